// Copyright (c) 2024, Jay Shah, Ganesh Bikshandi, Ying Zhang, Vijay Thakkar, Pradeep Ramani, Tri Dao.
// Splitting the different template instantiations to different files to speed up compilation.
// This file is auto-generated. See "generate_kernels.py"

#include "flash_fwd_launch_template.h"

#ifndef FLASHATTENTION_DISABLE_HDIM256
template void run_mha_fwd_<90, cutlass::float_e4m3_t, 256, 256, false, false, false, true>(Flash_fwd_params &params, cudaStream_t stream);
#endif


// ===== COMPILED SASS (sm_90a) =====

	.target	sm_90a

	.elftype	@"ET_EXEC"


//--------------------- .note.nv.tkinfo           --------------------------
	.section	.note.nv.tkinfo,"",@"SHT_NOTE"
	.sectionflags	@"SHF_NOTE_NV_TKINFO"
	.tkinfo
        /*0018*/ 	.word	0x00000002
        /*0030*/ 	.string	""
        /*0030*/ 	.string	"ptxas"
        /*0030*/ 	.string	"Cuda compilation tools, release 13.0, V13.0.88"
        /*0030*/ 	.string	"Build cuda_13.0.r13.0/compiler.36424714_0"
        /*0030*/ 	.string	"-arch sm_90a -m 64 "



//--------------------- .note.nv.cuinfo           --------------------------
	.section	.note.nv.cuinfo,"",@"SHT_NOTE"
	.sectionflags	@"SHF_NOTE_NV_CUINFO"
        /*0018*/ 	.short	0x0002
        /*001a*/ 	.short	0x005a
        /*001c*/ 	.short	0x0082
	.zero		2


//--------------------- .nv.info                  --------------------------
	.section	.nv.info,"",@"SHT_CUDA_INFO"
	.align	4


	//----- nvinfo : EIATTR_REGCOUNT
	.align		4
        /*0000*/ 	.byte	0x04, 0x2f
        /*0002*/ 	.short	(.L_26 - .L_25)
	.align		4
.L_25:
        /*0004*/ 	.word	index@(_ZN7cutlass13device_kernelIN5flash11enable_sm90INS1_16FlashAttnFwdSm90INS1_25CollectiveMainloopFwdSm90ILi2EN4cute5tupleIJNS5_1CILi1EEES8_S8_EEENS6_IJNS7_ILi128EEESA_NS7_ILi256EEEEEELi256ENS_12float_e4m3_tEfNS_4arch4Sm90ELb1ELb0ELb0ELb1ELb0ELb1ELb0ELb1ELb1ELb1ELb0ELb0EEENS1_21CollectiveEpilogueFwdINS6_IJSA_SB_SA_EEES9_NS_10bfloat16_tESF_Li256ELb1ELb1ELb0ELb1EEENS1_36VarlenDynamicPersistentTileSchedulerILi128ELi128ELi256ELi128ELb0ELb1ELb1ELb1ELb1ELb1EEEEEEEEEvNT_6ParamsE)
        /*0008*/ 	.word	0x000000a8


	//----- nvinfo : EIATTR_FRAME_SIZE
	.align		4
.L_26:
        /*000c*/ 	.byte	0x04, 0x11
        /*000e*/ 	.short	(.L_28 - .L_27)
	.align		4
.L_27:
        /*0010*/ 	.word	index@(_ZN7cutlass13device_kernelIN5flash11enable_sm90INS1_16FlashAttnFwdSm90INS1_25CollectiveMainloopFwdSm90ILi2EN4cute5tupleIJNS5_1CILi1EEES8_S8_EEENS6_IJNS7_ILi128EEESA_NS7_ILi256EEEEEELi256ENS_12float_e4m3_tEfNS_4arch4Sm90ELb1ELb0ELb0ELb1ELb0ELb1ELb0ELb1ELb1ELb1ELb0ELb0EEENS1_21CollectiveEpilogueFwdINS6_IJSA_SB_SA_EEES9_NS_10bfloat16_tESF_Li256ELb1ELb1ELb0ELb1EEENS1_36VarlenDynamicPersistentTileSchedulerILi128ELi128ELi256ELi128ELb0ELb1ELb1ELb1ELb1ELb1EEEEEEEEEvNT_6ParamsE)
        /*0014*/ 	.word	0x00000068


	//----- nvinfo : EIATTR_REGCOUNT
	.align		4
.L_28:
        /*0018*/ 	.byte	0x04, 0x2f
        /*001a*/ 	.short	(.L_30 - .L_29)
	.align		4
.L_29:
        /*001c*/ 	.word	index@(_ZN7cutlass13device_kernelIN5flash11enable_sm90INS1_16FlashAttnFwdSm90INS1_25CollectiveMainloopFwdSm90ILi2EN4cute5tupleIJNS5_1CILi1EEES8_S8_EEENS6_IJNS7_ILi128EEESA_NS7_ILi256EEEEEELi256ENS_12float_e4m3_tEfNS_4arch4Sm90ELb1ELb0ELb0ELb1ELb0ELb0ELb0ELb1ELb1ELb1ELb0ELb0EEENS1_21CollectiveEpilogueFwdINS6_IJSA_SB_SA_EEES9_NS_10bfloat16_tESF_Li256ELb1ELb1ELb0ELb1EEENS1_36VarlenDynamicPersistentTileSchedulerILi128ELi128ELi256ELi128ELb0ELb1ELb1ELb1ELb1ELb1EEEEEEEEEvNT_6ParamsE)
        /*0020*/ 	.word	0x000000a8


	//----- nvinfo : EIATTR_FRAME_SIZE
	.align		4
.L_30:
        /*0024*/ 	.byte	0x04, 0x11
        /*0026*/ 	.short	(.L_32 - .L_31)
	.align		4
.L_31:
        /*0028*/ 	.word	index@(_ZN7cutlass13device_kernelIN5flash11enable_sm90INS1_16FlashAttnFwdSm90INS1_25CollectiveMainloopFwdSm90ILi2EN4cute5tupleIJNS5_1CILi1EEES8_S8_EEENS6_IJNS7_ILi128EEESA_NS7_ILi256EEEEEELi256ENS_12float_e4m3_tEfNS_4arch4Sm90ELb1ELb0ELb0ELb1ELb0ELb0ELb0ELb1ELb1ELb1ELb0ELb0EEENS1_21CollectiveEpilogueFwdINS6_IJSA_SB_SA_EEES9_NS_10bfloat16_tESF_Li256ELb1ELb1ELb0ELb1EEENS1_36VarlenDynamicPersistentTileSchedulerILi128ELi128ELi256ELi128ELb0ELb1ELb1ELb1ELb1ELb1EEEEEEEEEvNT_6ParamsE)
        /*002c*/ 	.word	0x00000040


	//----- nvinfo : EIATTR_REGCOUNT
	.align		4
.L_32:
        /*0030*/ 	.byte	0x04, 0x2f
        /*0032*/ 	.short	(.L_34 - .L_33)
	.align		4
.L_33:
        /*0034*/ 	.word	index@(_ZN7cutlass13device_kernelIN5flash11enable_sm90INS1_16FlashAttnFwdSm90INS1_25CollectiveMainloopFwdSm90ILi2EN4cute5tupleIJNS5_1CILi1EEES8_S8_EEENS6_IJNS7_ILi128EEESA_NS7_ILi256EEEEEELi256ENS_12float_e4m3_tEfNS_4arch4Sm90ELb1ELb0ELb0ELb0ELb0ELb0ELb0ELb1ELb1ELb1ELb0ELb0EEENS1_21CollectiveEpilogueFwdINS6_IJSA_SB_SA_EEES9_NS_10bfloat16_tESF_Li256ELb0ELb1ELb0ELb1EEENS1_30DynamicPersistentTileSchedulerILi256ELi128ELb0ELb1ELb1EEEEEEEEEvNT_6ParamsE)
        /*0038*/ 	.word	0x000000a8


	//----- nvinfo : EIATTR_FRAME_SIZE
	.align		4
.L_34:
        /*003c*/ 	.byte	0x04, 0x11
        /*003e*/ 	.short	(.L_36 - .L_35)
	.align		4
.L_35:
        /*0040*/ 	.word	index@(_ZN7cutlass13device_kernelIN5flash11enable_sm90INS1_16FlashAttnFwdSm90INS1_25CollectiveMainloopFwdSm90ILi2EN4cute5tupleIJNS5_1CILi1EEES8_S8_EEENS6_IJNS7_ILi128EEESA_NS7_ILi256EEEEEELi256ENS_12float_e4m3_tEfNS_4arch4Sm90ELb1ELb0ELb0ELb0ELb0ELb0ELb0ELb1ELb1ELb1ELb0ELb0EEENS1_21CollectiveEpilogueFwdINS6_IJSA_SB_SA_EEES9_NS_10bfloat16_tESF_Li256ELb0ELb1ELb0ELb1EEENS1_30DynamicPersistentTileSchedulerILi256ELi128ELb0ELb1ELb1EEEEEEEEEvNT_6ParamsE)
        /*0044*/ 	.word	0x00000030


	//----- nvinfo : EIATTR_REGCOUNT
	.align		4
.L_36:
        /*0048*/ 	.byte	0x04, 0x2f
        /*004a*/ 	.short	(.L_38 - .L_37)
	.align		4
.L_37:
        /*004c*/ 	.word	index@(_ZN7cutlass13device_kernelIN5flash11enable_sm90INS1_16FlashAttnFwdSm90INS1_25CollectiveMainloopFwdSm90ILi2EN4cute5tupleIJNS5_1CILi1EEES8_S8_EEENS6_IJNS7_ILi128EEENS7_ILi64EEENS7_ILi256EEEEEELi256ENS_12float_e4m3_tEfNS_4arch4Sm90ELb0ELb1ELb0ELb1ELb0ELb1ELb0ELb1ELb1ELb1ELb0ELb0EEENS1_21CollectiveEpilogueFwdINS6_IJSA_SC_SB_EEES9_NS_10bfloat16_tESG_Li256ELb1ELb1ELb0ELb1EEENS1_36VarlenDynamicPersistentTileSchedulerILi128ELi64ELi256ELi128ELb0ELb1ELb1ELb1ELb0ELb1EEEEEEEEEvNT_6ParamsE)
        /*0050*/ 	.word	0x000000a8


	//----- nvinfo : EIATTR_FRAME_SIZE
	.align		4
.L_38:
        /*0054*/ 	.byte	0x04, 0x11
        /*0056*/ 	.short	(.L_40 - .L_39)
	.align		4
.L_39:
        /*0058*/ 	.word	index@(_ZN7cutlass13device_kernelIN5flash11enable_sm90INS1_16FlashAttnFwdSm90INS1_25CollectiveMainloopFwdSm90ILi2EN4cute5tupleIJNS5_1CILi1EEES8_S8_EEENS6_IJNS7_ILi128EEENS7_ILi64EEENS7_ILi256EEEEEELi256ENS_12float_e4m3_tEfNS_4arch4Sm90ELb0ELb1ELb0ELb1ELb0ELb1ELb0ELb1ELb1ELb1ELb0ELb0EEENS1_21CollectiveEpilogueFwdINS6_IJSA_SC_SB_EEES9_NS_10bfloat16_tESG_Li256ELb1ELb1ELb0ELb1EEENS1_36VarlenDynamicPersistentTileSchedulerILi128ELi64ELi256ELi128ELb0ELb1ELb1ELb1ELb0ELb1EEEEEEEEEvNT_6ParamsE)
        /*005c*/ 	.word	0x00000060


	//----- nvinfo : EIATTR_REGCOUNT
	.align		4
.L_40:
        /*0060*/ 	.byte	0x04, 0x2f
        /*0062*/ 	.short	(.L_42 - .L_41)
	.align		4
.L_41:
        /*0064*/ 	.word	index@(_ZN7cutlass13device_kernelIN5flash11enable_sm90INS1_16FlashAttnFwdSm90INS1_25CollectiveMainloopFwdSm90ILi2EN4cute5tupleIJNS5_1CILi1EEES8_S8_EEENS6_IJNS7_ILi128EEENS7_ILi64EEENS7_ILi256EEEEEELi256ENS_12float_e4m3_tEfNS_4arch4Sm90ELb0ELb1ELb0ELb1ELb0ELb0ELb0ELb1ELb1ELb1ELb0ELb0EEENS1_21CollectiveEpilogueFwdINS6_IJSA_SC_SB_EEES9_NS_10bfloat16_tESG_Li256ELb1ELb1ELb0ELb1EEENS1_36VarlenDynamicPersistentTileSchedulerILi128ELi64ELi256ELi128ELb0ELb1ELb1ELb1ELb0ELb1EEEEEEEEEvNT_6ParamsE)
        /*0068*/ 	.word	0x000000a8


	//----- nvinfo : EIATTR_FRAME_SIZE
	.align		4
.L_42:
        /*006c*/ 	.byte	0x04, 0x11
        /*006e*/ 	.short	(.L_44 - .L_43)
	.align		4
.L_43:
        /*0070*/ 	.word	index@(_ZN7cutlass13device_kernelIN5flash11enable_sm90INS1_16FlashAttnFwdSm90INS1_25CollectiveMainloopFwdSm90ILi2EN4cute5tupleIJNS5_1CILi1EEES8_S8_EEENS6_IJNS7_ILi128EEENS7_ILi64EEENS7_ILi256EEEEEELi256ENS_12float_e4m3_tEfNS_4arch4Sm90ELb0ELb1ELb0ELb1ELb0ELb0ELb0ELb1ELb1ELb1ELb0ELb0EEENS1_21CollectiveEpilogueFwdINS6_IJSA_SC_SB_EEES9_NS_10bfloat16_tESG_Li256ELb1ELb1ELb0ELb1EEENS1_36VarlenDynamicPersistentTileSchedulerILi128ELi64ELi256ELi128ELb0ELb1ELb1ELb1ELb0ELb1EEEEEEEEEvNT_6ParamsE)
        /*0074*/ 	.word	0x00000030


	//----- nvinfo : EIATTR_REGCOUNT
	.align		4
.L_44:
        /*0078*/ 	.byte	0x04, 0x2f
        /*007a*/ 	.short	(.L_46 - .L_45)
	.align		4
.L_45:
        /*007c*/ 	.word	index@(_ZN7cutlass13device_kernelIN5flash11enable_sm90INS1_16FlashAttnFwdSm90INS1_25CollectiveMainloopFwdSm90ILi2EN4cute5tupleIJNS5_1CILi1EEES8_S8_EEENS6_IJNS7_ILi128EEENS7_ILi64EEENS7_ILi256EEEEEELi256ENS_12float_e4m3_tEfNS_4arch4Sm90ELb0ELb1ELb0ELb0ELb0ELb0ELb0ELb1ELb1ELb1ELb0ELb0EEENS1_21CollectiveEpilogueFwdINS6_IJSA_SC_SB_EEES9_NS_10bfloat16_tESG_Li256ELb0ELb1ELb0ELb1EEENS1_30DynamicPersistentTileSchedulerILi256ELi128ELb0ELb1ELb1EEEEEEEEEvNT_6ParamsE)
        /*0080*/ 	.word	0x000000a8


	//----- nvinfo : EIATTR_FRAME_SIZE
	.align		4
.L_46:
        /*0084*/ 	.byte	0x04, 0x11
        /*0086*/ 	.short	(.L_48 - .L_47)
	.align		4
.L_47:
        /*0088*/ 	.word	index@(_ZN7cutlass13device_kernelIN5flash11enable_sm90INS1_16FlashAttnFwdSm90INS1_25CollectiveMainloopFwdSm90ILi2EN4cute5tupleIJNS5_1CILi1EEES8_S8_EEENS6_IJNS7_ILi128EEENS7_ILi64EEENS7_ILi256EEEEEELi256ENS_12float_e4m3_tEfNS_4arch4Sm90ELb0ELb1ELb0ELb0ELb0ELb0ELb0ELb1ELb1ELb1ELb0ELb0EEENS1_21CollectiveEpilogueFwdINS6_IJSA_SC_SB_EEES9_NS_10bfloat16_tESG_Li256ELb0ELb1ELb0ELb1EEENS1_30DynamicPersistentTileSchedulerILi256ELi128ELb0ELb1ELb1EEEEEEEEEvNT_6ParamsE)
        /*008c*/ 	.word	0x00000028


	//----- nvinfo : EIATTR_REGCOUNT
	.align		4
.L_48:
        /*0090*/ 	.byte	0x04, 0x2f
        /*0092*/ 	.short	(.L_50 - .L_49)
	.align		4
.L_49:
        /*0094*/ 	.word	index@(_ZN7cutlass13device_kernelIN5flash11enable_sm90INS1_16FlashAttnFwdSm90INS1_25CollectiveMainloopFwdSm90ILi2EN4cute5tupleIJNS5_1CILi1EEES8_S8_EEENS6_IJNS7_ILi128EEESA_NS7_ILi256EEEEEELi256ENS_12float_e4m3_tEfNS_4arch4Sm90ELb0ELb0ELb0ELb1ELb0ELb1ELb0ELb1ELb1ELb1ELb0ELb0EEENS1_21CollectiveEpilogueFwdINS6_IJSA_SB_SA_EEES9_NS_10bfloat16_tESF_Li256ELb1ELb1ELb0ELb1EEENS1_36VarlenDynamicPersistentTileSchedulerILi128ELi128ELi256ELi128ELb0ELb1ELb1ELb0ELb1ELb1EEEEEEEEEvNT_6ParamsE)
        /*0098*/ 	.word	0x000000a8


	//----- nvinfo : EIATTR_FRAME_SIZE
	.align		4
.L_50:
        /*009c*/ 	.byte	0x04, 0x11
        /*009e*/ 	.short	(.L_52 - .L_51)
	.align		4
.L_51:
        /*00a0*/ 	.word	index@(_ZN7cutlass13device_kernelIN5flash11enable_sm90INS1_16FlashAttnFwdSm90INS1_25CollectiveMainloopFwdSm90ILi2EN4cute5tupleIJNS5_1CILi1EEES8_S8_EEENS6_IJNS7_ILi128EEESA_NS7_ILi256EEEEEELi256ENS_12float_e4m3_tEfNS_4arch4Sm90ELb0ELb0ELb0ELb1ELb0ELb1ELb0ELb1ELb1ELb1ELb0ELb0EEENS1_21CollectiveEpilogueFwdINS6_IJSA_SB_SA_EEES9_NS_10bfloat16_tESF_Li256ELb1ELb1ELb0ELb1EEENS1_36VarlenDynamicPersistentTileSchedulerILi128ELi128ELi256ELi128ELb0ELb1ELb1ELb0ELb1ELb1EEEEEEEEEvNT_6ParamsE)
        /*00a4*/ 	.word	0x00000070


	//----- nvinfo : EIATTR_REGCOUNT
	.align		4
.L_52:
        /*00a8*/ 	.byte	0x04, 0x2f
        /*00aa*/ 	.short	(.L_54 - .L_53)
	.align		4
.L_53:
        /*00ac*/ 	.word	index@(_ZN7cutlass13device_kernelIN5flash11enable_sm90INS1_16FlashAttnFwdSm90INS1_25CollectiveMainloopFwdSm90ILi2EN4cute5tupleIJNS5_1CILi1EEES8_S8_EEENS6_IJNS7_ILi128EEESA_NS7_ILi256EEEEEELi256ENS_12float_e4m3_tEfNS_4arch4Sm90ELb0ELb0ELb0ELb1ELb0ELb0ELb0ELb1ELb1ELb1ELb0ELb0EEENS1_21CollectiveEpilogueFwdINS6_IJSA_SB_SA_EEES9_NS_10bfloat16_tESF_Li256ELb1ELb1ELb0ELb1EEENS1_36VarlenDynamicPersistentTileSchedulerILi128ELi128ELi256ELi128ELb0ELb1ELb1ELb0ELb1ELb1EEEEEEEEEvNT_6ParamsE)
        /*00b0*/ 	.word	0x000000a8


	//----- nvinfo : EIATTR_FRAME_SIZE
	.align		4
.L_54:
        /*00b4*/ 	.byte	0x04, 0x11
        /*00b6*/ 	.short	(.L_56 - .L_55)
	.align		4
.L_55:
        /*00b8*/ 	.word	index@(_ZN7cutlass13device_kernelIN5flash11enable_sm90INS1_16FlashAttnFwdSm90INS1_25CollectiveMainloopFwdSm90ILi2EN4cute5tupleIJNS5_1CILi1EEES8_S8_EEENS6_IJNS7_ILi128EEESA_NS7_ILi256EEEEEELi256ENS_12float_e4m3_tEfNS_4arch4Sm90ELb0ELb0ELb0ELb1ELb0ELb0ELb0ELb1ELb1ELb1ELb0ELb0EEENS1_21CollectiveEpilogueFwdINS6_IJSA_SB_SA_EEES9_NS_10bfloat16_tESF_Li256ELb1ELb1ELb0ELb1EEENS1_36VarlenDynamicPersistentTileSchedulerILi128ELi128ELi256ELi128ELb0ELb1ELb1ELb0ELb1ELb1EEEEEEEEEvNT_6ParamsE)
        /*00bc*/ 	.word	0x00000038


	//----- nvinfo : EIATTR_REGCOUNT
	.align		4
.L_56:
        /*00c0*/ 	.byte	0x04, 0x2f
        /*00c2*/ 	.short	(.L_58 - .L_57)
	.align		4
.L_57:
        /*00c4*/ 	.word	index@(_ZN7cutlass13device_kernelIN5flash11enable_sm90INS1_16FlashAttnFwdSm90INS1_25CollectiveMainloopFwdSm90ILi2EN4cute5tupleIJNS5_1CILi1EEES8_S8_EEENS6_IJNS7_ILi128EEESA_NS7_ILi256EEEEEELi256ENS_12float_e4m3_tEfNS_4arch4Sm90ELb0ELb0ELb0ELb0ELb0ELb0ELb0ELb1ELb1ELb1ELb0ELb0EEENS1_21CollectiveEpilogueFwdINS6_IJSA_SB_SA_EEES9_NS_10bfloat16_tESF_Li256ELb0ELb1ELb0ELb1EEENS1_29StaticPersistentTileSchedulerILb0EEEEEEEEEvNT_6ParamsE)
        /*00c8*/ 	.word	0x000000a8


	//----- nvinfo : EIATTR_FRAME_SIZE
	.align		4
.L_58:
        /*00cc*/ 	.byte	0x04, 0x11
        /*00ce*/ 	.short	(.L_60 - .L_59)
	.align		4
.L_59:
        /*00d0*/ 	.word	index@(_ZN7cutlass13device_kernelIN5flash11enable_sm90INS1_16FlashAttnFwdSm90INS1_25CollectiveMainloopFwdSm90ILi2EN4cute5tupleIJNS5_1CILi1EEES8_S8_EEENS6_IJNS7_ILi128EEESA_NS7_ILi256EEEEEELi256ENS_12float_e4m3_tEfNS_4arch4Sm90ELb0ELb0ELb0ELb0ELb0ELb0ELb0ELb1ELb1ELb1ELb0ELb0EEENS1_21CollectiveEpilogueFwdINS6_IJSA_SB_SA_EEES9_NS_10bfloat16_tESF_Li256ELb0ELb1ELb0ELb1EEENS1_29StaticPersistentTileSchedulerILb0EEEEEEEEEvNT_6ParamsE)
        /*00d4*/ 	.word	0x00000028


	//----- nvinfo : EIATTR_MIN_STACK_SIZE
	.align		4
.L_60:
        /*00d8*/ 	.byte	0x04, 0x12
        /*00da*/ 	.short	(.L_62 - .L_61)
	.align		4
.L_61:
        /*00dc*/ 	.word	index@(_ZN7cutlass13device_kernelIN5flash11enable_sm90INS1_16FlashAttnFwdSm90INS1_25CollectiveMainloopFwdSm90ILi2EN4cute5tupleIJNS5_1CILi1EEES8_S8_EEENS6_IJNS7_ILi128EEESA_NS7_ILi256EEEEEELi256ENS_12float_e4m3_tEfNS_4arch4Sm90ELb0ELb0ELb0ELb0ELb0ELb0ELb0ELb1ELb1ELb1ELb0ELb0EEENS1_21CollectiveEpilogueFwdINS6_IJSA_SB_SA_EEES9_NS_10bfloat16_tESF_Li256ELb0ELb1ELb0ELb1EEENS1_29StaticPersistentTileSchedulerILb0EEEEEEEEEvNT_6ParamsE)
        /*00e0*/ 	.word	0x00000028


	//----- nvinfo : EIATTR_MIN_STACK_SIZE
	.align		4
.L_62:
        /*00e4*/ 	.byte	0x04, 0x12
        /*00e6*/ 	.short	(.L_64 - .L_63)
	.align		4
.L_63:
        /*00e8*/ 	.word	index@(_ZN7cutlass13device_kernelIN5flash11enable_sm90INS1_16FlashAttnFwdSm90INS1_25CollectiveMainloopFwdSm90ILi2EN4cute5tupleIJNS5_1CILi1EEES8_S8_EEENS6_IJNS7_ILi128EEESA_NS7_ILi256EEEEEELi256ENS_12float_e4m3_tEfNS_4arch4Sm90ELb0ELb0ELb0ELb1ELb0ELb0ELb0ELb1ELb1ELb1ELb0ELb0EEENS1_21CollectiveEpilogueFwdINS6_IJSA_SB_SA_EEES9_NS_10bfloat16_tESF_Li256ELb1ELb1ELb0ELb1EEENS1_36VarlenDynamicPersistentTileSchedulerILi128ELi128ELi256ELi128ELb0ELb1ELb1ELb0ELb1ELb1EEEEEEEEEvNT_6ParamsE)
        /*00ec*/ 	.word	0x00000038


	//----- nvinfo : EIATTR_MIN_STACK_SIZE
	.align		4
.L_64:
        /*00f0*/ 	.byte	0x04, 0x12
        /*00f2*/ 	.short	(.L_66 - .L_65)
	.align		4
.L_65:
        /*00f4*/ 	.word	index@(_ZN7cutlass13device_kernelIN5flash11enable_sm90INS1_16FlashAttnFwdSm90INS1_25CollectiveMainloopFwdSm90ILi2EN4cute5tupleIJNS5_1CILi1EEES8_S8_EEENS6_IJNS7_ILi128EEESA_NS7_ILi256EEEEEELi256ENS_12float_e4m3_tEfNS_4arch4Sm90ELb0ELb0ELb0ELb1ELb0ELb1ELb0ELb1ELb1ELb1ELb0ELb0EEENS1_21CollectiveEpilogueFwdINS6_IJSA_SB_SA_EEES9_NS_10bfloat16_tESF_Li256ELb1ELb1ELb0ELb1EEENS1_36VarlenDynamicPersistentTileSchedulerILi128ELi128ELi256ELi128ELb0ELb1ELb1ELb0ELb1ELb1EEEEEEEEEvNT_6ParamsE)
        /*00f8*/ 	.word	0x00000070


	//----- nvinfo : EIATTR_MIN_STACK_SIZE
	.align		4
.L_66:
        /*00fc*/ 	.byte	0x04, 0x12
        /*00fe*/ 	.short	(.L_68 - .L_67)
	.align		4
.L_67:
        /*0100*/ 	.word	index@(_ZN7cutlass13device_kernelIN5flash11enable_sm90INS1_16FlashAttnFwdSm90INS1_25CollectiveMainloopFwdSm90ILi2EN4cute5tupleIJNS5_1CILi1EEES8_S8_EEENS6_IJNS7_ILi128EEENS7_ILi64EEENS7_ILi256EEEEEELi256ENS_12float_e4m3_tEfNS_4arch4Sm90ELb0ELb1ELb0ELb0ELb0ELb0ELb0ELb1ELb1ELb1ELb0ELb0EEENS1_21CollectiveEpilogueFwdINS6_IJSA_SC_SB_EEES9_NS_10bfloat16_tESG_Li256ELb0ELb1ELb0ELb1EEENS1_30DynamicPersistentTileSchedulerILi256ELi128ELb0ELb1ELb1EEEEEEEEEvNT_6ParamsE)
        /*0104*/ 	.word	0x00000028


	//----- nvinfo : EIATTR_MIN_STACK_SIZE
	.align		4
.L_68:
        /*0108*/ 	.byte	0x04, 0x12
        /*010a*/ 	.short	(.L_70 - .L_69)
	.align		4
.L_69:
        /*010c*/ 	.word	index@(_ZN7cutlass13device_kernelIN5flash11enable_sm90INS1_16FlashAttnFwdSm90INS1_25CollectiveMainloopFwdSm90ILi2EN4cute5tupleIJNS5_1CILi1EEES8_S8_EEENS6_IJNS7_ILi128EEENS7_ILi64EEENS7_ILi256EEEEEELi256ENS_12float_e4m3_tEfNS_4arch4Sm90ELb0ELb1ELb0ELb1ELb0ELb0ELb0ELb1ELb1ELb1ELb0ELb0EEENS1_21CollectiveEpilogueFwdINS6_IJSA_SC_SB_EEES9_NS_10bfloat16_tESG_Li256ELb1ELb1ELb0ELb1EEENS1_36VarlenDynamicPersistentTileSchedulerILi128ELi64ELi256ELi128ELb0ELb1ELb1ELb1ELb0ELb1EEEEEEEEEvNT_6ParamsE)
        /*0110*/ 	.word	0x00000030


	//----- nvinfo : EIATTR_MIN_STACK_SIZE
	.align		4
.L_70:
        /*0114*/ 	.byte	0x04, 0x12
        /*0116*/ 	.short	(.L_72 - .L_71)
	.align		4
.L_71:
        /*0118*/ 	.word	index@(_ZN7cutlass13device_kernelIN5flash11enable_sm90INS1_16FlashAttnFwdSm90INS1_25CollectiveMainloopFwdSm90ILi2EN4cute5tupleIJNS5_1CILi1EEES8_S8_EEENS6_IJNS7_ILi128EEENS7_ILi64EEENS7_ILi256EEEEEELi256ENS_12float_e4m3_tEfNS_4arch4Sm90ELb0ELb1ELb0ELb1ELb0ELb1ELb0ELb1ELb1ELb1ELb0ELb0EEENS1_21CollectiveEpilogueFwdINS6_IJSA_SC_SB_EEES9_NS_10bfloat16_tESG_Li256ELb1ELb1ELb0ELb1EEENS1_36VarlenDynamicPersistentTileSchedulerILi128ELi64ELi256ELi128ELb0ELb1ELb1ELb1ELb0ELb1EEEEEEEEEvNT_6ParamsE)
        /*011c*/ 	.word	0x00000060


	//----- nvinfo : EIATTR_MIN_STACK_SIZE
	.align		4
.L_72:
        /*0120*/ 	.byte	0x04, 0x12
        /*0122*/ 	.short	(.L_74 - .L_73)
	.align		4
.L_73:
        /*0124*/ 	.word	index@(_ZN7cutlass13device_kernelIN5flash11enable_sm90INS1_16FlashAttnFwdSm90INS1_25CollectiveMainloopFwdSm90ILi2EN4cute5tupleIJNS5_1CILi1EEES8_S8_EEENS6_IJNS7_ILi128EEESA_NS7_ILi256EEEEEELi256ENS_12float_e4m3_tEfNS_4arch4Sm90ELb1ELb0ELb0ELb0ELb0ELb0ELb0ELb1ELb1ELb1ELb0ELb0EEENS1_21CollectiveEpilogueFwdINS6_IJSA_SB_SA_EEES9_NS_10bfloat16_tESF_Li256ELb0ELb1ELb0ELb1EEENS1_30DynamicPersistentTileSchedulerILi256ELi128ELb0ELb1ELb1EEEEEEEEEvNT_6ParamsE)
        /*0128*/ 	.word	0x00000030


	//----- nvinfo : EIATTR_MIN_STACK_SIZE
	.align		4
.L_74:
        /*012c*/ 	.byte	0x04, 0x12
        /*012e*/ 	.short	(.L_76 - .L_75)
	.align		4
.L_75:
        /*0130*/ 	.word	index@(_ZN7cutlass13device_kernelIN5flash11enable_sm90INS1_16FlashAttnFwdSm90INS1_25CollectiveMainloopFwdSm90ILi2EN4cute5tupleIJNS5_1CILi1EEES8_S8_EEENS6_IJNS7_ILi128EEESA_NS7_ILi256EEEEEELi256ENS_12float_e4m3_tEfNS_4arch4Sm90ELb1ELb0ELb0ELb1ELb0ELb0ELb0ELb1ELb1ELb1ELb0ELb0EEENS1_21CollectiveEpilogueFwdINS6_IJSA_SB_SA_EEES9_NS_10bfloat16_tESF_Li256ELb1ELb1ELb0ELb1EEENS1_36VarlenDynamicPersistentTileSchedulerILi128ELi128ELi256ELi128ELb0ELb1ELb1ELb1ELb1ELb1EEEEEEEEEvNT_6ParamsE)
        /*0134*/ 	.word	0x00000040


	//----- nvinfo : EIATTR_MIN_STACK_SIZE
	.align		4
.L_76:
        /*0138*/ 	.byte	0x04, 0x12
        /*013a*/ 	.short	(.L_78 - .L_77)
	.align		4
.L_77:
        /*013c*/ 	.word	index@(_ZN7cutlass13device_kernelIN5flash11enable_sm90INS1_16FlashAttnFwdSm90INS1_25CollectiveMainloopFwdSm90ILi2EN4cute5tupleIJNS5_1CILi1EEES8_S8_EEENS6_IJNS7_ILi128EEESA_NS7_ILi256EEEEEELi256ENS_12float_e4m3_tEfNS_4arch4Sm90ELb1ELb0ELb0ELb1ELb0ELb1ELb0ELb1ELb1ELb1ELb0ELb0EEENS1_21CollectiveEpilogueFwdINS6_IJSA_SB_SA_EEES9_NS_10bfloat16_tESF_Li256ELb1ELb1ELb0ELb1EEENS1_36VarlenDynamicPersistentTileSchedulerILi128ELi128ELi256ELi128ELb0ELb1ELb1ELb1ELb1ELb1EEEEEEEEEvNT_6ParamsE)
        /*0140*/ 	.word	0x00000068
.L_78:


//--------------------- .nv.compat                --------------------------
	.section	.nv.compat,"",@"SHT_CUDA_COMPAT_INFO"
	.align	4
        /*0000*/ 	.byte	0x02, 0x09, 0x01, 0x00, 0x02, 0x02, 0x04, 0x00, 0x02, 0x05, 0x05, 0x00, 0x03, 0x07, 0x01, 0x01
        /*0010*/ 	.byte	0x02, 0x03, 0x01, 0x00, 0x02, 0x06, 0x01, 0x00, 0x04, 0x0b, 0x08, 0x00, 0x00, 0x00, 0x00, 0x00
        /*0020*/ 	.byte	0x00, 0x00, 0x00, 0x00


//--------------------- .nv.info._ZN7cutlass13device_kernelIN5flash11enable_sm90INS1_16FlashAttnFwdSm90INS1_25CollectiveMainloopFwdSm90ILi2EN4cute5tupleIJNS5_1CILi1EEES8_S8_EEENS6_IJNS7_ILi128EEESA_NS7_ILi256EEEEEELi256ENS_12float_e4m3_tEfNS_4arch4Sm90ELb0ELb0ELb0ELb0ELb0ELb0ELb0ELb1ELb1ELb1ELb0ELb0EEENS1_21CollectiveEpilogueFwdINS6_IJSA_SB_SA_EEES9_NS_10bfloat16_tESF_Li256ELb0ELb1ELb0ELb1EEENS1_29StaticPersistentTileSchedulerILb0EEEEEEEEEvNT_6ParamsE --------------------------
	.section	.nv.info._ZN7cutlass13device_kernelIN5flash11enable_sm90INS1_16FlashAttnFwdSm90INS1_25CollectiveMainloopFwdSm90ILi2EN4cute5tupleIJNS5_1CILi1EEES8_S8_EEENS6_IJNS7_ILi128EEESA_NS7_ILi256EEEEEELi256ENS_12float_e4m3_tEfNS_4arch4Sm90ELb0ELb0ELb0ELb0ELb0ELb0ELb0ELb1ELb1ELb1ELb0ELb0EEENS1_21CollectiveEpilogueFwdINS6_IJSA_SB_SA_EEES9_NS_10bfloat16_tESF_Li256ELb0ELb1ELb0ELb1EEENS1_29StaticPersistentTileSchedulerILb0EEEEEEEEEvNT_6ParamsE,"",@"SHT_CUDA_INFO"
	.sectionflags	@""
	.align	4


	//----- nvinfo : EIATTR_CUDA_API_VERSION
	.align		4
        /*0000*/ 	.byte	0x04, 0x37
        /*0002*/ 	.short	(.L_80 - .L_79)
.L_79:
        /*0004*/ 	.word	0x00000082


	//----- nvinfo : EIATTR_KPARAM_INFO
	.align		4
.L_80:
        /*0008*/ 	.byte	0x04, 0x17
        /*000a*/ 	.short	(.L_82 - .L_81)
.L_81:
        /*000c*/ 	.word	0x00000000
        /*0010*/ 	.short	0x0000
        /*0012*/ 	.short	0x0070
        /*0014*/ 	.byte	0x00, 0xf0, 0x01, 0x28


	//----- nvinfo : EIATTR_SPARSE_MMA_MASK
	.align		4
.L_82:
        /*0018*/ 	.byte	0x03, 0x50
        /*001a*/ 	.short	0x0000


	//----- nvinfo : EIATTR_MAXREG_COUNT
	.align		4
        /*001c*/ 	.byte	0x03, 0x1b
        /*001e*/ 	.short	0x00a8


	//----- nvinfo : EIATTR_NUM_BARRIERS
	.align		4
        /*0020*/ 	.byte	0x02, 0x4c
        /*0022*/ 	.byte	0x10
	.zero		1


	//----- nvinfo : EIATTR_EXTERNS
	.align		4
        /*0024*/ 	.byte	0x04, 0x0f
        /*0026*/ 	.short	(.L_84 - .L_83)


	//   ....[0]....
	.align		4
.L_83:
        /*0028*/ 	.word	index@(__assertfail)


	//----- nvinfo : EIATTR_ANNOTATIONS
	.align		4
.L_84:
        /*002c*/ 	.byte	0x04, 0x55
        /*002e*/ 	.short	(.L_86 - .L_85)


	//   ....[0]....
.L_85:
        /*0030*/ 	.word	0x00000001
        /*0034*/ 	.byte	0x70, 0x9c, 0x00, 0x00, 0x01, 0x00, 0x00, 0x00, 0x90, 0x9c, 0x00, 0x00, 0x01, 0x00, 0x00, 0x00
        /* <DEDUP_REMOVED lines=23> */
        /*01b4*/ 	.byte	0x70, 0xd9, 0x00, 0x00


	//----- nvinfo : EIATTR_MERCURY_ISA_VERSION
	.align		4
.L_86:
        /*01b8*/ 	.byte	0x03, 0x5f
        /*01ba*/ 	.short	0x0101


	//----- nvinfo : EIATTR_INT_WARP_WIDE_INSTR_OFFSETS
	.align		4
        /*01bc*/ 	.byte	0x04, 0x31
        /*01be*/ 	.short	(.L_88 - .L_87)


	//   ....[0]....
.L_87:
        /*01c0*/ 	.word	0x00000130


	//   ....[1]....
        /*01c4*/ 	.word	0x00000170


	//   ....[2]....
        /*01c8*/ 	.word	0x000001e0


	//----- nvinfo : EIATTR_COOP_GROUP_MASK_REGIDS
	.align		4
.L_88:
        /*01cc*/ 	.byte	0x04, 0x29
        /*01ce*/ 	.short	(.L_90 - .L_89)


	//   ....[0]....
.L_89:
        /*01d0*/ 	.word	0xffffffff


	//   ....[1]....
        /*01d4*/ 	.word	0xffffffff


	//   ....[2]....
        /*01d8*/ 	.word	0xffffffff


	//   ....[3]....
        /*01dc*/ 	.word	0xffffffff


	//   ....[4]....
        /*01e0*/ 	.word	0xffffffff


	//   ....[5]....
        /*01e4*/ 	.word	0xffffffff


	//   ....[6]....
        /*01e8*/ 	.word	0xffffffff


	//   ....[7]....
        /*01ec*/ 	.word	0xffffffff


	//   ....[8]....
        /*01f0*/ 	.word	0xffffffff


	//   ....[9]....
        /*01f4*/ 	.word	0xffffffff


	//   ....[10]....
        /*01f8*/ 	.word	0xffffffff


	//   ....[11]....
        /*01fc*/ 	.word	0xffffffff


	//   ....[12]....
        /*0200*/ 	.word	0xffffffff


	//   ....[13]....
        /*0204*/ 	.word	0xffffffff


	//   ....[14]....
        /*0208*/ 	.word	0xffffffff


	//   ....[15]....
        /*020c*/ 	.word	0xffffffff


	//   ....[16]....
        /*0210*/ 	.word	0xffffffff


	//   ....[17]....
        /*0214*/ 	.word	0xffffffff


	//   ....[18]....
        /*0218*/ 	.word	0xffffffff


	//   ....[19]....
        /*021c*/ 	.word	0xffffffff


	//   ....[20]....
        /*0220*/ 	.word	0xffffffff


	//   ....[21]....
        /*0224*/ 	.word	0xffffffff


	//   ....[22]....
        /*0228*/ 	.word	0xffffffff


	//   ....[23]....
        /*022c*/ 	.word	0xffffffff


	//   ....[24]....
        /*0230*/ 	.word	0xffffffff


	//   ....[25]....
        /*0234*/ 	.word	0xffffffff


	//   ....[26]....
        /*0238*/ 	.word	0xffffffff


	//   ....[27]....
        /*023c*/ 	.word	0xffffffff


	//   ....[28]....
        /*0240*/ 	.word	0xffffffff


	//   ....[29]....
        /*0244*/ 	.word	0xffffffff


	//   ....[30]....
        /*0248*/ 	.word	0xffffffff


	//   ....[31]....
        /*024c*/ 	.word	0xffffffff


	//   ....[32]....
        /*0250*/ 	.word	0xffffffff


	//   ....[33]....
        /*0254*/ 	.word	0xffffffff


	//   ....[34]....
        /*0258*/ 	.word	0xffffffff


	//   ....[35]....
        /*025c*/ 	.word	0xffffffff


	//   ....[36]....
        /*0260*/ 	.word	0xffffffff


	//   ....[37]....
        /*0264*/ 	.word	0xffffffff


	//   ....[38]....
        /*0268*/ 	.word	0xffffffff


	//   ....[39]....
        /*026c*/ 	.word	0xffffffff


	//   ....[40]....
        /*0270*/ 	.word	0xffffffff


	//   ....[41]....
        /*0274*/ 	.word	0xffffffff


	//   ....[42]....
        /*0278*/ 	.word	0xffffffff


	//   ....[43]....
        /*027c*/ 	.word	0xffffffff


	//   ....[44]....
        /*0280*/ 	.word	0xffffffff


	//   ....[45]....
        /*0284*/ 	.word	0xffffffff


	//   ....[46]....
        /*0288*/ 	.word	0xffffffff


	//   ....[47]....
        /*028c*/ 	.word	0xffffffff


	//   ....[48]....
        /*0290*/ 	.word	0xffffffff


	//   ....[49]....
        /*0294*/ 	.word	0xffffffff


	//   ....[50]....
        /*0298*/ 	.word	0xffffffff


	//   ....[51]....
        /*029c*/ 	.word	0xffffffff


	//   ....[52]....
        /*02a0*/ 	.word	0xffffffff


	//   ....[53]....
        /*02a4*/ 	.word	0xffffffff


	//   ....[54]....
        /*02a8*/ 	.word	0xffffffff


	//   ....[55]....
        /*02ac*/ 	.word	0xffffffff


	//   ....[56]....
        /*02b0*/ 	.word	0xffffffff


	//   ....[57]....
        /*02b4*/ 	.word	0xffffffff


	//   ....[58]....
        /*02b8*/ 	.word	0xffffffff


	//   ....[59]....
        /*02bc*/ 	.word	0xffffffff


	//   ....[60]....
        /*02c0*/ 	.word	0xffffffff


	//   ....[61]....
        /*02c4*/ 	.word	0xffffffff


	//   ....[62]....
        /*02c8*/ 	.word	0xffffffff


	//   ....[63]....
        /*02cc*/ 	.word	0xffffffff


	//   ....[64]....
        /*02d0*/ 	.word	0xffffffff


	//   ....[65]....
        /*02d4*/ 	.word	0xffffffff


	//   ....[66]....
        /*02d8*/ 	.word	0xffffffff


	//   ....[67]....
        /*02dc*/ 	.word	0xffffffff


	//   ....[68]....
        /*02e0*/ 	.word	0xffffffff


	//   ....[69]....
        /*02e4*/ 	.word	0xffffffff


	//   ....[70]....
        /*02e8*/ 	.word	0xffffffff


	//   ....[71]....
        /*02ec*/ 	.word	0xffffffff


	//   ....[72]....
        /*02f0*/ 	.word	0xffffffff


	//   ....[73]....
        /*02f4*/ 	.word	0xffffffff


	//   ....[74]....
        /*02f8*/ 	.word	0xffffffff


	//   ....[75]....
        /*02fc*/ 	.word	0xffffffff


	//   ....[76]....
        /*0300*/ 	.word	0xffffffff


	//   ....[77]....
        /*0304*/ 	.word	0xffffffff


	//   ....[78]....
        /*0308*/ 	.word	0xffffffff


	//   ....[79]....
        /*030c*/ 	.word	0xffffffff


	//   ....[80]....
        /*0310*/ 	.word	0xffffffff


	//   ....[81]....
        /*0314*/ 	.word	0xffffffff


	//   ....[82]....
        /*0318*/ 	.word	0xffffffff


	//   ....[83]....
        /*031c*/ 	.word	0xffffffff


	//   ....[84]....
        /*0320*/ 	.word	0xffffffff


	//   ....[85]....
        /*0324*/ 	.word	0xffffffff


	//   ....[86]....
        /*0328*/ 	.word	0xffffffff


	//   ....[87]....
        /*032c*/ 	.word	0xffffffff


	//   ....[88]....
        /*0330*/ 	.word	0xffffffff


	//   ....[89]....
        /*0334*/ 	.word	0xffffffff


	//   ....[90]....
        /*0338*/ 	.word	0xffffffff


	//   ....[91]....
        /*033c*/ 	.word	0xffffffff


	//   ....[92]....
        /*0340*/ 	.word	0xffffffff


	//   ....[93]....
        /*0344*/ 	.word	0xffffffff


	//   ....[94]....
        /*0348*/ 	.word	0xffffffff


	//   ....[95]....
        /*034c*/ 	.word	0xffffffff


	//   ....[96]....
        /*0350*/ 	.word	0xffffffff


	//   ....[97]....
        /*0354*/ 	.word	0xffffffff


	//   ....[98]....
        /*0358*/ 	.word	0xffffffff


	//   ....[99]....
        /*035c*/ 	.word	0xffffffff


	//   ....[100]....
        /*0360*/ 	.word	0xffffffff


	//   ....[101]....
        /*0364*/ 	.word	0xffffffff


	//   ....[102]....
        /*0368*/ 	.word	0xffffffff


	//   ....[103]....
        /*036c*/ 	.word	0xffffffff


	//   ....[104]....
        /*0370*/ 	.word	0xffffffff


	//   ....[105]....
        /*0374*/ 	.word	0xffffffff


	//   ....[106]....
        /*0378*/ 	.word	0xffffffff


	//   ....[107]....
        /*037c*/ 	.word	0xffffffff


	//   ....[108]....
        /*0380*/ 	.word	0xffffffff


	//   ....[109]....
        /*0384*/ 	.word	0xffffffff


	//   ....[110]....
        /*0388*/ 	.word	0xffffffff


	//   ....[111]....
        /*038c*/ 	.word	0xffffffff


	//   ....[112]....
        /*0390*/ 	.word	0xffffffff


	//   ....[113]....
        /*0394*/ 	.word	0xffffffff


	//   ....[114]....
        /*0398*/ 	.word	0x0500000f


	//   ....[115]....
        /*039c*/ 	.word	0x0500000f


	//   ....[116]....
        /*03a0*/ 	.word	0x0500000f


	//   ....[117]....
        /*03a4*/ 	.word	0x0500000f


	//   ....[118]....
        /*03a8*/ 	.word	0x0500000f


	//   ....[119]....
        /*03ac*/ 	.word	0x0500000f


	//   ....[120]....
        /*03b0*/ 	.word	0x0500000f


	//   ....[121]....
        /*03b4*/ 	.word	0x0500000f


	//   ....[122]....
        /*03b8*/ 	.word	0x0500000f


	//   ....[123]....
        /*03bc*/ 	.word	0x0500000f


	//   ....[124]....
        /*03c0*/ 	.word	0x0500000f


	//   ....[125]....
        /*03c4*/ 	.word	0x0500000f


	//   ....[126]....
        /*03c8*/ 	.word	0x0500000f


	//   ....[127]....
        /*03cc*/ 	.word	0x0500000f


	//   ....[128]....
        /*03d0*/ 	.word	0x0500000f


	//   ....[129]....
        /*03d4*/ 	.word	0x0500000f


	//   ....[130]....
        /*03d8*/ 	.word	0x0500000f


	//----- nvinfo : EIATTR_COOP_GROUP_INSTR_OFFSETS
	.align		4
.L_90:
        /*03dc*/ 	.byte	0x04, 0x28
        /*03de*/ 	.short	(.L_92 - .L_91)


	//   ....[0]....
.L_91:
        /*03e0*/ 	.word	0x00000070


	//   ....[1]....
        /*03e4*/ 	.word	0x00000140


	//   ....[2]....
        /*03e8*/ 	.word	0x00000190


	//   ....[3]....
        /*03ec*/ 	.word	0x000003c0


	//   ....[4]....
        /*03f0*/ 	.word	0x00000520


	//   ....[5]....
        /*03f4*/ 	.word	0x00000640


	//   ....[6]....
        /*03f8*/ 	.word	0x000007a0


	//   ....[7]....
        /*03fc*/ 	.word	0x00000f60


	//   ....[8]....
        /*0400*/ 	.word	0x00002580


	//   ....[9]....
        /*0404*/ 	.word	0x00002680


	//   ....[10]....
        /*0408*/ 	.word	0x00002d30


	//   ....[11]....
        /*040c*/ 	.word	0x00002dd0


	//   ....[12]....
        /*0410*/ 	.word	0x000049a0


	//   ....[13]....
        /*0414*/ 	.word	0x000049b0


	//   ....[14]....
        /*0418*/ 	.word	0x000049e0


	//   ....[15]....
        /*041c*/ 	.word	0x000049f0


	//   ....[16]....
        /*0420*/ 	.word	0x000066d0


	//   ....[17]....
        /*0424*/ 	.word	0x000066e0


	//   ....[18]....
        /*0428*/ 	.word	0x00006710


	//   ....[19]....
        /*042c*/ 	.word	0x00006720


	//   ....[20]....
        /*0430*/ 	.word	0x00008020


	//   ....[21]....
        /*0434*/ 	.word	0x00008050


	//   ....[22]....
        /*0438*/ 	.word	0x00008170


	//   ....[23]....
        /*043c*/ 	.word	0x000081a0


	//   ....[24]....
        /*0440*/ 	.word	0x000081e0


	//   ....[25]....
        /*0444*/ 	.word	0x00008210


	//   ....[26]....
        /*0448*/ 	.word	0x00008230


	//   ....[27]....
        /*044c*/ 	.word	0x00008250


	//   ....[28]....
        /*0450*/ 	.word	0x00008260


	//   ....[29]....
        /*0454*/ 	.word	0x00008270


	//   ....[30]....
        /*0458*/ 	.word	0x00008280


	//   ....[31]....
        /*045c*/ 	.word	0x00008290


	//   ....[32]....
        /*0460*/ 	.word	0x000082a0


	//   ....[33]....
        /*0464*/ 	.word	0x000082b0


	//   ....[34]....
        /*0468*/ 	.word	0x000082c0


	//   ....[35]....
        /*046c*/ 	.word	0x000082d0


	//   ....[36]....
        /*0470*/ 	.word	0x000082e0


	//   ....[37]....
        /*0474*/ 	.word	0x000082f0


	//   ....[38]....
        /*0478*/ 	.word	0x00008300


	//   ....[39]....
        /*047c*/ 	.word	0x00008310


	//   ....[40]....
        /*0480*/ 	.word	0x00008320


	//   ....[41]....
        /*0484*/ 	.word	0x00008330


	//   ....[42]....
        /*0488*/ 	.word	0x00008340


	//   ....[43]....
        /*048c*/ 	.word	0x00008350


	//   ....[44]....
        /*0490*/ 	.word	0x00008360


	//   ....[45]....
        /*0494*/ 	.word	0x00008370


	//   ....[46]....
        /*0498*/ 	.word	0x00008380


	//   ....[47]....
        /*049c*/ 	.word	0x00008390


	//   ....[48]....
        /*04a0*/ 	.word	0x000083a0


	//   ....[49]....
        /*04a4*/ 	.word	0x000083b0


	//   ....[50]....
        /*04a8*/ 	.word	0x000083c0


	//   ....[51]....
        /*04ac*/ 	.word	0x000083d0


	//   ....[52]....
        /*04b0*/ 	.word	0x000083e0


	//   ....[53]....
        /*04b4*/ 	.word	0x00008420


	//   ....[54]....
        /*04b8*/ 	.word	0x00008430


	//   ....[55]....
        /*04bc*/ 	.word	0x00008460


	//   ....[56]....
        /*04c0*/ 	.word	0x00008470


	//   ....[57]....
        /*04c4*/ 	.word	0x000084e0


	//   ....[58]....
        /*04c8*/ 	.word	0x00008520


	//   ....[59]....
        /*04cc*/ 	.word	0x00008550


	//   ....[60]....
        /*04d0*/ 	.word	0x00008570


	//   ....[61]....
        /*04d4*/ 	.word	0x00008590


	//   ....[62]....
        /*04d8*/ 	.word	0x000085a0


	//   ....[63]....
        /*04dc*/ 	.word	0x000085b0


	//   ....[64]....
        /*04e0*/ 	.word	0x000085c0


	//   ....[65]....
        /*04e4*/ 	.word	0x000085d0


	//   ....[66]....
        /*04e8*/ 	.word	0x000085e0


	//   ....[67]....
        /*04ec*/ 	.word	0x000085f0


	//   ....[68]....
        /*04f0*/ 	.word	0x00008600


	//   ....[69]....
        /*04f4*/ 	.word	0x00008610


	//   ....[70]....
        /*04f8*/ 	.word	0x00008620


	//   ....[71]....
        /*04fc*/ 	.word	0x00008630


	//   ....[72]....
        /*0500*/ 	.word	0x00008640


	//   ....[73]....
        /*0504*/ 	.word	0x00008650


	//   ....[74]....
        /*0508*/ 	.word	0x00008660


	//   ....[75]....
        /*050c*/ 	.word	0x00008670


	//   ....[76]....
        /*0510*/ 	.word	0x00008680


	//   ....[77]....
        /*0514*/ 	.word	0x00008690


	//   ....[78]....
        /*0518*/ 	.word	0x000086a0


	//   ....[79]....
        /*051c*/ 	.word	0x000086b0


	//   ....[80]....
        /*0520*/ 	.word	0x000086c0


	//   ....[81]....
        /*0524*/ 	.word	0x000086d0


	//   ....[82]....
        /*0528*/ 	.word	0x000086e0


	//   ....[83]....
        /*052c*/ 	.word	0x000086f0


	//   ....[84]....
        /*0530*/ 	.word	0x000090c0


	//   ....[85]....
        /*0534*/ 	.word	0x000090d0


	//   ....[86]....
        /*0538*/ 	.word	0x000090f0


	//   ....[87]....
        /*053c*/ 	.word	0x00009100


	//   ....[88]....
        /*0540*/ 	.word	0x00009620


	//   ....[89]....
        /*0544*/ 	.word	0x00009660


	//   ....[90]....
        /*0548*/ 	.word	0x000097d0


	//   ....[91]....
        /*054c*/ 	.word	0x000097f0


	//   ....[92]....
        /*0550*/ 	.word	0x00009920


	//   ....[93]....
        /*0554*/ 	.word	0x00009940


	//   ....[94]....
        /*0558*/ 	.word	0x00009a80


	//   ....[95]....
        /*055c*/ 	.word	0x00009ac0


	//   ....[96]....
        /*0560*/ 	.word	0x0000a7b0


	//   ....[97]....
        /*0564*/ 	.word	0x0000b3a0


	//   ....[98]....
        /*0568*/ 	.word	0x0000b3d0


	//   ....[99]....
        /*056c*/ 	.word	0x0000b400


	//   ....[100]....
        /*0570*/ 	.word	0x0000b430


	//   ....[101]....
        /*0574*/ 	.word	0x0000b520


	//   ....[102]....
        /*0578*/ 	.word	0x0000b530


	//   ....[103]....
        /*057c*/ 	.word	0x0000b5b0


	//   ....[104]....
        /*0580*/ 	.word	0x0000b5c0


	//   ....[105]....
        /*0584*/ 	.word	0x0000b640


	//   ....[106]....
        /*0588*/ 	.word	0x0000b650


	//   ....[107]....
        /*058c*/ 	.word	0x0000b6d0


	//   ....[108]....
        /*0590*/ 	.word	0x0000b6e0


	//   ....[109]....
        /*0594*/ 	.word	0x0000b760


	//   ....[110]....
        /*0598*/ 	.word	0x0000b770


	//   ....[111]....
        /*059c*/ 	.word	0x0000b780


	//   ....[112]....
        /*05a0*/ 	.word	0x0000b790


	//   ....[113]....
        /*05a4*/ 	.word	0x0000d7a0


	//   ....[114]....
        /*05a8*/ 	.word	0x0000dcc0


	//   ....[115]....
        /*05ac*/ 	.word	0x0000de70


	//   ....[116]....
        /*05b0*/ 	.word	0x0000ded0


	//   ....[117]....
        /*05b4*/ 	.word	0x0000df60


	//   ....[118]....
        /*05b8*/ 	.word	0x0000e060


	//   ....[119]....
        /*05bc*/ 	.word	0x0000e0c0


	//   ....[120]....
        /*05c0*/ 	.word	0x0000e1c0


	//   ....[121]....
        /*05c4*/ 	.word	0x0000e220


	//   ....[122]....
        /*05c8*/ 	.word	0x0000e310


	//   ....[123]....
        /*05cc*/ 	.word	0x0000e370


	//   ....[124]....
        /*05d0*/ 	.word	0x0000e460


	//   ....[125]....
        /*05d4*/ 	.word	0x0000e4c0


	//   ....[126]....
        /*05d8*/ 	.word	0x0000e5b0


	//   ....[127]....
        /*05dc*/ 	.word	0x0000e610


	//   ....[128]....
        /*05e0*/ 	.word	0x0000e6f0


	//   ....[129]....
        /*05e4*/ 	.word	0x0000e750


	//   ....[130]....
        /*05e8*/ 	.word	0x0000e820


	//----- nvinfo : EIATTR_REG_RECONFIG
	.align		4
.L_92:
        /*05ec*/ 	.byte	0x01, 0x54
	.zero		2


	//----- nvinfo : EIATTR_SYSCALL_OFFSETS
	.align		4
        /*05f0*/ 	.byte	0x04, 0x46
        /*05f2*/ 	.short	(.L_94 - .L_93)


	//   ....[0]....
.L_93:
        /*05f4*/ 	.word	0x00001480


	//   ....[1]....
        /*05f8*/ 	.word	0x0000a260


	//   ....[2]....
        /*05fc*/ 	.word	0x0000a3a0


	//   ....[3]....
        /*0600*/ 	.word	0x0000a4e0


	//   ....[4]....
        /*0604*/ 	.word	0x0000a600


	//   ....[5]....
        /*0608*/ 	.word	0x0000afc0


	//----- nvinfo : EIATTR_MBARRIER_INSTR_OFFSETS
	.align		4
.L_94:
        /*060c*/ 	.byte	0x04, 0x39
        /*060e*/ 	.short	(.L_96 - .L_95)


	//   ....[0]....
.L_95:
        /*0610*/ 	.word	0x00000270
        /*0614*/ 	.word	0x000000ff
        /*0618*/ 	.word	0x00038800
        /*061c*/ 	.short	0x0100
        /*061e*/ 	.byte	0x08
	.zero		1


	//   ....[1]....
        /*0620*/ 	.word	0x00000280
        /*0624*/ 	.word	0x000000ff
        /*0628*/ 	.word	0x00038820
        /*062c*/ 	.short	0x0100
        /*062e*/ 	.byte	0x08
	.zero		1


	//   ....[2]....
        /*0630*/ 	.word	0x00000370
        /*0634*/ 	.word	0x000000ff
        /*0638*/ 	.word	0x00038830
        /*063c*/ 	.short	0x0100
        /*063e*/ 	.byte	0x08
	.zero		1


	//   ....[3]....
        /*0640*/ 	.word	0x00000380
        /*0644*/ 	.word	0x000000ff
        /*0648*/ 	.word	0x00038840
        /*064c*/ 	.short	0x0100
        /*064e*/ 	.byte	0x08
	.zero		1


	//   ....[4]....
        /*0650*/ 	.word	0x00000390
        /*0654*/ 	.word	0x000000ff
        /*0658*/ 	.word	0x00038838
        /*065c*/ 	.short	0x0100
        /*065e*/ 	.byte	0x08
	.zero		1


	//   ....[5]....
        /*0660*/ 	.word	0x000003a0
        /*0664*/ 	.word	0x000000ff
        /*0668*/ 	.word	0x00038848
        /*066c*/ 	.short	0x0100
        /*066e*/ 	.byte	0x08
	.zero		1


	//   ....[6]....
        /*0670*/ 	.word	0x000004d0
        /*0674*/ 	.word	0x000000ff
        /*0678*/ 	.word	0x00038850
        /*067c*/ 	.short	0x0100
        /*067e*/ 	.byte	0x08
	.zero		1


	//   ....[7]....
        /*0680*/ 	.word	0x000004e0
        /*0684*/ 	.word	0x000000ff
        /*0688*/ 	.word	0x00038860
        /*068c*/ 	.short	0x0100
        /*068e*/ 	.byte	0x08
	.zero		1


	//   ....[8]....
        /*0690*/ 	.word	0x000004f0
        /*0694*/ 	.word	0x000000ff
        /*0698*/ 	.word	0x00038858
        /*069c*/ 	.short	0x0100
        /*069e*/ 	.byte	0x08
	.zero		1


	//   ....[9]....
        /*06a0*/ 	.word	0x00000500
        /*06a4*/ 	.word	0x000000ff
        /*06a8*/ 	.word	0x00038868
        /*06ac*/ 	.short	0x0100
        /*06ae*/ 	.byte	0x08
	.zero		1


	//   ....[10]....
        /*06b0*/ 	.word	0x000005f0
        /*06b4*/ 	.word	0x000000ff
        /*06b8*/ 	.word	0x00038870
        /*06bc*/ 	.short	0x0100
        /*06be*/ 	.byte	0x06
	.zero		1


	//   ....[11]....
        /*06c0*/ 	.word	0x00000600
        /*06c4*/ 	.word	0x000000ff
        /*06c8*/ 	.word	0x00038880
        /*06cc*/ 	.short	0x0100
        /*06ce*/ 	.byte	0x06
	.zero		1


	//   ....[12]....
        /*06d0*/ 	.word	0x00000610
        /*06d4*/ 	.word	0x000000ff
        /*06d8*/ 	.word	0x00038878
        /*06dc*/ 	.short	0x0100
        /*06de*/ 	.byte	0x06
	.zero		1


	//   ....[13]....
        /*06e0*/ 	.word	0x00000620
        /*06e4*/ 	.word	0x000000ff
        /*06e8*/ 	.word	0x00038888
        /*06ec*/ 	.short	0x0100
        /*06ee*/ 	.byte	0x06
	.zero		1


	//   ....[14]....
        /*06f0*/ 	.word	0x00000750
        /*06f4*/ 	.word	0x000000ff
        /*06f8*/ 	.word	0x00038890
        /*06fc*/ 	.short	0x0100
        /*06fe*/ 	.byte	0x08
	.zero		1


	//   ....[15]....
        /*0700*/ 	.word	0x00000760
        /*0704*/ 	.word	0x000000ff
        /*0708*/ 	.word	0x000388a0
        /*070c*/ 	.short	0x0100
        /*070e*/ 	.byte	0x08
	.zero		1


	//   ....[16]....
        /*0710*/ 	.word	0x00000770
        /*0714*/ 	.word	0x000000ff
        /*0718*/ 	.word	0x00038898
        /*071c*/ 	.short	0x0100
        /*071e*/ 	.byte	0x08
	.zero		1


	//   ....[17]....
        /*0720*/ 	.word	0x00000780
        /*0724*/ 	.word	0x000000ff
        /*0728*/ 	.word	0x000388a8
        /*072c*/ 	.short	0x0100
        /*072e*/ 	.byte	0x08
	.zero		1


	//   ....[18]....
        /*0730*/ 	.word	0x000008b0
        /*0734*/ 	.word	0x000000ff
        /*0738*/ 	.word	0x000388b0
        /*073c*/ 	.short	0x0100
        /*073e*/ 	.byte	0x08
	.zero		1


	//   ....[19]....
        /*0740*/ 	.word	0x000008c0
        /*0744*/ 	.word	0x000000ff
        /*0748*/ 	.word	0x000388c0
        /*074c*/ 	.short	0x0100
        /*074e*/ 	.byte	0x08
	.zero		1


	//   ....[20]....
        /*0750*/ 	.word	0x000008d0
        /*0754*/ 	.word	0x000000ff
        /*0758*/ 	.word	0x000388b8
        /*075c*/ 	.short	0x0100
        /*075e*/ 	.byte	0x08
	.zero		1


	//   ....[21]....
        /*0760*/ 	.word	0x000008e0
        /*0764*/ 	.word	0x000000ff
        /*0768*/ 	.word	0x000388c8
        /*076c*/ 	.short	0x0100
        /*076e*/ 	.byte	0x08
	.zero		1


	//   ....[22]....
        /*0770*/ 	.word	0x000014e0
        /*0774*/ 	.word	0x000000ff
        /*0778*/ 	.word	0x00038800
        /*077c*/ 	.short	0x010a
        /*077e*/ 	.byte	0x27
	.zero		1


	//   ....[23]....
        /*0780*/ 	.word	0x00001560
        /*0784*/ 	.word	0x00000003
        /*0788*/ 	.word	0x00038830
        /*078c*/ 	.short	0x010a
        /*078e*/ 	.byte	0x3f
	.zero		1


	//   ....[24]....
        /*0790*/ 	.word	0x000015d0
        /*0794*/ 	.word	0x00000003
        /*0798*/ 	.word	0x00038830
        /*079c*/ 	.short	0x010a
        /*079e*/ 	.byte	0x3f
	.zero		1


	//   ....[25]....
        /*07a0*/ 	.word	0x00002970
        /*07a4*/ 	.word	0x00000003
        /*07a8*/ 	.word	0x00000000
        /*07ac*/ 	.short	0x0101
        /*07ae*/ 	.byte	0x3f
	.zero		1


	//   ....[26]....
        /*07b0*/ 	.word	0x000040e0
        /*07b4*/ 	.word	0x000000ff
        /*07b8*/ 	.word	0x00038830
        /*07bc*/ 	.short	0x010a
        /*07be*/ 	.byte	0x06
	.zero		1


	//   ....[27]....
        /*07c0*/ 	.word	0x00004120
        /*07c4*/ 	.word	0x000000ff
        /*07c8*/ 	.word	0x00038830
        /*07cc*/ 	.short	0x010a
        /*07ce*/ 	.byte	0x06
	.zero		1


	//   ....[28]....
        /*07d0*/ 	.word	0x00004490
        /*07d4*/ 	.word	0x000000ff
        /*07d8*/ 	.word	0x00038850
        /*07dc*/ 	.short	0x010a
        /*07de*/ 	.byte	0x06
	.zero		1


	//   ....[29]....
        /*07e0*/ 	.word	0x000044d0
        /*07e4*/ 	.word	0x000000ff
        /*07e8*/ 	.word	0x00038850
        /*07ec*/ 	.short	0x010a
        /*07ee*/ 	.byte	0x06
	.zero		1


	//   ....[30]....
        /*07f0*/ 	.word	0x000057e0
        /*07f4*/ 	.word	0x00000003
        /*07f8*/ 	.word	0x00000000
        /*07fc*/ 	.short	0x0101
        /*07fe*/ 	.byte	0x3f
	.zero		1


	//   ....[31]....
        /*0800*/ 	.word	0x00005980
        /*0804*/ 	.word	0x000000ff
        /*0808*/ 	.word	0x00000000
        /*080c*/ 	.short	0x0101
        /*080e*/ 	.byte	0x06
	.zero		1


	//   ....[32]....
        /*0810*/ 	.word	0x00006380
        /*0814*/ 	.word	0x000000ff
        /*0818*/ 	.word	0x00038850
        /*081c*/ 	.short	0x010a
        /*081e*/ 	.byte	0x08
	.zero		1


	//   ....[33]....
        /*0820*/ 	.word	0x000063c0
        /*0824*/ 	.word	0x000000ff
        /*0828*/ 	.word	0x00038850
        /*082c*/ 	.short	0x010a
        /*082e*/ 	.byte	0x08
	.zero		1


	//   ....[34]....
        /*0830*/ 	.word	0x00008400
        /*0834*/ 	.word	0x000000ff
        /*0838*/ 	.word	0x00000000
        /*083c*/ 	.short	0x0101
        /*083e*/ 	.byte	0x08
	.zero		1


	//   ....[35]....
        /*0840*/ 	.word	0x00009640
        /*0844*/ 	.word	0x000000ff
        /*0848*/ 	.word	0x00000000
        /*084c*/ 	.short	0x0101
        /*084e*/ 	.byte	0x27
	.zero		1


	//   ....[36]....
        /*0850*/ 	.word	0x0000aa30
        /*0854*/ 	.word	0x00000004
        /*0858*/ 	.word	0x00038880
        /*085c*/ 	.short	0x010a
        /*085e*/ 	.byte	0x3f
	.zero		1


	//   ....[37]....
        /*0860*/ 	.word	0x0000ac30
        /*0864*/ 	.word	0x00000004
        /*0868*/ 	.word	0x00038840
        /*086c*/ 	.short	0x010a
        /*086e*/ 	.byte	0x3f
	.zero		1


	//   ....[38]....
        /*0870*/ 	.word	0x0000b8b0
        /*0874*/ 	.word	0x000000ff
        /*0878*/ 	.word	0x00038800
        /*087c*/ 	.short	0x0107
        /*087e*/ 	.byte	0x29
	.zero		1


	//   ....[39]....
        /*0880*/ 	.word	0x0000b900
        /*0884*/ 	.word	0x000000ff
        /*0888*/ 	.word	0x00038800
        /*088c*/ 	.short	0x0101
        /*088e*/ 	.byte	0x29
	.zero		1


	//   ....[40]....
        /*0890*/ 	.word	0x0000b930
        /*0894*/ 	.word	0x000000ff
        /*0898*/ 	.word	0x00038820
        /*089c*/ 	.short	0x010a
        /*089e*/ 	.byte	0x29
	.zero		1


	//   ....[41]....
        /*08a0*/ 	.word	0x0000bc40
        /*08a4*/ 	.word	0x00000004
        /*08a8*/ 	.word	0x00038880
        /*08ac*/ 	.short	0x010a
        /*08ae*/ 	.byte	0x3f
	.zero		1


	//   ....[42]....
        /*08b0*/ 	.word	0x0000bf70
        /*08b4*/ 	.word	0x00000004
        /*08b8*/ 	.word	0x00038840
        /*08bc*/ 	.short	0x010a
        /*08be*/ 	.byte	0x3f
	.zero		1


	//   ....[43]....
        /*08c0*/ 	.word	0x0000c330
        /*08c4*/ 	.word	0x00000013
        /*08c8*/ 	.word	0x00038870
        /*08cc*/ 	.short	0x010a
        /*08ce*/ 	.byte	0x3f
	.zero		1


	//   ....[44]....
        /*08d0*/ 	.word	0x0000c3a0
        /*08d4*/ 	.word	0x00000013
        /*08d8*/ 	.word	0x00038860
        /*08dc*/ 	.short	0x010a
        /*08de*/ 	.byte	0x3f
	.zero		1


	//   ....[45]....
        /*08e0*/ 	.word	0x0000cba0
        /*08e4*/ 	.word	0x00000013
        /*08e8*/ 	.word	0x00038850
        /*08ec*/ 	.short	0x0101
        /*08ee*/ 	.byte	0x3f
	.zero		1


	//   ....[46]....
        /*08f0*/ 	.word	0x0000cc20
        /*08f4*/ 	.word	0x00000013
        /*08f8*/ 	.word	0x00000000
        /*08fc*/ 	.short	0x0101
        /*08fe*/ 	.byte	0x3f
	.zero		1


	//   ....[47]....
        /*0900*/ 	.word	0x0000cd00
        /*0904*/ 	.word	0x00000015
        /*0908*/ 	.word	0x00038870
        /*090c*/ 	.short	0x010a
        /*090e*/ 	.byte	0x3f
	.zero		1


	//   ....[48]....
        /*0910*/ 	.word	0x0000cd90
        /*0914*/ 	.word	0x00000015
        /*0918*/ 	.word	0x00038860
        /*091c*/ 	.short	0x010a
        /*091e*/ 	.byte	0x3f
	.zero		1


	//   ....[49]....
        /*0920*/ 	.word	0x0000d590
        /*0924*/ 	.word	0x00000015
        /*0928*/ 	.word	0x00038850
        /*092c*/ 	.short	0x0101
        /*092e*/ 	.byte	0x3f
	.zero		1


	//   ....[50]....
        /*0930*/ 	.word	0x0000d620
        /*0934*/ 	.word	0x00000000
        /*0938*/ 	.word	0x00000000
        /*093c*/ 	.short	0x0101
        /*093e*/ 	.byte	0x3f
	.zero		1


	//   ....[51]....
        /*0940*/ 	.word	0x0000d750
        /*0944*/ 	.word	0x00000009
        /*0948*/ 	.word	0x00038820
        /*094c*/ 	.short	0x010a
        /*094e*/ 	.byte	0x3f
	.zero		1


	//   ....[52]....
        /*0950*/ 	.word	0x0000d8c0
        /*0954*/ 	.word	0x00000005
        /*0958*/ 	.word	0x00000000
        /*095c*/ 	.short	0x010a
        /*095e*/ 	.byte	0x3f
	.zero		1


	//   ....[53]....
        /*0960*/ 	.word	0x0000d930
        /*0964*/ 	.word	0x00000007
        /*0968*/ 	.word	0x00000000
        /*096c*/ 	.short	0x010a
        /*096e*/ 	.byte	0x3f
	.zero		1


	//   ....[54]....
        /*0970*/ 	.word	0x0000d990
        /*0974*/ 	.word	0x00000005
        /*0978*/ 	.word	0x00038860
        /*097c*/ 	.short	0x010a
        /*097e*/ 	.byte	0x3f
	.zero		1


	//   ....[55]....
        /*0980*/ 	.word	0x0000d9e0
        /*0984*/ 	.word	0x00000003
        /*0988*/ 	.word	0x00038860
        /*098c*/ 	.short	0x010a
        /*098e*/ 	.byte	0x3f
	.zero		1


	//   ....[56]....
        /*0990*/ 	.word	0x0000da20
        /*0994*/ 	.word	0x00000005
        /*0998*/ 	.word	0x00038880
        /*099c*/ 	.short	0x010a
        /*099e*/ 	.byte	0x3f
	.zero		1


	//   ....[57]....
        /*09a0*/ 	.word	0x0000da40
        /*09a4*/ 	.word	0x00000003
        /*09a8*/ 	.word	0x00038880
        /*09ac*/ 	.short	0x010a
        /*09ae*/ 	.byte	0x3f
	.zero		1


	//   ....[58]....
        /*09b0*/ 	.word	0x0000dab0
        /*09b4*/ 	.word	0x00000003
        /*09b8*/ 	.word	0x00038800
        /*09bc*/ 	.short	0x010a
        /*09be*/ 	.byte	0x3f
	.zero		1


	//   ....[59]....
        /*09c0*/ 	.word	0x0000db00
        /*09c4*/ 	.word	0x00000003
        /*09c8*/ 	.word	0x00038830
        /*09cc*/ 	.short	0x010a
        /*09ce*/ 	.byte	0x3f
	.zero		1


	//   ....[60]....
        /*09d0*/ 	.word	0x0000db60
        /*09d4*/ 	.word	0x00000005
        /*09d8*/ 	.word	0x00038830
        /*09dc*/ 	.short	0x010a
        /*09de*/ 	.byte	0x3f
	.zero		1


	//   ....[61]....
        /*09e0*/ 	.word	0x0000dbc0
        /*09e4*/ 	.word	0x00000005
        /*09e8*/ 	.word	0x00038850
        /*09ec*/ 	.short	0x010a
        /*09ee*/ 	.byte	0x3f
	.zero		1


	//   ....[62]....
        /*09f0*/ 	.word	0x0000dc20
        /*09f4*/ 	.word	0x00000007
        /*09f8*/ 	.word	0x00038850
        /*09fc*/ 	.short	0x010a
        /*09fe*/ 	.byte	0x3f
	.zero		1


	//   ....[63]....
        /*0a00*/ 	.word	0x0000dd70
        /*0a04*/ 	.word	0x00000004
        /*0a08*/ 	.word	0x00038880
        /*0a0c*/ 	.short	0x010a
        /*0a0e*/ 	.byte	0x3f
	.zero		1


	//   ....[64]....
        /*0a10*/ 	.word	0x0000ddc0
        /*0a14*/ 	.word	0x00000004
        /*0a18*/ 	.word	0x00038840
        /*0a1c*/ 	.short	0x010a
        /*0a1e*/ 	.byte	0x3f
	.zero		1


	//   ....[65]....
        /*0a20*/ 	.word	0x0000e870
        /*0a24*/ 	.word	0x00000003
        /*0a28*/ 	.word	0x00038820
        /*0a2c*/ 	.short	0x010a
        /*0a2e*/ 	.byte	0x3f
	.zero		1


	//   ....[66]....
        /*0a30*/ 	.word	0x0000e8c0
        /*0a34*/ 	.word	0x00000004
        /*0a38*/ 	.word	0x00038880
        /*0a3c*/ 	.short	0x010a
        /*0a3e*/ 	.byte	0x3f
	.zero		1


	//   ....[67]....
        /*0a40*/ 	.word	0x0000e910
        /*0a44*/ 	.word	0x00000004
        /*0a48*/ 	.word	0x00038840
        /*0a4c*/ 	.short	0x010a
        /*0a4e*/ 	.byte	0x3f
	.zero		1


	//   ....[68]....
        /*0a50*/ 	.word	0x0000e960
        /*0a54*/ 	.word	0x00000013
        /*0a58*/ 	.word	0x00038870
        /*0a5c*/ 	.short	0x010a
        /*0a5e*/ 	.byte	0x3f
	.zero		1


	//   ....[69]....
        /*0a60*/ 	.word	0x0000e9b0
        /*0a64*/ 	.word	0x00000013
        /*0a68*/ 	.word	0x00038860
        /*0a6c*/ 	.short	0x010a
        /*0a6e*/ 	.byte	0x3f
	.zero		1


	//   ....[70]....
        /*0a70*/ 	.word	0x0000ea00
        /*0a74*/ 	.word	0x00000015
        /*0a78*/ 	.word	0x00038870
        /*0a7c*/ 	.short	0x010a
        /*0a7e*/ 	.byte	0x3f
	.zero		1


	//   ....[71]....
        /*0a80*/ 	.word	0x0000ea50
        /*0a84*/ 	.word	0x00000015
        /*0a88*/ 	.word	0x00038860
        /*0a8c*/ 	.short	0x010a
        /*0a8e*/ 	.byte	0x3f
	.zero		1


	//   ....[72]....
        /*0a90*/ 	.word	0x0000eaa0
        /*0a94*/ 	.word	0x00000009
        /*0a98*/ 	.word	0x00038820
        /*0a9c*/ 	.short	0x010a
        /*0a9e*/ 	.byte	0x3f
	.zero		1


	//   ....[73]....
        /*0aa0*/ 	.word	0x0000eaf0
        /*0aa4*/ 	.word	0x00000005
        /*0aa8*/ 	.word	0x00000000
        /*0aac*/ 	.short	0x010a
        /*0aae*/ 	.byte	0x3f
	.zero		1


	//   ....[74]....
        /*0ab0*/ 	.word	0x0000eb40
        /*0ab4*/ 	.word	0x00000007
        /*0ab8*/ 	.word	0x00000000
        /*0abc*/ 	.short	0x010a
        /*0abe*/ 	.byte	0x3f
	.zero		1


	//   ....[75]....
        /*0ac0*/ 	.word	0x0000eb90
        /*0ac4*/ 	.word	0x00000005
        /*0ac8*/ 	.word	0x00038860
        /*0acc*/ 	.short	0x010a
        /*0ace*/ 	.byte	0x3f
	.zero		1


	//   ....[76]....
        /*0ad0*/ 	.word	0x0000ebe0
        /*0ad4*/ 	.word	0x00000003
        /*0ad8*/ 	.word	0x00038860
        /*0adc*/ 	.short	0x010a
        /*0ade*/ 	.byte	0x3f
	.zero		1


	//   ....[77]....
        /*0ae0*/ 	.word	0x0000ec30
        /*0ae4*/ 	.word	0x00000005
        /*0ae8*/ 	.word	0x00038880
        /*0aec*/ 	.short	0x010a
        /*0aee*/ 	.byte	0x3f
	.zero		1


	//----- nvinfo : EIATTR_NUM_MBARRIERS
	.align		4
.L_96:
        /*0af0*/ 	.byte	0x03, 0x38
        /*0af2*/ 	.short	0x0016


	//----- nvinfo : EIATTR_EXIT_INSTR_OFFSETS
	.align		4
        /*0af4*/ 	.byte	0x04, 0x1c
        /*0af6*/ 	.short	(.L_98 - .L_97)


	//   ....[0]....
.L_97:
        /*0af8*/ 	.word	0x00000a30


	//   ....[1]....
        /*0afc*/ 	.word	0x00009c20


	//   ....[2]....
        /*0b00*/ 	.word	0x0000d7c0


	//   ....[3]....
        /*0b04*/ 	.word	0x0000da90


	//----- nvinfo : EIATTR_MAX_THREADS
	.align		4
.L_98:
        /*0b08*/ 	.byte	0x04, 0x05
        /*0b0a*/ 	.short	(.L_100 - .L_99)
.L_99:
        /*0b0c*/ 	.word	0x00000180
        /*0b10*/ 	.word	0x00000001
        /*0b14*/ 	.word	0x00000001


	//----- nvinfo : EIATTR_CRS_STACK_SIZE
	.align		4
.L_100:
        /*0b18*/ 	.byte	0x04, 0x1e
        /*0b1a*/ 	.short	(.L_102 - .L_101)
.L_101:
        /*0b1c*/ 	.word	0x00000000


	//----- nvinfo : EIATTR_CBANK_PARAM_SIZE
	.align		4
.L_102:
        /*0b20*/ 	.byte	0x03, 0x19
        /*0b22*/ 	.short	0x0a70


	//----- nvinfo : EIATTR_PARAM_CBANK
	.align		4
        /*0b24*/ 	.byte	0x04, 0x0a
        /*0b26*/ 	.short	(.L_104 - .L_103)
	.align		4
.L_103:
        /*0b28*/ 	.word	index@(.nv.constant0._ZN7cutlass13device_kernelIN5flash11enable_sm90INS1_16FlashAttnFwdSm90INS1_25CollectiveMainloopFwdSm90ILi2EN4cute5tupleIJNS5_1CILi1EEES8_S8_EEENS6_IJNS7_ILi128EEESA_NS7_ILi256EEEEEELi256ENS_12float_e4m3_tEfNS_4arch4Sm90ELb0ELb0ELb0ELb0ELb0ELb0ELb0ELb1ELb1ELb1ELb0ELb0EEENS1_21CollectiveEpilogueFwdINS6_IJSA_SB_SA_EEES9_NS_10bfloat16_tESF_Li256ELb0ELb1ELb0ELb1EEENS1_29StaticPersistentTileSchedulerILb0EEEEEEEEEvNT_6ParamsE)
        /*0b2c*/ 	.short	0x0210
        /*0b2e*/ 	.short	0x0a70


	//----- nvinfo : EIATTR_SW_WAR
	.align		4
.L_104:
        /*0b30*/ 	.byte	0x04, 0x36
        /*0b32*/ 	.short	(.L_106 - .L_105)
.L_105:
        /*0b34*/ 	.word	0x00000008
.L_106:


//--------------------- .nv.info._ZN7cutlass13device_kernelIN5flash11enable_sm90INS1_16FlashAttnFwdSm90INS1_25CollectiveMainloopFwdSm90ILi2EN4cute5tupleIJNS5_1CILi1EEES8_S8_EEENS6_IJNS7_ILi128EEESA_NS7_ILi256EEEEEELi256ENS_12float_e4m3_tEfNS_4arch4Sm90ELb0ELb0ELb0ELb1ELb0ELb0ELb0ELb1ELb1ELb1ELb0ELb0EEENS1_21CollectiveEpilogueFwdINS6_IJSA_SB_SA_EEES9_NS_10bfloat16_tESF_Li256ELb1ELb1ELb0ELb1EEENS1_36VarlenDynamicPersistentTileSchedulerILi128ELi128ELi256ELi128ELb0ELb1ELb1ELb0ELb1ELb1EEEEEEEEEvNT_6ParamsE --------------------------
	.section	.nv.info._ZN7cutlass13device_kernelIN5flash11enable_sm90INS1_16FlashAttnFwdSm90INS1_25CollectiveMainloopFwdSm90ILi2EN4cute5tupleIJNS5_1CILi1EEES8_S8_EEENS6_IJNS7_ILi128EEESA_NS7_ILi256EEEEEELi256ENS_12float_e4m3_tEfNS_4arch4Sm90ELb0ELb0ELb0ELb1ELb0ELb0ELb0ELb1ELb1ELb1ELb0ELb0EEENS1_21CollectiveEpilogueFwdINS6_IJSA_SB_SA_EEES9_NS_10bfloat16_tESF_Li256ELb1ELb1ELb0ELb1EEENS1_36VarlenDynamicPersistentTileSchedulerILi128ELi128ELi256ELi128ELb0ELb1ELb1ELb0ELb1ELb1EEEEEEEEEvNT_6ParamsE,"",@"SHT_CUDA_INFO"
	.sectionflags	@""
	.align	4


	//----- nvinfo : EIATTR_CUDA_API_VERSION
	.align		4
        /*0000*/ 	.byte	0x04, 0x37
        /*0002*/ 	.short	(.L_108 - .L_107)
.L_107:
        /*0004*/ 	.word	0x00000082


	//----- nvinfo : EIATTR_KPARAM_INFO
	.align		4
.L_108:
        /*0008*/ 	.byte	0x04, 0x17
        /*000a*/ 	.short	(.L_110 - .L_109)
.L_109:
        /*000c*/ 	.word	0x00000000
        /*0010*/ 	.short	0x0000
        /*0012*/ 	.short	0x0070
        /*0014*/ 	.byte	0x00, 0xf0, 0x01, 0x2a


	//----- nvinfo : EIATTR_SPARSE_MMA_MASK
	.align		4
.L_110:
        /*0018*/ 	.byte	0x03, 0x50
        /*001a*/ 	.short	0x0000


	//----- nvinfo : EIATTR_MAXREG_COUNT
	.align		4
        /*001c*/ 	.byte	0x03, 0x1b
        /*001e*/ 	.short	0x00a8


	//----- nvinfo : EIATTR_NUM_BARRIERS
	.align		4
        /*0020*/ 	.byte	0x02, 0x4c
        /*0022*/ 	.byte	0x10
	.zero		1


	//----- nvinfo : EIATTR_EXTERNS
	.align		4
        /*0024*/ 	.byte	0x04, 0x0f
        /*0026*/ 	.short	(.L_112 - .L_111)


	//   ....[0]....
	.align		4
.L_111:
        /*0028*/ 	.word	index@(__assertfail)


	//----- nvinfo : EIATTR_ANNOTATIONS
	.align		4
.L_112:
        /*002c*/ 	.byte	0x04, 0x55
        /*002e*/ 	.short	(.L_114 - .L_113)


	//   ....[0]....
.L_113:
        /* <DEDUP_REMOVED lines=39> */
        /*0294*/ 	.byte	0x40, 0x0e, 0x01, 0x00, 0x01, 0x00, 0x00, 0x00, 0x50, 0x0f, 0x01, 0x00


	//----- nvinfo : EIATTR_MERCURY_ISA_VERSION
	.align		4
.L_114:
        /*02a0*/ 	.byte	0x03, 0x5f
        /*02a2*/ 	.short	0x0101


	//----- nvinfo : EIATTR_UNUSED_LOAD_BYTE_OFFSET
	.align		4
        /*02a4*/ 	.byte	0x04, 0x44
        /*02a6*/ 	.short	(.L_116 - .L_115)


	//   ....[0]....
.L_115:
        /*02a8*/ 	.word	0x00000a40
        /*02ac*/ 	.word	0x0000fff0


	//   ....[1]....
        /*02b0*/ 	.word	0x00007a90
        /*02b4*/ 	.word	0x0000fff0


	//----- nvinfo : EIATTR_INT_WARP_WIDE_INSTR_OFFSETS
	.align		4
.L_116:
        /*02b8*/ 	.byte	0x04, 0x31
        /*02ba*/ 	.short	(.L_118 - .L_117)


	//   ....[0]....
.L_117:
        /*02bc*/ 	.word	0x00000130


	//   ....[1]....
        /*02c0*/ 	.word	0x00000170


	//   ....[2]....
        /*02c4*/ 	.word	0x000001e0


	//   ....[3]....
        /*02c8*/ 	.word	0x0000c8e0


	//   ....[4]....
        /*02cc*/ 	.word	0x0000c970


	//   ....[5]....
        /*02d0*/ 	.word	0x0000f730


	//   ....[6]....
        /*02d4*/ 	.word	0x0000f7c0


	//----- nvinfo : EIATTR_COOP_GROUP_MASK_REGIDS
	.align		4
.L_118:
        /*02d8*/ 	.byte	0x04, 0x29
        /*02da*/ 	.short	(.L_120 - .L_119)


	//   ....[0]....
.L_119:
        /*02dc*/ 	.word	0xffffffff


	//   ....[1]....
        /*02e0*/ 	.word	0xffffffff


	//   ....[2]....
        /*02e4*/ 	.word	0xffffffff


	//   ....[3]....
        /*02e8*/ 	.word	0xffffffff


	//   ....[4]....
        /*02ec*/ 	.word	0xffffffff


	//   ....[5]....
        /*02f0*/ 	.word	0xffffffff


	//   ....[6]....
        /*02f4*/ 	.word	0xffffffff


	//   ....[7]....
        /*02f8*/ 	.word	0xffffffff


	//   ....[8]....
        /*02fc*/ 	.word	0xffffffff


	//   ....[9]....
        /*0300*/ 	.word	0xffffffff


	//   ....[10]....
        /*0304*/ 	.word	0xffffffff


	//   ....[11]....
        /*0308*/ 	.word	0xffffffff


	//   ....[12]....
        /*030c*/ 	.word	0xffffffff


	//   ....[13]....
        /*0310*/ 	.word	0xffffffff


	//   ....[14]....
        /*0314*/ 	.word	0xffffffff


	//   ....[15]....
        /*0318*/ 	.word	0xffffffff


	//   ....[16]....
        /*031c*/ 	.word	0xffffffff


	//   ....[17]....
        /*0320*/ 	.word	0xffffffff


	//   ....[18]....
        /*0324*/ 	.word	0xffffffff


	//   ....[19]....
        /*0328*/ 	.word	0xffffffff


	//   ....[20]....
        /*032c*/ 	.word	0xffffffff


	//   ....[21]....
        /*0330*/ 	.word	0xffffffff


	//   ....[22]....
        /*0334*/ 	.word	0xffffffff


	//   ....[23]....
        /*0338*/ 	.word	0xffffffff


	//   ....[24]....
        /*033c*/ 	.word	0xffffffff


	//   ....[25]....
        /*0340*/ 	.word	0xffffffff


	//   ....[26]....
        /*0344*/ 	.word	0xffffffff


	//   ....[27]....
        /*0348*/ 	.word	0xffffffff


	//   ....[28]....
        /*034c*/ 	.word	0xffffffff


	//   ....[29]....
        /*0350*/ 	.word	0xffffffff


	//   ....[30]....
        /*0354*/ 	.word	0xffffffff


	//   ....[31]....
        /*0358*/ 	.word	0xffffffff


	//   ....[32]....
        /*035c*/ 	.word	0xffffffff


	//   ....[33]....
        /*0360*/ 	.word	0xffffffff


	//   ....[34]....
        /*0364*/ 	.word	0xffffffff


	//   ....[35]....
        /*0368*/ 	.word	0xffffffff


	//   ....[36]....
        /*036c*/ 	.word	0xffffffff


	//   ....[37]....
        /*0370*/ 	.word	0xffffffff


	//   ....[38]....
        /*0374*/ 	.word	0xffffffff


	//   ....[39]....
        /*0378*/ 	.word	0xffffffff


	//   ....[40]....
        /*037c*/ 	.word	0xffffffff


	//   ....[41]....
        /*0380*/ 	.word	0xffffffff


	//   ....[42]....
        /*0384*/ 	.word	0xffffffff


	//   ....[43]....
        /*0388*/ 	.word	0xffffffff


	//   ....[44]....
        /*038c*/ 	.word	0xffffffff


	//   ....[45]....
        /*0390*/ 	.word	0xffffffff


	//   ....[46]....
        /*0394*/ 	.word	0xffffffff


	//   ....[47]....
        /*0398*/ 	.word	0xffffffff


	//   ....[48]....
        /*039c*/ 	.word	0xffffffff


	//   ....[49]....
        /*03a0*/ 	.word	0xffffffff


	//   ....[50]....
        /*03a4*/ 	.word	0xffffffff


	//   ....[51]....
        /*03a8*/ 	.word	0xffffffff


	//   ....[52]....
        /*03ac*/ 	.word	0xffffffff


	//   ....[53]....
        /*03b0*/ 	.word	0xffffffff


	//   ....[54]....
        /*03b4*/ 	.word	0xffffffff


	//   ....[55]....
        /*03b8*/ 	.word	0xffffffff


	//   ....[56]....
        /*03bc*/ 	.word	0xffffffff


	//   ....[57]....
        /*03c0*/ 	.word	0xffffffff


	//   ....[58]....
        /*03c4*/ 	.word	0xffffffff


	//   ....[59]....
        /*03c8*/ 	.word	0xffffffff


	//   ....[60]....
        /*03cc*/ 	.word	0xffffffff


	//   ....[61]....
        /*03d0*/ 	.word	0xffffffff


	//   ....[62]....
        /*03d4*/ 	.word	0xffffffff


	//   ....[63]....
        /*03d8*/ 	.word	0xffffffff


	//   ....[64]....
        /*03dc*/ 	.word	0xffffffff


	//   ....[65]....
        /*03e0*/ 	.word	0xffffffff


	//   ....[66]....
        /*03e4*/ 	.word	0xffffffff


	//   ....[67]....
        /*03e8*/ 	.word	0xffffffff


	//   ....[68]....
        /*03ec*/ 	.word	0xffffffff


	//   ....[69]....
        /*03f0*/ 	.word	0xffffffff


	//   ....[70]....
        /*03f4*/ 	.word	0xffffffff


	//   ....[71]....
        /*03f8*/ 	.word	0xffffffff


	//   ....[72]....
        /*03fc*/ 	.word	0xffffffff


	//   ....[73]....
        /*0400*/ 	.word	0xffffffff


	//   ....[74]....
        /*0404*/ 	.word	0xffffffff


	//   ....[75]....
        /*0408*/ 	.word	0xffffffff


	//   ....[76]....
        /*040c*/ 	.word	0xffffffff


	//   ....[77]....
        /*0410*/ 	.word	0xffffffff


	//   ....[78]....
        /*0414*/ 	.word	0xffffffff


	//   ....[79]....
        /*0418*/ 	.word	0xffffffff


	//   ....[80]....
        /*041c*/ 	.word	0xffffffff


	//   ....[81]....
        /*0420*/ 	.word	0xffffffff


	//   ....[82]....
        /*0424*/ 	.word	0xffffffff


	//   ....[83]....
        /*0428*/ 	.word	0xffffffff


	//   ....[84]....
        /*042c*/ 	.word	0xffffffff


	//   ....[85]....
        /*0430*/ 	.word	0xffffffff


	//   ....[86]....
        /*0434*/ 	.word	0xffffffff


	//   ....[87]....
        /*0438*/ 	.word	0xffffffff


	//   ....[88]....
        /*043c*/ 	.word	0xffffffff


	//   ....[89]....
        /*0440*/ 	.word	0xffffffff


	//   ....[90]....
        /*0444*/ 	.word	0xffffffff


	//   ....[91]....
        /*0448*/ 	.word	0xffffffff


	//   ....[92]....
        /*044c*/ 	.word	0xffffffff


	//   ....[93]....
        /*0450*/ 	.word	0xffffffff


	//   ....[94]....
        /*0454*/ 	.word	0xffffffff


	//   ....[95]....
        /*0458*/ 	.word	0xffffffff


	//   ....[96]....
        /*045c*/ 	.word	0xffffffff


	//   ....[97]....
        /*0460*/ 	.word	0xffffffff


	//   ....[98]....
        /*0464*/ 	.word	0xffffffff


	//   ....[99]....
        /*0468*/ 	.word	0xffffffff


	//   ....[100]....
        /*046c*/ 	.word	0xffffffff


	//   ....[101]....
        /*0470*/ 	.word	0xffffffff


	//   ....[102]....
        /*0474*/ 	.word	0xffffffff


	//   ....[103]....
        /*0478*/ 	.word	0xffffffff


	//   ....[104]....
        /*047c*/ 	.word	0xffffffff


	//   ....[105]....
        /*0480*/ 	.word	0xffffffff


	//   ....[106]....
        /*0484*/ 	.word	0xffffffff


	//   ....[107]....
        /*0488*/ 	.word	0xffffffff


	//   ....[108]....
        /*048c*/ 	.word	0xffffffff


	//   ....[109]....
        /*0490*/ 	.word	0xffffffff


	//   ....[110]....
        /*0494*/ 	.word	0xffffffff


	//   ....[111]....
        /*0498*/ 	.word	0xffffffff


	//   ....[112]....
        /*049c*/ 	.word	0xffffffff


	//   ....[113]....
        /*04a0*/ 	.word	0xffffffff


	//   ....[114]....
        /*04a4*/ 	.word	0xffffffff


	//   ....[115]....
        /*04a8*/ 	.word	0xffffffff


	//   ....[116]....
        /*04ac*/ 	.word	0xffffffff


	//   ....[117]....
        /*04b0*/ 	.word	0xffffffff


	//   ....[118]....
        /*04b4*/ 	.word	0xffffffff


	//   ....[119]....
        /*04b8*/ 	.word	0xffffffff


	//   ....[120]....
        /*04bc*/ 	.word	0xffffffff


	//   ....[121]....
        /*04c0*/ 	.word	0xffffffff


	//   ....[122]....
        /*04c4*/ 	.word	0xffffffff


	//   ....[123]....
        /*04c8*/ 	.word	0xffffffff


	//   ....[124]....
        /*04cc*/ 	.word	0xffffffff


	//   ....[125]....
        /*04d0*/ 	.word	0xffffffff


	//   ....[126]....
        /*04d4*/ 	.word	0xffffffff


	//   ....[127]....
        /*04d8*/ 	.word	0xffffffff


	//   ....[128]....
        /*04dc*/ 	.word	0xffffffff


	//   ....[129]....
        /*04e0*/ 	.word	0xffffffff


	//   ....[130]....
        /*04e4*/ 	.word	0xffffffff


	//   ....[131]....
        /*04e8*/ 	.word	0xffffffff


	//   ....[132]....
        /*04ec*/ 	.word	0xffffffff


	//   ....[133]....
        /*04f0*/ 	.word	0xffffffff


	//   ....[134]....
        /*04f4*/ 	.word	0xffffffff


	//   ....[135]....
        /*04f8*/ 	.word	0xffffffff


	//   ....[136]....
        /*04fc*/ 	.word	0xffffffff


	//   ....[137]....
        /*0500*/ 	.word	0xffffffff


	//   ....[138]....
        /*0504*/ 	.word	0xffffffff


	//   ....[139]....
        /*0508*/ 	.word	0xffffffff


	//   ....[140]....
        /*050c*/ 	.word	0xffffffff


	//   ....[141]....
        /*0510*/ 	.word	0xffffffff


	//   ....[142]....
        /*0514*/ 	.word	0xffffffff


	//   ....[143]....
        /*0518*/ 	.word	0xffffffff


	//   ....[144]....
        /*051c*/ 	.word	0xffffffff


	//   ....[145]....
        /*0520*/ 	.word	0xffffffff


	//   ....[146]....
        /*0524*/ 	.word	0xffffffff


	//   ....[147]....
        /*0528*/ 	.word	0xffffffff


	//   ....[148]....
        /*052c*/ 	.word	0xffffffff


	//   ....[149]....
        /*0530*/ 	.word	0xffffffff


	//   ....[150]....
        /*0534*/ 	.word	0xffffffff


	//   ....[151]....
        /*0538*/ 	.word	0xffffffff


	//   ....[152]....
        /*053c*/ 	.word	0xffffffff


	//   ....[153]....
        /*0540*/ 	.word	0xffffffff


	//   ....[154]....
        /*0544*/ 	.word	0xffffffff


	//   ....[155]....
        /*0548*/ 	.word	0x0500000f


	//   ....[156]....
        /*054c*/ 	.word	0x0500000f


	//   ....[157]....
        /*0550*/ 	.word	0x0500000f


	//   ....[158]....
        /*0554*/ 	.word	0x0500000f


	//   ....[159]....
        /*0558*/ 	.word	0x0500000f


	//   ....[160]....
        /*055c*/ 	.word	0x0500000f


	//   ....[161]....
        /*0560*/ 	.word	0x0500000f


	//   ....[162]....
        /*0564*/ 	.word	0x0500000f


	//   ....[163]....
        /*0568*/ 	.word	0x0500000f


	//   ....[164]....
        /*056c*/ 	.word	0x0500000f


	//   ....[165]....
        /*0570*/ 	.word	0x0500000f


	//   ....[166]....
        /*0574*/ 	.word	0x0500000f


	//   ....[167]....
        /*0578*/ 	.word	0x0500000f


	//   ....[168]....
        /*057c*/ 	.word	0x0500000f


	//   ....[169]....
        /*0580*/ 	.word	0x0500000f


	//   ....[170]....
        /*0584*/ 	.word	0x0500000f


	//   ....[171]....
        /*0588*/ 	.word	0x0500000f


	//   ....[172]....
        /*058c*/ 	.word	0x0500000f


	//----- nvinfo : EIATTR_COOP_GROUP_INSTR_OFFSETS
	.align		4
.L_120:
        /*0590*/ 	.byte	0x04, 0x28
        /*0592*/ 	.short	(.L_122 - .L_121)


	//   ....[0]....
.L_121:
        /*0594*/ 	.word	0x00000070


	//   ....[1]....
        /*0598*/ 	.word	0x00000140


	//   ....[2]....
        /*059c*/ 	.word	0x00000190


	//   ....[3]....
        /*05a0*/ 	.word	0x000003c0


	//   ....[4]....
        /*05a4*/ 	.word	0x00000520


	//   ....[5]....
        /*05a8*/ 	.word	0x00000640


	//   ....[6]....
        /*05ac*/ 	.word	0x000007a0


	//   ....[7]....
        /*05b0*/ 	.word	0x00001960


	//   ....[8]....
        /*05b4*/ 	.word	0x00002ca0


	//   ....[9]....
        /*05b8*/ 	.word	0x00002d90


	//   ....[10]....
        /*05bc*/ 	.word	0x00003380


	//   ....[11]....
        /*05c0*/ 	.word	0x000034c0


	//   ....[12]....
        /*05c4*/ 	.word	0x00005190


	//   ....[13]....
        /*05c8*/ 	.word	0x000051a0


	//   ....[14]....
        /*05cc*/ 	.word	0x000051d0


	//   ....[15]....
        /*05d0*/ 	.word	0x000051e0


	//   ....[16]....
        /*05d4*/ 	.word	0x00006f40


	//   ....[17]....
        /*05d8*/ 	.word	0x00006f50


	//   ....[18]....
        /*05dc*/ 	.word	0x00006f80


	//   ....[19]....
        /*05e0*/ 	.word	0x00006f90


	//   ....[20]....
        /*05e4*/ 	.word	0x00008650


	//   ....[21]....
        /*05e8*/ 	.word	0x00008680


	//   ....[22]....
        /*05ec*/ 	.word	0x000086b0


	//   ....[23]....
        /*05f0*/ 	.word	0x000086e0


	//   ....[24]....
        /*05f4*/ 	.word	0x00008710


	//   ....[25]....
        /*05f8*/ 	.word	0x00008740


	//   ....[26]....
        /*05fc*/ 	.word	0x00008770


	//   ....[27]....
        /*0600*/ 	.word	0x000087a0


	//   ....[28]....
        /*0604*/ 	.word	0x000087d0


	//   ....[29]....
        /*0608*/ 	.word	0x00008800


	//   ....[30]....
        /*060c*/ 	.word	0x00008830


	//   ....[31]....
        /*0610*/ 	.word	0x00008860


	//   ....[32]....
        /*0614*/ 	.word	0x000088b0


	//   ....[33]....
        /*0618*/ 	.word	0x000088e0


	//   ....[34]....
        /*061c*/ 	.word	0x00008910


	//   ....[35]....
        /*0620*/ 	.word	0x00008940


	//   ....[36]....
        /*0624*/ 	.word	0x00008970


	//   ....[37]....
        /*0628*/ 	.word	0x000089b0


	//   ....[38]....
        /*062c*/ 	.word	0x000089e0


	//   ....[39]....
        /*0630*/ 	.word	0x00008a10


	//   ....[40]....
        /*0634*/ 	.word	0x00008a40


	//   ....[41]....
        /*0638*/ 	.word	0x00008a70


	//   ....[42]....
        /*063c*/ 	.word	0x00008aa0


	//   ....[43]....
        /*0640*/ 	.word	0x00008ad0


	//   ....[44]....
        /*0644*/ 	.word	0x00008b00


	//   ....[45]....
        /*0648*/ 	.word	0x00008b30


	//   ....[46]....
        /*064c*/ 	.word	0x00008b60


	//   ....[47]....
        /*0650*/ 	.word	0x00008b90


	//   ....[48]....
        /*0654*/ 	.word	0x00008bc0


	//   ....[49]....
        /*0658*/ 	.word	0x00008bf0


	//   ....[50]....
        /*065c*/ 	.word	0x00008c00


	//   ....[51]....
        /*0660*/ 	.word	0x00008c10


	//   ....[52]....
        /*0664*/ 	.word	0x00008c20


	//   ....[53]....
        /*0668*/ 	.word	0x00008c30


	//   ....[54]....
        /*066c*/ 	.word	0x00008c40


	//   ....[55]....
        /*0670*/ 	.word	0x00008c50


	//   ....[56]....
        /*0674*/ 	.word	0x00008c60


	//   ....[57]....
        /*0678*/ 	.word	0x00008c70


	//   ....[58]....
        /*067c*/ 	.word	0x00008c80


	//   ....[59]....
        /*0680*/ 	.word	0x00008cb0


	//   ....[60]....
        /*0684*/ 	.word	0x00008ce0


	//   ....[61]....
        /*0688*/ 	.word	0x00008d10


	//   ....[62]....
        /*068c*/ 	.word	0x00008d40


	//   ....[63]....
        /*0690*/ 	.word	0x00008d70


	//   ....[64]....
        /*0694*/ 	.word	0x00008de0


	//   ....[65]....
        /*0698*/ 	.word	0x00008e10


	//   ....[66]....
        /*069c*/ 	.word	0x00008e40


	//   ....[67]....
        /*06a0*/ 	.word	0x00008e70


	//   ....[68]....
        /*06a4*/ 	.word	0x00008ea0


	//   ....[69]....
        /*06a8*/ 	.word	0x00008eb0


	//   ....[70]....
        /*06ac*/ 	.word	0x00008ec0


	//   ....[71]....
        /*06b0*/ 	.word	0x00008ed0


	//   ....[72]....
        /*06b4*/ 	.word	0x00008ee0


	//   ....[73]....
        /*06b8*/ 	.word	0x00008ef0


	//   ....[74]....
        /*06bc*/ 	.word	0x00008f00


	//   ....[75]....
        /*06c0*/ 	.word	0x00008f10


	//   ....[76]....
        /*06c4*/ 	.word	0x00008f20


	//   ....[77]....
        /*06c8*/ 	.word	0x00008f30


	//   ....[78]....
        /*06cc*/ 	.word	0x00008f40


	//   ....[79]....
        /*06d0*/ 	.word	0x00008f60


	//   ....[80]....
        /*06d4*/ 	.word	0x00008f90


	//   ....[81]....
        /*06d8*/ 	.word	0x00008fc0


	//   ....[82]....
        /*06dc*/ 	.word	0x00008fe0


	//   ....[83]....
        /*06e0*/ 	.word	0x00008ff0


	//   ....[84]....
        /*06e4*/ 	.word	0x000097f0


	//   ....[85]....
        /*06e8*/ 	.word	0x00009830


	//   ....[86]....
        /*06ec*/ 	.word	0x00009870


	//   ....[87]....
        /*06f0*/ 	.word	0x000098b0


	//   ....[88]....
        /*06f4*/ 	.word	0x0000a150


	//   ....[89]....
        /*06f8*/ 	.word	0x0000a190


	//   ....[90]....
        /*06fc*/ 	.word	0x0000a310


	//   ....[91]....
        /*0700*/ 	.word	0x0000a330


	//   ....[92]....
        /*0704*/ 	.word	0x0000a470


	//   ....[93]....
        /*0708*/ 	.word	0x0000a490


	//   ....[94]....
        /*070c*/ 	.word	0x0000a5e0


	//   ....[95]....
        /*0710*/ 	.word	0x0000a600


	//   ....[96]....
        /*0714*/ 	.word	0x0000afd0


	//   ....[97]....
        /*0718*/ 	.word	0x0000aff0


	//   ....[98]....
        /*071c*/ 	.word	0x0000b130


	//   ....[99]....
        /*0720*/ 	.word	0x0000b150


	//   ....[100]....
        /*0724*/ 	.word	0x0000b290


	//   ....[101]....
        /*0728*/ 	.word	0x0000b2b0


	//   ....[102]....
        /*072c*/ 	.word	0x0000b400


	//   ....[103]....
        /*0730*/ 	.word	0x0000b420


	//   ....[104]....
        /*0734*/ 	.word	0x0000b5e0


	//   ....[105]....
        /*0738*/ 	.word	0x0000b7f0


	//   ....[106]....
        /*073c*/ 	.word	0x0000b820


	//   ....[107]....
        /*0740*/ 	.word	0x0000b850


	//   ....[108]....
        /*0744*/ 	.word	0x0000b890


	//   ....[109]....
        /*0748*/ 	.word	0x0000b8c0


	//   ....[110]....
        /*074c*/ 	.word	0x0000b8f0


	//   ....[111]....
        /*0750*/ 	.word	0x0000ba80


	//   ....[112]....
        /*0754*/ 	.word	0x0000bab0


	//   ....[113]....
        /*0758*/ 	.word	0x0000bae0


	//   ....[114]....
        /*075c*/ 	.word	0x0000bb10


	//   ....[115]....
        /*0760*/ 	.word	0x0000bb40


	//   ....[116]....
        /*0764*/ 	.word	0x0000bb80


	//   ....[117]....
        /*0768*/ 	.word	0x0000bc10


	//   ....[118]....
        /*076c*/ 	.word	0x0000bc50


	//   ....[119]....
        /*0770*/ 	.word	0x0000bce0


	//   ....[120]....
        /*0774*/ 	.word	0x0000d090


	//   ....[121]....
        /*0778*/ 	.word	0x0000dd40


	//   ....[122]....
        /*077c*/ 	.word	0x0000dd70


	//   ....[123]....
        /*0780*/ 	.word	0x0000dda0


	//   ....[124]....
        /*0784*/ 	.word	0x0000ddc0


	//   ....[125]....
        /*0788*/ 	.word	0x0000dec0


	//   ....[126]....
        /*078c*/ 	.word	0x0000ded0


	//   ....[127]....
        /*0790*/ 	.word	0x0000df50


	//   ....[128]....
        /*0794*/ 	.word	0x0000df60


	//   ....[129]....
        /*0798*/ 	.word	0x0000dfe0


	//   ....[130]....
        /*079c*/ 	.word	0x0000dff0


	//   ....[131]....
        /*07a0*/ 	.word	0x0000e070


	//   ....[132]....
        /*07a4*/ 	.word	0x0000e080


	//   ....[133]....
        /*07a8*/ 	.word	0x0000e100


	//   ....[134]....
        /*07ac*/ 	.word	0x0000e110


	//   ....[135]....
        /*07b0*/ 	.word	0x0000e120


	//   ....[136]....
        /*07b4*/ 	.word	0x0000e160


	//   ....[137]....
        /*07b8*/ 	.word	0x00010440


	//   ....[138]....
        /*07bc*/ 	.word	0x00010470


	//   ....[139]....
        /*07c0*/ 	.word	0x000104a0


	//   ....[140]....
        /*07c4*/ 	.word	0x000104d0


	//   ....[141]....
        /*07c8*/ 	.word	0x00010500


	//   ....[142]....
        /*07cc*/ 	.word	0x00010510


	//   ....[143]....
        /*07d0*/ 	.word	0x00010550


	//   ....[144]....
        /*07d4*/ 	.word	0x00010560


	//   ....[145]....
        /*07d8*/ 	.word	0x000106a0


	//   ....[146]....
        /*07dc*/ 	.word	0x000106d0


	//   ....[147]....
        /*07e0*/ 	.word	0x00010700


	//   ....[148]....
        /*07e4*/ 	.word	0x00010730


	//   ....[149]....
        /*07e8*/ 	.word	0x00010760


	//   ....[150]....
        /*07ec*/ 	.word	0x000107a0


	//   ....[151]....
        /*07f0*/ 	.word	0x00010820


	//   ....[152]....
        /*07f4*/ 	.word	0x00010860


	//   ....[153]....
        /*07f8*/ 	.word	0x000108b0


	//   ....[154]....
        /*07fc*/ 	.word	0x00010d60


	//   ....[155]....
        /*0800*/ 	.word	0x00011280


	//   ....[156]....
        /*0804*/ 	.word	0x00011440


	//   ....[157]....
        /*0808*/ 	.word	0x000114b0


	//   ....[158]....
        /*080c*/ 	.word	0x00011510


	//   ....[159]....
        /*0810*/ 	.word	0x000115b0


	//   ....[160]....
        /*0814*/ 	.word	0x00011670


	//   ....[161]....
        /*0818*/ 	.word	0x00011770


	//   ....[162]....
        /*081c*/ 	.word	0x000117d0


	//   ....[163]....
        /*0820*/ 	.word	0x000118c0


	//   ....[164]....
        /*0824*/ 	.word	0x00011920


	//   ....[165]....
        /*0828*/ 	.word	0x00011a10


	//   ....[166]....
        /*082c*/ 	.word	0x00011a70


	//   ....[167]....
        /*0830*/ 	.word	0x00011b60


	//   ....[168]....
        /*0834*/ 	.word	0x00011bc0


	//   ....[169]....
        /*0838*/ 	.word	0x00011c90


	//   ....[170]....
        /*083c*/ 	.word	0x00011d10


	//   ....[171]....
        /*0840*/ 	.word	0x00011de0


	//   ....[172]....
        /*0844*/ 	.word	0x00012130


	//----- nvinfo : EIATTR_REG_RECONFIG
	.align		4
.L_122:
        /*0848*/ 	.byte	0x01, 0x54
	.zero		2


	//----- nvinfo : EIATTR_SYSCALL_OFFSETS
	.align		4
        /*084c*/ 	.byte	0x04, 0x46
        /*084e*/ 	.short	(.L_124 - .L_123)


	//   ....[0]....
.L_123:
        /*0850*/ 	.word	0x00001b50


	//   ....[1]....
        /*0854*/ 	.word	0x0000cae0


	//   ....[2]....
        /*0858*/ 	.word	0x0000cc70


	//   ....[3]....
        /*085c*/ 	.word	0x0000cdc0


	//   ....[4]....
        /*0860*/ 	.word	0x0000cf00


	//   ....[5]....
        /*0864*/ 	.word	0x0000d970


	//----- nvinfo : EIATTR_MBARRIER_INSTR_OFFSETS
	.align		4
.L_124:
        /*0868*/ 	.byte	0x04, 0x39
        /*086a*/ 	.short	(.L_126 - .L_125)


	//   ....[0]....
.L_125:
        /*086c*/ 	.word	0x00000270
        /*0870*/ 	.word	0x000000ff
        /*0874*/ 	.word	0x00038800
        /*0878*/ 	.short	0x0100
        /*087a*/ 	.byte	0x08
	.zero		1


	//   ....[1]....
        /*087c*/ 	.word	0x00000280
        /*0880*/ 	.word	0x000000ff
        /*0884*/ 	.word	0x00038820
        /*0888*/ 	.short	0x0100
        /*088a*/ 	.byte	0x08
	.zero		1


	//   ....[2]....
        /*088c*/ 	.word	0x00000370
        /*0890*/ 	.word	0x000000ff
        /*0894*/ 	.word	0x00038830
        /*0898*/ 	.short	0x0100
        /*089a*/ 	.byte	0x08
	.zero		1


	//   ....[3]....
        /*089c*/ 	.word	0x00000380
        /*08a0*/ 	.word	0x000000ff
        /*08a4*/ 	.word	0x00038840
        /*08a8*/ 	.short	0x0100
        /*08aa*/ 	.byte	0x08
	.zero		1


	//   ....[4]....
        /*08ac*/ 	.word	0x00000390
        /*08b0*/ 	.word	0x000000ff
        /*08b4*/ 	.word	0x00038838
        /*08b8*/ 	.short	0x0100
        /*08ba*/ 	.byte	0x08
	.zero		1


	//   ....[5]....
        /*08bc*/ 	.word	0x000003a0
        /*08c0*/ 	.word	0x000000ff
        /*08c4*/ 	.word	0x00038848
        /*08c8*/ 	.short	0x0100
        /*08ca*/ 	.byte	0x08
	.zero		1


	//   ....[6]....
        /*08cc*/ 	.word	0x000004d0
        /*08d0*/ 	.word	0x000000ff
        /*08d4*/ 	.word	0x00038850
        /*08d8*/ 	.short	0x0100
        /*08da*/ 	.byte	0x08
	.zero		1


	//   ....[7]....
        /*08dc*/ 	.word	0x000004e0
        /*08e0*/ 	.word	0x000000ff
        /*08e4*/ 	.word	0x00038860
        /*08e8*/ 	.short	0x0100
        /*08ea*/ 	.byte	0x08
	.zero		1


	//   ....[8]....
        /*08ec*/ 	.word	0x000004f0
        /*08f0*/ 	.word	0x000000ff
        /*08f4*/ 	.word	0x00038858
        /*08f8*/ 	.short	0x0100
        /*08fa*/ 	.byte	0x08
	.zero		1


	//   ....[9]....
        /*08fc*/ 	.word	0x00000500
        /*0900*/ 	.word	0x000000ff
        /*0904*/ 	.word	0x00038868
        /*0908*/ 	.short	0x0100
        /*090a*/ 	.byte	0x08
	.zero		1


	//   ....[10]....
        /*090c*/ 	.word	0x000005f0
        /*0910*/ 	.word	0x000000ff
        /*0914*/ 	.word	0x00038870
        /*0918*/ 	.short	0x0100
        /*091a*/ 	.byte	0x06
	.zero		1


	//   ....[11]....
        /*091c*/ 	.word	0x00000600
        /*0920*/ 	.word	0x000000ff
        /*0924*/ 	.word	0x00038880
        /*0928*/ 	.short	0x0100
        /*092a*/ 	.byte	0x06
	.zero		1


	//   ....[12]....
        /*092c*/ 	.word	0x00000610
        /*0930*/ 	.word	0x000000ff
        /*0934*/ 	.word	0x00038878
        /*0938*/ 	.short	0x0100
        /*093a*/ 	.byte	0x06
	.zero		1


	//   ....[13]....
        /*093c*/ 	.word	0x00000620
        /*0940*/ 	.word	0x000000ff
        /*0944*/ 	.word	0x00038888
        /*0948*/ 	.short	0x0100
        /*094a*/ 	.byte	0x06
	.zero		1


	//   ....[14]....
        /*094c*/ 	.word	0x00000750
        /*0950*/ 	.word	0x000000ff
        /*0954*/ 	.word	0x00038890
        /*0958*/ 	.short	0x0100
        /*095a*/ 	.byte	0x08
	.zero		1


	//   ....[15]....
        /*095c*/ 	.word	0x00000760
        /*0960*/ 	.word	0x000000ff
        /*0964*/ 	.word	0x000388a0
        /*0968*/ 	.short	0x0100
        /*096a*/ 	.byte	0x08
	.zero		1


	//   ....[16]....
        /*096c*/ 	.word	0x00000770
        /*0970*/ 	.word	0x000000ff
        /*0974*/ 	.word	0x00038898
        /*0978*/ 	.short	0x0100
        /*097a*/ 	.byte	0x08
	.zero		1


	//   ....[17]....
        /*097c*/ 	.word	0x00000780
        /*0980*/ 	.word	0x000000ff
        /*0984*/ 	.word	0x000388a8
        /*0988*/ 	.short	0x0100
        /*098a*/ 	.byte	0x08
	.zero		1


	//   ....[18]....
        /*098c*/ 	.word	0x000008b0
        /*0990*/ 	.word	0x000000ff
        /*0994*/ 	.word	0x000388b0
        /*0998*/ 	.short	0x0100
        /*099a*/ 	.byte	0x08
	.zero		1


	//   ....[19]....
        /*099c*/ 	.word	0x000008c0
        /*09a0*/ 	.word	0x000000ff
        /*09a4*/ 	.word	0x000388c0
        /*09a8*/ 	.short	0x0100
        /*09aa*/ 	.byte	0x08
	.zero		1


	//   ....[20]....
        /*09ac*/ 	.word	0x000008d0
        /*09b0*/ 	.word	0x000000ff
        /*09b4*/ 	.word	0x000388b8
        /*09b8*/ 	.short	0x0100
        /*09ba*/ 	.byte	0x08
	.zero		1


	//   ....[21]....
        /*09bc*/ 	.word	0x000008e0
        /*09c0*/ 	.word	0x000000ff
        /*09c4*/ 	.word	0x000388c8
        /*09c8*/ 	.short	0x0100
        /*09ca*/ 	.byte	0x08
	.zero		1


	//   ....[22]....
        /*09cc*/ 	.word	0x00001c00
        /*09d0*/ 	.word	0x00000000
        /*09d4*/ 	.word	0x00038800
        /*09d8*/ 	.short	0x010a
        /*09da*/ 	.byte	0x3f
	.zero		1


	//   ....[23]....
        /*09dc*/ 	.word	0x00001c90
        /*09e0*/ 	.word	0x00000004
        /*09e4*/ 	.word	0x00038830
        /*09e8*/ 	.short	0x010a
        /*09ea*/ 	.byte	0x3f
	.zero		1


	//   ....[24]....
        /*09ec*/ 	.word	0x00001d00
        /*09f0*/ 	.word	0x00000004
        /*09f4*/ 	.word	0x00038830
        /*09f8*/ 	.short	0x010a
        /*09fa*/ 	.byte	0x3f
	.zero		1


	//   ....[25]....
        /*09fc*/ 	.word	0x000030a0
        /*0a00*/ 	.word	0x00000004
        /*0a04*/ 	.word	0x00000000
        /*0a08*/ 	.short	0x0101
        /*0a0a*/ 	.byte	0x3f
	.zero		1


	//   ....[26]....
        /*0a0c*/ 	.word	0x00004850
        /*0a10*/ 	.word	0x000000ff
        /*0a14*/ 	.word	0x00038830
        /*0a18*/ 	.short	0x010a
        /*0a1a*/ 	.byte	0x06
	.zero		1


	//   ....[27]....
        /*0a1c*/ 	.word	0x00004890
        /*0a20*/ 	.word	0x000000ff
        /*0a24*/ 	.word	0x00038830
        /*0a28*/ 	.short	0x010a
        /*0a2a*/ 	.byte	0x06
	.zero		1


	//   ....[28]....
        /*0a2c*/ 	.word	0x00004c30
        /*0a30*/ 	.word	0x000000ff
        /*0a34*/ 	.word	0x00038850
        /*0a38*/ 	.short	0x010a
        /*0a3a*/ 	.byte	0x06
	.zero		1


	//   ....[29]....
        /*0a3c*/ 	.word	0x00004c70
        /*0a40*/ 	.word	0x000000ff
        /*0a44*/ 	.word	0x00038850
        /*0a48*/ 	.short	0x010a
        /*0a4a*/ 	.byte	0x06
	.zero		1


	//   ....[30]....
        /*0a4c*/ 	.word	0x00005b50
        /*0a50*/ 	.word	0x000000c9
        /*0a54*/ 	.word	0x00000000
        /*0a58*/ 	.short	0x0101
        /*0a5a*/ 	.byte	0x3f
	.zero		1


	//   ....[31]....
        /*0a5c*/ 	.word	0x00006180
        /*0a60*/ 	.word	0x00000009
        /*0a64*/ 	.word	0x00000000
        /*0a68*/ 	.short	0x0101
        /*0a6a*/ 	.byte	0x3f
	.zero		1


	//   ....[32]....
        /*0a6c*/ 	.word	0x00006b90
        /*0a70*/ 	.word	0x0000000e
        /*0a74*/ 	.word	0x00038850
        /*0a78*/ 	.short	0x010a
        /*0a7a*/ 	.byte	0x3f
	.zero		1


	//   ....[33]....
        /*0a7c*/ 	.word	0x00006c20
        /*0a80*/ 	.word	0x0000000e
        /*0a84*/ 	.word	0x00038850
        /*0a88*/ 	.short	0x010a
        /*0a8a*/ 	.byte	0x3f
	.zero		1


	//   ....[34]....
        /*0a8c*/ 	.word	0x00007230
        /*0a90*/ 	.word	0x00000002
        /*0a94*/ 	.word	0x00000000
        /*0a98*/ 	.short	0x0101
        /*0a9a*/ 	.byte	0x3f
	.zero		1


	//   ....[35]....
        /*0a9c*/ 	.word	0x0000a180
        /*0aa0*/ 	.word	0x00000002
        /*0aa4*/ 	.word	0x00000000
        /*0aa8*/ 	.short	0x0101
        /*0aaa*/ 	.byte	0x3f
	.zero		1


	//   ....[36]....
        /*0aac*/ 	.word	0x0000d320
        /*0ab0*/ 	.word	0x00000004
        /*0ab4*/ 	.word	0x00038880
        /*0ab8*/ 	.short	0x010a
        /*0aba*/ 	.byte	0x3f
	.zero		1


	//   ....[37]....
        /*0abc*/ 	.word	0x0000d520
        /*0ac0*/ 	.word	0x00000004
        /*0ac4*/ 	.word	0x00038840
        /*0ac8*/ 	.short	0x010a
        /*0aca*/ 	.byte	0x3f
	.zero		1


	//   ....[38]....
        /*0acc*/ 	.word	0x0000e250
        /*0ad0*/ 	.word	0x00000013
        /*0ad4*/ 	.word	0x00038800
        /*0ad8*/ 	.short	0x0107
        /*0ada*/ 	.byte	0x3f
	.zero		1


	//   ....[39]....
        /*0adc*/ 	.word	0x0000e350
        /*0ae0*/ 	.word	0x00000013
        /*0ae4*/ 	.word	0x00038800
        /*0ae8*/ 	.short	0x0101
        /*0aea*/ 	.byte	0x3f
	.zero		1


	//   ....[40]....
        /*0aec*/ 	.word	0x0000e370
        /*0af0*/ 	.word	0x00000013
        /*0af4*/ 	.word	0x00038820
        /*0af8*/ 	.short	0x010a
        /*0afa*/ 	.byte	0x3f
	.zero		1


	//   ....[41]....
        /*0afc*/ 	.word	0x0000e690
        /*0b00*/ 	.word	0x00000004
        /*0b04*/ 	.word	0x00038880
        /*0b08*/ 	.short	0x010a
        /*0b0a*/ 	.byte	0x3f
	.zero		1


	//   ....[42]....
        /*0b0c*/ 	.word	0x0000e9e0
        /*0b10*/ 	.word	0x00000004
        /*0b14*/ 	.word	0x00038840
        /*0b18*/ 	.short	0x010a
        /*0b1a*/ 	.byte	0x3f
	.zero		1


	//   ....[43]....
        /*0b1c*/ 	.word	0x0000eda0
        /*0b20*/ 	.word	0x00000014
        /*0b24*/ 	.word	0x00038870
        /*0b28*/ 	.short	0x010a
        /*0b2a*/ 	.byte	0x3f
	.zero		1


	//   ....[44]....
        /*0b2c*/ 	.word	0x0000ee10
        /*0b30*/ 	.word	0x00000014
        /*0b34*/ 	.word	0x00038860
        /*0b38*/ 	.short	0x010a
        /*0b3a*/ 	.byte	0x3f
	.zero		1


	//   ....[45]....
        /*0b3c*/ 	.word	0x0000f610
        /*0b40*/ 	.word	0x00000014
        /*0b44*/ 	.word	0x00038850
        /*0b48*/ 	.short	0x0101
        /*0b4a*/ 	.byte	0x3f
	.zero		1


	//   ....[46]....
        /*0b4c*/ 	.word	0x0000f690
        /*0b50*/ 	.word	0x00000014
        /*0b54*/ 	.word	0x00000000
        /*0b58*/ 	.short	0x0101
        /*0b5a*/ 	.byte	0x3f
	.zero		1


	//   ....[47]....
        /*0b5c*/ 	.word	0x0000f8c0
        /*0b60*/ 	.word	0x00000011
        /*0b64*/ 	.word	0x00038870
        /*0b68*/ 	.short	0x010a
        /*0b6a*/ 	.byte	0x3f
	.zero		1


	//   ....[48]....
        /*0b6c*/ 	.word	0x0000f930
        /*0b70*/ 	.word	0x00000011
        /*0b74*/ 	.word	0x00038860
        /*0b78*/ 	.short	0x010a
        /*0b7a*/ 	.byte	0x3f
	.zero		1


	//   ....[49]....
        /*0b7c*/ 	.word	0x00010150
        /*0b80*/ 	.word	0x00000011
        /*0b84*/ 	.word	0x00038850
        /*0b88*/ 	.short	0x0101
        /*0b8a*/ 	.byte	0x3f
	.zero		1


	//   ....[50]....
        /*0b8c*/ 	.word	0x000101a0
        /*0b90*/ 	.word	0x00000011
        /*0b94*/ 	.word	0x00000000
        /*0b98*/ 	.short	0x0101
        /*0b9a*/ 	.byte	0x3f
	.zero		1


	//   ....[51]....
        /*0b9c*/ 	.word	0x00010ce0
        /*0ba0*/ 	.word	0x00000000
        /*0ba4*/ 	.word	0x00038820
        /*0ba8*/ 	.short	0x010a
        /*0baa*/ 	.byte	0x3f
	.zero		1


	//   ....[52]....
        /*0bac*/ 	.word	0x00010ea0
        /*0bb0*/ 	.word	0x00000006
        /*0bb4*/ 	.word	0x00000000
        /*0bb8*/ 	.short	0x010a
        /*0bba*/ 	.byte	0x3f
	.zero		1


	//   ....[53]....
        /*0bbc*/ 	.word	0x00010f10
        /*0bc0*/ 	.word	0x00000007
        /*0bc4*/ 	.word	0x00000000
        /*0bc8*/ 	.short	0x010a
        /*0bca*/ 	.byte	0x3f
	.zero		1


	//   ....[54]....
        /*0bcc*/ 	.word	0x00010f70
        /*0bd0*/ 	.word	0x00000004
        /*0bd4*/ 	.word	0x00038860
        /*0bd8*/ 	.short	0x010a
        /*0bda*/ 	.byte	0x3f
	.zero		1


	//   ....[55]....
        /*0bdc*/ 	.word	0x00010fc0
        /*0be0*/ 	.word	0x00000003
        /*0be4*/ 	.word	0x00038860
        /*0be8*/ 	.short	0x010a
        /*0bea*/ 	.byte	0x3f
	.zero		1


	//   ....[56]....
        /*0bec*/ 	.word	0x00011000
        /*0bf0*/ 	.word	0x00000004
        /*0bf4*/ 	.word	0x00038880
        /*0bf8*/ 	.short	0x010a
        /*0bfa*/ 	.byte	0x3f
	.zero		1


	//   ....[57]....
        /*0bfc*/ 	.word	0x00011020
        /*0c00*/ 	.word	0x00000003
        /*0c04*/ 	.word	0x00038880
        /*0c08*/ 	.short	0x010a
        /*0c0a*/ 	.byte	0x3f
	.zero		1


	//   ....[58]....
        /*0c0c*/ 	.word	0x00011080
        /*0c10*/ 	.word	0x00000000
        /*0c14*/ 	.word	0x00038800
        /*0c18*/ 	.short	0x010a
        /*0c1a*/ 	.byte	0x3f
	.zero		1


	//   ....[59]....
        /*0c1c*/ 	.word	0x000110d0
        /*0c20*/ 	.word	0x00000004
        /*0c24*/ 	.word	0x00038830
        /*0c28*/ 	.short	0x010a
        /*0c2a*/ 	.byte	0x3f
	.zero		1


	//   ....[60]....
        /*0c2c*/ 	.word	0x00011130
        /*0c30*/ 	.word	0x00000003
        /*0c34*/ 	.word	0x00038830
        /*0c38*/ 	.short	0x010a
        /*0c3a*/ 	.byte	0x3f
	.zero		1


	//   ....[61]....
        /*0c3c*/ 	.word	0x00011190
        /*0c40*/ 	.word	0x00000003
        /*0c44*/ 	.word	0x00038850
        /*0c48*/ 	.short	0x010a
        /*0c4a*/ 	.byte	0x3f
	.zero		1


	//   ....[62]....
        /*0c4c*/ 	.word	0x000111e0
        /*0c50*/ 	.word	0x0000000e
        /*0c54*/ 	.word	0x00038850
        /*0c58*/ 	.short	0x010a
        /*0c5a*/ 	.byte	0x3f
	.zero		1


	//   ....[63]....
        /*0c5c*/ 	.word	0x00011330
        /*0c60*/ 	.word	0x00000004
        /*0c64*/ 	.word	0x00038880
        /*0c68*/ 	.short	0x010a
        /*0c6a*/ 	.byte	0x3f
	.zero		1


	//   ....[64]....
        /*0c6c*/ 	.word	0x00011380
        /*0c70*/ 	.word	0x00000004
        /*0c74*/ 	.word	0x00038840
        /*0c78*/ 	.short	0x010a
        /*0c7a*/ 	.byte	0x3f
	.zero		1


	//   ....[65]....
        /*0c7c*/ 	.word	0x00011e20
        /*0c80*/ 	.word	0x00000013
        /*0c84*/ 	.word	0x00038820
        /*0c88*/ 	.short	0x010a
        /*0c8a*/ 	.byte	0x3f
	.zero		1


	//   ....[66]....
        /*0c8c*/ 	.word	0x00011e70
        /*0c90*/ 	.word	0x00000004
        /*0c94*/ 	.word	0x00038880
        /*0c98*/ 	.short	0x010a
        /*0c9a*/ 	.byte	0x3f
	.zero		1


	//   ....[67]....
        /*0c9c*/ 	.word	0x00011ec0
        /*0ca0*/ 	.word	0x00000004
        /*0ca4*/ 	.word	0x00038840
        /*0ca8*/ 	.short	0x010a
        /*0caa*/ 	.byte	0x3f
	.zero		1


	//   ....[68]....
        /*0cac*/ 	.word	0x00011f10
        /*0cb0*/ 	.word	0x00000014
        /*0cb4*/ 	.word	0x00038870
        /*0cb8*/ 	.short	0x010a
        /*0cba*/ 	.byte	0x3f
	.zero		1


	//   ....[69]....
        /*0cbc*/ 	.word	0x00011f60
        /*0cc0*/ 	.word	0x00000014
        /*0cc4*/ 	.word	0x00038860
        /*0cc8*/ 	.short	0x010a
        /*0cca*/ 	.byte	0x3f
	.zero		1


	//   ....[70]....
        /*0ccc*/ 	.word	0x00011fb0
        /*0cd0*/ 	.word	0x00000011
        /*0cd4*/ 	.word	0x00038870
        /*0cd8*/ 	.short	0x010a
        /*0cda*/ 	.byte	0x3f
	.zero		1


	//   ....[71]....
        /*0cdc*/ 	.word	0x00012000
        /*0ce0*/ 	.word	0x00000011
        /*0ce4*/ 	.word	0x00038860
        /*0ce8*/ 	.short	0x010a
        /*0cea*/ 	.byte	0x3f
	.zero		1


	//   ....[72]....
        /*0cec*/ 	.word	0x00012050
        /*0cf0*/ 	.word	0x00000000
        /*0cf4*/ 	.word	0x00038820
        /*0cf8*/ 	.short	0x010a
        /*0cfa*/ 	.byte	0x3f
	.zero		1


	//   ....[73]....
        /*0cfc*/ 	.word	0x000121f0
        /*0d00*/ 	.word	0x00000006
        /*0d04*/ 	.word	0x00000000
        /*0d08*/ 	.short	0x010a
        /*0d0a*/ 	.byte	0x3f
	.zero		1


	//   ....[74]....
        /*0d0c*/ 	.word	0x00012240
        /*0d10*/ 	.word	0x00000007
        /*0d14*/ 	.word	0x00000000
        /*0d18*/ 	.short	0x010a
        /*0d1a*/ 	.byte	0x3f
	.zero		1


	//   ....[75]....
        /*0d1c*/ 	.word	0x00012290
        /*0d20*/ 	.word	0x00000004
        /*0d24*/ 	.word	0x00038860
        /*0d28*/ 	.short	0x010a
        /*0d2a*/ 	.byte	0x3f
	.zero		1


	//   ....[76]....
        /*0d2c*/ 	.word	0x000122e0
        /*0d30*/ 	.word	0x00000003
        /*0d34*/ 	.word	0x00038860
        /*0d38*/ 	.short	0x010a
        /*0d3a*/ 	.byte	0x3f
	.zero		1


	//   ....[77]....
        /*0d3c*/ 	.word	0x00012330
        /*0d40*/ 	.word	0x00000004
        /*0d44*/ 	.word	0x00038880
        /*0d48*/ 	.short	0x010a
        /*0d4a*/ 	.byte	0x3f
	.zero		1


	//----- nvinfo : EIATTR_NUM_MBARRIERS
	.align		4
.L_126:
        /*0d4c*/ 	.byte	0x03, 0x38
        /*0d4e*/ 	.short	0x0016


	//----- nvinfo : EIATTR_EXIT_INSTR_OFFSETS
	.align		4
        /*0d50*/ 	.byte	0x04, 0x1c
        /*0d52*/ 	.short	(.L_128 - .L_127)


	//   ....[0]....
.L_127:
        /*0d54*/ 	.word	0x00000a80


	//   ....[1]....
        /*0d58*/ 	.word	0x0000b590


	//   ....[2]....
        /*0d5c*/ 	.word	0x00011070


	//----- nvinfo : EIATTR_MAX_THREADS
	.align		4
.L_128:
        /*0d60*/ 	.byte	0x04, 0x05
        /*0d62*/ 	.short	(.L_130 - .L_129)
.L_129:
        /*0d64*/ 	.word	0x00000180
        /*0d68*/ 	.word	0x00000001
        /*0d6c*/ 	.word	0x00000001


	//----- nvinfo : EIATTR_CRS_STACK_SIZE
	.align		4
.L_130:
        /*0d70*/ 	.byte	0x04, 0x1e
        /*0d72*/ 	.short	(.L_132 - .L_131)
.L_131:
        /*0d74*/ 	.word	0x00000000


	//----- nvinfo : EIATTR_CBANK_PARAM_SIZE
	.align		4
.L_132:
        /*0d78*/ 	.byte	0x03, 0x19
        /*0d7a*/ 	.short	0x0af0


	//----- nvinfo : EIATTR_PARAM_CBANK
	.align		4
        /*0d7c*/ 	.byte	0x04, 0x0a
        /*0d7e*/ 	.short	(.L_134 - .L_133)
	.align		4
.L_133:
        /*0d80*/ 	.word	index@(.nv.constant0._ZN7cutlass13device_kernelIN5flash11enable_sm90INS1_16FlashAttnFwdSm90INS1_25CollectiveMainloopFwdSm90ILi2EN4cute5tupleIJNS5_1CILi1EEES8_S8_EEENS6_IJNS7_ILi128EEESA_NS7_ILi256EEEEEELi256ENS_12float_e4m3_tEfNS_4arch4Sm90ELb0ELb0ELb0ELb1ELb0ELb0ELb0ELb1ELb1ELb1ELb0ELb0EEENS1_21CollectiveEpilogueFwdINS6_IJSA_SB_SA_EEES9_NS_10bfloat16_tESF_Li256ELb1ELb1ELb0ELb1EEENS1_36VarlenDynamicPersistentTileSchedulerILi128ELi128ELi256ELi128ELb0ELb1ELb1ELb0ELb1ELb1EEEEEEEEEvNT_6ParamsE)
        /*0d84*/ 	.short	0x0210
        /*0d86*/ 	.short	0x0af0


	//----- nvinfo : EIATTR_SW_WAR
	.align		4
.L_134:
        /*0d88*/ 	.byte	0x04, 0x36
        /*0d8a*/ 	.short	(.L_136 - .L_135)
.L_135:
        /*0d8c*/ 	.word	0x00000008
.L_136:


//--------------------- .nv.info._ZN7cutlass13device_kernelIN5flash11enable_sm90INS1_16FlashAttnFwdSm90INS1_25CollectiveMainloopFwdSm90ILi2EN4cute5tupleIJNS5_1CILi1EEES8_S8_EEENS6_IJNS7_ILi128EEESA_NS7_ILi256EEEEEELi256ENS_12float_e4m3_tEfNS_4arch4Sm90ELb0ELb0ELb0ELb1ELb0ELb1ELb0ELb1ELb1ELb1ELb0ELb0EEENS1_21CollectiveEpilogueFwdINS6_IJSA_SB_SA_EEES9_NS_10bfloat16_tESF_Li256ELb1ELb1ELb0ELb1EEENS1_36VarlenDynamicPersistentTileSchedulerILi128ELi128ELi256ELi128ELb0ELb1ELb1ELb0ELb1ELb1EEEEEEEEEvNT_6ParamsE --------------------------
	.section	.nv.info._ZN7cutlass13device_kernelIN5flash11enable_sm90INS1_16FlashAttnFwdSm90INS1_25CollectiveMainloopFwdSm90ILi2EN4cute5tupleIJNS5_1CILi1EEES8_S8_EEENS6_IJNS7_ILi128EEESA_NS7_ILi256EEEEEELi256ENS_12float_e4m3_tEfNS_4arch4Sm90ELb0ELb0ELb0ELb1ELb0ELb1ELb0ELb1ELb1ELb1ELb0ELb0EEENS1_21CollectiveEpilogueFwdINS6_IJSA_SB_SA_EEES9_NS_10bfloat16_tESF_Li256ELb1ELb1ELb0ELb1EEENS1_36VarlenDynamicPersistentTileSchedulerILi128ELi128ELi256ELi128ELb0ELb1ELb1ELb0ELb1ELb1EEEEEEEEEvNT_6ParamsE,"",@"SHT_CUDA_INFO"
	.sectionflags	@""
	.align	4


	//----- nvinfo : EIATTR_CUDA_API_VERSION
	.align		4
        /*0000*/ 	.byte	0x04, 0x37
        /*0002*/ 	.short	(.L_138 - .L_137)
.L_137:
        /*0004*/ 	.word	0x00000082


	//----- nvinfo : EIATTR_KPARAM_INFO
	.align		4
.L_138:
        /*0008*/ 	.byte	0x04, 0x17
        /*000a*/ 	.short	(.L_140 - .L_139)
.L_139:
        /*000c*/ 	.word	0x00000000
        /*0010*/ 	.short	0x0000
        /*0012*/ 	.short	0x0070
        /*0014*/ 	.byte	0x00, 0xf0, 0x01, 0x2a


	//----- nvinfo : EIATTR_SPARSE_MMA_MASK
	.align		4
.L_140:
        /*0018*/ 	.byte	0x03, 0x50
        /*001a*/ 	.short	0x0000


	//----- nvinfo : EIATTR_MAXREG_COUNT
	.align		4
        /*001c*/ 	.byte	0x03, 0x1b
        /*001e*/ 	.short	0x00a8


	//----- nvinfo : EIATTR_NUM_BARRIERS
	.align		4
        /*0020*/ 	.byte	0x02, 0x4c
        /*0022*/ 	.byte	0x10
	.zero		1


	//----- nvinfo : EIATTR_EXTERNS
	.align		4
        /*0024*/ 	.byte	0x04, 0x0f
        /*0026*/ 	.short	(.L_142 - .L_141)


	//   ....[0]....
	.align		4
.L_141:
        /*0028*/ 	.word	index@(__assertfail)


	//----- nvinfo : EIATTR_ANNOTATIONS
	.align		4
.L_142:
        /*002c*/ 	.byte	0x04, 0x55
        /*002e*/ 	.short	(.L_144 - .L_143)


	//   ....[0]....
.L_143:
        /* <DEDUP_REMOVED lines=102> */


	//----- nvinfo : EIATTR_MERCURY_ISA_VERSION
	.align		4
.L_144:
        /*0680*/ 	.byte	0x03, 0x5f
        /*0682*/ 	.short	0x0101


	//----- nvinfo : EIATTR_UNUSED_LOAD_BYTE_OFFSET
	.align		4
        /*0684*/ 	.byte	0x04, 0x44
        /*0686*/ 	.short	(.L_146 - .L_145)


	//   ....[0]....
.L_145:
        /*0688*/ 	.word	0x00000ad0
        /*068c*/ 	.word	0x0000fff0


	//   ....[1]....
        /*0690*/ 	.word	0x00019d00
        /*0694*/ 	.word	0x0000fff0


	//----- nvinfo : EIATTR_INT_WARP_WIDE_INSTR_OFFSETS
	.align		4
.L_146:
        /*0698*/ 	.byte	0x04, 0x31
        /*069a*/ 	.short	(.L_148 - .L_147)


	//   ....[0]....
.L_147:
        /*069c*/ 	.word	0x00000190


	//   ....[1]....
        /*06a0*/ 	.word	0x000001d0


	//   ....[2]....
        /*06a4*/ 	.word	0x00000240


	//   ....[3]....
        /*06a8*/ 	.word	0x0001ff90


	//   ....[4]....
        /*06ac*/ 	.word	0x0001fff0


	//   ....[5]....
        /*06b0*/ 	.word	0x00023090


	//   ....[6]....
        /*06b4*/ 	.word	0x000230f0


	//----- nvinfo : EIATTR_COOP_GROUP_MASK_REGIDS
	.align		4
.L_148:
        /*06b8*/ 	.byte	0x04, 0x29
        /*06ba*/ 	.short	(.L_150 - .L_149)


	//   ....[0]....
.L_149:
        /*06bc*/ 	.word	0xffffffff


	//   ....[1]....
        /*06c0*/ 	.word	0xffffffff


	//   ....[2]....
        /*06c4*/ 	.word	0xffffffff


	//   ....[3]....
        /*06c8*/ 	.word	0xffffffff


	//   ....[4]....
        /*06cc*/ 	.word	0xffffffff


	//   ....[5]....
        /*06d0*/ 	.word	0xffffffff


	//   ....[6]....
        /*06d4*/ 	.word	0xffffffff


	//   ....[7]....
        /*06d8*/ 	.word	0xffffffff


	//   ....[8]....
        /*06dc*/ 	.word	0xffffffff


	//   ....[9]....
        /*06e0*/ 	.word	0xffffffff


	//   ....[10]....
        /*06e4*/ 	.word	0xffffffff


	//   ....[11]....
        /*06e8*/ 	.word	0xffffffff


	//   ....[12]....
        /*06ec*/ 	.word	0xffffffff


	//   ....[13]....
        /*06f0*/ 	.word	0xffffffff


	//   ....[14]....
        /*06f4*/ 	.word	0xffffffff


	//   ....[15]....
        /*06f8*/ 	.word	0xffffffff


	//   ....[16]....
        /*06fc*/ 	.word	0xffffffff


	//   ....[17]....
        /*0700*/ 	.word	0xffffffff


	//   ....[18]....
        /*0704*/ 	.word	0xffffffff


	//   ....[19]....
        /*0708*/ 	.word	0xffffffff


	//   ....[20]....
        /*070c*/ 	.word	0xffffffff


	//   ....[21]....
        /*0710*/ 	.word	0xffffffff


	//   ....[22]....
        /*0714*/ 	.word	0xffffffff


	//   ....[23]....
        /*0718*/ 	.word	0xffffffff


	//   ....[24]....
        /*071c*/ 	.word	0xffffffff


	//   ....[25]....
        /*0720*/ 	.word	0xffffffff


	//   ....[26]....
        /*0724*/ 	.word	0xffffffff


	//   ....[27]....
        /*0728*/ 	.word	0xffffffff


	//   ....[28]....
        /*072c*/ 	.word	0xffffffff


	//   ....[29]....
        /*0730*/ 	.word	0xffffffff


	//   ....[30]....
        /*0734*/ 	.word	0xffffffff


	//   ....[31]....
        /*0738*/ 	.word	0xffffffff


	//   ....[32]....
        /*073c*/ 	.word	0xffffffff


	//   ....[33]....
        /*0740*/ 	.word	0xffffffff


	//   ....[34]....
        /*0744*/ 	.word	0xffffffff


	//   ....[35]....
        /*0748*/ 	.word	0xffffffff


	//   ....[36]....
        /*074c*/ 	.word	0xffffffff


	//   ....[37]....
        /*0750*/ 	.word	0xffffffff


	//   ....[38]....
        /*0754*/ 	.word	0xffffffff


	//   ....[39]....
        /*0758*/ 	.word	0xffffffff


	//   ....[40]....
        /*075c*/ 	.word	0xffffffff


	//   ....[41]....
        /*0760*/ 	.word	0xffffffff


	//   ....[42]....
        /*0764*/ 	.word	0xffffffff


	//   ....[43]....
        /*0768*/ 	.word	0xffffffff


	//   ....[44]....
        /*076c*/ 	.word	0xffffffff


	//   ....[45]....
        /*0770*/ 	.word	0xffffffff


	//   ....[46]....
        /*0774*/ 	.word	0xffffffff


	//   ....[47]....
        /*0778*/ 	.word	0xffffffff


	//   ....[48]....
        /*077c*/ 	.word	0xffffffff


	//   ....[49]....
        /*0780*/ 	.word	0xffffffff


	//   ....[50]....
        /*0784*/ 	.word	0xffffffff


	//   ....[51]....
        /*0788*/ 	.word	0xffffffff


	//   ....[52]....
        /*078c*/ 	.word	0xffffffff


	//   ....[53]....
        /*0790*/ 	.word	0xffffffff


	//   ....[54]....
        /*0794*/ 	.word	0xffffffff


	//   ....[55]....
        /*0798*/ 	.word	0xffffffff


	//   ....[56]....
        /*079c*/ 	.word	0xffffffff


	//   ....[57]....
        /*07a0*/ 	.word	0xffffffff


	//   ....[58]....
        /*07a4*/ 	.word	0xffffffff


	//   ....[59]....
        /*07a8*/ 	.word	0xffffffff


	//   ....[60]....
        /*07ac*/ 	.word	0xffffffff


	//   ....[61]....
        /*07b0*/ 	.word	0xffffffff


	//   ....[62]....
        /*07b4*/ 	.word	0xffffffff


	//   ....[63]....
        /*07b8*/ 	.word	0xffffffff


	//   ....[64]....
        /*07bc*/ 	.word	0xffffffff


	//   ....[65]....
        /*07c0*/ 	.word	0xffffffff


	//   ....[66]....
        /*07c4*/ 	.word	0xffffffff


	//   ....[67]....
        /*07c8*/ 	.word	0xffffffff


	//   ....[68]....
        /*07cc*/ 	.word	0xffffffff


	//   ....[69]....
        /*07d0*/ 	.word	0xffffffff


	//   ....[70]....
        /*07d4*/ 	.word	0xffffffff


	//   ....[71]....
        /*07d8*/ 	.word	0xffffffff


	//   ....[72]....
        /*07dc*/ 	.word	0xffffffff


	//   ....[73]....
        /*07e0*/ 	.word	0xffffffff


	//   ....[74]....
        /*07e4*/ 	.word	0xffffffff


	//   ....[75]....
        /*07e8*/ 	.word	0xffffffff


	//   ....[76]....
        /*07ec*/ 	.word	0xffffffff


	//   ....[77]....
        /*07f0*/ 	.word	0xffffffff


	//   ....[78]....
        /*07f4*/ 	.word	0xffffffff


	//   ....[79]....
        /*07f8*/ 	.word	0xffffffff


	//   ....[80]....
        /*07fc*/ 	.word	0xffffffff


	//   ....[81]....
        /*0800*/ 	.word	0xffffffff


	//   ....[82]....
        /*0804*/ 	.word	0xffffffff


	//   ....[83]....
        /*0808*/ 	.word	0xffffffff


	//   ....[84]....
        /*080c*/ 	.word	0xffffffff


	//   ....[85]....
        /*0810*/ 	.word	0xffffffff


	//   ....[86]....
        /*0814*/ 	.word	0xffffffff


	//   ....[87]....
        /*0818*/ 	.word	0xffffffff


	//   ....[88]....
        /*081c*/ 	.word	0xffffffff


	//   ....[89]....
        /*0820*/ 	.word	0xffffffff


	//   ....[90]....
        /*0824*/ 	.word	0xffffffff


	//   ....[91]....
        /*0828*/ 	.word	0xffffffff


	//   ....[92]....
        /*082c*/ 	.word	0xffffffff


	//   ....[93]....
        /*0830*/ 	.word	0xffffffff


	//   ....[94]....
        /*0834*/ 	.word	0xffffffff


	//   ....[95]....
        /*0838*/ 	.word	0xffffffff


	//   ....[96]....
        /*083c*/ 	.word	0xffffffff


	//   ....[97]....
        /*0840*/ 	.word	0xffffffff


	//   ....[98]....
        /*0844*/ 	.word	0xffffffff


	//   ....[99]....
        /*0848*/ 	.word	0xffffffff


	//   ....[100]....
        /*084c*/ 	.word	0xffffffff


	//   ....[101]....
        /*0850*/ 	.word	0xffffffff


	//   ....[102]....
        /*0854*/ 	.word	0xffffffff


	//   ....[103]....
        /*0858*/ 	.word	0xffffffff


	//   ....[104]....
        /*085c*/ 	.word	0xffffffff


	//   ....[105]....
        /*0860*/ 	.word	0xffffffff


	//   ....[106]....
        /*0864*/ 	.word	0xffffffff


	//   ....[107]....
        /*0868*/ 	.word	0xffffffff


	//   ....[108]....
        /*086c*/ 	.word	0xffffffff


	//   ....[109]....
        /*0870*/ 	.word	0xffffffff


	//   ....[110]....
        /*0874*/ 	.word	0xffffffff


	//   ....[111]....
        /*0878*/ 	.word	0xffffffff


	//   ....[112]....
        /*087c*/ 	.word	0xffffffff


	//   ....[113]....
        /*0880*/ 	.word	0xffffffff


	//   ....[114]....
        /*0884*/ 	.word	0xffffffff


	//   ....[115]....
        /*0888*/ 	.word	0xffffffff


	//   ....[116]....
        /*088c*/ 	.word	0xffffffff


	//   ....[117]....
        /*0890*/ 	.word	0xffffffff


	//   ....[118]....
        /*0894*/ 	.word	0xffffffff


	//   ....[119]....
        /*0898*/ 	.word	0xffffffff


	//   ....[120]....
        /*089c*/ 	.word	0xffffffff


	//   ....[121]....
        /*08a0*/ 	.word	0xffffffff


	//   ....[122]....
        /*08a4*/ 	.word	0xffffffff


	//   ....[123]....
        /*08a8*/ 	.word	0xffffffff


	//   ....[124]....
        /*08ac*/ 	.word	0xffffffff


	//   ....[125]....
        /*08b0*/ 	.word	0xffffffff


	//   ....[126]....
        /*08b4*/ 	.word	0xffffffff


	//   ....[127]....
        /*08b8*/ 	.word	0xffffffff


	//   ....[128]....
        /*08bc*/ 	.word	0xffffffff


	//   ....[129]....
        /*08c0*/ 	.word	0xffffffff


	//   ....[130]....
        /*08c4*/ 	.word	0xffffffff


	//   ....[131]....
        /*08c8*/ 	.word	0xffffffff


	//   ....[132]....
        /*08cc*/ 	.word	0xffffffff


	//   ....[133]....
        /*08d0*/ 	.word	0xffffffff


	//   ....[134]....
        /*08d4*/ 	.word	0xffffffff


	//   ....[135]....
        /*08d8*/ 	.word	0xffffffff


	//   ....[136]....
        /*08dc*/ 	.word	0xffffffff


	//   ....[137]....
        /*08e0*/ 	.word	0xffffffff


	//   ....[138]....
        /*08e4*/ 	.word	0xffffffff


	//   ....[139]....
        /*08e8*/ 	.word	0xffffffff


	//   ....[140]....
        /*08ec*/ 	.word	0xffffffff


	//   ....[141]....
        /*08f0*/ 	.word	0xffffffff


	//   ....[142]....
        /*08f4*/ 	.word	0xffffffff


	//   ....[143]....
        /*08f8*/ 	.word	0xffffffff


	//   ....[144]....
        /*08fc*/ 	.word	0xffffffff


	//   ....[145]....
        /*0900*/ 	.word	0xffffffff


	//   ....[146]....
        /*0904*/ 	.word	0xffffffff


	//   ....[147]....
        /*0908*/ 	.word	0xffffffff


	//   ....[148]....
        /*090c*/ 	.word	0xffffffff


	//   ....[149]....
        /*0910*/ 	.word	0xffffffff


	//   ....[150]....
        /*0914*/ 	.word	0xffffffff


	//   ....[151]....
        /*0918*/ 	.word	0xffffffff


	//   ....[152]....
        /*091c*/ 	.word	0xffffffff


	//   ....[153]....
        /*0920*/ 	.word	0xffffffff


	//   ....[154]....
        /*0924*/ 	.word	0xffffffff


	//   ....[155]....
        /*0928*/ 	.word	0xffffffff


	//   ....[156]....
        /*092c*/ 	.word	0xffffffff


	//   ....[157]....
        /*0930*/ 	.word	0xffffffff


	//   ....[158]....
        /*0934*/ 	.word	0xffffffff


	//   ....[159]....
        /*0938*/ 	.word	0xffffffff


	//   ....[160]....
        /*093c*/ 	.word	0xffffffff


	//   ....[161]....
        /*0940*/ 	.word	0xffffffff


	//   ....[162]....
        /*0944*/ 	.word	0xffffffff


	//   ....[163]....
        /*0948*/ 	.word	0xffffffff


	//   ....[164]....
        /*094c*/ 	.word	0x0500000f


	//   ....[165]....
        /*0950*/ 	.word	0x0500000f


	//   ....[166]....
        /*0954*/ 	.word	0x0500000f


	//   ....[167]....
        /*0958*/ 	.word	0x0500000f


	//   ....[168]....
        /*095c*/ 	.word	0x0500000f


	//   ....[169]....
        /*0960*/ 	.word	0x0500000f


	//   ....[170]....
        /*0964*/ 	.word	0x0500000f


	//   ....[171]....
        /*0968*/ 	.word	0x0500000f


	//   ....[172]....
        /*096c*/ 	.word	0x0500000f


	//   ....[173]....
        /*0970*/ 	.word	0x0500000f


	//   ....[174]....
        /*0974*/ 	.word	0x0500000f


	//   ....[175]....
        /*0978*/ 	.word	0x0500000f


	//   ....[176]....
        /*097c*/ 	.word	0x0500000f


	//   ....[177]....
        /*0980*/ 	.word	0x0500000f


	//   ....[178]....
        /*0984*/ 	.word	0x0500000f


	//   ....[179]....
        /*0988*/ 	.word	0x0500000f


	//   ....[180]....
        /*098c*/ 	.word	0x0500000f


	//   ....[181]....
        /*0990*/ 	.word	0x0500000f


	//   ....[182]....
        /*0994*/ 	.word	0x0500000f


	//   ....[183]....
        /*0998*/ 	.word	0x0500000f


	//   ....[184]....
        /*099c*/ 	.word	0x0500000f


	//   ....[185]....
        /*09a0*/ 	.word	0x0500000f


	//   ....[186]....
        /*09a4*/ 	.word	0x0500000f


	//   ....[187]....
        /*09a8*/ 	.word	0x0500000f


	//   ....[188]....
        /*09ac*/ 	.word	0x0500000f


	//   ....[189]....
        /*09b0*/ 	.word	0x0500000f


	//   ....[190]....
        /*09b4*/ 	.word	0x0500000f


	//   ....[191]....
        /*09b8*/ 	.word	0x0500000f


	//   ....[192]....
        /*09bc*/ 	.word	0x0500000f


	//   ....[193]....
        /*09c0*/ 	.word	0x0500000f


	//   ....[194]....
        /*09c4*/ 	.word	0x0500000f


	//   ....[195]....
        /*09c8*/ 	.word	0x0500000f


	//   ....[196]....
        /*09cc*/ 	.word	0x0500000f


	//   ....[197]....
        /*09d0*/ 	.word	0x0500000f


	//   ....[198]....
        /*09d4*/ 	.word	0x0500000f


	//   ....[199]....
        /*09d8*/ 	.word	0x0500000f


	//   ....[200]....
        /*09dc*/ 	.word	0x0500000f


	//   ....[201]....
        /*09e0*/ 	.word	0x0500000f


	//   ....[202]....
        /*09e4*/ 	.word	0x0500000f


	//   ....[203]....
        /*09e8*/ 	.word	0x0500000f


	//   ....[204]....
        /*09ec*/ 	.word	0x0500000f


	//   ....[205]....
        /*09f0*/ 	.word	0x0500000f


	//   ....[206]....
        /*09f4*/ 	.word	0x0500000f


	//   ....[207]....
        /*09f8*/ 	.word	0x0500000f


	//   ....[208]....
        /*09fc*/ 	.word	0x0500000f


	//   ....[209]....
        /*0a00*/ 	.word	0x0500000f


	//   ....[210]....
        /*0a04*/ 	.word	0x0500000f


	//   ....[211]....
        /*0a08*/ 	.word	0x0500000f


	//   ....[212]....
        /*0a0c*/ 	.word	0x0500000f


	//   ....[213]....
        /*0a10*/ 	.word	0x0500000f


	//   ....[214]....
        /*0a14*/ 	.word	0x0500000f


	//   ....[215]....
        /*0a18*/ 	.word	0x0500000f


	//   ....[216]....
        /*0a1c*/ 	.word	0x0500000f


	//   ....[217]....
        /*0a20*/ 	.word	0x0500000f


	//   ....[218]....
        /*0a24*/ 	.word	0x0500000f


	//   ....[219]....
        /*0a28*/ 	.word	0x0500000f


	//   ....[220]....
        /*0a2c*/ 	.word	0x0500000f


	//   ....[221]....
        /*0a30*/ 	.word	0x0500000f


	//   ....[222]....
        /*0a34*/ 	.word	0x0500000f


	//   ....[223]....
        /*0a38*/ 	.word	0x0500000f


	//   ....[224]....
        /*0a3c*/ 	.word	0x0500000f


	//   ....[225]....
        /*0a40*/ 	.word	0x0500000f


	//   ....[226]....
        /*0a44*/ 	.word	0x0500000f


	//   ....[227]....
        /*0a48*/ 	.word	0x0500000f


	//   ....[228]....
        /*0a4c*/ 	.word	0x0500000f


	//   ....[229]....
        /*0a50*/ 	.word	0x0500000f


	//   ....[230]....
        /*0a54*/ 	.word	0x0500000f


	//   ....[231]....
        /*0a58*/ 	.word	0x0500000f


	//   ....[232]....
        /*0a5c*/ 	.word	0x0500000f


	//   ....[233]....
        /*0a60*/ 	.word	0x0500000f


	//   ....[234]....
        /*0a64*/ 	.word	0x0500000f


	//   ....[235]....
        /*0a68*/ 	.word	0x0500000f


	//   ....[236]....
        /*0a6c*/ 	.word	0x0500000f


	//   ....[237]....
        /*0a70*/ 	.word	0x0500000f


	//   ....[238]....
        /*0a74*/ 	.word	0x0500000f


	//   ....[239]....
        /*0a78*/ 	.word	0x0500000f


	//   ....[240]....
        /*0a7c*/ 	.word	0x0500000f


	//   ....[241]....
        /*0a80*/ 	.word	0x0500000f


	//   ....[242]....
        /*0a84*/ 	.word	0x0500000f


	//   ....[243]....
        /*0a88*/ 	.word	0x0500000f


	//   ....[244]....
        /*0a8c*/ 	.word	0x0500000f


	//   ....[245]....
        /*0a90*/ 	.word	0x0500000f


	//   ....[246]....
        /*0a94*/ 	.word	0x0500000f


	//   ....[247]....
        /*0a98*/ 	.word	0x0500000f


	//   ....[248]....
        /*0a9c*/ 	.word	0x0500000f


	//   ....[249]....
        /*0aa0*/ 	.word	0x0500000f


	//   ....[250]....
        /*0aa4*/ 	.word	0x0500000f


	//   ....[251]....
        /*0aa8*/ 	.word	0x0500000f


	//   ....[252]....
        /*0aac*/ 	.word	0x0500000f


	//   ....[253]....
        /*0ab0*/ 	.word	0x0500000f


	//   ....[254]....
        /*0ab4*/ 	.word	0x0500000f


	//   ....[255]....
        /*0ab8*/ 	.word	0x0500000f


	//   ....[0]....
        /*0abc*/ 	.word	0x0500000f


	//   ....[1]....
        /*0ac0*/ 	.word	0x0500000f


	//   ....[2]....
        /*0ac4*/ 	.word	0x0500000f


	//   ....[3]....
        /*0ac8*/ 	.word	0x0500000f


	//   ....[4]....
        /*0acc*/ 	.word	0x0500000f


	//   ....[5]....
        /*0ad0*/ 	.word	0x0500000f


	//   ....[6]....
        /*0ad4*/ 	.word	0x0500000f


	//   ....[7]....
        /*0ad8*/ 	.word	0x0500000f


	//   ....[8]....
        /*0adc*/ 	.word	0x0500000f


	//   ....[9]....
        /*0ae0*/ 	.word	0x0500000f


	//   ....[10]....
        /*0ae4*/ 	.word	0x0500000f


	//   ....[11]....
        /*0ae8*/ 	.word	0x0500000f


	//   ....[12]....
        /*0aec*/ 	.word	0x0500000f


	//   ....[13]....
        /*0af0*/ 	.word	0x0500000f


	//   ....[14]....
        /*0af4*/ 	.word	0x0500000f


	//   ....[15]....
        /*0af8*/ 	.word	0x0500000f


	//   ....[16]....
        /*0afc*/ 	.word	0x0500000f


	//   ....[17]....
        /*0b00*/ 	.word	0x0500000f


	//   ....[18]....
        /*0b04*/ 	.word	0x0500000f


	//   ....[19]....
        /*0b08*/ 	.word	0x0500000f


	//   ....[20]....
        /*0b0c*/ 	.word	0x0500000f


	//   ....[21]....
        /*0b10*/ 	.word	0x0500000f


	//   ....[22]....
        /*0b14*/ 	.word	0x0500000f


	//   ....[23]....
        /*0b18*/ 	.word	0x0500000f


	//   ....[24]....
        /*0b1c*/ 	.word	0x0500000f


	//----- nvinfo : EIATTR_COOP_GROUP_INSTR_OFFSETS
	.align		4
.L_150:
        /*0b20*/ 	.byte	0x04, 0x28
        /*0b22*/ 	.short	(.L_152 - .L_151)


	//   ....[0]....
.L_151:
        /*0b24*/ 	.word	0x00000070


	//   ....[1]....
        /*0b28*/ 	.word	0x000001a0


	//   ....[2]....
        /*0b2c*/ 	.word	0x000001f0


	//   ....[3]....
        /*0b30*/ 	.word	0x00000420


	//   ....[4]....
        /*0b34*/ 	.word	0x00000580


	//   ....[5]....
        /*0b38*/ 	.word	0x000006a0


	//   ....[6]....
        /*0b3c*/ 	.word	0x00000800


	//   ....[7]....
        /*0b40*/ 	.word	0x0000c790


	//   ....[8]....
        /*0b44*/ 	.word	0x0000cce0


	//   ....[9]....
        /*0b48*/ 	.word	0x0000ccf0


	//   ....[10]....
        /*0b4c*/ 	.word	0x0000cd00


	//   ....[11]....
        /*0b50*/ 	.word	0x0000cd10


	//   ....[12]....
        /*0b54*/ 	.word	0x00010360


	//   ....[13]....
        /*0b58*/ 	.word	0x00010370


	//   ....[14]....
        /*0b5c*/ 	.word	0x00010380


	//   ....[15]....
        /*0b60*/ 	.word	0x00010390


	//   ....[16]....
        /*0b64*/ 	.word	0x00014d80


	//   ....[17]....
        /*0b68*/ 	.word	0x00014e10


	//   ....[18]....
        /*0b6c*/ 	.word	0x00015530


	//   ....[19]....
        /*0b70*/ 	.word	0x000155b0


	//   ....[20]....
        /*0b74*/ 	.word	0x00017220


	//   ....[21]....
        /*0b78*/ 	.word	0x000174f0


	//   ....[22]....
        /*0b7c*/ 	.word	0x00017550


	//   ....[23]....
        /*0b80*/ 	.word	0x00017570


	//   ....[24]....
        /*0b84*/ 	.word	0x000191a0


	//   ....[25]....
        /*0b88*/ 	.word	0x000191b0


	//   ....[26]....
        /*0b8c*/ 	.word	0x000191e0


	//   ....[27]....
        /*0b90*/ 	.word	0x000191f0


	//   ....[28]....
        /*0b94*/ 	.word	0x0001a8d0


	//   ....[29]....
        /*0b98*/ 	.word	0x0001a930


	//   ....[30]....
        /*0b9c*/ 	.word	0x0001a980


	//   ....[31]....
        /*0ba0*/ 	.word	0x0001a9c0


	//   ....[32]....
        /*0ba4*/ 	.word	0x0001aa00


	//   ....[33]....
        /*0ba8*/ 	.word	0x0001aa30


	//   ....[34]....
        /*0bac*/ 	.word	0x0001aa70


	//   ....[35]....
        /*0bb0*/ 	.word	0x0001aaa0


	//   ....[36]....
        /*0bb4*/ 	.word	0x0001aad0


	//   ....[37]....
        /*0bb8*/ 	.word	0x0001ab00


	//   ....[38]....
        /*0bbc*/ 	.word	0x0001ab30


	//   ....[39]....
        /*0bc0*/ 	.word	0x0001ab60


	//   ....[40]....
        /*0bc4*/ 	.word	0x0001ab90


	//   ....[41]....
        /*0bc8*/ 	.word	0x0001abc0


	//   ....[42]....
        /*0bcc*/ 	.word	0x0001abf0


	//   ....[43]....
        /*0bd0*/ 	.word	0x0001ac20


	//   ....[44]....
        /*0bd4*/ 	.word	0x0001ac50


	//   ....[45]....
        /*0bd8*/ 	.word	0x0001ac80


	//   ....[46]....
        /*0bdc*/ 	.word	0x0001acb0


	//   ....[47]....
        /*0be0*/ 	.word	0x0001ace0


	//   ....[48]....
        /*0be4*/ 	.word	0x0001ad10


	//   ....[49]....
        /*0be8*/ 	.word	0x0001ad40


	//   ....[50]....
        /*0bec*/ 	.word	0x0001ad70


	//   ....[51]....
        /*0bf0*/ 	.word	0x0001ada0


	//   ....[52]....
        /*0bf4*/ 	.word	0x0001add0


	//   ....[53]....
        /*0bf8*/ 	.word	0x0001ae00


	//   ....[54]....
        /*0bfc*/ 	.word	0x0001ae30


	//   ....[55]....
        /*0c00*/ 	.word	0x0001ae60


	//   ....[56]....
        /*0c04*/ 	.word	0x0001ae90


	//   ....[57]....
        /*0c08*/ 	.word	0x0001aec0


	//   ....[58]....
        /*0c0c*/ 	.word	0x0001aef0


	//   ....[59]....
        /*0c10*/ 	.word	0x0001af20


	//   ....[60]....
        /*0c14*/ 	.word	0x0001af50


	//   ....[61]....
        /*0c18*/ 	.word	0x0001af80


	//   ....[62]....
        /*0c1c*/ 	.word	0x0001afb0


	//   ....[63]....
        /*0c20*/ 	.word	0x0001afe0


	//   ....[64]....
        /*0c24*/ 	.word	0x0001b010


	//   ....[65]....
        /*0c28*/ 	.word	0x0001b040


	//   ....[66]....
        /*0c2c*/ 	.word	0x0001b070


	//   ....[67]....
        /*0c30*/ 	.word	0x0001b0a0


	//   ....[68]....
        /*0c34*/ 	.word	0x0001b0d0


	//   ....[69]....
        /*0c38*/ 	.word	0x0001b100


	//   ....[70]....
        /*0c3c*/ 	.word	0x0001b120


	//   ....[71]....
        /*0c40*/ 	.word	0x0001b140


	//   ....[72]....
        /*0c44*/ 	.word	0x0001b170


	//   ....[73]....
        /*0c48*/ 	.word	0x0001b1a0


	//   ....[74]....
        /*0c4c*/ 	.word	0x0001b1b0


	//   ....[75]....
        /*0c50*/ 	.word	0x0001b1c0


	//   ....[76]....
        /*0c54*/ 	.word	0x0001b1d0


	//   ....[77]....
        /*0c58*/ 	.word	0x0001b1e0


	//   ....[78]....
        /*0c5c*/ 	.word	0x0001b1f0


	//   ....[79]....
        /*0c60*/ 	.word	0x0001b200


	//   ....[80]....
        /*0c64*/ 	.word	0x0001b210


	//   ....[81]....
        /*0c68*/ 	.word	0x0001b240


	//   ....[82]....
        /*0c6c*/ 	.word	0x0001b270


	//   ....[83]....
        /*0c70*/ 	.word	0x0001b2a0


	//   ....[84]....
        /*0c74*/ 	.word	0x0001b2d0


	//   ....[85]....
        /*0c78*/ 	.word	0x0001b300


	//   ....[86]....
        /*0c7c*/ 	.word	0x0001b330


	//   ....[87]....
        /*0c80*/ 	.word	0x0001b350


	//   ....[88]....
        /*0c84*/ 	.word	0x0001b380


	//   ....[89]....
        /*0c88*/ 	.word	0x0001b390


	//   ....[90]....
        /*0c8c*/ 	.word	0x0001b3a0


	//   ....[91]....
        /*0c90*/ 	.word	0x0001b3b0


	//   ....[92]....
        /*0c94*/ 	.word	0x0001bf30


	//   ....[93]....
        /*0c98*/ 	.word	0x0001bf70


	//   ....[94]....
        /*0c9c*/ 	.word	0x0001bfb0


	//   ....[95]....
        /*0ca0*/ 	.word	0x0001bfe0


	//   ....[96]....
        /*0ca4*/ 	.word	0x0001c5a0


	//   ....[97]....
        /*0ca8*/ 	.word	0x0001c600


	//   ....[98]....
        /*0cac*/ 	.word	0x0001c740


	//   ....[99]....
        /*0cb0*/ 	.word	0x0001c760


	//   ....[100]....
        /*0cb4*/ 	.word	0x0001c8a0


	//   ....[101]....
        /*0cb8*/ 	.word	0x0001c8c0


	//   ....[102]....
        /*0cbc*/ 	.word	0x0001ca10


	//   ....[103]....
        /*0cc0*/ 	.word	0x0001ca30


	//   ....[104]....
        /*0cc4*/ 	.word	0x0001d390


	//   ....[105]....
        /*0cc8*/ 	.word	0x0001d3a0


	//   ....[106]....
        /*0ccc*/ 	.word	0x0001d530


	//   ....[107]....
        /*0cd0*/ 	.word	0x0001d540


	//   ....[108]....
        /*0cd4*/ 	.word	0x0001d6d0


	//   ....[109]....
        /*0cd8*/ 	.word	0x0001d6e0


	//   ....[110]....
        /*0cdc*/ 	.word	0x0001d870


	//   ....[111]....
        /*0ce0*/ 	.word	0x0001d880


	//   ....[112]....
        /*0ce4*/ 	.word	0x0001da70


	//   ....[113]....
        /*0ce8*/ 	.word	0x0001dc60


	//   ....[114]....
        /*0cec*/ 	.word	0x0001dc90


	//   ....[115]....
        /*0cf0*/ 	.word	0x0001dcc0


	//   ....[116]....
        /*0cf4*/ 	.word	0x0001dcf0


	//   ....[117]....
        /*0cf8*/ 	.word	0x0001dd20


	//   ....[118]....
        /*0cfc*/ 	.word	0x0001dd50


	//   ....[119]....
        /*0d00*/ 	.word	0x0001dec0


	//   ....[120]....
        /*0d04*/ 	.word	0x0001def0


	//   ....[121]....
        /*0d08*/ 	.word	0x0001df20


	//   ....[122]....
        /*0d0c*/ 	.word	0x0001df50


	//   ....[123]....
        /*0d10*/ 	.word	0x0001df80


	//   ....[124]....
        /*0d14*/ 	.word	0x0001dfb0


	//   ....[125]....
        /*0d18*/ 	.word	0x0001e050


	//   ....[126]....
        /*0d1c*/ 	.word	0x0001e080


	//   ....[127]....
        /*0d20*/ 	.word	0x0001e110


	//   ....[128]....
        /*0d24*/ 	.word	0x0001ede0


	//   ....[129]....
        /*0d28*/ 	.word	0x00020760


	//   ....[130]....
        /*0d2c*/ 	.word	0x00021540


	//   ....[131]....
        /*0d30*/ 	.word	0x00021570


	//   ....[132]....
        /*0d34*/ 	.word	0x00021590


	//   ....[133]....
        /*0d38*/ 	.word	0x000215b0


	//   ....[134]....
        /*0d3c*/ 	.word	0x000216c0


	//   ....[135]....
        /*0d40*/ 	.word	0x000216d0


	//   ....[136]....
        /*0d44*/ 	.word	0x00021760


	//   ....[137]....
        /*0d48*/ 	.word	0x00021770


	//   ....[138]....
        /*0d4c*/ 	.word	0x00021800


	//   ....[139]....
        /*0d50*/ 	.word	0x00021810


	//   ....[140]....
        /*0d54*/ 	.word	0x000218a0


	//   ....[141]....
        /*0d58*/ 	.word	0x000218b0


	//   ....[142]....
        /*0d5c*/ 	.word	0x00021940


	//   ....[143]....
        /*0d60*/ 	.word	0x00021950


	//   ....[144]....
        /*0d64*/ 	.word	0x000219a0


	//   ....[145]....
        /*0d68*/ 	.word	0x000219d0


	//   ....[146]....
        /*0d6c*/ 	.word	0x00023d40


	//   ....[147]....
        /*0d70*/ 	.word	0x00023d70


	//   ....[148]....
        /*0d74*/ 	.word	0x00023db0


	//   ....[149]....
        /*0d78*/ 	.word	0x00023de0


	//   ....[150]....
        /*0d7c*/ 	.word	0x00023e10


	//   ....[151]....
        /*0d80*/ 	.word	0x00023e40


	//   ....[152]....
        /*0d84*/ 	.word	0x00023e70


	//   ....[153]....
        /*0d88*/ 	.word	0x00023ea0


	//   ....[154]....
        /*0d8c*/ 	.word	0x00024030


	//   ....[155]....
        /*0d90*/ 	.word	0x00024060


	//   ....[156]....
        /*0d94*/ 	.word	0x00024090


	//   ....[157]....
        /*0d98*/ 	.word	0x000240c0


	//   ....[158]....
        /*0d9c*/ 	.word	0x000240f0


	//   ....[159]....
        /*0da0*/ 	.word	0x00024120


	//   ....[160]....
        /*0da4*/ 	.word	0x000241e0


	//   ....[161]....
        /*0da8*/ 	.word	0x00024200


	//   ....[162]....
        /*0dac*/ 	.word	0x00024270


	//   ....[163]....
        /*0db0*/ 	.word	0x00024700


	//   ....[164]....
        /*0db4*/ 	.word	0x00024ba0


	//   ....[165]....
        /*0db8*/ 	.word	0x00024c50


	//   ....[166]....
        /*0dbc*/ 	.word	0x00024ce0


	//   ....[167]....
        /*0dc0*/ 	.word	0x00024d30


	//   ....[168]....
        /*0dc4*/ 	.word	0x00024d80


	//   ....[169]....
        /*0dc8*/ 	.word	0x00024e60


	//   ....[170]....
        /*0dcc*/ 	.word	0x00024ef0


	//   ....[171]....
        /*0dd0*/ 	.word	0x00024f40


	//   ....[172]....
        /*0dd4*/ 	.word	0x00024f90


	//   ....[173]....
        /*0dd8*/ 	.word	0x000252d0


	//   ....[174]....
        /*0ddc*/ 	.word	0x000253f0


	//   ....[175]....
        /*0de0*/ 	.word	0x00025510


	//   ....[176]....
        /*0de4*/ 	.word	0x00025630


	//   ....[177]....
        /*0de8*/ 	.word	0x00025720


	//   ....[178]....
        /*0dec*/ 	.word	0x000257a0


	//   ....[179]....
        /*0df0*/ 	.word	0x00025800


	//   ....[180]....
        /*0df4*/ 	.word	0x00025860


	//   ....[181]....
        /*0df8*/ 	.word	0x000258c0


	//   ....[182]....
        /*0dfc*/ 	.word	0x00025920


	//   ....[183]....
        /*0e00*/ 	.word	0x00025980


	//   ....[184]....
        /*0e04*/ 	.word	0x00025a00


	//   ....[185]....
        /*0e08*/ 	.word	0x00025a60


	//   ....[186]....
        /*0e0c*/ 	.word	0x00025ae0


	//   ....[187]....
        /*0e10*/ 	.word	0x00025b40


	//   ....[188]....
        /*0e14*/ 	.word	0x00025bc0


	//   ....[189]....
        /*0e18*/ 	.word	0x00025c20


	//   ....[190]....
        /*0e1c*/ 	.word	0x00025ca0


	//   ....[191]....
        /*0e20*/ 	.word	0x00025d00


	//   ....[192]....
        /*0e24*/ 	.word	0x00025d80


	//   ....[193]....
        /*0e28*/ 	.word	0x00025de0


	//   ....[194]....
        /*0e2c*/ 	.word	0x00025e60


	//   ....[195]....
        /*0e30*/ 	.word	0x00025ec0


	//   ....[196]....
        /*0e34*/ 	.word	0x00025f40


	//   ....[197]....
        /*0e38*/ 	.word	0x00025fa0


	//   ....[198]....
        /*0e3c*/ 	.word	0x00026020


	//   ....[199]....
        /*0e40*/ 	.word	0x00026080


	//   ....[200]....
        /*0e44*/ 	.word	0x00026100


	//   ....[201]....
        /*0e48*/ 	.word	0x00026160


	//   ....[202]....
        /*0e4c*/ 	.word	0x000261e0


	//   ....[203]....
        /*0e50*/ 	.word	0x00026240


	//   ....[204]....
        /*0e54*/ 	.word	0x000262c0


	//   ....[205]....
        /*0e58*/ 	.word	0x00026320


	//   ....[206]....
        /*0e5c*/ 	.word	0x000263a0


	//   ....[207]....
        /*0e60*/ 	.word	0x00026400


	//   ....[208]....
        /*0e64*/ 	.word	0x00026470


	//   ....[209]....
        /*0e68*/ 	.word	0x000264d0


	//   ....[210]....
        /*0e6c*/ 	.word	0x00026540


	//   ....[211]....
        /*0e70*/ 	.word	0x000265a0


	//   ....[212]....
        /*0e74*/ 	.word	0x00026600


	//   ....[213]....
        /*0e78*/ 	.word	0x00026660


	//   ....[214]....
        /*0e7c*/ 	.word	0x000266d0


	//   ....[215]....
        /*0e80*/ 	.word	0x00026730


	//   ....[216]....
        /*0e84*/ 	.word	0x000267b0


	//   ....[217]....
        /*0e88*/ 	.word	0x00026810


	//   ....[218]....
        /*0e8c*/ 	.word	0x00026890


	//   ....[219]....
        /*0e90*/ 	.word	0x000268f0


	//   ....[220]....
        /*0e94*/ 	.word	0x00026970


	//   ....[221]....
        /*0e98*/ 	.word	0x000269d0


	//   ....[222]....
        /*0e9c*/ 	.word	0x00026a50


	//   ....[223]....
        /*0ea0*/ 	.word	0x00026ab0


	//   ....[224]....
        /*0ea4*/ 	.word	0x00026b30


	//   ....[225]....
        /*0ea8*/ 	.word	0x00026b90


	//   ....[226]....
        /*0eac*/ 	.word	0x00026c00


	//   ....[227]....
        /*0eb0*/ 	.word	0x00026c60


	//   ....[228]....
        /*0eb4*/ 	.word	0x00026cc0


	//   ....[229]....
        /*0eb8*/ 	.word	0x00026d20


	//   ....[230]....
        /*0ebc*/ 	.word	0x00026d90


	//   ....[231]....
        /*0ec0*/ 	.word	0x00026df0


	//   ....[232]....
        /*0ec4*/ 	.word	0x00026e70


	//   ....[233]....
        /*0ec8*/ 	.word	0x00026ed0


	//   ....[234]....
        /*0ecc*/ 	.word	0x00026f50


	//   ....[235]....
        /*0ed0*/ 	.word	0x00026fb0


	//   ....[236]....
        /*0ed4*/ 	.word	0x00027050


	//   ....[237]....
        /*0ed8*/ 	.word	0x000271a0


	//   ....[238]....
        /*0edc*/ 	.word	0x000271f0


	//   ....[239]....
        /*0ee0*/ 	.word	0x00027280


	//   ....[240]....
        /*0ee4*/ 	.word	0x00027310


	//   ....[241]....
        /*0ee8*/ 	.word	0x000273a0


	//   ....[242]....
        /*0eec*/ 	.word	0x00027430


	//   ....[243]....
        /*0ef0*/ 	.word	0x000274c0


	//   ....[244]....
        /*0ef4*/ 	.word	0x00027550


	//   ....[245]....
        /*0ef8*/ 	.word	0x00027610


	//   ....[246]....
        /*0efc*/ 	.word	0x00027900


	//   ....[247]....
        /*0f00*/ 	.word	0x00027b20


	//   ....[248]....
        /*0f04*/ 	.word	0x00027b70


	//   ....[249]....
        /*0f08*/ 	.word	0x00027bd0


	//   ....[250]....
        /*0f0c*/ 	.word	0x00027c70


	//   ....[251]....
        /*0f10*/ 	.word	0x00027d30


	//   ....[252]....
        /*0f14*/ 	.word	0x00027e40


	//   ....[253]....
        /*0f18*/ 	.word	0x00027ea0


	//   ....[254]....
        /*0f1c*/ 	.word	0x00027fa0


	//   ....[255]....
        /*0f20*/ 	.word	0x00028000


	//   ....[0]....
        /*0f24*/ 	.word	0x00028100


	//   ....[1]....
        /*0f28*/ 	.word	0x00028160


	//   ....[2]....
        /*0f2c*/ 	.word	0x00028260


	//   ....[3]....
        /*0f30*/ 	.word	0x000282c0


	//   ....[4]....
        /*0f34*/ 	.word	0x000283a0


	//   ....[5]....
        /*0f38*/ 	.word	0x00028420


	//   ....[6]....
        /*0f3c*/ 	.word	0x00028500


	//   ....[7]....
        /*0f40*/ 	.word	0x000287e0


	//   ....[8]....
        /*0f44*/ 	.word	0x00028880


	//   ....[9]....
        /*0f48*/ 	.word	0x000289a0


	//   ....[10]....
        /*0f4c*/ 	.word	0x00028a20


	//   ....[11]....
        /*0f50*/ 	.word	0x00028aa0


	//   ....[12]....
        /*0f54*/ 	.word	0x00028b20


	//   ....[13]....
        /*0f58*/ 	.word	0x00028ba0


	//   ....[14]....
        /*0f5c*/ 	.word	0x00028c30


	//   ....[15]....
        /*0f60*/ 	.word	0x00028cd0


	//   ....[16]....
        /*0f64*/ 	.word	0x00028d80


	//   ....[17]....
        /*0f68*/ 	.word	0x00028e00


	//   ....[18]....
        /*0f6c*/ 	.word	0x00028e80


	//   ....[19]....
        /*0f70*/ 	.word	0x00028f00


	//   ....[20]....
        /*0f74*/ 	.word	0x00028f90


	//   ....[21]....
        /*0f78*/ 	.word	0x00029010


	//   ....[22]....
        /*0f7c*/ 	.word	0x000290b0


	//   ....[23]....
        /*0f80*/ 	.word	0x00029140


	//   ....[24]....
        /*0f84*/ 	.word	0x00029270


	//----- nvinfo : EIATTR_REG_RECONFIG
	.align		4
.L_152:
        /*0f88*/ 	.byte	0x01, 0x54
	.zero		2


	//----- nvinfo : EIATTR_SYSCALL_OFFSETS
	.align		4
        /*0f8c*/ 	.byte	0x04, 0x46
        /*0f8e*/ 	.short	(.L_154 - .L_153)


	//   ....[0]....
.L_153:
        /*0f90*/ 	.word	0x00001840


	//   ....[1]....
        /*0f94*/ 	.word	0x00001990


	//   ....[2]....
        /*0f98*/ 	.word	0x0000c930


	//   ....[3]....
        /*0f9c*/ 	.word	0x0000cc50


	//   ....[4]....
        /*0fa0*/ 	.word	0x00020190


	//   ....[5]....
        /*0fa4*/ 	.word	0x00020330


	//   ....[6]....
        /*0fa8*/ 	.word	0x00020490


	//   ....[7]....
        /*0fac*/ 	.word	0x000205e0


	//   ....[8]....
        /*0fb0*/ 	.word	0x00021120


	//----- nvinfo : EIATTR_MBARRIER_INSTR_OFFSETS
	.align		4
.L_154:
        /*0fb4*/ 	.byte	0x04, 0x39
        /*0fb6*/ 	.short	(.L_156 - .L_155)


	//   ....[0]....
.L_155:
        /*0fb8*/ 	.word	0x000002d0
        /*0fbc*/ 	.word	0x000000ff
        /*0fc0*/ 	.word	0x00038800
        /*0fc4*/ 	.short	0x0100
        /*0fc6*/ 	.byte	0x08
	.zero		1


	//   ....[1]....
        /*0fc8*/ 	.word	0x000002e0
        /*0fcc*/ 	.word	0x000000ff
        /*0fd0*/ 	.word	0x00038820
        /*0fd4*/ 	.short	0x0100
        /*0fd6*/ 	.byte	0x08
	.zero		1


	//   ....[2]....
        /*0fd8*/ 	.word	0x000003d0
        /*0fdc*/ 	.word	0x000000ff
        /*0fe0*/ 	.word	0x00038830
        /*0fe4*/ 	.short	0x0100
        /*0fe6*/ 	.byte	0x08
	.zero		1


	//   ....[3]....
        /*0fe8*/ 	.word	0x000003e0
        /*0fec*/ 	.word	0x000000ff
        /*0ff0*/ 	.word	0x00038840
        /*0ff4*/ 	.short	0x0100
        /*0ff6*/ 	.byte	0x08
	.zero		1


	//   ....[4]....
        /*0ff8*/ 	.word	0x000003f0
        /*0ffc*/ 	.word	0x000000ff
        /*1000*/ 	.word	0x00038838
        /*1004*/ 	.short	0x0100
        /*1006*/ 	.byte	0x08
	.zero		1


	//   ....[5]....
        /*1008*/ 	.word	0x00000400
        /*100c*/ 	.word	0x000000ff
        /*1010*/ 	.word	0x00038848
        /*1014*/ 	.short	0x0100
        /*1016*/ 	.byte	0x08
	.zero		1


	//   ....[6]....
        /*1018*/ 	.word	0x00000530
        /*101c*/ 	.word	0x000000ff
        /*1020*/ 	.word	0x00038850
        /*1024*/ 	.short	0x0100
        /*1026*/ 	.byte	0x08
	.zero		1


	//   ....[7]....
        /*1028*/ 	.word	0x00000540
        /*102c*/ 	.word	0x000000ff
        /*1030*/ 	.word	0x00038860
        /*1034*/ 	.short	0x0100
        /*1036*/ 	.byte	0x08
	.zero		1


	//   ....[8]....
        /*1038*/ 	.word	0x00000550
        /*103c*/ 	.word	0x000000ff
        /*1040*/ 	.word	0x00038858
        /*1044*/ 	.short	0x0100
        /*1046*/ 	.byte	0x08
	.zero		1


	//   ....[9]....
        /*1048*/ 	.word	0x00000560
        /*104c*/ 	.word	0x000000ff
        /*1050*/ 	.word	0x00038868
        /*1054*/ 	.short	0x0100
        /*1056*/ 	.byte	0x08
	.zero		1


	//   ....[10]....
        /*1058*/ 	.word	0x00000650
        /*105c*/ 	.word	0x000000ff
        /*1060*/ 	.word	0x00038870
        /*1064*/ 	.short	0x0100
        /*1066*/ 	.byte	0x06
	.zero		1


	//   ....[11]....
        /*1068*/ 	.word	0x00000660
        /*106c*/ 	.word	0x000000ff
        /*1070*/ 	.word	0x00038880
        /*1074*/ 	.short	0x0100
        /*1076*/ 	.byte	0x06
	.zero		1


	//   ....[12]....
        /*1078*/ 	.word	0x00000670
        /*107c*/ 	.word	0x000000ff
        /*1080*/ 	.word	0x00038878
        /*1084*/ 	.short	0x0100
        /*1086*/ 	.byte	0x06
	.zero		1


	//   ....[13]....
        /*1088*/ 	.word	0x00000680
        /*108c*/ 	.word	0x000000ff
        /*1090*/ 	.word	0x00038888
        /*1094*/ 	.short	0x0100
        /*1096*/ 	.byte	0x06
	.zero		1


	//   ....[14]....
        /*1098*/ 	.word	0x000007b0
        /*109c*/ 	.word	0x000000ff
        /*10a0*/ 	.word	0x00038890
        /*10a4*/ 	.short	0x0100
        /*10a6*/ 	.byte	0x08
	.zero		1


	//   ....[15]....
        /*10a8*/ 	.word	0x000007c0
        /*10ac*/ 	.word	0x000000ff
        /*10b0*/ 	.word	0x000388a0
        /*10b4*/ 	.short	0x0100
        /*10b6*/ 	.byte	0x08
	.zero		1


	//   ....[16]....
        /*10b8*/ 	.word	0x000007d0
        /*10bc*/ 	.word	0x000000ff
        /*10c0*/ 	.word	0x00038898
        /*10c4*/ 	.short	0x0100
        /*10c6*/ 	.byte	0x08
	.zero		1


	//   ....[17]....
        /*10c8*/ 	.word	0x000007e0
        /*10cc*/ 	.word	0x000000ff
        /*10d0*/ 	.word	0x000388a8
        /*10d4*/ 	.short	0x0100
        /*10d6*/ 	.byte	0x08
	.zero		1


	//   ....[18]....
        /*10d8*/ 	.word	0x00000910
        /*10dc*/ 	.word	0x000000ff
        /*10e0*/ 	.word	0x000388b0
        /*10e4*/ 	.short	0x0100
        /*10e6*/ 	.byte	0x08
	.zero		1


	//   ....[19]....
        /*10e8*/ 	.word	0x00000920
        /*10ec*/ 	.word	0x000000ff
        /*10f0*/ 	.word	0x000388c0
        /*10f4*/ 	.short	0x0100
        /*10f6*/ 	.byte	0x08
	.zero		1


	//   ....[20]....
        /*10f8*/ 	.word	0x00000930
        /*10fc*/ 	.word	0x000000ff
        /*1100*/ 	.word	0x000388b8
        /*1104*/ 	.short	0x0100
        /*1106*/ 	.byte	0x08
	.zero		1


	//   ....[21]....
        /*1108*/ 	.word	0x00000940
        /*110c*/ 	.word	0x000000ff
        /*1110*/ 	.word	0x000388c8
        /*1114*/ 	.short	0x0100
        /*1116*/ 	.byte	0x08
	.zero		1


	//   ....[22]....
        /*1118*/ 	.word	0x00002f60
        /*111c*/ 	.word	0x0000006e
        /*1120*/ 	.word	0x00038890
        /*1124*/ 	.short	0x010a
        /*1126*/ 	.byte	0x3f
	.zero		1


	//   ....[23]....
        /*1128*/ 	.word	0x000070c0
        /*112c*/ 	.word	0x0000006e
        /*1130*/ 	.word	0x00038890
        /*1134*/ 	.short	0x010a
        /*1136*/ 	.byte	0x3f
	.zero		1


	//   ....[24]....
        /*1138*/ 	.word	0x0000b2e0
        /*113c*/ 	.word	0x0000006e
        /*1140*/ 	.word	0x00038890
        /*1144*/ 	.short	0x010a
        /*1146*/ 	.byte	0x3f
	.zero		1


	//   ....[25]....
        /*1148*/ 	.word	0x0000b880
        /*114c*/ 	.word	0x00000030
        /*1150*/ 	.word	0x00000000
        /*1154*/ 	.short	0x0101
        /*1156*/ 	.byte	0x3f
	.zero		1


	//   ....[26]....
        /*1158*/ 	.word	0x0000b8c0
        /*115c*/ 	.word	0x0000006e
        /*1160*/ 	.word	0x000388b0
        /*1164*/ 	.short	0x010a
        /*1166*/ 	.byte	0x3f
	.zero		1


	//   ....[27]....
        /*1168*/ 	.word	0x0000bec0
        /*116c*/ 	.word	0x0000006e
        /*1170*/ 	.word	0x00000000
        /*1174*/ 	.short	0x0101
        /*1176*/ 	.byte	0x3f
	.zero		1


	//   ....[28]....
        /*1178*/ 	.word	0x0000c9c0
        /*117c*/ 	.word	0x00000016
        /*1180*/ 	.word	0x00038800
        /*1184*/ 	.short	0x010a
        /*1186*/ 	.byte	0x3f
	.zero		1


	//   ....[29]....
        /*1188*/ 	.word	0x0000ca10
        /*118c*/ 	.word	0x00000016
        /*1190*/ 	.word	0x00038800
        /*1194*/ 	.short	0x010a
        /*1196*/ 	.byte	0x3f
	.zero		1


	//   ....[30]....
        /*1198*/ 	.word	0x0000d000
        /*119c*/ 	.word	0x00000016
        /*11a0*/ 	.word	0x00038800
        /*11a4*/ 	.short	0x010a
        /*11a6*/ 	.byte	0x3f
	.zero		1


	//   ....[31]....
        /*11a8*/ 	.word	0x00010620
        /*11ac*/ 	.word	0x00000016
        /*11b0*/ 	.word	0x00038800
        /*11b4*/ 	.short	0x010a
        /*11b6*/ 	.byte	0x3f
	.zero		1


	//   ....[32]....
        /*11b8*/ 	.word	0x00013d20
        /*11bc*/ 	.word	0x00000004
        /*11c0*/ 	.word	0x00038830
        /*11c4*/ 	.short	0x010a
        /*11c6*/ 	.byte	0x3f
	.zero		1


	//   ....[33]....
        /*11c8*/ 	.word	0x00013e10
        /*11cc*/ 	.word	0x00000004
        /*11d0*/ 	.word	0x00038830
        /*11d4*/ 	.short	0x010a
        /*11d6*/ 	.byte	0x3f
	.zero		1


	//   ....[34]....
        /*11d8*/ 	.word	0x00014e00
        /*11dc*/ 	.word	0x00000004
        /*11e0*/ 	.word	0x00000000
        /*11e4*/ 	.short	0x0101
        /*11e6*/ 	.byte	0x3f
	.zero		1


	//   ....[35]....
        /*11e8*/ 	.word	0x00016a10
        /*11ec*/ 	.word	0x00000003
        /*11f0*/ 	.word	0x00038830
        /*11f4*/ 	.short	0x010a
        /*11f6*/ 	.byte	0x3f
	.zero		1


	//   ....[36]....
        /*11f8*/ 	.word	0x00016a60
        /*11fc*/ 	.word	0x00000003
        /*1200*/ 	.word	0x00038830
        /*1204*/ 	.short	0x010a
        /*1206*/ 	.byte	0x3f
	.zero		1


	//   ....[37]....
        /*1208*/ 	.word	0x00016ea0
        /*120c*/ 	.word	0x00000006
        /*1210*/ 	.word	0x00038850
        /*1214*/ 	.short	0x010a
        /*1216*/ 	.byte	0x3f
	.zero		1


	//   ....[38]....
        /*1218*/ 	.word	0x00016ee0
        /*121c*/ 	.word	0x00000006
        /*1220*/ 	.word	0x00038850
        /*1224*/ 	.short	0x010a
        /*1226*/ 	.byte	0x3f
	.zero		1


	//   ....[39]....
        /*1228*/ 	.word	0x00018250
        /*122c*/ 	.word	0x000000cc
        /*1230*/ 	.word	0x00000000
        /*1234*/ 	.short	0x0101
        /*1236*/ 	.byte	0x3f
	.zero		1


	//   ....[40]....
        /*1238*/ 	.word	0x000183c0
        /*123c*/ 	.word	0x0000000c
        /*1240*/ 	.word	0x00000000
        /*1244*/ 	.short	0x0101
        /*1246*/ 	.byte	0x3f
	.zero		1


	//   ....[41]....
        /*1248*/ 	.word	0x00018e20
        /*124c*/ 	.word	0x00000004
        /*1250*/ 	.word	0x00038850
        /*1254*/ 	.short	0x010a
        /*1256*/ 	.byte	0x3f
	.zero		1


	//   ....[42]....
        /*1258*/ 	.word	0x00018ea0
        /*125c*/ 	.word	0x00000004
        /*1260*/ 	.word	0x00038850
        /*1264*/ 	.short	0x010a
        /*1266*/ 	.byte	0x3f
	.zero		1


	//   ....[43]....
        /*1268*/ 	.word	0x00019470
        /*126c*/ 	.word	0x00000099
        /*1270*/ 	.word	0x00000000
        /*1274*/ 	.short	0x0101
        /*1276*/ 	.byte	0x3f
	.zero		1


	//   ....[44]....
        /*1278*/ 	.word	0x0001c5f0
        /*127c*/ 	.word	0x00000000
        /*1280*/ 	.word	0x00000000
        /*1284*/ 	.short	0x0101
        /*1286*/ 	.byte	0x3f
	.zero		1


	//   ....[45]....
        /*1288*/ 	.word	0x0001eed0
        /*128c*/ 	.word	0x00000006
        /*1290*/ 	.word	0x00038820
        /*1294*/ 	.short	0x010a
        /*1296*/ 	.byte	0x3f
	.zero		1


	//   ....[46]....
        /*1298*/ 	.word	0x0001efc0
        /*129c*/ 	.word	0x00000007
        /*12a0*/ 	.word	0x000388a0
        /*12a4*/ 	.short	0x010a
        /*12a6*/ 	.byte	0x3f
	.zero		1


	//   ....[47]....
        /*12a8*/ 	.word	0x0001f310
        /*12ac*/ 	.word	0x00000007
        /*12b0*/ 	.word	0x000388c0
        /*12b4*/ 	.short	0x010a
        /*12b6*/ 	.byte	0x3f
	.zero		1


	//   ....[48]....
        /*12b8*/ 	.word	0x0001f7c0
        /*12bc*/ 	.word	0x00000008
        /*12c0*/ 	.word	0x000388a0
        /*12c4*/ 	.short	0x010a
        /*12c6*/ 	.byte	0x3f
	.zero		1


	//   ....[49]....
        /*12c8*/ 	.word	0x0001fb00
        /*12cc*/ 	.word	0x00000008
        /*12d0*/ 	.word	0x000388c0
        /*12d4*/ 	.short	0x010a
        /*12d6*/ 	.byte	0x3f
	.zero		1


	//   ....[50]....
        /*12d8*/ 	.word	0x00020a30
        /*12dc*/ 	.word	0x00000000
        /*12e0*/ 	.word	0x00038880
        /*12e4*/ 	.short	0x010a
        /*12e6*/ 	.byte	0x3f
	.zero		1


	//   ....[51]....
        /*12e8*/ 	.word	0x00020c50
        /*12ec*/ 	.word	0x00000000
        /*12f0*/ 	.word	0x00038840
        /*12f4*/ 	.short	0x010a
        /*12f6*/ 	.byte	0x3f
	.zero		1


	//   ....[52]....
        /*12f8*/ 	.word	0x00021ac0
        /*12fc*/ 	.word	0x00000009
        /*1300*/ 	.word	0x00038800
        /*1304*/ 	.short	0x0107
        /*1306*/ 	.byte	0x3f
	.zero		1


	//   ....[53]....
        /*1308*/ 	.word	0x00021bc0
        /*130c*/ 	.word	0x00000002
        /*1310*/ 	.word	0x00038800
        /*1314*/ 	.short	0x0101
        /*1316*/ 	.byte	0x3f
	.zero		1


	//   ....[54]....
        /*1318*/ 	.word	0x00021be0
        /*131c*/ 	.word	0x00000002
        /*1320*/ 	.word	0x00038820
        /*1324*/ 	.short	0x010a
        /*1326*/ 	.byte	0x3f
	.zero		1


	//   ....[55]....
        /*1328*/ 	.word	0x00021f40
        /*132c*/ 	.word	0x00000006
        /*1330*/ 	.word	0x00038880
        /*1334*/ 	.short	0x010a
        /*1336*/ 	.byte	0x3f
	.zero		1


	//   ....[56]....
        /*1338*/ 	.word	0x000222b0
        /*133c*/ 	.word	0x00000006
        /*1340*/ 	.word	0x00038840
        /*1344*/ 	.short	0x010a
        /*1346*/ 	.byte	0x3f
	.zero		1


	//   ....[57]....
        /*1348*/ 	.word	0x000226a0
        /*134c*/ 	.word	0x00000014
        /*1350*/ 	.word	0x00038870
        /*1354*/ 	.short	0x010a
        /*1356*/ 	.byte	0x3f
	.zero		1


	//   ....[58]....
        /*1358*/ 	.word	0x00022710
        /*135c*/ 	.word	0x00000014
        /*1360*/ 	.word	0x00038860
        /*1364*/ 	.short	0x010a
        /*1366*/ 	.byte	0x3f
	.zero		1


	//   ....[59]....
        /*1368*/ 	.word	0x00022f70
        /*136c*/ 	.word	0x00000014
        /*1370*/ 	.word	0x00038850
        /*1374*/ 	.short	0x0101
        /*1376*/ 	.byte	0x3f
	.zero		1


	//   ....[60]....
        /*1378*/ 	.word	0x00022ff0
        /*137c*/ 	.word	0x00000014
        /*1380*/ 	.word	0x00000000
        /*1384*/ 	.short	0x0101
        /*1386*/ 	.byte	0x3f
	.zero		1


	//   ....[61]....
        /*1388*/ 	.word	0x00023220
        /*138c*/ 	.word	0x00000012
        /*1390*/ 	.word	0x00038870
        /*1394*/ 	.short	0x010a
        /*1396*/ 	.byte	0x3f
	.zero		1


	//   ....[62]....
        /*1398*/ 	.word	0x00023290
        /*139c*/ 	.word	0x00000012
        /*13a0*/ 	.word	0x00038860
        /*13a4*/ 	.short	0x010a
        /*13a6*/ 	.byte	0x3f
	.zero		1


	//   ....[63]....
        /*13a8*/ 	.word	0x00023ad0
        /*13ac*/ 	.word	0x00000012
        /*13b0*/ 	.word	0x00038850
        /*13b4*/ 	.short	0x0101
        /*13b6*/ 	.byte	0x3f
	.zero		1


	//   ....[64]....
        /*13b8*/ 	.word	0x00023b20
        /*13bc*/ 	.word	0x00000012
        /*13c0*/ 	.word	0x00000000
        /*13c4*/ 	.short	0x0101
        /*13c6*/ 	.byte	0x3f
	.zero		1


	//   ....[65]....
        /*13c8*/ 	.word	0x00024680
        /*13cc*/ 	.word	0x00000000
        /*13d0*/ 	.word	0x00038820
        /*13d4*/ 	.short	0x010a
        /*13d6*/ 	.byte	0x3f
	.zero		1


	//   ....[66]....
        /*13d8*/ 	.word	0x00024830
        /*13dc*/ 	.word	0x00000006
        /*13e0*/ 	.word	0x00000000
        /*13e4*/ 	.short	0x010a
        /*13e6*/ 	.byte	0x3f
	.zero		1


	//   ....[67]....
        /*13e8*/ 	.word	0x000248a0
        /*13ec*/ 	.word	0x00000007
        /*13f0*/ 	.word	0x00000000
        /*13f4*/ 	.short	0x010a
        /*13f6*/ 	.byte	0x3f
	.zero		1


	//   ....[68]....
        /*13f8*/ 	.word	0x00024900
        /*13fc*/ 	.word	0x00000004
        /*1400*/ 	.word	0x00038860
        /*1404*/ 	.short	0x010a
        /*1406*/ 	.byte	0x3f
	.zero		1


	//   ....[69]....
        /*1408*/ 	.word	0x00024950
        /*140c*/ 	.word	0x00000003
        /*1410*/ 	.word	0x00038860
        /*1414*/ 	.short	0x010a
        /*1416*/ 	.byte	0x3f
	.zero		1


	//   ....[70]....
        /*1418*/ 	.word	0x00024990
        /*141c*/ 	.word	0x00000004
        /*1420*/ 	.word	0x00038880
        /*1424*/ 	.short	0x010a
        /*1426*/ 	.byte	0x3f
	.zero		1


	//   ....[71]....
        /*1428*/ 	.word	0x000249b0
        /*142c*/ 	.word	0x00000003
        /*1430*/ 	.word	0x00038880
        /*1434*/ 	.short	0x010a
        /*1436*/ 	.byte	0x3f
	.zero		1


	//   ....[72]....
        /*1438*/ 	.word	0x00024a10
        /*143c*/ 	.word	0x0000006e
        /*1440*/ 	.word	0x00038890
        /*1444*/ 	.short	0x010a
        /*1446*/ 	.byte	0x3f
	.zero		1


	//   ....[73]....
        /*1448*/ 	.word	0x00024a60
        /*144c*/ 	.word	0x0000006e
        /*1450*/ 	.word	0x00038890
        /*1454*/ 	.short	0x010a
        /*1456*/ 	.byte	0x3f
	.zero		1


	//   ....[74]....
        /*1458*/ 	.word	0x00024ab0
        /*145c*/ 	.word	0x0000006e
        /*1460*/ 	.word	0x00038890
        /*1464*/ 	.short	0x010a
        /*1466*/ 	.byte	0x3f
	.zero		1


	//   ....[75]....
        /*1468*/ 	.word	0x00024b00
        /*146c*/ 	.word	0x0000006e
        /*1470*/ 	.word	0x000388b0
        /*1474*/ 	.short	0x010a
        /*1476*/ 	.byte	0x3f
	.zero		1


	//   ....[76]....
        /*1478*/ 	.word	0x00024db0
        /*147c*/ 	.word	0x00000016
        /*1480*/ 	.word	0x00038800
        /*1484*/ 	.short	0x010a
        /*1486*/ 	.byte	0x3f
	.zero		1


	//   ....[77]....
        /*1488*/ 	.word	0x00024fc0
        /*148c*/ 	.word	0x00000016
        /*1490*/ 	.word	0x00038800
        /*1494*/ 	.short	0x010a
        /*1496*/ 	.byte	0x3f
	.zero		1


	//   ....[78]....
        /*1498*/ 	.word	0x00025010
        /*149c*/ 	.word	0x00000004
        /*14a0*/ 	.word	0x00038830
        /*14a4*/ 	.short	0x010a
        /*14a6*/ 	.byte	0x3f
	.zero		1


	//   ....[79]....
        /*14a8*/ 	.word	0x00025060
        /*14ac*/ 	.word	0x00000003
        /*14b0*/ 	.word	0x00038830
        /*14b4*/ 	.short	0x010a
        /*14b6*/ 	.byte	0x3f
	.zero		1


	//   ....[80]....
        /*14b8*/ 	.word	0x000250b0
        /*14bc*/ 	.word	0x00000006
        /*14c0*/ 	.word	0x00038850
        /*14c4*/ 	.short	0x010a
        /*14c6*/ 	.byte	0x3f
	.zero		1


	//   ....[81]....
        /*14c8*/ 	.word	0x00025100
        /*14cc*/ 	.word	0x00000004
        /*14d0*/ 	.word	0x00038850
        /*14d4*/ 	.short	0x010a
        /*14d6*/ 	.byte	0x3f
	.zero		1


	//   ....[82]....
        /*14d8*/ 	.word	0x000276e0
        /*14dc*/ 	.word	0x00000005
        /*14e0*/ 	.word	0x00038820
        /*14e4*/ 	.short	0x010a
        /*14e6*/ 	.byte	0x3f
	.zero		1


	//   ....[83]....
        /*14e8*/ 	.word	0x00027730
        /*14ec*/ 	.word	0x00000007
        /*14f0*/ 	.word	0x000388a0
        /*14f4*/ 	.short	0x010a
        /*14f6*/ 	.byte	0x3f
	.zero		1


	//   ....[84]....
        /*14f8*/ 	.word	0x00027780
        /*14fc*/ 	.word	0x00000007
        /*1500*/ 	.word	0x000388c0
        /*1504*/ 	.short	0x010a
        /*1506*/ 	.byte	0x3f
	.zero		1


	//   ....[85]....
        /*1508*/ 	.word	0x000277d0
        /*150c*/ 	.word	0x00000008
        /*1510*/ 	.word	0x000388a0
        /*1514*/ 	.short	0x010a
        /*1516*/ 	.byte	0x3f
	.zero		1


	//   ....[86]....
        /*1518*/ 	.word	0x00027820
        /*151c*/ 	.word	0x00000008
        /*1520*/ 	.word	0x000388c0
        /*1524*/ 	.short	0x010a
        /*1526*/ 	.byte	0x3f
	.zero		1


	//   ....[87]....
        /*1528*/ 	.word	0x000279c0
        /*152c*/ 	.word	0x00000000
        /*1530*/ 	.word	0x00038880
        /*1534*/ 	.short	0x010a
        /*1536*/ 	.byte	0x3f
	.zero		1


	//   ....[88]....
        /*1538*/ 	.word	0x00027a10
        /*153c*/ 	.word	0x00000000
        /*1540*/ 	.word	0x00038840
        /*1544*/ 	.short	0x010a
        /*1546*/ 	.byte	0x3f
	.zero		1


	//   ....[89]....
        /*1548*/ 	.word	0x00028550
        /*154c*/ 	.word	0x00000002
        /*1550*/ 	.word	0x00038820
        /*1554*/ 	.short	0x010a
        /*1556*/ 	.byte	0x3f
	.zero		1


	//   ....[90]....
        /*1558*/ 	.word	0x000285a0
        /*155c*/ 	.word	0x00000006
        /*1560*/ 	.word	0x00038880
        /*1564*/ 	.short	0x010a
        /*1566*/ 	.byte	0x3f
	.zero		1


	//   ....[91]....
        /*1568*/ 	.word	0x000285f0
        /*156c*/ 	.word	0x00000006
        /*1570*/ 	.word	0x00038840
        /*1574*/ 	.short	0x010a
        /*1576*/ 	.byte	0x3f
	.zero		1


	//   ....[92]....
        /*1578*/ 	.word	0x00028640
        /*157c*/ 	.word	0x00000014
        /*1580*/ 	.word	0x00038870
        /*1584*/ 	.short	0x010a
        /*1586*/ 	.byte	0x3f
	.zero		1


	//   ....[93]....
        /*1588*/ 	.word	0x00028690
        /*158c*/ 	.word	0x00000014
        /*1590*/ 	.word	0x00038860
        /*1594*/ 	.short	0x010a
        /*1596*/ 	.byte	0x3f
	.zero		1


	//   ....[94]....
        /*1598*/ 	.word	0x000286e0
        /*159c*/ 	.word	0x00000012
        /*15a0*/ 	.word	0x00038870
        /*15a4*/ 	.short	0x010a
        /*15a6*/ 	.byte	0x3f
	.zero		1


	//   ....[95]....
        /*15a8*/ 	.word	0x00028730
        /*15ac*/ 	.word	0x00000012
        /*15b0*/ 	.word	0x00038860
        /*15b4*/ 	.short	0x010a
        /*15b6*/ 	.byte	0x3f
	.zero		1


	//   ....[96]....
        /*15b8*/ 	.word	0x00029190
        /*15bc*/ 	.word	0x00000000
        /*15c0*/ 	.word	0x00038820
        /*15c4*/ 	.short	0x010a
        /*15c6*/ 	.byte	0x3f
	.zero		1


	//   ....[97]....
        /*15c8*/ 	.word	0x00029330
        /*15cc*/ 	.word	0x00000006
        /*15d0*/ 	.word	0x00000000
        /*15d4*/ 	.short	0x010a
        /*15d6*/ 	.byte	0x3f
	.zero		1


	//   ....[98]....
        /*15d8*/ 	.word	0x00029380
        /*15dc*/ 	.word	0x00000007
        /*15e0*/ 	.word	0x00000000
        /*15e4*/ 	.short	0x010a
        /*15e6*/ 	.byte	0x3f
	.zero		1


	//   ....[99]....
        /*15e8*/ 	.word	0x000293d0
        /*15ec*/ 	.word	0x00000004
        /*15f0*/ 	.word	0x00038860
        /*15f4*/ 	.short	0x010a
        /*15f6*/ 	.byte	0x3f
	.zero		1


	//   ....[100]....
        /*15f8*/ 	.word	0x00029420
        /*15fc*/ 	.word	0x00000003
        /*1600*/ 	.word	0x00038860
        /*1604*/ 	.short	0x010a
        /*1606*/ 	.byte	0x3f
	.zero		1


	//   ....[101]....
        /*1608*/ 	.word	0x00029470
        /*160c*/ 	.word	0x00000004
        /*1610*/ 	.word	0x00038880
        /*1614*/ 	.short	0x010a
        /*1616*/ 	.byte	0x3f
	.zero		1


	//----- nvinfo : EIATTR_NUM_MBARRIERS
	.align		4
.L_156:
        /*1618*/ 	.byte	0x03, 0x38
        /*161a*/ 	.short	0x0016


	//----- nvinfo : EIATTR_EXIT_INSTR_OFFSETS
	.align		4
        /*161c*/ 	.byte	0x04, 0x1c
        /*161e*/ 	.short	(.L_158 - .L_157)


	//   ....[0]....
.L_157:
        /*1620*/ 	.word	0x00024a00


	//----- nvinfo : EIATTR_MAX_THREADS
	.align		4
.L_158:
        /*1624*/ 	.byte	0x04, 0x05
        /*1626*/ 	.short	(.L_160 - .L_159)
.L_159:
        /*1628*/ 	.word	0x00000180
        /*162c*/ 	.word	0x00000001
        /*1630*/ 	.word	0x00000001


	//----- nvinfo : EIATTR_CRS_STACK_SIZE
	.align		4
.L_160:
        /*1634*/ 	.byte	0x04, 0x1e
        /*1636*/ 	.short	(.L_162 - .L_161)
.L_161:
        /*1638*/ 	.word	0x00000000


	//----- nvinfo : EIATTR_CBANK_PARAM_SIZE
	.align		4
.L_162:
        /*163c*/ 	.byte	0x03, 0x19
        /*163e*/ 	.short	0x0af0


	//----- nvinfo : EIATTR_PARAM_CBANK
	.align		4
        /*1640*/ 	.byte	0x04, 0x0a
        /*1642*/ 	.short	(.L_164 - .L_163)
	.align		4
.L_163:
        /*1644*/ 	.word	index@(.nv.constant0._ZN7cutlass13device_kernelIN5flash11enable_sm90INS1_16FlashAttnFwdSm90INS1_25CollectiveMainloopFwdSm90ILi2EN4cute5tupleIJNS5_1CILi1EEES8_S8_EEENS6_IJNS7_ILi128EEESA_NS7_ILi256EEEEEELi256ENS_12float_e4m3_tEfNS_4arch4Sm90ELb0ELb0ELb0ELb1ELb0ELb1ELb0ELb1ELb1ELb1ELb0ELb0EEENS1_21CollectiveEpilogueFwdINS6_IJSA_SB_SA_EEES9_NS_10bfloat16_tESF_Li256ELb1ELb1ELb0ELb1EEENS1_36VarlenDynamicPersistentTileSchedulerILi128ELi128ELi256ELi128ELb0ELb1ELb1ELb0ELb1ELb1EEEEEEEEEvNT_6ParamsE)
        /*1648*/ 	.short	0x0210
        /*164a*/ 	.short	0x0af0


	//----- nvinfo : EIATTR_SW_WAR
	.align		4
.L_164:
        /*164c*/ 	.byte	0x04, 0x36
        /*164e*/ 	.short	(.L_166 - .L_165)
.L_165:
        /*1650*/ 	.word	0x00000008
.L_166:


//--------------------- .nv.info._ZN7cutlass13device_kernelIN5flash11enable_sm90INS1_16FlashAttnFwdSm90INS1_25CollectiveMainloopFwdSm90ILi2EN4cute5tupleIJNS5_1CILi1EEES8_S8_EEENS6_IJNS7_ILi128EEENS7_ILi64EEENS7_ILi256EEEEEELi256ENS_12float_e4m3_tEfNS_4arch4Sm90ELb0ELb1ELb0ELb0ELb0ELb0ELb0ELb1ELb1ELb1ELb0ELb0EEENS1_21CollectiveEpilogueFwdINS6_IJSA_SC_SB_EEES9_NS_10bfloat16_tESG_Li256ELb0ELb1ELb0ELb1EEENS1_30DynamicPersistentTileSchedulerILi256ELi128ELb0ELb1ELb1EEEEEEEEEvNT_6ParamsE --------------------------
	.section	.nv.info._ZN7cutlass13device_kernelIN5flash11enable_sm90INS1_16FlashAttnFwdSm90INS1_25CollectiveMainloopFwdSm90ILi2EN4cute5tupleIJNS5_1CILi1EEES8_S8_EEENS6_IJNS7_ILi128EEENS7_ILi64EEENS7_ILi256EEEEEELi256ENS_12float_e4m3_tEfNS_4arch4Sm90ELb0ELb1ELb0ELb0ELb0ELb0ELb0ELb1ELb1ELb1ELb0ELb0EEENS1_21CollectiveEpilogueFwdINS6_IJSA_SC_SB_EEES9_NS_10bfloat16_tESG_Li256ELb0ELb1ELb0ELb1EEENS1_30DynamicPersistentTileSchedulerILi256ELi128ELb0ELb1ELb1EEEEEEEEEvNT_6ParamsE,"",@"SHT_CUDA_INFO"
	.sectionflags	@""
	.align	4


	//----- nvinfo : EIATTR_CUDA_API_VERSION
	.align		4
        /*0000*/ 	.byte	0x04, 0x37
        /*0002*/ 	.short	(.L_168 - .L_167)
.L_167:
        /*0004*/ 	.word	0x00000082


	//----- nvinfo : EIATTR_KPARAM_INFO
	.align		4
.L_168:
        /*0008*/ 	.byte	0x04, 0x17
        /*000a*/ 	.short	(.L_170 - .L_169)
.L_169:
        /*000c*/ 	.word	0x00000000
        /*0010*/ 	.short	0x0000
        /*0012*/ 	.short	0x0070
        /*0014*/ 	.byte	0x00, 0xf0, 0x01, 0x2a


	//----- nvinfo : EIATTR_SPARSE_MMA_MASK
	.align		4
.L_170:
        /*0018*/ 	.byte	0x03, 0x50
        /*001a*/ 	.short	0x0000


	//----- nvinfo : EIATTR_MAXREG_COUNT
	.align		4
        /*001c*/ 	.byte	0x03, 0x1b
        /*001e*/ 	.short	0x00a8


	//----- nvinfo : EIATTR_NUM_BARRIERS
	.align		4
        /*0020*/ 	.byte	0x02, 0x4c
        /*0022*/ 	.byte	0x10
	.zero		1


	//----- nvinfo : EIATTR_EXTERNS
	.align		4
        /*0024*/ 	.byte	0x04, 0x0f
        /*0026*/ 	.short	(.L_172 - .L_171)


	//   ....[0]....
	.align		4
.L_171:
        /*0028*/ 	.word	index@(__assertfail)


	//----- nvinfo : EIATTR_ANNOTATIONS
	.align		4
.L_172:
        /*002c*/ 	.byte	0x04, 0x55
        /*002e*/ 	.short	(.L_174 - .L_173)


	//   ....[0]....
.L_173:
        /* <DEDUP_REMOVED lines=31> */


	//----- nvinfo : EIATTR_MERCURY_ISA_VERSION
	.align		4
.L_174:
        /*0208*/ 	.byte	0x03, 0x5f
        /*020a*/ 	.short	0x0101


	//----- nvinfo : EIATTR_INT_WARP_WIDE_INSTR_OFFSETS
	.align		4
        /*020c*/ 	.byte	0x04, 0x31
        /*020e*/ 	.short	(.L_176 - .L_175)


	//   ....[0]....
.L_175:
        /*0210*/ 	.word	0x00000130


	//   ....[1]....
        /*0214*/ 	.word	0x00000170


	//   ....[2]....
        /*0218*/ 	.word	0x000001e0


	//   ....[3]....
        /*021c*/ 	.word	0x0000f7a0


	//   ....[4]....
        /*0220*/ 	.word	0x0000f830


	//   ....[5]....
        /*0224*/ 	.word	0x00012210


	//   ....[6]....
        /*0228*/ 	.word	0x000122a0


	//----- nvinfo : EIATTR_COOP_GROUP_MASK_REGIDS
	.align		4
.L_176:
        /*022c*/ 	.byte	0x04, 0x29
        /*022e*/ 	.short	(.L_178 - .L_177)


	//   ....[0]....
.L_177:
        /*0230*/ 	.word	0xffffffff


	//   ....[1]....
        /*0234*/ 	.word	0xffffffff


	//   ....[2]....
        /*0238*/ 	.word	0xffffffff


	//   ....[3]....
        /*023c*/ 	.word	0xffffffff


	//   ....[4]....
        /*0240*/ 	.word	0xffffffff


	//   ....[5]....
        /*0244*/ 	.word	0xffffffff


	//   ....[6]....
        /*0248*/ 	.word	0xffffffff


	//   ....[7]....
        /*024c*/ 	.word	0xffffffff


	//   ....[8]....
        /*0250*/ 	.word	0xffffffff


	//   ....[9]....
        /*0254*/ 	.word	0xffffffff


	//   ....[10]....
        /*0258*/ 	.word	0xffffffff


	//   ....[11]....
        /*025c*/ 	.word	0xffffffff


	//   ....[12]....
        /*0260*/ 	.word	0xffffffff


	//   ....[13]....
        /*0264*/ 	.word	0xffffffff


	//   ....[14]....
        /*0268*/ 	.word	0xffffffff


	//   ....[15]....
        /*026c*/ 	.word	0xffffffff


	//   ....[16]....
        /*0270*/ 	.word	0xffffffff


	//   ....[17]....
        /*0274*/ 	.word	0xffffffff


	//   ....[18]....
        /*0278*/ 	.word	0xffffffff


	//   ....[19]....
        /*027c*/ 	.word	0xffffffff


	//   ....[20]....
        /*0280*/ 	.word	0xffffffff


	//   ....[21]....
        /*0284*/ 	.word	0xffffffff


	//   ....[22]....
        /*0288*/ 	.word	0xffffffff


	//   ....[23]....
        /*028c*/ 	.word	0xffffffff


	//   ....[24]....
        /*0290*/ 	.word	0xffffffff


	//   ....[25]....
        /*0294*/ 	.word	0xffffffff


	//   ....[26]....
        /*0298*/ 	.word	0xffffffff


	//   ....[27]....
        /*029c*/ 	.word	0xffffffff


	//   ....[28]....
        /*02a0*/ 	.word	0xffffffff


	//   ....[29]....
        /*02a4*/ 	.word	0xffffffff


	//   ....[30]....
        /*02a8*/ 	.word	0xffffffff


	//   ....[31]....
        /*02ac*/ 	.word	0xffffffff


	//   ....[32]....
        /*02b0*/ 	.word	0xffffffff


	//   ....[33]....
        /*02b4*/ 	.word	0xffffffff


	//   ....[34]....
        /*02b8*/ 	.word	0xffffffff


	//   ....[35]....
        /*02bc*/ 	.word	0xffffffff


	//   ....[36]....
        /*02c0*/ 	.word	0xffffffff


	//   ....[37]....
        /*02c4*/ 	.word	0xffffffff


	//   ....[38]....
        /*02c8*/ 	.word	0xffffffff


	//   ....[39]....
        /*02cc*/ 	.word	0xffffffff


	//   ....[40]....
        /*02d0*/ 	.word	0xffffffff


	//   ....[41]....
        /*02d4*/ 	.word	0xffffffff


	//   ....[42]....
        /*02d8*/ 	.word	0xffffffff


	//   ....[43]....
        /*02dc*/ 	.word	0xffffffff


	//   ....[44]....
        /*02e0*/ 	.word	0xffffffff


	//   ....[45]....
        /*02e4*/ 	.word	0xffffffff


	//   ....[46]....
        /*02e8*/ 	.word	0xffffffff


	//   ....[47]....
        /*02ec*/ 	.word	0xffffffff


	//   ....[48]....
        /*02f0*/ 	.word	0xffffffff


	//   ....[49]....
        /*02f4*/ 	.word	0xffffffff


	//   ....[50]....
        /*02f8*/ 	.word	0xffffffff


	//   ....[51]....
        /*02fc*/ 	.word	0xffffffff


	//   ....[52]....
        /*0300*/ 	.word	0xffffffff


	//   ....[53]....
        /*0304*/ 	.word	0xffffffff


	//   ....[54]....
        /*0308*/ 	.word	0xffffffff


	//   ....[55]....
        /*030c*/ 	.word	0xffffffff


	//   ....[56]....
        /*0310*/ 	.word	0xffffffff


	//   ....[57]....
        /*0314*/ 	.word	0xffffffff


	//   ....[58]....
        /*0318*/ 	.word	0xffffffff


	//   ....[59]....
        /*031c*/ 	.word	0xffffffff


	//   ....[60]....
        /*0320*/ 	.word	0xffffffff


	//   ....[61]....
        /*0324*/ 	.word	0xffffffff


	//   ....[62]....
        /*0328*/ 	.word	0xffffffff


	//   ....[63]....
        /*032c*/ 	.word	0xffffffff


	//   ....[64]....
        /*0330*/ 	.word	0xffffffff


	//   ....[65]....
        /*0334*/ 	.word	0xffffffff


	//   ....[66]....
        /*0338*/ 	.word	0xffffffff


	//   ....[67]....
        /*033c*/ 	.word	0xffffffff


	//   ....[68]....
        /*0340*/ 	.word	0xffffffff


	//   ....[69]....
        /*0344*/ 	.word	0xffffffff


	//   ....[70]....
        /*0348*/ 	.word	0xffffffff


	//   ....[71]....
        /*034c*/ 	.word	0xffffffff


	//   ....[72]....
        /*0350*/ 	.word	0xffffffff


	//   ....[73]....
        /*0354*/ 	.word	0xffffffff


	//   ....[74]....
        /*0358*/ 	.word	0xffffffff


	//   ....[75]....
        /*035c*/ 	.word	0xffffffff


	//   ....[76]....
        /*0360*/ 	.word	0xffffffff


	//   ....[77]....
        /*0364*/ 	.word	0xffffffff


	//   ....[78]....
        /*0368*/ 	.word	0xffffffff


	//   ....[79]....
        /*036c*/ 	.word	0xffffffff


	//   ....[80]....
        /*0370*/ 	.word	0xffffffff


	//   ....[81]....
        /*0374*/ 	.word	0xffffffff


	//   ....[82]....
        /*0378*/ 	.word	0xffffffff


	//   ....[83]....
        /*037c*/ 	.word	0xffffffff


	//   ....[84]....
        /*0380*/ 	.word	0xffffffff


	//   ....[85]....
        /*0384*/ 	.word	0xffffffff


	//   ....[86]....
        /*0388*/ 	.word	0xffffffff


	//   ....[87]....
        /*038c*/ 	.word	0xffffffff


	//   ....[88]....
        /*0390*/ 	.word	0xffffffff


	//   ....[89]....
        /*0394*/ 	.word	0xffffffff


	//   ....[90]....
        /*0398*/ 	.word	0xffffffff


	//   ....[91]....
        /*039c*/ 	.word	0xffffffff


	//   ....[92]....
        /*03a0*/ 	.word	0xffffffff


	//   ....[93]....
        /*03a4*/ 	.word	0xffffffff


	//   ....[94]....
        /*03a8*/ 	.word	0xffffffff


	//   ....[95]....
        /*03ac*/ 	.word	0xffffffff


	//   ....[96]....
        /*03b0*/ 	.word	0xffffffff


	//   ....[97]....
        /*03b4*/ 	.word	0xffffffff


	//   ....[98]....
        /*03b8*/ 	.word	0xffffffff


	//   ....[99]....
        /*03bc*/ 	.word	0xffffffff


	//   ....[100]....
        /*03c0*/ 	.word	0xffffffff


	//   ....[101]....
        /*03c4*/ 	.word	0xffffffff


	//   ....[102]....
        /*03c8*/ 	.word	0xffffffff


	//   ....[103]....
        /*03cc*/ 	.word	0xffffffff


	//   ....[104]....
        /*03d0*/ 	.word	0xffffffff


	//   ....[105]....
        /*03d4*/ 	.word	0xffffffff


	//   ....[106]....
        /*03d8*/ 	.word	0xffffffff


	//   ....[107]....
        /*03dc*/ 	.word	0xffffffff


	//   ....[108]....
        /*03e0*/ 	.word	0xffffffff


	//   ....[109]....
        /*03e4*/ 	.word	0xffffffff


	//   ....[110]....
        /*03e8*/ 	.word	0xffffffff


	//   ....[111]....
        /*03ec*/ 	.word	0xffffffff


	//   ....[112]....
        /*03f0*/ 	.word	0xffffffff


	//   ....[113]....
        /*03f4*/ 	.word	0xffffffff


	//   ....[114]....
        /*03f8*/ 	.word	0xffffffff


	//   ....[115]....
        /*03fc*/ 	.word	0xffffffff


	//   ....[116]....
        /*0400*/ 	.word	0xffffffff


	//   ....[117]....
        /*0404*/ 	.word	0xffffffff


	//   ....[118]....
        /*0408*/ 	.word	0xffffffff


	//   ....[119]....
        /*040c*/ 	.word	0xffffffff


	//   ....[120]....
        /*0410*/ 	.word	0xffffffff


	//   ....[121]....
        /*0414*/ 	.word	0xffffffff


	//   ....[122]....
        /*0418*/ 	.word	0xffffffff


	//   ....[123]....
        /*041c*/ 	.word	0xffffffff


	//   ....[124]....
        /*0420*/ 	.word	0xffffffff


	//   ....[125]....
        /*0424*/ 	.word	0xffffffff


	//   ....[126]....
        /*0428*/ 	.word	0xffffffff


	//   ....[127]....
        /*042c*/ 	.word	0xffffffff


	//   ....[128]....
        /*0430*/ 	.word	0xffffffff


	//   ....[129]....
        /*0434*/ 	.word	0xffffffff


	//   ....[130]....
        /*0438*/ 	.word	0xffffffff


	//   ....[131]....
        /*043c*/ 	.word	0xffffffff


	//   ....[132]....
        /*0440*/ 	.word	0xffffffff


	//   ....[133]....
        /*0444*/ 	.word	0xffffffff


	//   ....[134]....
        /*0448*/ 	.word	0xffffffff


	//   ....[135]....
        /*044c*/ 	.word	0xffffffff


	//   ....[136]....
        /*0450*/ 	.word	0xffffffff


	//   ....[137]....
        /*0454*/ 	.word	0xffffffff


	//   ....[138]....
        /*0458*/ 	.word	0x0500000f


	//   ....[139]....
        /*045c*/ 	.word	0x0500000f


	//   ....[140]....
        /*0460*/ 	.word	0x0500000f


	//   ....[141]....
        /*0464*/ 	.word	0x0500000f


	//   ....[142]....
        /*0468*/ 	.word	0x0500000f


	//   ....[143]....
        /*046c*/ 	.word	0x0500000f


	//   ....[144]....
        /*0470*/ 	.word	0x0500000f


	//   ....[145]....
        /*0474*/ 	.word	0x0500000f


	//   ....[146]....
        /*0478*/ 	.word	0x0500000f


	//   ....[147]....
        /*047c*/ 	.word	0x0500000f


	//   ....[148]....
        /*0480*/ 	.word	0x0500000f


	//   ....[149]....
        /*0484*/ 	.word	0x0500000f


	//   ....[150]....
        /*0488*/ 	.word	0x0500000f


	//   ....[151]....
        /*048c*/ 	.word	0x0500000f


	//   ....[152]....
        /*0490*/ 	.word	0x0500000f


	//   ....[153]....
        /*0494*/ 	.word	0x0500000f


	//   ....[154]....
        /*0498*/ 	.word	0x0500000f


	//   ....[155]....
        /*049c*/ 	.word	0x0500000f


	//----- nvinfo : EIATTR_COOP_GROUP_INSTR_OFFSETS
	.align		4
.L_178:
        /*04a0*/ 	.byte	0x04, 0x28
        /*04a2*/ 	.short	(.L_180 - .L_179)


	//   ....[0]....
.L_179:
        /*04a4*/ 	.word	0x00000070


	//   ....[1]....
        /*04a8*/ 	.word	0x00000140


	//   ....[2]....
        /*04ac*/ 	.word	0x00000190


	//   ....[3]....
        /*04b0*/ 	.word	0x000003c0


	//   ....[4]....
        /*04b4*/ 	.word	0x00000520


	//   ....[5]....
        /*04b8*/ 	.word	0x00000640


	//   ....[6]....
        /*04bc*/ 	.word	0x000007a0


	//   ....[7]....
        /*04c0*/ 	.word	0x00001d20


	//   ....[8]....
        /*04c4*/ 	.word	0x00002480


	//   ....[9]....
        /*04c8*/ 	.word	0x00002800


	//   ....[10]....
        /*04cc*/ 	.word	0x000031c0


	//   ....[11]....
        /*04d0*/ 	.word	0x000032d0


	//   ....[12]....
        /*04d4*/ 	.word	0x00003630


	//   ....[13]....
        /*04d8*/ 	.word	0x000036d0


	//   ....[14]....
        /*04dc*/ 	.word	0x00004920


	//   ....[15]....
        /*04e0*/ 	.word	0x00004b70


	//   ....[16]....
        /*04e4*/ 	.word	0x00005240


	//   ....[17]....
        /*04e8*/ 	.word	0x00005340


	//   ....[18]....
        /*04ec*/ 	.word	0x000056c0


	//   ....[19]....
        /*04f0*/ 	.word	0x00005760


	//   ....[20]....
        /*04f4*/ 	.word	0x00007100


	//   ....[21]....
        /*04f8*/ 	.word	0x00007110


	//   ....[22]....
        /*04fc*/ 	.word	0x00007140


	//   ....[23]....
        /*0500*/ 	.word	0x00007150


	//   ....[24]....
        /*0504*/ 	.word	0x00008980


	//   ....[25]....
        /*0508*/ 	.word	0x00008c20


	//   ....[26]....
        /*050c*/ 	.word	0x000092f0


	//   ....[27]....
        /*0510*/ 	.word	0x000093f0


	//   ....[28]....
        /*0514*/ 	.word	0x00009750


	//   ....[29]....
        /*0518*/ 	.word	0x00009800


	//   ....[30]....
        /*051c*/ 	.word	0x0000a9f0


	//   ....[31]....
        /*0520*/ 	.word	0x0000aa00


	//   ....[32]....
        /*0524*/ 	.word	0x0000aa30


	//   ....[33]....
        /*0528*/ 	.word	0x0000aa40


	//   ....[34]....
        /*052c*/ 	.word	0x0000c400


	//   ....[35]....
        /*0530*/ 	.word	0x0000c420


	//   ....[36]....
        /*0534*/ 	.word	0x0000c570


	//   ....[37]....
        /*0538*/ 	.word	0x0000c5b0


	//   ....[38]....
        /*053c*/ 	.word	0x0000c5e0


	//   ....[39]....
        /*0540*/ 	.word	0x0000c600


	//   ....[40]....
        /*0544*/ 	.word	0x0000c620


	//   ....[41]....
        /*0548*/ 	.word	0x0000c630


	//   ....[42]....
        /*054c*/ 	.word	0x0000c650


	//   ....[43]....
        /*0550*/ 	.word	0x0000c670


	//   ....[44]....
        /*0554*/ 	.word	0x0000c6a0


	//   ....[45]....
        /*0558*/ 	.word	0x0000c6d0


	//   ....[46]....
        /*055c*/ 	.word	0x0000c700


	//   ....[47]....
        /*0560*/ 	.word	0x0000c710


	//   ....[48]....
        /*0564*/ 	.word	0x0000c730


	//   ....[49]....
        /*0568*/ 	.word	0x0000c740


	//   ....[50]....
        /*056c*/ 	.word	0x0000c750


	//   ....[51]....
        /*0570*/ 	.word	0x0000c760


	//   ....[52]....
        /*0574*/ 	.word	0x0000c780


	//   ....[53]....
        /*0578*/ 	.word	0x0000c7a0


	//   ....[54]....
        /*057c*/ 	.word	0x0000c7c0


	//   ....[55]....
        /*0580*/ 	.word	0x0000c7d0


	//   ....[56]....
        /*0584*/ 	.word	0x0000c7e0


	//   ....[57]....
        /*0588*/ 	.word	0x0000c7f0


	//   ....[58]....
        /*058c*/ 	.word	0x0000c810


	//   ....[59]....
        /*0590*/ 	.word	0x0000c830


	//   ....[60]....
        /*0594*/ 	.word	0x0000c840


	//   ....[61]....
        /*0598*/ 	.word	0x0000c850


	//   ....[62]....
        /*059c*/ 	.word	0x0000c870


	//   ....[63]....
        /*05a0*/ 	.word	0x0000c880


	//   ....[64]....
        /*05a4*/ 	.word	0x0000c890


	//   ....[65]....
        /*05a8*/ 	.word	0x0000c8a0


	//   ....[66]....
        /*05ac*/ 	.word	0x0000c8d0


	//   ....[67]....
        /*05b0*/ 	.word	0x0000c900


	//   ....[68]....
        /*05b4*/ 	.word	0x0000c920


	//   ....[69]....
        /*05b8*/ 	.word	0x0000c940


	//   ....[70]....
        /*05bc*/ 	.word	0x0000c960


	//   ....[71]....
        /*05c0*/ 	.word	0x0000c9d0


	//   ....[72]....
        /*05c4*/ 	.word	0x0000c9f0


	//   ....[73]....
        /*05c8*/ 	.word	0x0000ca00


	//   ....[74]....
        /*05cc*/ 	.word	0x0000ca10


	//   ....[75]....
        /*05d0*/ 	.word	0x0000ca20


	//   ....[76]....
        /*05d4*/ 	.word	0x0000ca30


	//   ....[77]....
        /*05d8*/ 	.word	0x0000ca40


	//   ....[78]....
        /*05dc*/ 	.word	0x0000ca50


	//   ....[79]....
        /*05e0*/ 	.word	0x0000ca60


	//   ....[80]....
        /*05e4*/ 	.word	0x0000ca70


	//   ....[81]....
        /*05e8*/ 	.word	0x0000ca80


	//   ....[82]....
        /*05ec*/ 	.word	0x0000caa0


	//   ....[83]....
        /*05f0*/ 	.word	0x0000cab0


	//   ....[84]....
        /*05f4*/ 	.word	0x0000cac0


	//   ....[85]....
        /*05f8*/ 	.word	0x0000cad0


	//   ....[86]....
        /*05fc*/ 	.word	0x0000cae0


	//   ....[87]....
        /*0600*/ 	.word	0x0000caf0


	//   ....[88]....
        /*0604*/ 	.word	0x0000cb00


	//   ....[89]....
        /*0608*/ 	.word	0x0000cb10


	//   ....[90]....
        /*060c*/ 	.word	0x0000cb20


	//   ....[91]....
        /*0610*/ 	.word	0x0000cb30


	//   ....[92]....
        /*0614*/ 	.word	0x0000cb40


	//   ....[93]....
        /*0618*/ 	.word	0x0000cb50


	//   ....[94]....
        /*061c*/ 	.word	0x0000cb60


	//   ....[95]....
        /*0620*/ 	.word	0x0000cb70


	//   ....[96]....
        /*0624*/ 	.word	0x0000cb80


	//   ....[97]....
        /*0628*/ 	.word	0x0000cb90


	//   ....[98]....
        /*062c*/ 	.word	0x0000d390


	//   ....[99]....
        /*0630*/ 	.word	0x0000d3c0


	//   ....[100]....
        /*0634*/ 	.word	0x0000d3f0


	//   ....[101]....
        /*0638*/ 	.word	0x0000d420


	//   ....[102]....
        /*063c*/ 	.word	0x0000d970


	//   ....[103]....
        /*0640*/ 	.word	0x0000d9b0


	//   ....[104]....
        /*0644*/ 	.word	0x0000daf0


	//   ....[105]....
        /*0648*/ 	.word	0x0000db10


	//   ....[106]....
        /*064c*/ 	.word	0x0000dc50


	//   ....[107]....
        /*0650*/ 	.word	0x0000dc70


	//   ....[108]....
        /*0654*/ 	.word	0x0000ddc0


	//   ....[109]....
        /*0658*/ 	.word	0x0000dde0


	//   ....[110]....
        /*065c*/ 	.word	0x0000e4e0


	//   ....[111]....
        /*0660*/ 	.word	0x0000e510


	//   ....[112]....
        /*0664*/ 	.word	0x0000e660


	//   ....[113]....
        /*0668*/ 	.word	0x0000e680


	//   ....[114]....
        /*066c*/ 	.word	0x0000e7c0


	//   ....[115]....
        /*0670*/ 	.word	0x0000e7e0


	//   ....[116]....
        /*0674*/ 	.word	0x0000e930


	//   ....[117]....
        /*0678*/ 	.word	0x0000e950


	//   ....[118]....
        /*067c*/ 	.word	0x0000eb30


	//   ....[119]....
        /*0680*/ 	.word	0x0000ff80


	//   ....[120]....
        /*0684*/ 	.word	0x00010b70


	//   ....[121]....
        /*0688*/ 	.word	0x00010ba0


	//   ....[122]....
        /*068c*/ 	.word	0x00010bd0


	//   ....[123]....
        /*0690*/ 	.word	0x00010c00


	//   ....[124]....
        /*0694*/ 	.word	0x00010d00


	//   ....[125]....
        /*0698*/ 	.word	0x00010d10


	//   ....[126]....
        /*069c*/ 	.word	0x00010d90


	//   ....[127]....
        /*06a0*/ 	.word	0x00010da0


	//   ....[128]....
        /*06a4*/ 	.word	0x00010e20


	//   ....[129]....
        /*06a8*/ 	.word	0x00010e30


	//   ....[130]....
        /*06ac*/ 	.word	0x00010eb0


	//   ....[131]....
        /*06b0*/ 	.word	0x00010ec0


	//   ....[132]....
        /*06b4*/ 	.word	0x00010f40


	//   ....[133]....
        /*06b8*/ 	.word	0x00010f50


	//   ....[134]....
        /*06bc*/ 	.word	0x00010f60


	//   ....[135]....
        /*06c0*/ 	.word	0x00010fa0


	//   ....[136]....
        /*06c4*/ 	.word	0x00012ac0


	//   ....[137]....
        /*06c8*/ 	.word	0x00012c60


	//   ....[138]....
        /*06cc*/ 	.word	0x00013320


	//   ....[139]....
        /*06d0*/ 	.word	0x000134d0


	//   ....[140]....
        /*06d4*/ 	.word	0x00013530


	//   ....[141]....
        /*06d8*/ 	.word	0x000135c0


	//   ....[142]....
        /*06dc*/ 	.word	0x000136c0


	//   ....[143]....
        /*06e0*/ 	.word	0x00013720


	//   ....[144]....
        /*06e4*/ 	.word	0x00013830


	//   ....[145]....
        /*06e8*/ 	.word	0x00013890


	//   ....[146]....
        /*06ec*/ 	.word	0x00013980


	//   ....[147]....
        /*06f0*/ 	.word	0x000139e0


	//   ....[148]....
        /*06f4*/ 	.word	0x00013ad0


	//   ....[149]....
        /*06f8*/ 	.word	0x00013b30


	//   ....[150]....
        /*06fc*/ 	.word	0x00013c20


	//   ....[151]....
        /*0700*/ 	.word	0x00013c80


	//   ....[152]....
        /*0704*/ 	.word	0x00013d60


	//   ....[153]....
        /*0708*/ 	.word	0x00013dc0


	//   ....[154]....
        /*070c*/ 	.word	0x00013e90


	//   ....[155]....
        /*0710*/ 	.word	0x000141e0


	//----- nvinfo : EIATTR_REG_RECONFIG
	.align		4
.L_180:
        /*0714*/ 	.byte	0x01, 0x54
	.zero		2


	//----- nvinfo : EIATTR_SYSCALL_OFFSETS
	.align		4
        /*0718*/ 	.byte	0x04, 0x46
        /*071a*/ 	.short	(.L_182 - .L_181)


	//   ....[0]....
.L_181:
        /*071c*/ 	.word	0x00001f00


	//   ....[1]....
        /*0720*/ 	.word	0x0000f9a0


	//   ....[2]....
        /*0724*/ 	.word	0x0000fb30


	//   ....[3]....
        /*0728*/ 	.word	0x0000fc80


	//   ....[4]....
        /*072c*/ 	.word	0x0000fdd0


	//   ....[5]....
        /*0730*/ 	.word	0x00010790


	//----- nvinfo : EIATTR_MBARRIER_INSTR_OFFSETS
	.align		4
.L_182:
        /*0734*/ 	.byte	0x04, 0x39
        /*0736*/ 	.short	(.L_184 - .L_183)


	//   ....[0]....
.L_183:
        /*0738*/ 	.word	0x00000270
        /*073c*/ 	.word	0x000000ff
        /*0740*/ 	.word	0x00028400
        /*0744*/ 	.short	0x0100
        /*0746*/ 	.byte	0x08
	.zero		1


	//   ....[1]....
        /*0748*/ 	.word	0x00000280
        /*074c*/ 	.word	0x000000ff
        /*0750*/ 	.word	0x00028420
        /*0754*/ 	.short	0x0100
        /*0756*/ 	.byte	0x08
	.zero		1


	//   ....[2]....
        /*0758*/ 	.word	0x00000370
        /*075c*/ 	.word	0x000000ff
        /*0760*/ 	.word	0x00028430
        /*0764*/ 	.short	0x0100
        /*0766*/ 	.byte	0x08
	.zero		1


	//   ....[3]....
        /*0768*/ 	.word	0x00000380
        /*076c*/ 	.word	0x000000ff
        /*0770*/ 	.word	0x00028440
        /*0774*/ 	.short	0x0100
        /*0776*/ 	.byte	0x08
	.zero		1


	//   ....[4]....
        /*0778*/ 	.word	0x00000390
        /*077c*/ 	.word	0x000000ff
        /*0780*/ 	.word	0x00028438
        /*0784*/ 	.short	0x0100
        /*0786*/ 	.byte	0x08
	.zero		1


	//   ....[5]....
        /*0788*/ 	.word	0x000003a0
        /*078c*/ 	.word	0x000000ff
        /*0790*/ 	.word	0x00028448
        /*0794*/ 	.short	0x0100
        /*0796*/ 	.byte	0x08
	.zero		1


	//   ....[6]....
        /*0798*/ 	.word	0x000004d0
        /*079c*/ 	.word	0x000000ff
        /*07a0*/ 	.word	0x00028450
        /*07a4*/ 	.short	0x0100
        /*07a6*/ 	.byte	0x08
	.zero		1


	//   ....[7]....
        /*07a8*/ 	.word	0x000004e0
        /*07ac*/ 	.word	0x000000ff
        /*07b0*/ 	.word	0x00028460
        /*07b4*/ 	.short	0x0100
        /*07b6*/ 	.byte	0x08
	.zero		1


	//   ....[8]....
        /*07b8*/ 	.word	0x000004f0
        /*07bc*/ 	.word	0x000000ff
        /*07c0*/ 	.word	0x00028458
        /*07c4*/ 	.short	0x0100
        /*07c6*/ 	.byte	0x08
	.zero		1


	//   ....[9]....
        /*07c8*/ 	.word	0x00000500
        /*07cc*/ 	.word	0x000000ff
        /*07d0*/ 	.word	0x00028468
        /*07d4*/ 	.short	0x0100
        /*07d6*/ 	.byte	0x08
	.zero		1


	//   ....[10]....
        /*07d8*/ 	.word	0x000005f0
        /*07dc*/ 	.word	0x000000ff
        /*07e0*/ 	.word	0x00028470
        /*07e4*/ 	.short	0x0100
        /*07e6*/ 	.byte	0x06
	.zero		1


	//   ....[11]....
        /*07e8*/ 	.word	0x00000600
        /*07ec*/ 	.word	0x000000ff
        /*07f0*/ 	.word	0x00028480
        /*07f4*/ 	.short	0x0100
        /*07f6*/ 	.byte	0x06
	.zero		1


	//   ....[12]....
        /*07f8*/ 	.word	0x00000610
        /*07fc*/ 	.word	0x000000ff
        /*0800*/ 	.word	0x00028478
        /*0804*/ 	.short	0x0100
        /*0806*/ 	.byte	0x06
	.zero		1


	//   ....[13]....
        /*0808*/ 	.word	0x00000620
        /*080c*/ 	.word	0x000000ff
        /*0810*/ 	.word	0x00028488
        /*0814*/ 	.short	0x0100
        /*0816*/ 	.byte	0x06
	.zero		1


	//   ....[14]....
        /*0818*/ 	.word	0x00000750
        /*081c*/ 	.word	0x000000ff
        /*0820*/ 	.word	0x00028490
        /*0824*/ 	.short	0x0100
        /*0826*/ 	.byte	0x08
	.zero		1


	//   ....[15]....
        /*0828*/ 	.word	0x00000760
        /*082c*/ 	.word	0x000000ff
        /*0830*/ 	.word	0x000284a0
        /*0834*/ 	.short	0x0100
        /*0836*/ 	.byte	0x08
	.zero		1


	//   ....[16]....
        /*0838*/ 	.word	0x00000770
        /*083c*/ 	.word	0x000000ff
        /*0840*/ 	.word	0x00028498
        /*0844*/ 	.short	0x0100
        /*0846*/ 	.byte	0x08
	.zero		1


	//   ....[17]....
        /*0848*/ 	.word	0x00000780
        /*084c*/ 	.word	0x000000ff
        /*0850*/ 	.word	0x000284a8
        /*0854*/ 	.short	0x0100
        /*0856*/ 	.byte	0x08
	.zero		1


	//   ....[18]....
        /*0858*/ 	.word	0x000008b0
        /*085c*/ 	.word	0x000000ff
        /*0860*/ 	.word	0x000284b0
        /*0864*/ 	.short	0x0100
        /*0866*/ 	.byte	0x08
	.zero		1


	//   ....[19]....
        /*0868*/ 	.word	0x000008c0
        /*086c*/ 	.word	0x000000ff
        /*0870*/ 	.word	0x000284c0
        /*0874*/ 	.short	0x0100
        /*0876*/ 	.byte	0x08
	.zero		1


	//   ....[20]....
        /*0878*/ 	.word	0x000008d0
        /*087c*/ 	.word	0x000000ff
        /*0880*/ 	.word	0x000284b8
        /*0884*/ 	.short	0x0100
        /*0886*/ 	.byte	0x08
	.zero		1


	//   ....[21]....
        /*0888*/ 	.word	0x000008e0
        /*088c*/ 	.word	0x000000ff
        /*0890*/ 	.word	0x000284c8
        /*0894*/ 	.short	0x0100
        /*0896*/ 	.byte	0x08
	.zero		1


	//   ....[22]....
        /*0898*/ 	.word	0x00001f80
        /*089c*/ 	.word	0x000000ff
        /*08a0*/ 	.word	0x00028400
        /*08a4*/ 	.short	0x010a
        /*08a6*/ 	.byte	0x29
	.zero		1


	//   ....[23]....
        /*08a8*/ 	.word	0x00002000
        /*08ac*/ 	.word	0x00000005
        /*08b0*/ 	.word	0x00028430
        /*08b4*/ 	.short	0x010a
        /*08b6*/ 	.byte	0x3f
	.zero		1


	//   ....[24]....
        /*08b8*/ 	.word	0x00002060
        /*08bc*/ 	.word	0x00000005
        /*08c0*/ 	.word	0x00028430
        /*08c4*/ 	.short	0x010a
        /*08c6*/ 	.byte	0x3f
	.zero		1


	//   ....[25]....
        /*08c8*/ 	.word	0x000025e0
        /*08cc*/ 	.word	0x00000000
        /*08d0*/ 	.word	0x00000000
        /*08d4*/ 	.short	0x0101
        /*08d6*/ 	.byte	0x3f
	.zero		1


	//   ....[26]....
        /*08d8*/ 	.word	0x00004330
        /*08dc*/ 	.word	0x000000ff
        /*08e0*/ 	.word	0x00028430
        /*08e4*/ 	.short	0x010a
        /*08e6*/ 	.byte	0x06
	.zero		1


	//   ....[27]....
        /*08e8*/ 	.word	0x00004370
        /*08ec*/ 	.word	0x000000ff
        /*08f0*/ 	.word	0x00028430
        /*08f4*/ 	.short	0x010a
        /*08f6*/ 	.byte	0x06
	.zero		1


	//   ....[28]....
        /*08f8*/ 	.word	0x000046b0
        /*08fc*/ 	.word	0x000000ff
        /*0900*/ 	.word	0x00028450
        /*0904*/ 	.short	0x010a
        /*0906*/ 	.byte	0x06
	.zero		1


	//   ....[29]....
        /*0908*/ 	.word	0x000046f0
        /*090c*/ 	.word	0x000000ff
        /*0910*/ 	.word	0x00028450
        /*0914*/ 	.short	0x010a
        /*0916*/ 	.byte	0x06
	.zero		1


	//   ....[30]....
        /*0918*/ 	.word	0x000049b0
        /*091c*/ 	.word	0x0000000b
        /*0920*/ 	.word	0x00000000
        /*0924*/ 	.short	0x0101
        /*0926*/ 	.byte	0x3f
	.zero		1


	//   ....[31]....
        /*0928*/ 	.word	0x00005df0
        /*092c*/ 	.word	0x000000ff
        /*0930*/ 	.word	0x00000000
        /*0934*/ 	.short	0x0101
        /*0936*/ 	.byte	0x06
	.zero		1


	//   ....[32]....
        /*0938*/ 	.word	0x00006a20
        /*093c*/ 	.word	0x000000ff
        /*0940*/ 	.word	0x00028430
        /*0944*/ 	.short	0x010a
        /*0946*/ 	.byte	0x06
	.zero		1


	//   ....[33]....
        /*0948*/ 	.word	0x00006a60
        /*094c*/ 	.word	0x000000ff
        /*0950*/ 	.word	0x00028430
        /*0954*/ 	.short	0x010a
        /*0956*/ 	.byte	0x06
	.zero		1


	//   ....[34]....
        /*0958*/ 	.word	0x00006dd0
        /*095c*/ 	.word	0x000000ff
        /*0960*/ 	.word	0x00028450
        /*0964*/ 	.short	0x010a
        /*0966*/ 	.byte	0x06
	.zero		1


	//   ....[35]....
        /*0968*/ 	.word	0x00006e10
        /*096c*/ 	.word	0x000000ff
        /*0970*/ 	.word	0x00028450
        /*0974*/ 	.short	0x010a
        /*0976*/ 	.byte	0x06
	.zero		1


	//   ....[36]....
        /*0978*/ 	.word	0x00007860
        /*097c*/ 	.word	0x00000000
        /*0980*/ 	.word	0x00000000
        /*0984*/ 	.short	0x0101
        /*0986*/ 	.byte	0x3f
	.zero		1


	//   ....[37]....
        /*0988*/ 	.word	0x00007a00
        /*098c*/ 	.word	0x000000ff
        /*0990*/ 	.word	0x00000000
        /*0994*/ 	.short	0x0101
        /*0996*/ 	.byte	0x06
	.zero		1


	//   ....[38]....
        /*0998*/ 	.word	0x00008400
        /*099c*/ 	.word	0x000000ff
        /*09a0*/ 	.word	0x00028430
        /*09a4*/ 	.short	0x010a
        /*09a6*/ 	.byte	0x06
	.zero		1


	//   ....[39]....
        /*09a8*/ 	.word	0x00008440
        /*09ac*/ 	.word	0x000000ff
        /*09b0*/ 	.word	0x00028430
        /*09b4*/ 	.short	0x010a
        /*09b6*/ 	.byte	0x06
	.zero		1


	//   ....[40]....
        /*09b8*/ 	.word	0x000087b0
        /*09bc*/ 	.word	0x000000ff
        /*09c0*/ 	.word	0x00028450
        /*09c4*/ 	.short	0x010a
        /*09c6*/ 	.byte	0x06
	.zero		1


	//   ....[41]....
        /*09c8*/ 	.word	0x000087f0
        /*09cc*/ 	.word	0x000000ff
        /*09d0*/ 	.word	0x00028450
        /*09d4*/ 	.short	0x010a
        /*09d6*/ 	.byte	0x06
	.zero		1


	//   ....[42]....
        /*09d8*/ 	.word	0x00008a70
        /*09dc*/ 	.word	0x00000004
        /*09e0*/ 	.word	0x00000000
        /*09e4*/ 	.short	0x0101
        /*09e6*/ 	.byte	0x3f
	.zero		1


	//   ....[43]....
        /*09e8*/ 	.word	0x00009e90
        /*09ec*/ 	.word	0x000000ff
        /*09f0*/ 	.word	0x00000000
        /*09f4*/ 	.short	0x0101
        /*09f6*/ 	.byte	0x06
	.zero		1


	//   ....[44]....
        /*09f8*/ 	.word	0x0000a790
        /*09fc*/ 	.word	0x000000ff
        /*0a00*/ 	.word	0x00028450
        /*0a04*/ 	.short	0x010a
        /*0a06*/ 	.byte	0x09
	.zero		1


	//   ....[45]....
        /*0a08*/ 	.word	0x0000a7d0
        /*0a0c*/ 	.word	0x000000ff
        /*0a10*/ 	.word	0x00028450
        /*0a14*/ 	.short	0x010a
        /*0a16*/ 	.byte	0x09
	.zero		1


	//   ....[46]....
        /*0a18*/ 	.word	0x0000b090
        /*0a1c*/ 	.word	0x000000ff
        /*0a20*/ 	.word	0x00000000
        /*0a24*/ 	.short	0x0101
        /*0a26*/ 	.byte	0x04
	.zero		1


	//   ....[47]....
        /*0a28*/ 	.word	0x0000d9a0
        /*0a2c*/ 	.word	0x00000004
        /*0a30*/ 	.word	0x00000000
        /*0a34*/ 	.short	0x0101
        /*0a36*/ 	.byte	0x3f
	.zero		1


	//   ....[48]....
        /*0a38*/ 	.word	0x00010200
        /*0a3c*/ 	.word	0x00000004
        /*0a40*/ 	.word	0x00028480
        /*0a44*/ 	.short	0x010a
        /*0a46*/ 	.byte	0x3f
	.zero		1


	//   ....[49]....
        /*0a48*/ 	.word	0x00010400
        /*0a4c*/ 	.word	0x00000004
        /*0a50*/ 	.word	0x00028440
        /*0a54*/ 	.short	0x010a
        /*0a56*/ 	.byte	0x3f
	.zero		1


	//   ....[50]....
        /*0a58*/ 	.word	0x00011090
        /*0a5c*/ 	.word	0x00000011
        /*0a60*/ 	.word	0x00028400
        /*0a64*/ 	.short	0x0107
        /*0a66*/ 	.byte	0x3f
	.zero		1


	//   ....[51]....
        /*0a68*/ 	.word	0x00011190
        /*0a6c*/ 	.word	0x00000011
        /*0a70*/ 	.word	0x00028400
        /*0a74*/ 	.short	0x0101
        /*0a76*/ 	.byte	0x3f
	.zero		1


	//   ....[52]....
        /*0a78*/ 	.word	0x000111b0
        /*0a7c*/ 	.word	0x00000011
        /*0a80*/ 	.word	0x00028420
        /*0a84*/ 	.short	0x010a
        /*0a86*/ 	.byte	0x3f
	.zero		1


	//   ....[53]....
        /*0a88*/ 	.word	0x000114c0
        /*0a8c*/ 	.word	0x00000004
        /*0a90*/ 	.word	0x00028480
        /*0a94*/ 	.short	0x010a
        /*0a96*/ 	.byte	0x3f
	.zero		1


	//   ....[54]....
        /*0a98*/ 	.word	0x00011810
        /*0a9c*/ 	.word	0x00000004
        /*0aa0*/ 	.word	0x00028440
        /*0aa4*/ 	.short	0x010a
        /*0aa6*/ 	.byte	0x3f
	.zero		1


	//   ....[55]....
        /*0aa8*/ 	.word	0x00011bd0
        /*0aac*/ 	.word	0x00000013
        /*0ab0*/ 	.word	0x00028470
        /*0ab4*/ 	.short	0x010a
        /*0ab6*/ 	.byte	0x3f
	.zero		1


	//   ....[56]....
        /*0ab8*/ 	.word	0x00011c40
        /*0abc*/ 	.word	0x00000013
        /*0ac0*/ 	.word	0x00028460
        /*0ac4*/ 	.short	0x010a
        /*0ac6*/ 	.byte	0x3f
	.zero		1


	//   ....[57]....
        /*0ac8*/ 	.word	0x000120f0
        /*0acc*/ 	.word	0x00000013
        /*0ad0*/ 	.word	0x00028450
        /*0ad4*/ 	.short	0x0101
        /*0ad6*/ 	.byte	0x3f
	.zero		1


	//   ....[58]....
        /*0ad8*/ 	.word	0x00012170
        /*0adc*/ 	.word	0x00000013
        /*0ae0*/ 	.word	0x00000000
        /*0ae4*/ 	.short	0x0101
        /*0ae6*/ 	.byte	0x3f
	.zero		1


	//   ....[59]....
        /*0ae8*/ 	.word	0x000123a0
        /*0aec*/ 	.word	0x00000010
        /*0af0*/ 	.word	0x00028470
        /*0af4*/ 	.short	0x010a
        /*0af6*/ 	.byte	0x3f
	.zero		1


	//   ....[60]....
        /*0af8*/ 	.word	0x00012410
        /*0afc*/ 	.word	0x00000010
        /*0b00*/ 	.word	0x00028460
        /*0b04*/ 	.short	0x010a
        /*0b06*/ 	.byte	0x3f
	.zero		1


	//   ....[61]....
        /*0b08*/ 	.word	0x000128e0
        /*0b0c*/ 	.word	0x00000010
        /*0b10*/ 	.word	0x00028450
        /*0b14*/ 	.short	0x0101
        /*0b16*/ 	.byte	0x3f
	.zero		1


	//   ....[62]....
        /*0b18*/ 	.word	0x00012970
        /*0b1c*/ 	.word	0x00000010
        /*0b20*/ 	.word	0x00000000
        /*0b24*/ 	.short	0x0101
        /*0b26*/ 	.byte	0x3f
	.zero		1


	//   ....[63]....
        /*0b28*/ 	.word	0x00012be0
        /*0b2c*/ 	.word	0x00000000
        /*0b30*/ 	.word	0x00028420
        /*0b34*/ 	.short	0x010a
        /*0b36*/ 	.byte	0x3f
	.zero		1


	//   ....[64]....
        /*0b38*/ 	.word	0x00012da0
        /*0b3c*/ 	.word	0x00000006
        /*0b40*/ 	.word	0x00000000
        /*0b44*/ 	.short	0x010a
        /*0b46*/ 	.byte	0x3f
	.zero		1


	//   ....[65]....
        /*0b48*/ 	.word	0x00012e10
        /*0b4c*/ 	.word	0x00000007
        /*0b50*/ 	.word	0x00000000
        /*0b54*/ 	.short	0x010a
        /*0b56*/ 	.byte	0x3f
	.zero		1


	//   ....[66]....
        /*0b58*/ 	.word	0x00012e70
        /*0b5c*/ 	.word	0x00000004
        /*0b60*/ 	.word	0x00028460
        /*0b64*/ 	.short	0x010a
        /*0b66*/ 	.byte	0x3f
	.zero		1


	//   ....[67]....
        /*0b68*/ 	.word	0x00012ec0
        /*0b6c*/ 	.word	0x00000003
        /*0b70*/ 	.word	0x00028460
        /*0b74*/ 	.short	0x010a
        /*0b76*/ 	.byte	0x3f
	.zero		1


	//   ....[68]....
        /*0b78*/ 	.word	0x00012f00
        /*0b7c*/ 	.word	0x00000004
        /*0b80*/ 	.word	0x00028480
        /*0b84*/ 	.short	0x010a
        /*0b86*/ 	.byte	0x3f
	.zero		1


	//   ....[69]....
        /*0b88*/ 	.word	0x00012f20
        /*0b8c*/ 	.word	0x00000003
        /*0b90*/ 	.word	0x00028480
        /*0b94*/ 	.short	0x010a
        /*0b96*/ 	.byte	0x3f
	.zero		1


	//   ....[70]....
        /*0b98*/ 	.word	0x00012f90
        /*0b9c*/ 	.word	0x00000003
        /*0ba0*/ 	.word	0x00028400
        /*0ba4*/ 	.short	0x010a
        /*0ba6*/ 	.byte	0x3f
	.zero		1


	//   ....[71]....
        /*0ba8*/ 	.word	0x00012fe0
        /*0bac*/ 	.word	0x00000005
        /*0bb0*/ 	.word	0x00028430
        /*0bb4*/ 	.short	0x010a
        /*0bb6*/ 	.byte	0x3f
	.zero		1


	//   ....[72]....
        /*0bb8*/ 	.word	0x00013040
        /*0bbc*/ 	.word	0x00000008
        /*0bc0*/ 	.word	0x00028430
        /*0bc4*/ 	.short	0x010a
        /*0bc6*/ 	.byte	0x3f
	.zero		1


	//   ....[73]....
        /*0bc8*/ 	.word	0x000130a0
        /*0bcc*/ 	.word	0x00000008
        /*0bd0*/ 	.word	0x00028450
        /*0bd4*/ 	.short	0x010a
        /*0bd6*/ 	.byte	0x3f
	.zero		1


	//   ....[74]....
        /*0bd8*/ 	.word	0x00013100
        /*0bdc*/ 	.word	0x00000005
        /*0be0*/ 	.word	0x00028430
        /*0be4*/ 	.short	0x010a
        /*0be6*/ 	.byte	0x3f
	.zero		1


	//   ....[75]....
        /*0be8*/ 	.word	0x00013160
        /*0bec*/ 	.word	0x00000005
        /*0bf0*/ 	.word	0x00028450
        /*0bf4*/ 	.short	0x010a
        /*0bf6*/ 	.byte	0x3f
	.zero		1


	//   ....[76]....
        /*0bf8*/ 	.word	0x000131c0
        /*0bfc*/ 	.word	0x00000005
        /*0c00*/ 	.word	0x00028430
        /*0c04*/ 	.short	0x010a
        /*0c06*/ 	.byte	0x3f
	.zero		1


	//   ....[77]....
        /*0c08*/ 	.word	0x00013220
        /*0c0c*/ 	.word	0x00000005
        /*0c10*/ 	.word	0x00028450
        /*0c14*/ 	.short	0x010a
        /*0c16*/ 	.byte	0x3f
	.zero		1


	//   ....[78]....
        /*0c18*/ 	.word	0x00013280
        /*0c1c*/ 	.word	0x00000007
        /*0c20*/ 	.word	0x00028450
        /*0c24*/ 	.short	0x010a
        /*0c26*/ 	.byte	0x3f
	.zero		1


	//   ....[79]....
        /*0c28*/ 	.word	0x000133d0
        /*0c2c*/ 	.word	0x00000004
        /*0c30*/ 	.word	0x00028480
        /*0c34*/ 	.short	0x010a
        /*0c36*/ 	.byte	0x3f
	.zero		1


	//   ....[80]....
        /*0c38*/ 	.word	0x00013420
        /*0c3c*/ 	.word	0x00000004
        /*0c40*/ 	.word	0x00028440
        /*0c44*/ 	.short	0x010a
        /*0c46*/ 	.byte	0x3f
	.zero		1


	//   ....[81]....
        /*0c48*/ 	.word	0x00013ed0
        /*0c4c*/ 	.word	0x00000011
        /*0c50*/ 	.word	0x00028420
        /*0c54*/ 	.short	0x010a
        /*0c56*/ 	.byte	0x3f
	.zero		1


	//   ....[82]....
        /*0c58*/ 	.word	0x00013f20
        /*0c5c*/ 	.word	0x00000004
        /*0c60*/ 	.word	0x00028480
        /*0c64*/ 	.short	0x010a
        /*0c66*/ 	.byte	0x3f
	.zero		1


	//   ....[83]....
        /*0c68*/ 	.word	0x00013f70
        /*0c6c*/ 	.word	0x00000004
        /*0c70*/ 	.word	0x00028440
        /*0c74*/ 	.short	0x010a
        /*0c76*/ 	.byte	0x3f
	.zero		1


	//   ....[84]....
        /*0c78*/ 	.word	0x00013fc0
        /*0c7c*/ 	.word	0x00000013
        /*0c80*/ 	.word	0x00028470
        /*0c84*/ 	.short	0x010a
        /*0c86*/ 	.byte	0x3f
	.zero		1


	//   ....[85]....
        /*0c88*/ 	.word	0x00014010
        /*0c8c*/ 	.word	0x00000013
        /*0c90*/ 	.word	0x00028460
        /*0c94*/ 	.short	0x010a
        /*0c96*/ 	.byte	0x3f
	.zero		1


	//   ....[86]....
        /*0c98*/ 	.word	0x00014060
        /*0c9c*/ 	.word	0x00000010
        /*0ca0*/ 	.word	0x00028470
        /*0ca4*/ 	.short	0x010a
        /*0ca6*/ 	.byte	0x3f
	.zero		1


	//   ....[87]....
        /*0ca8*/ 	.word	0x000140b0
        /*0cac*/ 	.word	0x00000010
        /*0cb0*/ 	.word	0x00028460
        /*0cb4*/ 	.short	0x010a
        /*0cb6*/ 	.byte	0x3f
	.zero		1


	//   ....[88]....
        /*0cb8*/ 	.word	0x00014100
        /*0cbc*/ 	.word	0x00000000
        /*0cc0*/ 	.word	0x00028420
        /*0cc4*/ 	.short	0x010a
        /*0cc6*/ 	.byte	0x3f
	.zero		1


	//   ....[89]....
        /*0cc8*/ 	.word	0x000142a0
        /*0ccc*/ 	.word	0x00000006
        /*0cd0*/ 	.word	0x00000000
        /*0cd4*/ 	.short	0x010a
        /*0cd6*/ 	.byte	0x3f
	.zero		1


	//   ....[90]....
        /*0cd8*/ 	.word	0x000142f0
        /*0cdc*/ 	.word	0x00000007
        /*0ce0*/ 	.word	0x00000000
        /*0ce4*/ 	.short	0x010a
        /*0ce6*/ 	.byte	0x3f
	.zero		1


	//   ....[91]....
        /*0ce8*/ 	.word	0x00014340
        /*0cec*/ 	.word	0x00000004
        /*0cf0*/ 	.word	0x00028460
        /*0cf4*/ 	.short	0x010a
        /*0cf6*/ 	.byte	0x3f
	.zero		1


	//   ....[92]....
        /*0cf8*/ 	.word	0x00014390
        /*0cfc*/ 	.word	0x00000003
        /*0d00*/ 	.word	0x00028460
        /*0d04*/ 	.short	0x010a
        /*0d06*/ 	.byte	0x3f
	.zero		1


	//   ....[93]....
        /*0d08*/ 	.word	0x000143e0
        /*0d0c*/ 	.word	0x00000004
        /*0d10*/ 	.word	0x00028480
        /*0d14*/ 	.short	0x010a
        /*0d16*/ 	.byte	0x3f
	.zero		1


	//----- nvinfo : EIATTR_NUM_MBARRIERS
	.align		4
.L_184:
        /*0d18*/ 	.byte	0x03, 0x38
        /*0d1a*/ 	.short	0x0016


	//----- nvinfo : EIATTR_EXIT_INSTR_OFFSETS
	.align		4
        /*0d1c*/ 	.byte	0x04, 0x1c
        /*0d1e*/ 	.short	(.L_186 - .L_185)


	//   ....[0]....
.L_185:
        /*0d20*/ 	.word	0x00000a40


	//   ....[1]....
        /*0d24*/ 	.word	0x0000ead0


	//   ....[2]....
        /*0d28*/ 	.word	0x00012f70


	//----- nvinfo : EIATTR_MAX_THREADS
	.align		4
.L_186:
        /*0d2c*/ 	.byte	0x04, 0x05
        /*0d2e*/ 	.short	(.L_188 - .L_187)
.L_187:
        /*0d30*/ 	.word	0x00000180
        /*0d34*/ 	.word	0x00000001
        /*0d38*/ 	.word	0x00000001


	//----- nvinfo : EIATTR_CRS_STACK_SIZE
	.align		4
.L_188:
        /*0d3c*/ 	.byte	0x04, 0x1e
        /*0d3e*/ 	.short	(.L_190 - .L_189)
.L_189:
        /*0d40*/ 	.word	0x00000000


	//----- nvinfo : EIATTR_CBANK_PARAM_SIZE
	.align		4
.L_190:
        /*0d44*/ 	.byte	0x03, 0x19
        /*0d46*/ 	.short	0x0af0


	//----- nvinfo : EIATTR_PARAM_CBANK
	.align		4
        /*0d48*/ 	.byte	0x04, 0x0a
        /*0d4a*/ 	.short	(.L_192 - .L_191)
	.align		4
.L_191:
        /*0d4c*/ 	.word	index@(.nv.constant0._ZN7cutlass13device_kernelIN5flash11enable_sm90INS1_16FlashAttnFwdSm90INS1_25CollectiveMainloopFwdSm90ILi2EN4cute5tupleIJNS5_1CILi1EEES8_S8_EEENS6_IJNS7_ILi128EEENS7_ILi64EEENS7_ILi256EEEEEELi256ENS_12float_e4m3_tEfNS_4arch4Sm90ELb0ELb1ELb0ELb0ELb0ELb0ELb0ELb1ELb1ELb1ELb0ELb0EEENS1_21CollectiveEpilogueFwdINS6_IJSA_SC_SB_EEES9_NS_10bfloat16_tESG_Li256ELb0ELb1ELb0ELb1EEENS1_30DynamicPersistentTileSchedulerILi256ELi128ELb0ELb1ELb1EEEEEEEEEvNT_6ParamsE)
        /*0d50*/ 	.short	0x0210
        /*0d52*/ 	.short	0x0af0


	//----- nvinfo : EIATTR_SW_WAR
	.align		4
.L_192:
        /*0d54*/ 	.byte	0x04, 0x36
        /*0d56*/ 	.short	(.L_194 - .L_193)
.L_193:
        /*0d58*/ 	.word	0x00000008
.L_194:


//--------------------- .nv.info._ZN7cutlass13device_kernelIN5flash11enable_sm90INS1_16FlashAttnFwdSm90INS1_25CollectiveMainloopFwdSm90ILi2EN4cute5tupleIJNS5_1CILi1EEES8_S8_EEENS6_IJNS7_ILi128EEENS7_ILi64EEENS7_ILi256EEEEEELi256ENS_12float_e4m3_tEfNS_4arch4Sm90ELb0ELb1ELb0ELb1ELb0ELb0ELb0ELb1ELb1ELb1ELb0ELb0EEENS1_21CollectiveEpilogueFwdINS6_IJSA_SC_SB_EEES9_NS_10bfloat16_tESG_Li256ELb1ELb1ELb0ELb1EEENS1_36VarlenDynamicPersistentTileSchedulerILi128ELi64ELi256ELi128ELb0ELb1ELb1ELb1ELb0ELb1EEEEEEEEEvNT_6ParamsE --------------------------
	.section	.nv.info._ZN7cutlass13device_kernelIN5flash11enable_sm90INS1_16FlashAttnFwdSm90INS1_25CollectiveMainloopFwdSm90ILi2EN4cute5tupleIJNS5_1CILi1EEES8_S8_EEENS6_IJNS7_ILi128EEENS7_ILi64EEENS7_ILi256EEEEEELi256ENS_12float_e4m3_tEfNS_4arch4Sm90ELb0ELb1ELb0ELb1ELb0ELb0ELb0ELb1ELb1ELb1ELb0ELb0EEENS1_21CollectiveEpilogueFwdINS6_IJSA_SC_SB_EEES9_NS_10bfloat16_tESG_Li256ELb1ELb1ELb0ELb1EEENS1_36VarlenDynamicPersistentTileSchedulerILi128ELi64ELi256ELi128ELb0ELb1ELb1ELb1ELb0ELb1EEEEEEEEEvNT_6ParamsE,"",@"SHT_CUDA_INFO"
	.sectionflags	@""
	.align	4


	//----- nvinfo : EIATTR_CUDA_API_VERSION
	.align		4
        /*0000*/ 	.byte	0x04, 0x37
        /*0002*/ 	.short	(.L_196 - .L_195)
.L_195:
        /*0004*/ 	.word	0x00000082


	//----- nvinfo : EIATTR_KPARAM_INFO
	.align		4
.L_196:
        /*0008*/ 	.byte	0x04, 0x17
        /*000a*/ 	.short	(.L_198 - .L_197)
.L_197:
        /*000c*/ 	.word	0x00000000
        /*0010*/ 	.short	0x0000
        /*0012*/ 	.short	0x0070
        /*0014*/ 	.byte	0x00, 0xf0, 0x01, 0x2a


	//----- nvinfo : EIATTR_SPARSE_MMA_MASK
	.align		4
.L_198:
        /*0018*/ 	.byte	0x03, 0x50
        /*001a*/ 	.short	0x0000


	//----- nvinfo : EIATTR_MAXREG_COUNT
	.align		4
        /*001c*/ 	.byte	0x03, 0x1b
        /*001e*/ 	.short	0x00a8


	//----- nvinfo : EIATTR_NUM_BARRIERS
	.align		4
        /*0020*/ 	.byte	0x02, 0x4c
        /*0022*/ 	.byte	0x10
	.zero		1


	//----- nvinfo : EIATTR_EXTERNS
	.align		4
        /*0024*/ 	.byte	0x04, 0x0f
        /*0026*/ 	.short	(.L_200 - .L_199)


	//   ....[0]....
	.align		4
.L_199:
        /*0028*/ 	.word	index@(__assertfail)


	//----- nvinfo : EIATTR_ANNOTATIONS
	.align		4
.L_200:
        /*002c*/ 	.byte	0x04, 0x55
        /*002e*/ 	.short	(.L_202 - .L_201)


	//   ....[0]....
.L_201:
        /* <DEDUP_REMOVED lines=39> */


	//----- nvinfo : EIATTR_MERCURY_ISA_VERSION
	.align		4
.L_202:
        /*0290*/ 	.byte	0x03, 0x5f
        /*0292*/ 	.short	0x0101


	//----- nvinfo : EIATTR_UNUSED_LOAD_BYTE_OFFSET
	.align		4
        /*0294*/ 	.byte	0x04, 0x44
        /*0296*/ 	.short	(.L_204 - .L_203)


	//   ....[0]....
.L_203:
        /*0298*/ 	.word	0x00000a40
        /*029c*/ 	.word	0x0000fff0


	//   ....[1]....
        /*02a0*/ 	.word	0x0000b6c0
        /*02a4*/ 	.word	0x0000fff0


	//----- nvinfo : EIATTR_INT_WARP_WIDE_INSTR_OFFSETS
	.align		4
.L_204:
        /*02a8*/ 	.byte	0x04, 0x31
        /*02aa*/ 	.short	(.L_206 - .L_205)


	//   ....[0]....
.L_205:
        /*02ac*/ 	.word	0x00000130


	//   ....[1]....
        /*02b0*/ 	.word	0x00000170


	//   ....[2]....
        /*02b4*/ 	.word	0x000001e0


	//   ....[3]....
        /*02b8*/ 	.word	0x00010b30


	//   ....[4]....
        /*02bc*/ 	.word	0x00010bc0


	//   ....[5]....
        /*02c0*/ 	.word	0x00013690


	//   ....[6]....
        /*02c4*/ 	.word	0x00013720


	//----- nvinfo : EIATTR_COOP_GROUP_MASK_REGIDS
	.align		4
.L_206:
        /*02c8*/ 	.byte	0x04, 0x29
        /*02ca*/ 	.short	(.L_208 - .L_207)


	//   ....[0]....
.L_207:
        /*02cc*/ 	.word	0xffffffff


	//   ....[1]....
        /*02d0*/ 	.word	0xffffffff


	//   ....[2]....
        /*02d4*/ 	.word	0xffffffff


	//   ....[3]....
        /*02d8*/ 	.word	0xffffffff


	//   ....[4]....
        /*02dc*/ 	.word	0xffffffff


	//   ....[5]....
        /*02e0*/ 	.word	0xffffffff


	//   ....[6]....
        /*02e4*/ 	.word	0xffffffff


	//   ....[7]....
        /*02e8*/ 	.word	0xffffffff


	//   ....[8]....
        /*02ec*/ 	.word	0xffffffff


	//   ....[9]....
        /*02f0*/ 	.word	0xffffffff


	//   ....[10]....
        /*02f4*/ 	.word	0xffffffff


	//   ....[11]....
        /*02f8*/ 	.word	0xffffffff


	//   ....[12]....
        /*02fc*/ 	.word	0xffffffff


	//   ....[13]....
        /*0300*/ 	.word	0xffffffff


	//   ....[14]....
        /*0304*/ 	.word	0xffffffff


	//   ....[15]....
        /*0308*/ 	.word	0xffffffff


	//   ....[16]....
        /*030c*/ 	.word	0xffffffff


	//   ....[17]....
        /*0310*/ 	.word	0xffffffff


	//   ....[18]....
        /*0314*/ 	.word	0xffffffff


	//   ....[19]....
        /*0318*/ 	.word	0xffffffff


	//   ....[20]....
        /*031c*/ 	.word	0xffffffff


	//   ....[21]....
        /*0320*/ 	.word	0xffffffff


	//   ....[22]....
        /*0324*/ 	.word	0xffffffff


	//   ....[23]....
        /*0328*/ 	.word	0xffffffff


	//   ....[24]....
        /*032c*/ 	.word	0xffffffff


	//   ....[25]....
        /*0330*/ 	.word	0xffffffff


	//   ....[26]....
        /*0334*/ 	.word	0xffffffff


	//   ....[27]....
        /*0338*/ 	.word	0xffffffff


	//   ....[28]....
        /*033c*/ 	.word	0xffffffff


	//   ....[29]....
        /*0340*/ 	.word	0xffffffff


	//   ....[30]....
        /*0344*/ 	.word	0xffffffff


	//   ....[31]....
        /*0348*/ 	.word	0xffffffff


	//   ....[32]....
        /*034c*/ 	.word	0xffffffff


	//   ....[33]....
        /*0350*/ 	.word	0xffffffff


	//   ....[34]....
        /*0354*/ 	.word	0xffffffff


	//   ....[35]....
        /*0358*/ 	.word	0xffffffff


	//   ....[36]....
        /*035c*/ 	.word	0xffffffff


	//   ....[37]....
        /*0360*/ 	.word	0xffffffff


	//   ....[38]....
        /*0364*/ 	.word	0xffffffff


	//   ....[39]....
        /*0368*/ 	.word	0xffffffff


	//   ....[40]....
        /*036c*/ 	.word	0xffffffff


	//   ....[41]....
        /*0370*/ 	.word	0xffffffff


	//   ....[42]....
        /*0374*/ 	.word	0xffffffff


	//   ....[43]....
        /*0378*/ 	.word	0xffffffff


	//   ....[44]....
        /*037c*/ 	.word	0xffffffff


	//   ....[45]....
        /*0380*/ 	.word	0xffffffff


	//   ....[46]....
        /*0384*/ 	.word	0xffffffff


	//   ....[47]....
        /*0388*/ 	.word	0xffffffff


	//   ....[48]....
        /*038c*/ 	.word	0xffffffff


	//   ....[49]....
        /*0390*/ 	.word	0xffffffff


	//   ....[50]....
        /*0394*/ 	.word	0xffffffff


	//   ....[51]....
        /*0398*/ 	.word	0xffffffff


	//   ....[52]....
        /*039c*/ 	.word	0xffffffff


	//   ....[53]....
        /*03a0*/ 	.word	0xffffffff


	//   ....[54]....
        /*03a4*/ 	.word	0xffffffff


	//   ....[55]....
        /*03a8*/ 	.word	0xffffffff


	//   ....[56]....
        /*03ac*/ 	.word	0xffffffff


	//   ....[57]....
        /*03b0*/ 	.word	0xffffffff


	//   ....[58]....
        /*03b4*/ 	.word	0xffffffff


	//   ....[59]....
        /*03b8*/ 	.word	0xffffffff


	//   ....[60]....
        /*03bc*/ 	.word	0xffffffff


	//   ....[61]....
        /*03c0*/ 	.word	0xffffffff


	//   ....[62]....
        /*03c4*/ 	.word	0xffffffff


	//   ....[63]....
        /*03c8*/ 	.word	0xffffffff


	//   ....[64]....
        /*03cc*/ 	.word	0xffffffff


	//   ....[65]....
        /*03d0*/ 	.word	0xffffffff


	//   ....[66]....
        /*03d4*/ 	.word	0xffffffff


	//   ....[67]....
        /*03d8*/ 	.word	0xffffffff


	//   ....[68]....
        /*03dc*/ 	.word	0xffffffff


	//   ....[69]....
        /*03e0*/ 	.word	0xffffffff


	//   ....[70]....
        /*03e4*/ 	.word	0xffffffff


	//   ....[71]....
        /*03e8*/ 	.word	0xffffffff


	//   ....[72]....
        /*03ec*/ 	.word	0xffffffff


	//   ....[73]....
        /*03f0*/ 	.word	0xffffffff


	//   ....[74]....
        /*03f4*/ 	.word	0xffffffff


	//   ....[75]....
        /*03f8*/ 	.word	0xffffffff


	//   ....[76]....
        /*03fc*/ 	.word	0xffffffff


	//   ....[77]....
        /*0400*/ 	.word	0xffffffff


	//   ....[78]....
        /*0404*/ 	.word	0xffffffff


	//   ....[79]....
        /*0408*/ 	.word	0xffffffff


	//   ....[80]....
        /*040c*/ 	.word	0xffffffff


	//   ....[81]....
        /*0410*/ 	.word	0xffffffff


	//   ....[82]....
        /*0414*/ 	.word	0xffffffff


	//   ....[83]....
        /*0418*/ 	.word	0xffffffff


	//   ....[84]....
        /*041c*/ 	.word	0xffffffff


	//   ....[85]....
        /*0420*/ 	.word	0xffffffff


	//   ....[86]....
        /*0424*/ 	.word	0xffffffff


	//   ....[87]....
        /*0428*/ 	.word	0xffffffff


	//   ....[88]....
        /*042c*/ 	.word	0xffffffff


	//   ....[89]....
        /*0430*/ 	.word	0xffffffff


	//   ....[90]....
        /*0434*/ 	.word	0xffffffff


	//   ....[91]....
        /*0438*/ 	.word	0xffffffff


	//   ....[92]....
        /*043c*/ 	.word	0xffffffff


	//   ....[93]....
        /*0440*/ 	.word	0xffffffff


	//   ....[94]....
        /*0444*/ 	.word	0xffffffff


	//   ....[95]....
        /*0448*/ 	.word	0xffffffff


	//   ....[96]....
        /*044c*/ 	.word	0xffffffff


	//   ....[97]....
        /*0450*/ 	.word	0xffffffff


	//   ....[98]....
        /*0454*/ 	.word	0xffffffff


	//   ....[99]....
        /*0458*/ 	.word	0xffffffff


	//   ....[100]....
        /*045c*/ 	.word	0xffffffff


	//   ....[101]....
        /*0460*/ 	.word	0xffffffff


	//   ....[102]....
        /*0464*/ 	.word	0xffffffff


	//   ....[103]....
        /*0468*/ 	.word	0xffffffff


	//   ....[104]....
        /*046c*/ 	.word	0xffffffff


	//   ....[105]....
        /*0470*/ 	.word	0xffffffff


	//   ....[106]....
        /*0474*/ 	.word	0xffffffff


	//   ....[107]....
        /*0478*/ 	.word	0xffffffff


	//   ....[108]....
        /*047c*/ 	.word	0xffffffff


	//   ....[109]....
        /*0480*/ 	.word	0xffffffff


	//   ....[110]....
        /*0484*/ 	.word	0xffffffff


	//   ....[111]....
        /*0488*/ 	.word	0xffffffff


	//   ....[112]....
        /*048c*/ 	.word	0xffffffff


	//   ....[113]....
        /*0490*/ 	.word	0xffffffff


	//   ....[114]....
        /*0494*/ 	.word	0xffffffff


	//   ....[115]....
        /*0498*/ 	.word	0xffffffff


	//   ....[116]....
        /*049c*/ 	.word	0xffffffff


	//   ....[117]....
        /*04a0*/ 	.word	0xffffffff


	//   ....[118]....
        /*04a4*/ 	.word	0xffffffff


	//   ....[119]....
        /*04a8*/ 	.word	0xffffffff


	//   ....[120]....
        /*04ac*/ 	.word	0xffffffff


	//   ....[121]....
        /*04b0*/ 	.word	0xffffffff


	//   ....[122]....
        /*04b4*/ 	.word	0xffffffff


	//   ....[123]....
        /*04b8*/ 	.word	0xffffffff


	//   ....[124]....
        /*04bc*/ 	.word	0xffffffff


	//   ....[125]....
        /*04c0*/ 	.word	0xffffffff


	//   ....[126]....
        /*04c4*/ 	.word	0xffffffff


	//   ....[127]....
        /*04c8*/ 	.word	0xffffffff


	//   ....[128]....
        /*04cc*/ 	.word	0xffffffff


	//   ....[129]....
        /*04d0*/ 	.word	0xffffffff


	//   ....[130]....
        /*04d4*/ 	.word	0xffffffff


	//   ....[131]....
        /*04d8*/ 	.word	0xffffffff


	//   ....[132]....
        /*04dc*/ 	.word	0xffffffff


	//   ....[133]....
        /*04e0*/ 	.word	0xffffffff


	//   ....[134]....
        /*04e4*/ 	.word	0xffffffff


	//   ....[135]....
        /*04e8*/ 	.word	0xffffffff


	//   ....[136]....
        /*04ec*/ 	.word	0xffffffff


	//   ....[137]....
        /*04f0*/ 	.word	0xffffffff


	//   ....[138]....
        /*04f4*/ 	.word	0xffffffff


	//   ....[139]....
        /*04f8*/ 	.word	0xffffffff


	//   ....[140]....
        /*04fc*/ 	.word	0xffffffff


	//   ....[141]....
        /*0500*/ 	.word	0xffffffff


	//   ....[142]....
        /*0504*/ 	.word	0xffffffff


	//   ....[143]....
        /*0508*/ 	.word	0xffffffff


	//   ....[144]....
        /*050c*/ 	.word	0xffffffff


	//   ....[145]....
        /*0510*/ 	.word	0xffffffff


	//   ....[146]....
        /*0514*/ 	.word	0xffffffff


	//   ....[147]....
        /*0518*/ 	.word	0xffffffff


	//   ....[148]....
        /*051c*/ 	.word	0xffffffff


	//   ....[149]....
        /*0520*/ 	.word	0xffffffff


	//   ....[150]....
        /*0524*/ 	.word	0xffffffff


	//   ....[151]....
        /*0528*/ 	.word	0xffffffff


	//   ....[152]....
        /*052c*/ 	.word	0xffffffff


	//   ....[153]....
        /*0530*/ 	.word	0xffffffff


	//   ....[154]....
        /*0534*/ 	.word	0xffffffff


	//   ....[155]....
        /*0538*/ 	.word	0xffffffff


	//   ....[156]....
        /*053c*/ 	.word	0xffffffff


	//   ....[157]....
        /*0540*/ 	.word	0xffffffff


	//   ....[158]....
        /*0544*/ 	.word	0xffffffff


	//   ....[159]....
        /*0548*/ 	.word	0xffffffff


	//   ....[160]....
        /*054c*/ 	.word	0xffffffff


	//   ....[161]....
        /*0550*/ 	.word	0xffffffff


	//   ....[162]....
        /*0554*/ 	.word	0xffffffff


	//   ....[163]....
        /*0558*/ 	.word	0xffffffff


	//   ....[164]....
        /*055c*/ 	.word	0xffffffff


	//   ....[165]....
        /*0560*/ 	.word	0xffffffff


	//   ....[166]....
        /*0564*/ 	.word	0xffffffff


	//   ....[167]....
        /*0568*/ 	.word	0xffffffff


	//   ....[168]....
        /*056c*/ 	.word	0xffffffff


	//   ....[169]....
        /*0570*/ 	.word	0x0500000f


	//   ....[170]....
        /*0574*/ 	.word	0x0500000f


	//   ....[171]....
        /*0578*/ 	.word	0x0500000f


	//   ....[172]....
        /*057c*/ 	.word	0x0500000f


	//   ....[173]....
        /*0580*/ 	.word	0x0500000f


	//   ....[174]....
        /*0584*/ 	.word	0x0500000f


	//   ....[175]....
        /*0588*/ 	.word	0x0500000f


	//   ....[176]....
        /*058c*/ 	.word	0x0500000f


	//   ....[177]....
        /*0590*/ 	.word	0x0500000f


	//   ....[178]....
        /*0594*/ 	.word	0x0500000f


	//   ....[179]....
        /*0598*/ 	.word	0x0500000f


	//   ....[180]....
        /*059c*/ 	.word	0x0500000f


	//   ....[181]....
        /*05a0*/ 	.word	0x0500000f


	//   ....[182]....
        /*05a4*/ 	.word	0x0500000f


	//   ....[183]....
        /*05a8*/ 	.word	0x0500000f


	//   ....[184]....
        /*05ac*/ 	.word	0x0500000f


	//   ....[185]....
        /*05b0*/ 	.word	0x0500000f


	//   ....[186]....
        /*05b4*/ 	.word	0x0500000f


	//----- nvinfo : EIATTR_COOP_GROUP_INSTR_OFFSETS
	.align		4
.L_208:
        /*05b8*/ 	.byte	0x04, 0x28
        /*05ba*/ 	.short	(.L_210 - .L_209)


	//   ....[0]....
.L_209:
        /*05bc*/ 	.word	0x00000070


	//   ....[1]....
        /*05c0*/ 	.word	0x00000140


	//   ....[2]....
        /*05c4*/ 	.word	0x00000190


	//   ....[3]....
        /*05c8*/ 	.word	0x000003c0


	//   ....[4]....
        /*05cc*/ 	.word	0x00000520


	//   ....[5]....
        /*05d0*/ 	.word	0x00000640


	//   ....[6]....
        /*05d4*/ 	.word	0x000007a0


	//   ....[7]....
        /*05d8*/ 	.word	0x00001eb0


	//   ....[8]....
        /*05dc*/ 	.word	0x000025c0


	//   ....[9]....
        /*05e0*/ 	.word	0x00002970


	//   ....[10]....
        /*05e4*/ 	.word	0x00003310


	//   ....[11]....
        /*05e8*/ 	.word	0x000034a0


	//   ....[12]....
        /*05ec*/ 	.word	0x00003760


	//   ....[13]....
        /*05f0*/ 	.word	0x00003810


	//   ....[14]....
        /*05f4*/ 	.word	0x00004a80


	//   ....[15]....
        /*05f8*/ 	.word	0x00004cc0


	//   ....[16]....
        /*05fc*/ 	.word	0x00005390


	//   ....[17]....
        /*0600*/ 	.word	0x00005490


	//   ....[18]....
        /*0604*/ 	.word	0x00005830


	//   ....[19]....
        /*0608*/ 	.word	0x000058c0


	//   ....[20]....
        /*060c*/ 	.word	0x00007270


	//   ....[21]....
        /*0610*/ 	.word	0x00007290


	//   ....[22]....
        /*0614*/ 	.word	0x000072b0


	//   ....[23]....
        /*0618*/ 	.word	0x000072d0


	//   ....[24]....
        /*061c*/ 	.word	0x00008b60


	//   ....[25]....
        /*0620*/ 	.word	0x00008da0


	//   ....[26]....
        /*0624*/ 	.word	0x00009470


	//   ....[27]....
        /*0628*/ 	.word	0x00009570


	//   ....[28]....
        /*062c*/ 	.word	0x00009900


	//   ....[29]....
        /*0630*/ 	.word	0x00009990


	//   ....[30]....
        /*0634*/ 	.word	0x0000ab70


	//   ....[31]....
        /*0638*/ 	.word	0x0000ab80


	//   ....[32]....
        /*063c*/ 	.word	0x0000abb0


	//   ....[33]....
        /*0640*/ 	.word	0x0000abc0


	//   ....[34]....
        /*0644*/ 	.word	0x0000c260


	//   ....[35]....
        /*0648*/ 	.word	0x0000c2a0


	//   ....[36]....
        /*064c*/ 	.word	0x0000c2d0


	//   ....[37]....
        /*0650*/ 	.word	0x0000c300


	//   ....[38]....
        /*0654*/ 	.word	0x0000c330


	//   ....[39]....
        /*0658*/ 	.word	0x0000c360


	//   ....[40]....
        /*065c*/ 	.word	0x0000c390


	//   ....[41]....
        /*0660*/ 	.word	0x0000c3c0


	//   ....[42]....
        /*0664*/ 	.word	0x0000c3f0


	//   ....[43]....
        /*0668*/ 	.word	0x0000c420


	//   ....[44]....
        /*066c*/ 	.word	0x0000c450


	//   ....[45]....
        /*0670*/ 	.word	0x0000c480


	//   ....[46]....
        /*0674*/ 	.word	0x0000c4b0


	//   ....[47]....
        /*0678*/ 	.word	0x0000c4e0


	//   ....[48]....
        /*067c*/ 	.word	0x0000c510


	//   ....[49]....
        /*0680*/ 	.word	0x0000c540


	//   ....[50]....
        /*0684*/ 	.word	0x0000c570


	//   ....[51]....
        /*0688*/ 	.word	0x0000c5a0


	//   ....[52]....
        /*068c*/ 	.word	0x0000c5d0


	//   ....[53]....
        /*0690*/ 	.word	0x0000c600


	//   ....[54]....
        /*0694*/ 	.word	0x0000c630


	//   ....[55]....
        /*0698*/ 	.word	0x0000c660


	//   ....[56]....
        /*069c*/ 	.word	0x0000c690


	//   ....[57]....
        /*06a0*/ 	.word	0x0000c6c0


	//   ....[58]....
        /*06a4*/ 	.word	0x0000c6f0


	//   ....[59]....
        /*06a8*/ 	.word	0x0000c720


	//   ....[60]....
        /*06ac*/ 	.word	0x0000c750


	//   ....[61]....
        /*06b0*/ 	.word	0x0000c780


	//   ....[62]....
        /*06b4*/ 	.word	0x0000c7b0


	//   ....[63]....
        /*06b8*/ 	.word	0x0000c7e0


	//   ....[64]....
        /*06bc*/ 	.word	0x0000c810


	//   ....[65]....
        /*06c0*/ 	.word	0x0000c840


	//   ....[66]....
        /*06c4*/ 	.word	0x0000c870


	//   ....[67]....
        /*06c8*/ 	.word	0x0000c8a0


	//   ....[68]....
        /*06cc*/ 	.word	0x0000c8d0


	//   ....[69]....
        /*06d0*/ 	.word	0x0000c900


	//   ....[70]....
        /*06d4*/ 	.word	0x0000c930


	//   ....[71]....
        /*06d8*/ 	.word	0x0000c950


	//   ....[72]....
        /*06dc*/ 	.word	0x0000c960


	//   ....[73]....
        /*06e0*/ 	.word	0x0000c970


	//   ....[74]....
        /*06e4*/ 	.word	0x0000c980


	//   ....[75]....
        /*06e8*/ 	.word	0x0000c990


	//   ....[76]....
        /*06ec*/ 	.word	0x0000c9b0


	//   ....[77]....
        /*06f0*/ 	.word	0x0000c9d0


	//   ....[78]....
        /*06f4*/ 	.word	0x0000c9e0


	//   ....[79]....
        /*06f8*/ 	.word	0x0000ca00


	//   ....[80]....
        /*06fc*/ 	.word	0x0000ca10


	//   ....[81]....
        /*0700*/ 	.word	0x0000ca30


	//   ....[82]....
        /*0704*/ 	.word	0x0000ca40


	//   ....[83]....
        /*0708*/ 	.word	0x0000ca60


	//   ....[84]....
        /*070c*/ 	.word	0x0000ca70


	//   ....[85]....
        /*0710*/ 	.word	0x0000ca90


	//   ....[86]....
        /*0714*/ 	.word	0x0000caa0


	//   ....[87]....
        /*0718*/ 	.word	0x0000cac0


	//   ....[88]....
        /*071c*/ 	.word	0x0000cad0


	//   ....[89]....
        /*0720*/ 	.word	0x0000caf0


	//   ....[90]....
        /*0724*/ 	.word	0x0000cb00


	//   ....[91]....
        /*0728*/ 	.word	0x0000cb30


	//   ....[92]....
        /*072c*/ 	.word	0x0000cb70


	//   ....[93]....
        /*0730*/ 	.word	0x0000cba0


	//   ....[94]....
        /*0734*/ 	.word	0x0000cbb0


	//   ....[95]....
        /*0738*/ 	.word	0x0000cbd0


	//   ....[96]....
        /*073c*/ 	.word	0x0000cbf0


	//   ....[97]....
        /*0740*/ 	.word	0x0000cc00


	//   ....[98]....
        /*0744*/ 	.word	0x0000d3e0


	//   ....[99]....
        /*0748*/ 	.word	0x0000d420


	//   ....[100]....
        /*074c*/ 	.word	0x0000d450


	//   ....[101]....
        /*0750*/ 	.word	0x0000d4c0


	//   ....[102]....
        /*0754*/ 	.word	0x0000dd50


	//   ....[103]....
        /*0758*/ 	.word	0x0000dd70


	//   ....[104]....
        /*075c*/ 	.word	0x0000dec0


	//   ....[105]....
        /*0760*/ 	.word	0x0000dee0


	//   ....[106]....
        /*0764*/ 	.word	0x0000e020


	//   ....[107]....
        /*0768*/ 	.word	0x0000e040


	//   ....[108]....
        /*076c*/ 	.word	0x0000e190


	//   ....[109]....
        /*0770*/ 	.word	0x0000e1b0


	//   ....[110]....
        /*0774*/ 	.word	0x0000eae0


	//   ....[111]....
        /*0778*/ 	.word	0x0000eb10


	//   ....[112]....
        /*077c*/ 	.word	0x0000ec60


	//   ....[113]....
        /*0780*/ 	.word	0x0000ec80


	//   ....[114]....
        /*0784*/ 	.word	0x0000edc0


	//   ....[115]....
        /*0788*/ 	.word	0x0000ede0


	//   ....[116]....
        /*078c*/ 	.word	0x0000ef30


	//   ....[117]....
        /*0790*/ 	.word	0x0000ef50


	//   ....[118]....
        /*0794*/ 	.word	0x0000f130


	//   ....[119]....
        /*0798*/ 	.word	0x0000f320


	//   ....[120]....
        /*079c*/ 	.word	0x0000f350


	//   ....[121]....
        /*07a0*/ 	.word	0x0000f380


	//   ....[122]....
        /*07a4*/ 	.word	0x0000f3c0


	//   ....[123]....
        /*07a8*/ 	.word	0x0000f3f0


	//   ....[124]....
        /*07ac*/ 	.word	0x0000f430


	//   ....[125]....
        /*07b0*/ 	.word	0x0000f5c0


	//   ....[126]....
        /*07b4*/ 	.word	0x0000f5f0


	//   ....[127]....
        /*07b8*/ 	.word	0x0000f620


	//   ....[128]....
        /*07bc*/ 	.word	0x0000f650


	//   ....[129]....
        /*07c0*/ 	.word	0x0000f680


	//   ....[130]....
        /*07c4*/ 	.word	0x0000f6c0


	//   ....[131]....
        /*07c8*/ 	.word	0x0000f760


	//   ....[132]....
        /*07cc*/ 	.word	0x0000f7f0


	//   ....[133]....
        /*07d0*/ 	.word	0x0000f8a0


	//   ....[134]....
        /*07d4*/ 	.word	0x000112f0


	//   ....[135]....
        /*07d8*/ 	.word	0x00011fd0


	//   ....[136]....
        /*07dc*/ 	.word	0x00012000


	//   ....[137]....
        /*07e0*/ 	.word	0x00012030


	//   ....[138]....
        /*07e4*/ 	.word	0x00012050


	//   ....[139]....
        /*07e8*/ 	.word	0x00012150


	//   ....[140]....
        /*07ec*/ 	.word	0x00012160


	//   ....[141]....
        /*07f0*/ 	.word	0x000121e0


	//   ....[142]....
        /*07f4*/ 	.word	0x000121f0


	//   ....[143]....
        /*07f8*/ 	.word	0x00012270


	//   ....[144]....
        /*07fc*/ 	.word	0x00012280


	//   ....[145]....
        /*0800*/ 	.word	0x00012300


	//   ....[146]....
        /*0804*/ 	.word	0x00012310


	//   ....[147]....
        /*0808*/ 	.word	0x00012390


	//   ....[148]....
        /*080c*/ 	.word	0x000123a0


	//   ....[149]....
        /*0810*/ 	.word	0x000123b0


	//   ....[150]....
        /*0814*/ 	.word	0x000123c0


	//   ....[151]....
        /*0818*/ 	.word	0x00014060


	//   ....[152]....
        /*081c*/ 	.word	0x00014090


	//   ....[153]....
        /*0820*/ 	.word	0x000140c0


	//   ....[154]....
        /*0824*/ 	.word	0x000140f0


	//   ....[155]....
        /*0828*/ 	.word	0x00014120


	//   ....[156]....
        /*082c*/ 	.word	0x00014130


	//   ....[157]....
        /*0830*/ 	.word	0x00014160


	//   ....[158]....
        /*0834*/ 	.word	0x00014170


	//   ....[159]....
        /*0838*/ 	.word	0x000142b0


	//   ....[160]....
        /*083c*/ 	.word	0x000142f0


	//   ....[161]....
        /*0840*/ 	.word	0x00014320


	//   ....[162]....
        /*0844*/ 	.word	0x00014350


	//   ....[163]....
        /*0848*/ 	.word	0x00014380


	//   ....[164]....
        /*084c*/ 	.word	0x000143b0


	//   ....[165]....
        /*0850*/ 	.word	0x00014440


	//   ....[166]....
        /*0854*/ 	.word	0x000144d0


	//   ....[167]....
        /*0858*/ 	.word	0x00014540


	//   ....[168]....
        /*085c*/ 	.word	0x00014bd0


	//   ....[169]....
        /*0860*/ 	.word	0x00015290


	//   ....[170]....
        /*0864*/ 	.word	0x00015450


	//   ....[171]....
        /*0868*/ 	.word	0x000154c0


	//   ....[172]....
        /*086c*/ 	.word	0x00015520


	//   ....[173]....
        /*0870*/ 	.word	0x000155c0


	//   ....[174]....
        /*0874*/ 	.word	0x00015680


	//   ....[175]....
        /*0878*/ 	.word	0x00015780


	//   ....[176]....
        /*087c*/ 	.word	0x000157e0


	//   ....[177]....
        /*0880*/ 	.word	0x000158d0


	//   ....[178]....
        /*0884*/ 	.word	0x00015930


	//   ....[179]....
        /*0888*/ 	.word	0x00015a20


	//   ....[180]....
        /*088c*/ 	.word	0x00015a80


	//   ....[181]....
        /*0890*/ 	.word	0x00015b70


	//   ....[182]....
        /*0894*/ 	.word	0x00015bd0


	//   ....[183]....
        /*0898*/ 	.word	0x00015ca0


	//   ....[184]....
        /*089c*/ 	.word	0x00015d20


	//   ....[185]....
        /*08a0*/ 	.word	0x00015df0


	//   ....[186]....
        /*08a4*/ 	.word	0x00016140


	//----- nvinfo : EIATTR_REG_RECONFIG
	.align		4
.L_210:
        /*08a8*/ 	.byte	0x01, 0x54
	.zero		2


	//----- nvinfo : EIATTR_SYSCALL_OFFSETS
	.align		4
        /*08ac*/ 	.byte	0x04, 0x46
        /*08ae*/ 	.short	(.L_212 - .L_211)


	//   ....[0]....
.L_211:
        /*08b0*/ 	.word	0x00002090


	//   ....[1]....
        /*08b4*/ 	.word	0x00010d30


	//   ....[2]....
        /*08b8*/ 	.word	0x00010ec0


	//   ....[3]....
        /*08bc*/ 	.word	0x00011010


	//   ....[4]....
        /*08c0*/ 	.word	0x00011160


	//   ....[5]....
        /*08c4*/ 	.word	0x00011b70


	//----- nvinfo : EIATTR_MBARRIER_INSTR_OFFSETS
	.align		4
.L_212:
        /*08c8*/ 	.byte	0x04, 0x39
        /*08ca*/ 	.short	(.L_214 - .L_213)


	//   ....[0]....
.L_213:
        /*08cc*/ 	.word	0x00000270
        /*08d0*/ 	.word	0x000000ff
        /*08d4*/ 	.word	0x00028400
        /*08d8*/ 	.short	0x0100
        /*08da*/ 	.byte	0x08
	.zero		1


	//   ....[1]....
        /*08dc*/ 	.word	0x00000280
        /*08e0*/ 	.word	0x000000ff
        /*08e4*/ 	.word	0x00028420
        /*08e8*/ 	.short	0x0100
        /*08ea*/ 	.byte	0x08
	.zero		1


	//   ....[2]....
        /*08ec*/ 	.word	0x00000370
        /*08f0*/ 	.word	0x000000ff
        /*08f4*/ 	.word	0x00028430
        /*08f8*/ 	.short	0x0100
        /*08fa*/ 	.byte	0x08
	.zero		1


	//   ....[3]....
        /*08fc*/ 	.word	0x00000380
        /*0900*/ 	.word	0x000000ff
        /*0904*/ 	.word	0x00028440
        /*0908*/ 	.short	0x0100
        /*090a*/ 	.byte	0x08
	.zero		1


	//   ....[4]....
        /*090c*/ 	.word	0x00000390
        /*0910*/ 	.word	0x000000ff
        /*0914*/ 	.word	0x00028438
        /*0918*/ 	.short	0x0100
        /*091a*/ 	.byte	0x08
	.zero		1


	//   ....[5]....
        /*091c*/ 	.word	0x000003a0
        /*0920*/ 	.word	0x000000ff
        /*0924*/ 	.word	0x00028448
        /*0928*/ 	.short	0x0100
        /*092a*/ 	.byte	0x08
	.zero		1


	//   ....[6]....
        /*092c*/ 	.word	0x000004d0
        /*0930*/ 	.word	0x000000ff
        /*0934*/ 	.word	0x00028450
        /*0938*/ 	.short	0x0100
        /*093a*/ 	.byte	0x08
	.zero		1


	//   ....[7]....
        /*093c*/ 	.word	0x000004e0
        /*0940*/ 	.word	0x000000ff
        /*0944*/ 	.word	0x00028460
        /*0948*/ 	.short	0x0100
        /*094a*/ 	.byte	0x08
	.zero		1


	//   ....[8]....
        /*094c*/ 	.word	0x000004f0
        /*0950*/ 	.word	0x000000ff
        /*0954*/ 	.word	0x00028458
        /*0958*/ 	.short	0x0100
        /*095a*/ 	.byte	0x08
	.zero		1


	//   ....[9]....
        /*095c*/ 	.word	0x00000500
        /*0960*/ 	.word	0x000000ff
        /*0964*/ 	.word	0x00028468
        /*0968*/ 	.short	0x0100
        /*096a*/ 	.byte	0x08
	.zero		1


	//   ....[10]....
        /*096c*/ 	.word	0x000005f0
        /*0970*/ 	.word	0x000000ff
        /*0974*/ 	.word	0x00028470
        /*0978*/ 	.short	0x0100
        /*097a*/ 	.byte	0x06
	.zero		1


	//   ....[11]....
        /*097c*/ 	.word	0x00000600
        /*0980*/ 	.word	0x000000ff
        /*0984*/ 	.word	0x00028480
        /*0988*/ 	.short	0x0100
        /*098a*/ 	.byte	0x06
	.zero		1


	//   ....[12]....
        /*098c*/ 	.word	0x00000610
        /*0990*/ 	.word	0x000000ff
        /*0994*/ 	.word	0x00028478
        /*0998*/ 	.short	0x0100
        /*099a*/ 	.byte	0x06
	.zero		1


	//   ....[13]....
        /*099c*/ 	.word	0x00000620
        /*09a0*/ 	.word	0x000000ff
        /*09a4*/ 	.word	0x00028488
        /*09a8*/ 	.short	0x0100
        /*09aa*/ 	.byte	0x06
	.zero		1


	//   ....[14]....
        /*09ac*/ 	.word	0x00000750
        /*09b0*/ 	.word	0x000000ff
        /*09b4*/ 	.word	0x00028490
        /*09b8*/ 	.short	0x0100
        /*09ba*/ 	.byte	0x08
	.zero		1


	//   ....[15]....
        /*09bc*/ 	.word	0x00000760
        /*09c0*/ 	.word	0x000000ff
        /*09c4*/ 	.word	0x000284a0
        /*09c8*/ 	.short	0x0100
        /*09ca*/ 	.byte	0x08
	.zero		1


	//   ....[16]....
        /*09cc*/ 	.word	0x00000770
        /*09d0*/ 	.word	0x000000ff
        /*09d4*/ 	.word	0x00028498
        /*09d8*/ 	.short	0x0100
        /*09da*/ 	.byte	0x08
	.zero		1


	//   ....[17]....
        /*09dc*/ 	.word	0x00000780
        /*09e0*/ 	.word	0x000000ff
        /*09e4*/ 	.word	0x000284a8
        /*09e8*/ 	.short	0x0100
        /*09ea*/ 	.byte	0x08
	.zero		1


	//   ....[18]....
        /*09ec*/ 	.word	0x000008b0
        /*09f0*/ 	.word	0x000000ff
        /*09f4*/ 	.word	0x000284b0
        /*09f8*/ 	.short	0x0100
        /*09fa*/ 	.byte	0x08
	.zero		1


	//   ....[19]....
        /*09fc*/ 	.word	0x000008c0
        /*0a00*/ 	.word	0x000000ff
        /*0a04*/ 	.word	0x000284c0
        /*0a08*/ 	.short	0x0100
        /*0a0a*/ 	.byte	0x08
	.zero		1


	//   ....[20]....
        /*0a0c*/ 	.word	0x000008d0
        /*0a10*/ 	.word	0x000000ff
        /*0a14*/ 	.word	0x000284b8
        /*0a18*/ 	.short	0x0100
        /*0a1a*/ 	.byte	0x08
	.zero		1


	//   ....[21]....
        /*0a1c*/ 	.word	0x000008e0
        /*0a20*/ 	.word	0x000000ff
        /*0a24*/ 	.word	0x000284c8
        /*0a28*/ 	.short	0x0100
        /*0a2a*/ 	.byte	0x08
	.zero		1


	//   ....[22]....
        /*0a2c*/ 	.word	0x00002110
        /*0a30*/ 	.word	0x000000ff
        /*0a34*/ 	.word	0x00028400
        /*0a38*/ 	.short	0x010a
        /*0a3a*/ 	.byte	0x29
	.zero		1


	//   ....[23]....
        /*0a3c*/ 	.word	0x00002190
        /*0a40*/ 	.word	0x00000005
        /*0a44*/ 	.word	0x00028430
        /*0a48*/ 	.short	0x010a
        /*0a4a*/ 	.byte	0x3f
	.zero		1


	//   ....[24]....
        /*0a4c*/ 	.word	0x000021f0
        /*0a50*/ 	.word	0x00000005
        /*0a54*/ 	.word	0x00028430
        /*0a58*/ 	.short	0x010a
        /*0a5a*/ 	.byte	0x3f
	.zero		1


	//   ....[25]....
        /*0a5c*/ 	.word	0x00002750
        /*0a60*/ 	.word	0x00000000
        /*0a64*/ 	.word	0x00000000
        /*0a68*/ 	.short	0x0101
        /*0a6a*/ 	.byte	0x3f
	.zero		1


	//   ....[26]....
        /*0a6c*/ 	.word	0x000044a0
        /*0a70*/ 	.word	0x000000ff
        /*0a74*/ 	.word	0x00028430
        /*0a78*/ 	.short	0x010a
        /*0a7a*/ 	.byte	0x06
	.zero		1


	//   ....[27]....
        /*0a7c*/ 	.word	0x000044e0
        /*0a80*/ 	.word	0x000000ff
        /*0a84*/ 	.word	0x00028430
        /*0a88*/ 	.short	0x010a
        /*0a8a*/ 	.byte	0x06
	.zero		1


	//   ....[28]....
        /*0a8c*/ 	.word	0x00004820
        /*0a90*/ 	.word	0x000000ff
        /*0a94*/ 	.word	0x00028450
        /*0a98*/ 	.short	0x010a
        /*0a9a*/ 	.byte	0x06
	.zero		1


	//   ....[29]....
        /*0a9c*/ 	.word	0x00004860
        /*0aa0*/ 	.word	0x000000ff
        /*0aa4*/ 	.word	0x00028450
        /*0aa8*/ 	.short	0x010a
        /*0aaa*/ 	.byte	0x06
	.zero		1


	//   ....[30]....
        /*0aac*/ 	.word	0x00004b00
        /*0ab0*/ 	.word	0x00000009
        /*0ab4*/ 	.word	0x00000000
        /*0ab8*/ 	.short	0x0101
        /*0aba*/ 	.byte	0x3f
	.zero		1


	//   ....[31]....
        /*0abc*/ 	.word	0x00005f40
        /*0ac0*/ 	.word	0x000000ff
        /*0ac4*/ 	.word	0x00000000
        /*0ac8*/ 	.short	0x0101
        /*0aca*/ 	.byte	0x06
	.zero		1


	//   ....[32]....
        /*0acc*/ 	.word	0x00006ba0
        /*0ad0*/ 	.word	0x000000ff
        /*0ad4*/ 	.word	0x00028430
        /*0ad8*/ 	.short	0x010a
        /*0ada*/ 	.byte	0x06
	.zero		1


	//   ....[33]....
        /*0adc*/ 	.word	0x00006be0
        /*0ae0*/ 	.word	0x000000ff
        /*0ae4*/ 	.word	0x00028430
        /*0ae8*/ 	.short	0x010a
        /*0aea*/ 	.byte	0x06
	.zero		1


	//   ....[34]....
        /*0aec*/ 	.word	0x00006f50
        /*0af0*/ 	.word	0x000000ff
        /*0af4*/ 	.word	0x00028450
        /*0af8*/ 	.short	0x010a
        /*0afa*/ 	.byte	0x06
	.zero		1


	//   ....[35]....
        /*0afc*/ 	.word	0x00006f90
        /*0b00*/ 	.word	0x000000ff
        /*0b04*/ 	.word	0x00028450
        /*0b08*/ 	.short	0x010a
        /*0b0a*/ 	.byte	0x06
	.zero		1


	//   ....[36]....
        /*0b0c*/ 	.word	0x000079d0
        /*0b10*/ 	.word	0x00000000
        /*0b14*/ 	.word	0x00000000
        /*0b18*/ 	.short	0x0101
        /*0b1a*/ 	.byte	0x3f
	.zero		1


	//   ....[37]....
        /*0b1c*/ 	.word	0x00007b80
        /*0b20*/ 	.word	0x000000ff
        /*0b24*/ 	.word	0x00000000
        /*0b28*/ 	.short	0x0101
        /*0b2a*/ 	.byte	0x06
	.zero		1


	//   ....[38]....
        /*0b2c*/ 	.word	0x00008570
        /*0b30*/ 	.word	0x000000ff
        /*0b34*/ 	.word	0x00028430
        /*0b38*/ 	.short	0x010a
        /*0b3a*/ 	.byte	0x06
	.zero		1


	//   ....[39]....
        /*0b3c*/ 	.word	0x000085b0
        /*0b40*/ 	.word	0x000000ff
        /*0b44*/ 	.word	0x00028430
        /*0b48*/ 	.short	0x010a
        /*0b4a*/ 	.byte	0x06
	.zero		1


	//   ....[40]....
        /*0b4c*/ 	.word	0x00008920
        /*0b50*/ 	.word	0x000000ff
        /*0b54*/ 	.word	0x00028450
        /*0b58*/ 	.short	0x010a
        /*0b5a*/ 	.byte	0x06
	.zero		1


	//   ....[41]....
        /*0b5c*/ 	.word	0x00008960
        /*0b60*/ 	.word	0x000000ff
        /*0b64*/ 	.word	0x00028450
        /*0b68*/ 	.short	0x010a
        /*0b6a*/ 	.byte	0x06
	.zero		1


	//   ....[42]....
        /*0b6c*/ 	.word	0x00008ba0
        /*0b70*/ 	.word	0x00000004
        /*0b74*/ 	.word	0x00000000
        /*0b78*/ 	.short	0x0101
        /*0b7a*/ 	.byte	0x3f
	.zero		1


	//   ....[43]....
        /*0b7c*/ 	.word	0x0000a010
        /*0b80*/ 	.word	0x000000ff
        /*0b84*/ 	.word	0x00000000
        /*0b88*/ 	.short	0x0101
        /*0b8a*/ 	.byte	0x06
	.zero		1


	//   ....[44]....
        /*0b8c*/ 	.word	0x0000a910
        /*0b90*/ 	.word	0x000000ff
        /*0b94*/ 	.word	0x00028450
        /*0b98*/ 	.short	0x010a
        /*0b9a*/ 	.byte	0x09
	.zero		1


	//   ....[45]....
        /*0b9c*/ 	.word	0x0000a950
        /*0ba0*/ 	.word	0x000000ff
        /*0ba4*/ 	.word	0x00028450
        /*0ba8*/ 	.short	0x010a
        /*0baa*/ 	.byte	0x09
	.zero		1


	//   ....[46]....
        /*0bac*/ 	.word	0x0000afc0
        /*0bb0*/ 	.word	0x000000ff
        /*0bb4*/ 	.word	0x00000000
        /*0bb8*/ 	.short	0x0101
        /*0bba*/ 	.byte	0x04
	.zero		1


	//   ....[47]....
        /*0bbc*/ 	.word	0x0000dd40
        /*0bc0*/ 	.word	0x00000004
        /*0bc4*/ 	.word	0x00000000
        /*0bc8*/ 	.short	0x0101
        /*0bca*/ 	.byte	0x3f
	.zero		1


	//   ....[48]....
        /*0bcc*/ 	.word	0x00011570
        /*0bd0*/ 	.word	0x00000004
        /*0bd4*/ 	.word	0x00028480
        /*0bd8*/ 	.short	0x010a
        /*0bda*/ 	.byte	0x3f
	.zero		1


	//   ....[49]....
        /*0bdc*/ 	.word	0x00011780
        /*0be0*/ 	.word	0x00000004
        /*0be4*/ 	.word	0x00028440
        /*0be8*/ 	.short	0x010a
        /*0bea*/ 	.byte	0x3f
	.zero		1


	//   ....[50]....
        /*0bec*/ 	.word	0x000124e0
        /*0bf0*/ 	.word	0x00000011
        /*0bf4*/ 	.word	0x00028400
        /*0bf8*/ 	.short	0x0107
        /*0bfa*/ 	.byte	0x3f
	.zero		1


	//   ....[51]....
        /*0bfc*/ 	.word	0x000125e0
        /*0c00*/ 	.word	0x00000011
        /*0c04*/ 	.word	0x00028400
        /*0c08*/ 	.short	0x0101
        /*0c0a*/ 	.byte	0x3f
	.zero		1


	//   ....[52]....
        /*0c0c*/ 	.word	0x00012600
        /*0c10*/ 	.word	0x00000011
        /*0c14*/ 	.word	0x00028420
        /*0c18*/ 	.short	0x010a
        /*0c1a*/ 	.byte	0x3f
	.zero		1


	//   ....[53]....
        /*0c1c*/ 	.word	0x00012920
        /*0c20*/ 	.word	0x00000004
        /*0c24*/ 	.word	0x00028480
        /*0c28*/ 	.short	0x010a
        /*0c2a*/ 	.byte	0x3f
	.zero		1


	//   ....[54]....
        /*0c2c*/ 	.word	0x00012c80
        /*0c30*/ 	.word	0x00000004
        /*0c34*/ 	.word	0x00028440
        /*0c38*/ 	.short	0x010a
        /*0c3a*/ 	.byte	0x3f
	.zero		1


	//   ....[55]....
        /*0c3c*/ 	.word	0x00013040
        /*0c40*/ 	.word	0x00000013
        /*0c44*/ 	.word	0x00028470
        /*0c48*/ 	.short	0x010a
        /*0c4a*/ 	.byte	0x3f
	.zero		1


	//   ....[56]....
        /*0c4c*/ 	.word	0x000130b0
        /*0c50*/ 	.word	0x00000013
        /*0c54*/ 	.word	0x00028460
        /*0c58*/ 	.short	0x010a
        /*0c5a*/ 	.byte	0x3f
	.zero		1


	//   ....[57]....
        /*0c5c*/ 	.word	0x00013560
        /*0c60*/ 	.word	0x00000013
        /*0c64*/ 	.word	0x00028450
        /*0c68*/ 	.short	0x0101
        /*0c6a*/ 	.byte	0x3f
	.zero		1


	//   ....[58]....
        /*0c6c*/ 	.word	0x000135f0
        /*0c70*/ 	.word	0x00000013
        /*0c74*/ 	.word	0x00000000
        /*0c78*/ 	.short	0x0101
        /*0c7a*/ 	.byte	0x3f
	.zero		1


	//   ....[59]....
        /*0c7c*/ 	.word	0x00013820
        /*0c80*/ 	.word	0x00000010
        /*0c84*/ 	.word	0x00028470
        /*0c88*/ 	.short	0x010a
        /*0c8a*/ 	.byte	0x3f
	.zero		1


	//   ....[60]....
        /*0c8c*/ 	.word	0x00013890
        /*0c90*/ 	.word	0x00000010
        /*0c94*/ 	.word	0x00028460
        /*0c98*/ 	.short	0x010a
        /*0c9a*/ 	.byte	0x3f
	.zero		1


	//   ....[61]....
        /*0c9c*/ 	.word	0x00013d60
        /*0ca0*/ 	.word	0x00000010
        /*0ca4*/ 	.word	0x00028450
        /*0ca8*/ 	.short	0x0101
        /*0caa*/ 	.byte	0x3f
	.zero		1


	//   ....[62]....
        /*0cac*/ 	.word	0x00013db0
        /*0cb0*/ 	.word	0x00000010
        /*0cb4*/ 	.word	0x00000000
        /*0cb8*/ 	.short	0x0101
        /*0cba*/ 	.byte	0x3f
	.zero		1


	//   ....[63]....
        /*0cbc*/ 	.word	0x00014b50
        /*0cc0*/ 	.word	0x00000000
        /*0cc4*/ 	.word	0x00028420
        /*0cc8*/ 	.short	0x010a
        /*0cca*/ 	.byte	0x3f
	.zero		1


	//   ....[64]....
        /*0ccc*/ 	.word	0x00014d10
        /*0cd0*/ 	.word	0x00000006
        /*0cd4*/ 	.word	0x00000000
        /*0cd8*/ 	.short	0x010a
        /*0cda*/ 	.byte	0x3f
	.zero		1


	//   ....[65]....
        /*0cdc*/ 	.word	0x00014d80
        /*0ce0*/ 	.word	0x00000007
        /*0ce4*/ 	.word	0x00000000
        /*0ce8*/ 	.short	0x010a
        /*0cea*/ 	.byte	0x3f
	.zero		1


	//   ....[66]....
        /*0cec*/ 	.word	0x00014de0
        /*0cf0*/ 	.word	0x00000004
        /*0cf4*/ 	.word	0x00028460
        /*0cf8*/ 	.short	0x010a
        /*0cfa*/ 	.byte	0x3f
	.zero		1


	//   ....[67]....
        /*0cfc*/ 	.word	0x00014e30
        /*0d00*/ 	.word	0x00000003
        /*0d04*/ 	.word	0x00028460
        /*0d08*/ 	.short	0x010a
        /*0d0a*/ 	.byte	0x3f
	.zero		1


	//   ....[68]....
        /*0d0c*/ 	.word	0x00014e70
        /*0d10*/ 	.word	0x00000004
        /*0d14*/ 	.word	0x00028480
        /*0d18*/ 	.short	0x010a
        /*0d1a*/ 	.byte	0x3f
	.zero		1


	//   ....[69]....
        /*0d1c*/ 	.word	0x00014e90
        /*0d20*/ 	.word	0x00000003
        /*0d24*/ 	.word	0x00028480
        /*0d28*/ 	.short	0x010a
        /*0d2a*/ 	.byte	0x3f
	.zero		1


	//   ....[70]....
        /*0d2c*/ 	.word	0x00014f00
        /*0d30*/ 	.word	0x00000003
        /*0d34*/ 	.word	0x00028400
        /*0d38*/ 	.short	0x010a
        /*0d3a*/ 	.byte	0x3f
	.zero		1


	//   ....[71]....
        /*0d3c*/ 	.word	0x00014f50
        /*0d40*/ 	.word	0x00000005
        /*0d44*/ 	.word	0x00028430
        /*0d48*/ 	.short	0x010a
        /*0d4a*/ 	.byte	0x3f
	.zero		1


	//   ....[72]....
        /*0d4c*/ 	.word	0x00014fb0
        /*0d50*/ 	.word	0x00000008
        /*0d54*/ 	.word	0x00028430
        /*0d58*/ 	.short	0x010a
        /*0d5a*/ 	.byte	0x3f
	.zero		1


	//   ....[73]....
        /*0d5c*/ 	.word	0x00015010
        /*0d60*/ 	.word	0x00000008
        /*0d64*/ 	.word	0x00028450
        /*0d68*/ 	.short	0x010a
        /*0d6a*/ 	.byte	0x3f
	.zero		1


	//   ....[74]....
        /*0d6c*/ 	.word	0x00015070
        /*0d70*/ 	.word	0x00000005
        /*0d74*/ 	.word	0x00028430
        /*0d78*/ 	.short	0x010a
        /*0d7a*/ 	.byte	0x3f
	.zero		1


	//   ....[75]....
        /*0d7c*/ 	.word	0x000150d0
        /*0d80*/ 	.word	0x00000005
        /*0d84*/ 	.word	0x00028450
        /*0d88*/ 	.short	0x010a
        /*0d8a*/ 	.byte	0x3f
	.zero		1


	//   ....[76]....
        /*0d8c*/ 	.word	0x00015130
        /*0d90*/ 	.word	0x00000005
        /*0d94*/ 	.word	0x00028430
        /*0d98*/ 	.short	0x010a
        /*0d9a*/ 	.byte	0x3f
	.zero		1


	//   ....[77]....
        /*0d9c*/ 	.word	0x00015190
        /*0da0*/ 	.word	0x00000005
        /*0da4*/ 	.word	0x00028450
        /*0da8*/ 	.short	0x010a
        /*0daa*/ 	.byte	0x3f
	.zero		1


	//   ....[78]....
        /*0dac*/ 	.word	0x000151f0
        /*0db0*/ 	.word	0x00000007
        /*0db4*/ 	.word	0x00028450
        /*0db8*/ 	.short	0x010a
        /*0dba*/ 	.byte	0x3f
	.zero		1


	//   ....[79]....
        /*0dbc*/ 	.word	0x00015340
        /*0dc0*/ 	.word	0x00000004
        /*0dc4*/ 	.word	0x00028480
        /*0dc8*/ 	.short	0x010a
        /*0dca*/ 	.byte	0x3f
	.zero		1


	//   ....[80]....
        /*0dcc*/ 	.word	0x00015390
        /*0dd0*/ 	.word	0x00000004
        /*0dd4*/ 	.word	0x00028440
        /*0dd8*/ 	.short	0x010a
        /*0dda*/ 	.byte	0x3f
	.zero		1


	//   ....[81]....
        /*0ddc*/ 	.word	0x00015e30
        /*0de0*/ 	.word	0x00000011
        /*0de4*/ 	.word	0x00028420
        /*0de8*/ 	.short	0x010a
        /*0dea*/ 	.byte	0x3f
	.zero		1


	//   ....[82]....
        /*0dec*/ 	.word	0x00015e80
        /*0df0*/ 	.word	0x00000004
        /*0df4*/ 	.word	0x00028480
        /*0df8*/ 	.short	0x010a
        /*0dfa*/ 	.byte	0x3f
	.zero		1


	//   ....[83]....
        /*0dfc*/ 	.word	0x00015ed0
        /*0e00*/ 	.word	0x00000004
        /*0e04*/ 	.word	0x00028440
        /*0e08*/ 	.short	0x010a
        /*0e0a*/ 	.byte	0x3f
	.zero		1


	//   ....[84]....
        /*0e0c*/ 	.word	0x00015f20
        /*0e10*/ 	.word	0x00000013
        /*0e14*/ 	.word	0x00028470
        /*0e18*/ 	.short	0x010a
        /*0e1a*/ 	.byte	0x3f
	.zero		1


	//   ....[85]....
        /*0e1c*/ 	.word	0x00015f70
        /*0e20*/ 	.word	0x00000013
        /*0e24*/ 	.word	0x00028460
        /*0e28*/ 	.short	0x010a
        /*0e2a*/ 	.byte	0x3f
	.zero		1


	//   ....[86]....
        /*0e2c*/ 	.word	0x00015fc0
        /*0e30*/ 	.word	0x00000010
        /*0e34*/ 	.word	0x00028470
        /*0e38*/ 	.short	0x010a
        /*0e3a*/ 	.byte	0x3f
	.zero		1


	//   ....[87]....
        /*0e3c*/ 	.word	0x00016010
        /*0e40*/ 	.word	0x00000010
        /*0e44*/ 	.word	0x00028460
        /*0e48*/ 	.short	0x010a
        /*0e4a*/ 	.byte	0x3f
	.zero		1


	//   ....[88]....
        /*0e4c*/ 	.word	0x00016060
        /*0e50*/ 	.word	0x00000000
        /*0e54*/ 	.word	0x00028420
        /*0e58*/ 	.short	0x010a
        /*0e5a*/ 	.byte	0x3f
	.zero		1


	//   ....[89]....
        /*0e5c*/ 	.word	0x00016200
        /*0e60*/ 	.word	0x00000006
        /*0e64*/ 	.word	0x00000000
        /*0e68*/ 	.short	0x010a
        /*0e6a*/ 	.byte	0x3f
	.zero		1


	//   ....[90]....
        /*0e6c*/ 	.word	0x00016250
        /*0e70*/ 	.word	0x00000007
        /*0e74*/ 	.word	0x00000000
        /*0e78*/ 	.short	0x010a
        /*0e7a*/ 	.byte	0x3f
	.zero		1


	//   ....[91]....
        /*0e7c*/ 	.word	0x000162a0
        /*0e80*/ 	.word	0x00000004
        /*0e84*/ 	.word	0x00028460
        /*0e88*/ 	.short	0x010a
        /*0e8a*/ 	.byte	0x3f
	.zero		1


	//   ....[92]....
        /*0e8c*/ 	.word	0x000162f0
        /*0e90*/ 	.word	0x00000003
        /*0e94*/ 	.word	0x00028460
        /*0e98*/ 	.short	0x010a
        /*0e9a*/ 	.byte	0x3f
	.zero		1


	//   ....[93]....
        /*0e9c*/ 	.word	0x00016340
        /*0ea0*/ 	.word	0x00000004
        /*0ea4*/ 	.word	0x00028480
        /*0ea8*/ 	.short	0x010a
        /*0eaa*/ 	.byte	0x3f
	.zero		1


	//----- nvinfo : EIATTR_NUM_MBARRIERS
	.align		4
.L_214:
        /*0eac*/ 	.byte	0x03, 0x38
        /*0eae*/ 	.short	0x0016


	//----- nvinfo : EIATTR_EXIT_INSTR_OFFSETS
	.align		4
        /*0eb0*/ 	.byte	0x04, 0x1c
        /*0eb2*/ 	.short	(.L_216 - .L_215)


	//   ....[0]....
.L_215:
        /*0eb4*/ 	.word	0x00000a80


	//   ....[1]....
        /*0eb8*/ 	.word	0x0000f0d0


	//   ....[2]....
        /*0ebc*/ 	.word	0x00014ee0


	//----- nvinfo : EIATTR_MAX_THREADS
	.align		4
.L_216:
        /*0ec0*/ 	.byte	0x04, 0x05
        /*0ec2*/ 	.short	(.L_218 - .L_217)
.L_217:
        /*0ec4*/ 	.word	0x00000180
        /*0ec8*/ 	.word	0x00000001
        /*0ecc*/ 	.word	0x00000001


	//----- nvinfo : EIATTR_CRS_STACK_SIZE
	.align		4
.L_218:
        /*0ed0*/ 	.byte	0x04, 0x1e
        /*0ed2*/ 	.short	(.L_220 - .L_219)
.L_219:
        /*0ed4*/ 	.word	0x00000000


	//----- nvinfo : EIATTR_CBANK_PARAM_SIZE
	.align		4
.L_220:
        /*0ed8*/ 	.byte	0x03, 0x19
        /*0eda*/ 	.short	0x0af0


	//----- nvinfo : EIATTR_PARAM_CBANK
	.align		4
        /*0edc*/ 	.byte	0x04, 0x0a
        /*0ede*/ 	.short	(.L_222 - .L_221)
	.align		4
.L_221:
        /*0ee0*/ 	.word	index@(.nv.constant0._ZN7cutlass13device_kernelIN5flash11enable_sm90INS1_16FlashAttnFwdSm90INS1_25CollectiveMainloopFwdSm90ILi2EN4cute5tupleIJNS5_1CILi1EEES8_S8_EEENS6_IJNS7_ILi128EEENS7_ILi64EEENS7_ILi256EEEEEELi256ENS_12float_e4m3_tEfNS_4arch4Sm90ELb0ELb1ELb0ELb1ELb0ELb0ELb0ELb1ELb1ELb1ELb0ELb0EEENS1_21CollectiveEpilogueFwdINS6_IJSA_SC_SB_EEES9_NS_10bfloat16_tESG_Li256ELb1ELb1ELb0ELb1EEENS1_36VarlenDynamicPersistentTileSchedulerILi128ELi64ELi256ELi128ELb0ELb1ELb1ELb1ELb0ELb1EEEEEEEEEvNT_6ParamsE)
        /*0ee4*/ 	.short	0x0210
        /*0ee6*/ 	.short	0x0af0


	//----- nvinfo : EIATTR_SW_WAR
	.align		4
.L_222:
        /*0ee8*/ 	.byte	0x04, 0x36
        /*0eea*/ 	.short	(.L_224 - .L_223)
.L_223:
        /*0eec*/ 	.word	0x00000008
.L_224:


//--------------------- .nv.info._ZN7cutlass13device_kernelIN5flash11enable_sm90INS1_16FlashAttnFwdSm90INS1_25CollectiveMainloopFwdSm90ILi2EN4cute5tupleIJNS5_1CILi1EEES8_S8_EEENS6_IJNS7_ILi128EEENS7_ILi64EEENS7_ILi256EEEEEELi256ENS_12float_e4m3_tEfNS_4arch4Sm90ELb0ELb1ELb0ELb1ELb0ELb1ELb0ELb1ELb1ELb1ELb0ELb0EEENS1_21CollectiveEpilogueFwdINS6_IJSA_SC_SB_EEES9_NS_10bfloat16_tESG_Li256ELb1ELb1ELb0ELb1EEENS1_36VarlenDynamicPersistentTileSchedulerILi128ELi64ELi256ELi128ELb0ELb1ELb1ELb1ELb0ELb1EEEEEEEEEvNT_6ParamsE --------------------------
	.section	.nv.info._ZN7cutlass13device_kernelIN5flash11enable_sm90INS1_16FlashAttnFwdSm90INS1_25CollectiveMainloopFwdSm90ILi2EN4cute5tupleIJNS5_1CILi1EEES8_S8_EEENS6_IJNS7_ILi128EEENS7_ILi64EEENS7_ILi256EEEEEELi256ENS_12float_e4m3_tEfNS_4arch4Sm90ELb0ELb1ELb0ELb1ELb0ELb1ELb0ELb1ELb1ELb1ELb0ELb0EEENS1_21CollectiveEpilogueFwdINS6_IJSA_SC_SB_EEES9_NS_10bfloat16_tESG_Li256ELb1ELb1ELb0ELb1EEENS1_36VarlenDynamicPersistentTileSchedulerILi128ELi64ELi256ELi128ELb0ELb1ELb1ELb1ELb0ELb1EEEEEEEEEvNT_6ParamsE,"",@"SHT_CUDA_INFO"
	.sectionflags	@""
	.align	4


	//----- nvinfo : EIATTR_CUDA_API_VERSION
	.align		4
        /*0000*/ 	.byte	0x04, 0x37
        /*0002*/ 	.short	(.L_226 - .L_225)
.L_225:
        /*0004*/ 	.word	0x00000082


	//----- nvinfo : EIATTR_KPARAM_INFO
	.align		4
.L_226:
        /*0008*/ 	.byte	0x04, 0x17
        /*000a*/ 	.short	(.L_228 - .L_227)
.L_227:
        /*000c*/ 	.word	0x00000000
        /*0010*/ 	.short	0x0000
        /*0012*/ 	.short	0x0070
        /*0014*/ 	.byte	0x00, 0xf0, 0x01, 0x2a


	//----- nvinfo : EIATTR_SPARSE_MMA_MASK
	.align		4
.L_228:
        /*0018*/ 	.byte	0x03, 0x50
        /*001a*/ 	.short	0x0000


	//----- nvinfo : EIATTR_MAXREG_COUNT
	.align		4
        /*001c*/ 	.byte	0x03, 0x1b
        /*001e*/ 	.short	0x00a8


	//----- nvinfo : EIATTR_NUM_BARRIERS
	.align		4
        /*0020*/ 	.byte	0x02, 0x4c
        /*0022*/ 	.byte	0x10
	.zero		1


	//----- nvinfo : EIATTR_EXTERNS
	.align		4
        /*0024*/ 	.byte	0x04, 0x0f
        /*0026*/ 	.short	(.L_230 - .L_229)


	//   ....[0]....
	.align		4
.L_229:
        /*0028*/ 	.word	index@(__assertfail)


	//----- nvinfo : EIATTR_ANNOTATIONS
	.align		4
.L_230:
        /*002c*/ 	.byte	0x04, 0x55
        /*002e*/ 	.short	(.L_232 - .L_231)


	//   ....[0]....
.L_231:
        /* <DEDUP_REMOVED lines=62> */


	//----- nvinfo : EIATTR_MERCURY_ISA_VERSION
	.align		4
.L_232:
        /*03f8*/ 	.byte	0x03, 0x5f
        /*03fa*/ 	.short	0x0101


	//----- nvinfo : EIATTR_UNUSED_LOAD_BYTE_OFFSET
	.align		4
        /*03fc*/ 	.byte	0x04, 0x44
        /*03fe*/ 	.short	(.L_234 - .L_233)


	//   ....[0]....
.L_233:
        /*0400*/ 	.word	0x00000ad0
        /*0404*/ 	.word	0x0000fff0


	//   ....[1]....
        /*0408*/ 	.word	0x0001ad40
        /*040c*/ 	.word	0x0000fff0


	//----- nvinfo : EIATTR_INT_WARP_WIDE_INSTR_OFFSETS
	.align		4
.L_234:
        /*0410*/ 	.byte	0x04, 0x31
        /*0412*/ 	.short	(.L_236 - .L_235)


	//   ....[0]....
.L_235:
        /*0414*/ 	.word	0x00000190


	//   ....[1]....
        /*0418*/ 	.word	0x000001d0


	//   ....[2]....
        /*041c*/ 	.word	0x00000240


	//   ....[3]....
        /*0420*/ 	.word	0x00021600


	//   ....[4]....
        /*0424*/ 	.word	0x00021660


	//   ....[5]....
        /*0428*/ 	.word	0x00024210


	//   ....[6]....
        /*042c*/ 	.word	0x00024270


	//----- nvinfo : EIATTR_COOP_GROUP_MASK_REGIDS
	.align		4
.L_236:
        /*0430*/ 	.byte	0x04, 0x29
        /*0432*/ 	.short	(.L_238 - .L_237)


	//   ....[0]....
.L_237:
        /*0434*/ 	.word	0xffffffff


	//   ....[1]....
        /*0438*/ 	.word	0xffffffff


	//   ....[2]....
        /*043c*/ 	.word	0xffffffff


	//   ....[3]....
        /*0440*/ 	.word	0xffffffff


	//   ....[4]....
        /*0444*/ 	.word	0xffffffff


	//   ....[5]....
        /*0448*/ 	.word	0xffffffff


	//   ....[6]....
        /*044c*/ 	.word	0xffffffff


	//   ....[7]....
        /*0450*/ 	.word	0xffffffff


	//   ....[8]....
        /*0454*/ 	.word	0xffffffff


	//   ....[9]....
        /*0458*/ 	.word	0xffffffff


	//   ....[10]....
        /*045c*/ 	.word	0xffffffff


	//   ....[11]....
        /*0460*/ 	.word	0xffffffff


	//   ....[12]....
        /*0464*/ 	.word	0xffffffff


	//   ....[13]....
        /*0468*/ 	.word	0xffffffff


	//   ....[14]....
        /*046c*/ 	.word	0xffffffff


	//   ....[15]....
        /*0470*/ 	.word	0xffffffff


	//   ....[16]....
        /*0474*/ 	.word	0xffffffff


	//   ....[17]....
        /*0478*/ 	.word	0xffffffff


	//   ....[18]....
        /*047c*/ 	.word	0xffffffff


	//   ....[19]....
        /*0480*/ 	.word	0xffffffff


	//   ....[20]....
        /*0484*/ 	.word	0xffffffff


	//   ....[21]....
        /*0488*/ 	.word	0xffffffff


	//   ....[22]....
        /*048c*/ 	.word	0xffffffff


	//   ....[23]....
        /*0490*/ 	.word	0xffffffff


	//   ....[24]....
        /*0494*/ 	.word	0xffffffff


	//   ....[25]....
        /*0498*/ 	.word	0xffffffff


	//   ....[26]....
        /*049c*/ 	.word	0xffffffff


	//   ....[27]....
        /*04a0*/ 	.word	0xffffffff


	//   ....[28]....
        /*04a4*/ 	.word	0xffffffff


	//   ....[29]....
        /*04a8*/ 	.word	0xffffffff


	//   ....[30]....
        /*04ac*/ 	.word	0xffffffff


	//   ....[31]....
        /*04b0*/ 	.word	0xffffffff


	//   ....[32]....
        /*04b4*/ 	.word	0xffffffff


	//   ....[33]....
        /*04b8*/ 	.word	0xffffffff


	//   ....[34]....
        /*04bc*/ 	.word	0xffffffff


	//   ....[35]....
        /*04c0*/ 	.word	0xffffffff


	//   ....[36]....
        /*04c4*/ 	.word	0xffffffff


	//   ....[37]....
        /*04c8*/ 	.word	0xffffffff


	//   ....[38]....
        /*04cc*/ 	.word	0xffffffff


	//   ....[39]....
        /*04d0*/ 	.word	0xffffffff


	//   ....[40]....
        /*04d4*/ 	.word	0xffffffff


	//   ....[41]....
        /*04d8*/ 	.word	0xffffffff


	//   ....[42]....
        /*04dc*/ 	.word	0xffffffff


	//   ....[43]....
        /*04e0*/ 	.word	0xffffffff


	//   ....[44]....
        /*04e4*/ 	.word	0xffffffff


	//   ....[45]....
        /*04e8*/ 	.word	0xffffffff


	//   ....[46]....
        /*04ec*/ 	.word	0xffffffff


	//   ....[47]....
        /*04f0*/ 	.word	0xffffffff


	//   ....[48]....
        /*04f4*/ 	.word	0xffffffff


	//   ....[49]....
        /*04f8*/ 	.word	0xffffffff


	//   ....[50]....
        /*04fc*/ 	.word	0xffffffff


	//   ....[51]....
        /*0500*/ 	.word	0xffffffff


	//   ....[52]....
        /*0504*/ 	.word	0xffffffff


	//   ....[53]....
        /*0508*/ 	.word	0xffffffff


	//   ....[54]....
        /*050c*/ 	.word	0xffffffff


	//   ....[55]....
        /*0510*/ 	.word	0xffffffff


	//   ....[56]....
        /*0514*/ 	.word	0xffffffff


	//   ....[57]....
        /*0518*/ 	.word	0xffffffff


	//   ....[58]....
        /*051c*/ 	.word	0xffffffff


	//   ....[59]....
        /*0520*/ 	.word	0xffffffff


	//   ....[60]....
        /*0524*/ 	.word	0xffffffff


	//   ....[61]....
        /*0528*/ 	.word	0xffffffff


	//   ....[62]....
        /*052c*/ 	.word	0xffffffff


	//   ....[63]....
        /*0530*/ 	.word	0xffffffff


	//   ....[64]....
        /*0534*/ 	.word	0xffffffff


	//   ....[65]....
        /*0538*/ 	.word	0xffffffff


	//   ....[66]....
        /*053c*/ 	.word	0xffffffff


	//   ....[67]....
        /*0540*/ 	.word	0xffffffff


	//   ....[68]....
        /*0544*/ 	.word	0xffffffff


	//   ....[69]....
        /*0548*/ 	.word	0xffffffff


	//   ....[70]....
        /*054c*/ 	.word	0xffffffff


	//   ....[71]....
        /*0550*/ 	.word	0xffffffff


	//   ....[72]....
        /*0554*/ 	.word	0xffffffff


	//   ....[73]....
        /*0558*/ 	.word	0xffffffff


	//   ....[74]....
        /*055c*/ 	.word	0xffffffff


	//   ....[75]....
        /*0560*/ 	.word	0xffffffff


	//   ....[76]....
        /*0564*/ 	.word	0xffffffff


	//   ....[77]....
        /*0568*/ 	.word	0xffffffff


	//   ....[78]....
        /*056c*/ 	.word	0xffffffff


	//   ....[79]....
        /*0570*/ 	.word	0xffffffff


	//   ....[80]....
        /*0574*/ 	.word	0xffffffff


	//   ....[81]....
        /*0578*/ 	.word	0xffffffff


	//   ....[82]....
        /*057c*/ 	.word	0xffffffff


	//   ....[83]....
        /*0580*/ 	.word	0xffffffff


	//   ....[84]....
        /*0584*/ 	.word	0xffffffff


	//   ....[85]....
        /*0588*/ 	.word	0xffffffff


	//   ....[86]....
        /*058c*/ 	.word	0xffffffff


	//   ....[87]....
        /*0590*/ 	.word	0xffffffff


	//   ....[88]....
        /*0594*/ 	.word	0xffffffff


	//   ....[89]....
        /*0598*/ 	.word	0xffffffff


	//   ....[90]....
        /*059c*/ 	.word	0xffffffff


	//   ....[91]....
        /*05a0*/ 	.word	0xffffffff


	//   ....[92]....
        /*05a4*/ 	.word	0xffffffff


	//   ....[93]....
        /*05a8*/ 	.word	0xffffffff


	//   ....[94]....
        /*05ac*/ 	.word	0xffffffff


	//   ....[95]....
        /*05b0*/ 	.word	0xffffffff


	//   ....[96]....
        /*05b4*/ 	.word	0xffffffff


	//   ....[97]....
        /*05b8*/ 	.word	0xffffffff


	//   ....[98]....
        /*05bc*/ 	.word	0xffffffff


	//   ....[99]....
        /*05c0*/ 	.word	0xffffffff


	//   ....[100]....
        /*05c4*/ 	.word	0xffffffff


	//   ....[101]....
        /*05c8*/ 	.word	0xffffffff


	//   ....[102]....
        /*05cc*/ 	.word	0xffffffff


	//   ....[103]....
        /*05d0*/ 	.word	0xffffffff


	//   ....[104]....
        /*05d4*/ 	.word	0xffffffff


	//   ....[105]....
        /*05d8*/ 	.word	0xffffffff


	//   ....[106]....
        /*05dc*/ 	.word	0xffffffff


	//   ....[107]....
        /*05e0*/ 	.word	0xffffffff


	//   ....[108]....
        /*05e4*/ 	.word	0xffffffff


	//   ....[109]....
        /*05e8*/ 	.word	0xffffffff


	//   ....[110]....
        /*05ec*/ 	.word	0xffffffff


	//   ....[111]....
        /*05f0*/ 	.word	0xffffffff


	//   ....[112]....
        /*05f4*/ 	.word	0xffffffff


	//   ....[113]....
        /*05f8*/ 	.word	0xffffffff


	//   ....[114]....
        /*05fc*/ 	.word	0xffffffff


	//   ....[115]....
        /*0600*/ 	.word	0xffffffff


	//   ....[116]....
        /*0604*/ 	.word	0xffffffff


	//   ....[117]....
        /*0608*/ 	.word	0xffffffff


	//   ....[118]....
        /*060c*/ 	.word	0xffffffff


	//   ....[119]....
        /*0610*/ 	.word	0xffffffff


	//   ....[120]....
        /*0614*/ 	.word	0xffffffff


	//   ....[121]....
        /*0618*/ 	.word	0xffffffff


	//   ....[122]....
        /*061c*/ 	.word	0xffffffff


	//   ....[123]....
        /*0620*/ 	.word	0xffffffff


	//   ....[124]....
        /*0624*/ 	.word	0xffffffff


	//   ....[125]....
        /*0628*/ 	.word	0xffffffff


	//   ....[126]....
        /*062c*/ 	.word	0xffffffff


	//   ....[127]....
        /*0630*/ 	.word	0xffffffff


	//   ....[128]....
        /*0634*/ 	.word	0xffffffff


	//   ....[129]....
        /*0638*/ 	.word	0xffffffff


	//   ....[130]....
        /*063c*/ 	.word	0xffffffff


	//   ....[131]....
        /*0640*/ 	.word	0xffffffff


	//   ....[132]....
        /*0644*/ 	.word	0xffffffff


	//   ....[133]....
        /*0648*/ 	.word	0xffffffff


	//   ....[134]....
        /*064c*/ 	.word	0xffffffff


	//   ....[135]....
        /*0650*/ 	.word	0xffffffff


	//   ....[136]....
        /*0654*/ 	.word	0xffffffff


	//   ....[137]....
        /*0658*/ 	.word	0xffffffff


	//   ....[138]....
        /*065c*/ 	.word	0xffffffff


	//   ....[139]....
        /*0660*/ 	.word	0xffffffff


	//   ....[140]....
        /*0664*/ 	.word	0xffffffff


	//   ....[141]....
        /*0668*/ 	.word	0xffffffff


	//   ....[142]....
        /*066c*/ 	.word	0xffffffff


	//   ....[143]....
        /*0670*/ 	.word	0xffffffff


	//   ....[144]....
        /*0674*/ 	.word	0xffffffff


	//   ....[145]....
        /*0678*/ 	.word	0xffffffff


	//   ....[146]....
        /*067c*/ 	.word	0xffffffff


	//   ....[147]....
        /*0680*/ 	.word	0xffffffff


	//   ....[148]....
        /*0684*/ 	.word	0xffffffff


	//   ....[149]....
        /*0688*/ 	.word	0xffffffff


	//   ....[150]....
        /*068c*/ 	.word	0xffffffff


	//   ....[151]....
        /*0690*/ 	.word	0xffffffff


	//   ....[152]....
        /*0694*/ 	.word	0xffffffff


	//   ....[153]....
        /*0698*/ 	.word	0xffffffff


	//   ....[154]....
        /*069c*/ 	.word	0xffffffff


	//   ....[155]....
        /*06a0*/ 	.word	0xffffffff


	//   ....[156]....
        /*06a4*/ 	.word	0xffffffff


	//   ....[157]....
        /*06a8*/ 	.word	0xffffffff


	//   ....[158]....
        /*06ac*/ 	.word	0xffffffff


	//   ....[159]....
        /*06b0*/ 	.word	0xffffffff


	//   ....[160]....
        /*06b4*/ 	.word	0xffffffff


	//   ....[161]....
        /*06b8*/ 	.word	0xffffffff


	//   ....[162]....
        /*06bc*/ 	.word	0xffffffff


	//   ....[163]....
        /*06c0*/ 	.word	0xffffffff


	//   ....[164]....
        /*06c4*/ 	.word	0xffffffff


	//   ....[165]....
        /*06c8*/ 	.word	0xffffffff


	//   ....[166]....
        /*06cc*/ 	.word	0xffffffff


	//   ....[167]....
        /*06d0*/ 	.word	0xffffffff


	//   ....[168]....
        /*06d4*/ 	.word	0xffffffff


	//   ....[169]....
        /*06d8*/ 	.word	0xffffffff


	//   ....[170]....
        /*06dc*/ 	.word	0xffffffff


	//   ....[171]....
        /*06e0*/ 	.word	0xffffffff


	//   ....[172]....
        /*06e4*/ 	.word	0xffffffff


	//   ....[173]....
        /*06e8*/ 	.word	0xffffffff


	//   ....[174]....
        /*06ec*/ 	.word	0xffffffff


	//   ....[175]....
        /*06f0*/ 	.word	0xffffffff


	//   ....[176]....
        /*06f4*/ 	.word	0xffffffff


	//   ....[177]....
        /*06f8*/ 	.word	0xffffffff


	//   ....[178]....
        /*06fc*/ 	.word	0xffffffff


	//   ....[179]....
        /*0700*/ 	.word	0xffffffff


	//   ....[180]....
        /*0704*/ 	.word	0xffffffff


	//   ....[181]....
        /*0708*/ 	.word	0xffffffff


	//   ....[182]....
        /*070c*/ 	.word	0xffffffff


	//   ....[183]....
        /*0710*/ 	.word	0xffffffff


	//   ....[184]....
        /*0714*/ 	.word	0xffffffff


	//   ....[185]....
        /*0718*/ 	.word	0xffffffff


	//   ....[186]....
        /*071c*/ 	.word	0xffffffff


	//   ....[187]....
        /*0720*/ 	.word	0xffffffff


	//   ....[188]....
        /*0724*/ 	.word	0xffffffff


	//   ....[189]....
        /*0728*/ 	.word	0xffffffff


	//   ....[190]....
        /*072c*/ 	.word	0xffffffff


	//   ....[191]....
        /*0730*/ 	.word	0xffffffff


	//   ....[192]....
        /*0734*/ 	.word	0xffffffff


	//   ....[193]....
        /*0738*/ 	.word	0xffffffff


	//   ....[194]....
        /*073c*/ 	.word	0xffffffff


	//   ....[195]....
        /*0740*/ 	.word	0xffffffff


	//   ....[196]....
        /*0744*/ 	.word	0xffffffff


	//   ....[197]....
        /*0748*/ 	.word	0xffffffff


	//   ....[198]....
        /*074c*/ 	.word	0xffffffff


	//   ....[199]....
        /*0750*/ 	.word	0xffffffff


	//   ....[200]....
        /*0754*/ 	.word	0xffffffff


	//   ....[201]....
        /*0758*/ 	.word	0xffffffff


	//   ....[202]....
        /*075c*/ 	.word	0x0500000f


	//   ....[203]....
        /*0760*/ 	.word	0x0500000f


	//   ....[204]....
        /*0764*/ 	.word	0x0500000f


	//   ....[205]....
        /*0768*/ 	.word	0x0500000f


	//   ....[206]....
        /*076c*/ 	.word	0x0500000f


	//   ....[207]....
        /*0770*/ 	.word	0x0500000f


	//   ....[208]....
        /*0774*/ 	.word	0x0500000f


	//   ....[209]....
        /*0778*/ 	.word	0x0500000f


	//   ....[210]....
        /*077c*/ 	.word	0x0500000f


	//   ....[211]....
        /*0780*/ 	.word	0x0500000f


	//   ....[212]....
        /*0784*/ 	.word	0x0500000f


	//   ....[213]....
        /*0788*/ 	.word	0x0500000f


	//   ....[214]....
        /*078c*/ 	.word	0x0500000f


	//   ....[215]....
        /*0790*/ 	.word	0x0500000f


	//   ....[216]....
        /*0794*/ 	.word	0x0500000f


	//   ....[217]....
        /*0798*/ 	.word	0x0500000f


	//   ....[218]....
        /*079c*/ 	.word	0x0500000f


	//   ....[219]....
        /*07a0*/ 	.word	0x0500000f


	//   ....[220]....
        /*07a4*/ 	.word	0x0500000f


	//   ....[221]....
        /*07a8*/ 	.word	0x0500000f


	//   ....[222]....
        /*07ac*/ 	.word	0x0500000f


	//   ....[223]....
        /*07b0*/ 	.word	0x0500000f


	//   ....[224]....
        /*07b4*/ 	.word	0x0500000f


	//   ....[225]....
        /*07b8*/ 	.word	0x0500000f


	//   ....[226]....
        /*07bc*/ 	.word	0x0500000f


	//   ....[227]....
        /*07c0*/ 	.word	0x0500000f


	//   ....[228]....
        /*07c4*/ 	.word	0x0500000f


	//   ....[229]....
        /*07c8*/ 	.word	0x0500000f


	//   ....[230]....
        /*07cc*/ 	.word	0x0500000f


	//   ....[231]....
        /*07d0*/ 	.word	0x0500000f


	//   ....[232]....
        /*07d4*/ 	.word	0x0500000f


	//   ....[233]....
        /*07d8*/ 	.word	0x0500000f


	//   ....[234]....
        /*07dc*/ 	.word	0x0500000f


	//   ....[235]....
        /*07e0*/ 	.word	0x0500000f


	//   ....[236]....
        /*07e4*/ 	.word	0x0500000f


	//   ....[237]....
        /*07e8*/ 	.word	0x0500000f


	//   ....[238]....
        /*07ec*/ 	.word	0x0500000f


	//   ....[239]....
        /*07f0*/ 	.word	0x0500000f


	//   ....[240]....
        /*07f4*/ 	.word	0x0500000f


	//   ....[241]....
        /*07f8*/ 	.word	0x0500000f


	//   ....[242]....
        /*07fc*/ 	.word	0x0500000f


	//   ....[243]....
        /*0800*/ 	.word	0x0500000f


	//   ....[244]....
        /*0804*/ 	.word	0x0500000f


	//   ....[245]....
        /*0808*/ 	.word	0x0500000f


	//   ....[246]....
        /*080c*/ 	.word	0x0500000f


	//   ....[247]....
        /*0810*/ 	.word	0x0500000f


	//   ....[248]....
        /*0814*/ 	.word	0x0500000f


	//   ....[249]....
        /*0818*/ 	.word	0x0500000f


	//   ....[250]....
        /*081c*/ 	.word	0x0500000f


	//   ....[251]....
        /*0820*/ 	.word	0x0500000f


	//   ....[252]....
        /*0824*/ 	.word	0x0500000f


	//   ....[253]....
        /*0828*/ 	.word	0x0500000f


	//   ....[254]....
        /*082c*/ 	.word	0x0500000f


	//   ....[255]....
        /*0830*/ 	.word	0x0500000f


	//   ....[0]....
        /*0834*/ 	.word	0x0500000f


	//   ....[1]....
        /*0838*/ 	.word	0x0500000f


	//   ....[2]....
        /*083c*/ 	.word	0x0500000f


	//   ....[3]....
        /*0840*/ 	.word	0x0500000f


	//   ....[4]....
        /*0844*/ 	.word	0x0500000f


	//   ....[5]....
        /*0848*/ 	.word	0x0500000f


	//   ....[6]....
        /*084c*/ 	.word	0x0500000f


	//   ....[7]....
        /*0850*/ 	.word	0x0500000f


	//   ....[8]....
        /*0854*/ 	.word	0x0500000f


	//   ....[9]....
        /*0858*/ 	.word	0x0500000f


	//   ....[10]....
        /*085c*/ 	.word	0x0500000f


	//   ....[11]....
        /*0860*/ 	.word	0x0500000f


	//   ....[12]....
        /*0864*/ 	.word	0x0500000f


	//   ....[13]....
        /*0868*/ 	.word	0x0500000f


	//   ....[14]....
        /*086c*/ 	.word	0x0500000f


	//   ....[15]....
        /*0870*/ 	.word	0x0500000f


	//   ....[16]....
        /*0874*/ 	.word	0x0500000f


	//   ....[17]....
        /*0878*/ 	.word	0x0500000f


	//   ....[18]....
        /*087c*/ 	.word	0x0500000f


	//   ....[19]....
        /*0880*/ 	.word	0x0500000f


	//   ....[20]....
        /*0884*/ 	.word	0x0500000f


	//   ....[21]....
        /*0888*/ 	.word	0x0500000f


	//   ....[22]....
        /*088c*/ 	.word	0x0500000f


	//   ....[23]....
        /*0890*/ 	.word	0x0500000f


	//   ....[24]....
        /*0894*/ 	.word	0x0500000f


	//   ....[25]....
        /*0898*/ 	.word	0x0500000f


	//   ....[26]....
        /*089c*/ 	.word	0x0500000f


	//   ....[27]....
        /*08a0*/ 	.word	0x0500000f


	//   ....[28]....
        /*08a4*/ 	.word	0x0500000f


	//   ....[29]....
        /*08a8*/ 	.word	0x0500000f


	//   ....[30]....
        /*08ac*/ 	.word	0x0500000f


	//   ....[31]....
        /*08b0*/ 	.word	0x0500000f


	//   ....[32]....
        /*08b4*/ 	.word	0x0500000f


	//   ....[33]....
        /*08b8*/ 	.word	0x0500000f


	//   ....[34]....
        /*08bc*/ 	.word	0x0500000f


	//   ....[35]....
        /*08c0*/ 	.word	0x0500000f


	//   ....[36]....
        /*08c4*/ 	.word	0x0500000f


	//   ....[37]....
        /*08c8*/ 	.word	0x0500000f


	//   ....[38]....
        /*08cc*/ 	.word	0x0500000f


	//   ....[39]....
        /*08d0*/ 	.word	0x0500000f


	//   ....[40]....
        /*08d4*/ 	.word	0x0500000f


	//   ....[41]....
        /*08d8*/ 	.word	0x0500000f


	//   ....[42]....
        /*08dc*/ 	.word	0x0500000f


	//   ....[43]....
        /*08e0*/ 	.word	0x0500000f


	//   ....[44]....
        /*08e4*/ 	.word	0x0500000f


	//   ....[45]....
        /*08e8*/ 	.word	0x0500000f


	//   ....[46]....
        /*08ec*/ 	.word	0x0500000f


	//   ....[47]....
        /*08f0*/ 	.word	0x0500000f


	//   ....[48]....
        /*08f4*/ 	.word	0x0500000f


	//   ....[49]....
        /*08f8*/ 	.word	0x0500000f


	//   ....[50]....
        /*08fc*/ 	.word	0x0500000f


	//   ....[51]....
        /*0900*/ 	.word	0x0500000f


	//   ....[52]....
        /*0904*/ 	.word	0x0500000f


	//   ....[53]....
        /*0908*/ 	.word	0x0500000f


	//   ....[54]....
        /*090c*/ 	.word	0x0500000f


	//   ....[55]....
        /*0910*/ 	.word	0x0500000f


	//   ....[56]....
        /*0914*/ 	.word	0x0500000f


	//   ....[57]....
        /*0918*/ 	.word	0x0500000f


	//   ....[58]....
        /*091c*/ 	.word	0x0500000f


	//   ....[59]....
        /*0920*/ 	.word	0x0500000f


	//   ....[60]....
        /*0924*/ 	.word	0x0500000f


	//   ....[61]....
        /*0928*/ 	.word	0x0500000f


	//   ....[62]....
        /*092c*/ 	.word	0x0500000f


	//   ....[63]....
        /*0930*/ 	.word	0x0500000f


	//   ....[64]....
        /*0934*/ 	.word	0x0500000f


	//   ....[65]....
        /*0938*/ 	.word	0x0500000f


	//   ....[66]....
        /*093c*/ 	.word	0x0500000f


	//   ....[67]....
        /*0940*/ 	.word	0x0500000f


	//   ....[68]....
        /*0944*/ 	.word	0x0500000f


	//   ....[69]....
        /*0948*/ 	.word	0x0500000f


	//   ....[70]....
        /*094c*/ 	.word	0x0500000f


	//   ....[71]....
        /*0950*/ 	.word	0x0500000f


	//   ....[72]....
        /*0954*/ 	.word	0x0500000f


	//   ....[73]....
        /*0958*/ 	.word	0x0500000f


	//   ....[74]....
        /*095c*/ 	.word	0x0500000f


	//   ....[75]....
        /*0960*/ 	.word	0x0500000f


	//   ....[76]....
        /*0964*/ 	.word	0x0500000f


	//   ....[77]....
        /*0968*/ 	.word	0x0500000f


	//   ....[78]....
        /*096c*/ 	.word	0x0500000f


	//   ....[79]....
        /*0970*/ 	.word	0x0500000f


	//   ....[80]....
        /*0974*/ 	.word	0x0500000f


	//   ....[81]....
        /*0978*/ 	.word	0x0500000f


	//   ....[82]....
        /*097c*/ 	.word	0x0500000f


	//   ....[83]....
        /*0980*/ 	.word	0x0500000f


	//   ....[84]....
        /*0984*/ 	.word	0x0500000f


	//   ....[85]....
        /*0988*/ 	.word	0x0500000f


	//   ....[86]....
        /*098c*/ 	.word	0x0500000f


	//----- nvinfo : EIATTR_COOP_GROUP_INSTR_OFFSETS
	.align		4
.L_238:
        /*0990*/ 	.byte	0x04, 0x28
        /*0992*/ 	.short	(.L_240 - .L_239)


	//   ....[0]....
.L_239:
        /*0994*/ 	.word	0x00000070


	//   ....[1]....
        /*0998*/ 	.word	0x000001a0


	//   ....[2]....
        /*099c*/ 	.word	0x000001f0


	//   ....[3]....
        /*09a0*/ 	.word	0x00000420


	//   ....[4]....
        /*09a4*/ 	.word	0x00000580


	//   ....[5]....
        /*09a8*/ 	.word	0x000006a0


	//   ....[6]....
        /*09ac*/ 	.word	0x00000800


	//   ....[7]....
        /*09b0*/ 	.word	0x00007dc0


	//   ....[8]....
        /*09b4*/ 	.word	0x00008480


	//   ....[9]....
        /*09b8*/ 	.word	0x00008490


	//   ....[10]....
        /*09bc*/ 	.word	0x000084a0


	//   ....[11]....
        /*09c0*/ 	.word	0x000084b0


	//   ....[12]....
        /*09c4*/ 	.word	0x000086b0


	//   ....[13]....
        /*09c8*/ 	.word	0x000086c0


	//   ....[14]....
        /*09cc*/ 	.word	0x000086d0


	//   ....[15]....
        /*09d0*/ 	.word	0x000086e0


	//   ....[16]....
        /*09d4*/ 	.word	0x000088c0


	//   ....[17]....
        /*09d8*/ 	.word	0x000088d0


	//   ....[18]....
        /*09dc*/ 	.word	0x000088e0


	//   ....[19]....
        /*09e0*/ 	.word	0x000088f0


	//   ....[20]....
        /*09e4*/ 	.word	0x00008af0


	//   ....[21]....
        /*09e8*/ 	.word	0x00008b00


	//   ....[22]....
        /*09ec*/ 	.word	0x00008b10


	//   ....[23]....
        /*09f0*/ 	.word	0x00008b20


	//   ....[24]....
        /*09f4*/ 	.word	0x0000cdd0


	//   ....[25]....
        /*09f8*/ 	.word	0x0000cdf0


	//   ....[26]....
        /*09fc*/ 	.word	0x0000ce00


	//   ....[27]....
        /*0a00*/ 	.word	0x0000ce10


	//   ....[28]....
        /*0a04*/ 	.word	0x0000cf00


	//   ....[29]....
        /*0a08*/ 	.word	0x0000cf20


	//   ....[30]....
        /*0a0c*/ 	.word	0x0000cf30


	//   ....[31]....
        /*0a10*/ 	.word	0x0000cf40


	//   ....[32]....
        /*0a14*/ 	.word	0x0000d120


	//   ....[33]....
        /*0a18*/ 	.word	0x0000d140


	//   ....[34]....
        /*0a1c*/ 	.word	0x0000d160


	//   ....[35]....
        /*0a20*/ 	.word	0x0000d170


	//   ....[36]....
        /*0a24*/ 	.word	0x0000d240


	//   ....[37]....
        /*0a28*/ 	.word	0x0000d270


	//   ....[38]....
        /*0a2c*/ 	.word	0x0000d280


	//   ....[39]....
        /*0a30*/ 	.word	0x0000d290


	//   ....[40]....
        /*0a34*/ 	.word	0x00011a40


	//   ....[41]....
        /*0a38*/ 	.word	0x00011de0


	//   ....[42]....
        /*0a3c*/ 	.word	0x000126a0


	//   ....[43]....
        /*0a40*/ 	.word	0x00012780


	//   ....[44]....
        /*0a44*/ 	.word	0x00012b80


	//   ....[45]....
        /*0a48*/ 	.word	0x00012bf0


	//   ....[46]....
        /*0a4c*/ 	.word	0x00013fa0


	//   ....[47]....
        /*0a50*/ 	.word	0x000141e0


	//   ....[48]....
        /*0a54*/ 	.word	0x00014910


	//   ....[49]....
        /*0a58*/ 	.word	0x000149c0


	//   ....[50]....
        /*0a5c*/ 	.word	0x00014d20


	//   ....[51]....
        /*0a60*/ 	.word	0x00014d80


	//   ....[52]....
        /*0a64*/ 	.word	0x00016850


	//   ....[53]....
        /*0a68*/ 	.word	0x00016860


	//   ....[54]....
        /*0a6c*/ 	.word	0x00016890


	//   ....[55]....
        /*0a70*/ 	.word	0x00016a40


	//   ....[56]....
        /*0a74*/ 	.word	0x00018180


	//   ....[57]....
        /*0a78*/ 	.word	0x00018410


	//   ....[58]....
        /*0a7c*/ 	.word	0x00018b40


	//   ....[59]....
        /*0a80*/ 	.word	0x00018bf0


	//   ....[60]....
        /*0a84*/ 	.word	0x00018f60


	//   ....[61]....
        /*0a88*/ 	.word	0x00018fe0


	//   ....[62]....
        /*0a8c*/ 	.word	0x0001a1e0


	//   ....[63]....
        /*0a90*/ 	.word	0x0001a1f0


	//   ....[64]....
        /*0a94*/ 	.word	0x0001a220


	//   ....[65]....
        /*0a98*/ 	.word	0x0001a230


	//   ....[66]....
        /*0a9c*/ 	.word	0x0001b8c0


	//   ....[67]....
        /*0aa0*/ 	.word	0x0001b8f0


	//   ....[68]....
        /*0aa4*/ 	.word	0x0001b920


	//   ....[69]....
        /*0aa8*/ 	.word	0x0001b970


	//   ....[70]....
        /*0aac*/ 	.word	0x0001b9a0


	//   ....[71]....
        /*0ab0*/ 	.word	0x0001b9d0


	//   ....[72]....
        /*0ab4*/ 	.word	0x0001ba00


	//   ....[73]....
        /*0ab8*/ 	.word	0x0001ba30


	//   ....[74]....
        /*0abc*/ 	.word	0x0001ba60


	//   ....[75]....
        /*0ac0*/ 	.word	0x0001baa0


	//   ....[76]....
        /*0ac4*/ 	.word	0x0001bad0


	//   ....[77]....
        /*0ac8*/ 	.word	0x0001bb00


	//   ....[78]....
        /*0acc*/ 	.word	0x0001bb30


	//   ....[79]....
        /*0ad0*/ 	.word	0x0001bb60


	//   ....[80]....
        /*0ad4*/ 	.word	0x0001bb90


	//   ....[81]....
        /*0ad8*/ 	.word	0x0001bbc0


	//   ....[82]....
        /*0adc*/ 	.word	0x0001bbf0


	//   ....[83]....
        /*0ae0*/ 	.word	0x0001bc20


	//   ....[84]....
        /*0ae4*/ 	.word	0x0001bc50


	//   ....[85]....
        /*0ae8*/ 	.word	0x0001bc80


	//   ....[86]....
        /*0aec*/ 	.word	0x0001bcb0


	//   ....[87]....
        /*0af0*/ 	.word	0x0001bce0


	//   ....[88]....
        /*0af4*/ 	.word	0x0001bd10


	//   ....[89]....
        /*0af8*/ 	.word	0x0001bd40


	//   ....[90]....
        /*0afc*/ 	.word	0x0001bd70


	//   ....[91]....
        /*0b00*/ 	.word	0x0001bda0


	//   ....[92]....
        /*0b04*/ 	.word	0x0001bdd0


	//   ....[93]....
        /*0b08*/ 	.word	0x0001be00


	//   ....[94]....
        /*0b0c*/ 	.word	0x0001be30


	//   ....[95]....
        /*0b10*/ 	.word	0x0001be60


	//   ....[96]....
        /*0b14*/ 	.word	0x0001be90


	//   ....[97]....
        /*0b18*/ 	.word	0x0001bec0


	//   ....[98]....
        /*0b1c*/ 	.word	0x0001bef0


	//   ....[99]....
        /*0b20*/ 	.word	0x0001bf20


	//   ....[100]....
        /*0b24*/ 	.word	0x0001bf50


	//   ....[101]....
        /*0b28*/ 	.word	0x0001bf80


	//   ....[102]....
        /*0b2c*/ 	.word	0x0001bfc0


	//   ....[103]....
        /*0b30*/ 	.word	0x0001bff0


	//   ....[104]....
        /*0b34*/ 	.word	0x0001c020


	//   ....[105]....
        /*0b38*/ 	.word	0x0001c050


	//   ....[106]....
        /*0b3c*/ 	.word	0x0001c080


	//   ....[107]....
        /*0b40*/ 	.word	0x0001c0b0


	//   ....[108]....
        /*0b44*/ 	.word	0x0001c0e0


	//   ....[109]....
        /*0b48*/ 	.word	0x0001c110


	//   ....[110]....
        /*0b4c*/ 	.word	0x0001c140


	//   ....[111]....
        /*0b50*/ 	.word	0x0001c170


	//   ....[112]....
        /*0b54*/ 	.word	0x0001c180


	//   ....[113]....
        /*0b58*/ 	.word	0x0001c190


	//   ....[114]....
        /*0b5c*/ 	.word	0x0001c1a0


	//   ....[115]....
        /*0b60*/ 	.word	0x0001c1b0


	//   ....[116]....
        /*0b64*/ 	.word	0x0001c1d0


	//   ....[117]....
        /*0b68*/ 	.word	0x0001c1f0


	//   ....[118]....
        /*0b6c*/ 	.word	0x0001c220


	//   ....[119]....
        /*0b70*/ 	.word	0x0001c250


	//   ....[120]....
        /*0b74*/ 	.word	0x0001c280


	//   ....[121]....
        /*0b78*/ 	.word	0x0001c2b0


	//   ....[122]....
        /*0b7c*/ 	.word	0x0001c2e0


	//   ....[123]....
        /*0b80*/ 	.word	0x0001c2f0


	//   ....[124]....
        /*0b84*/ 	.word	0x0001c300


	//   ....[125]....
        /*0b88*/ 	.word	0x0001c310


	//   ....[126]....
        /*0b8c*/ 	.word	0x0001c320


	//   ....[127]....
        /*0b90*/ 	.word	0x0001c330


	//   ....[128]....
        /*0b94*/ 	.word	0x0001c340


	//   ....[129]....
        /*0b98*/ 	.word	0x0001c370


	//   ....[130]....
        /*0b9c*/ 	.word	0x0001c9c0


	//   ....[131]....
        /*0ba0*/ 	.word	0x0001ca00


	//   ....[132]....
        /*0ba4*/ 	.word	0x0001ca40


	//   ....[133]....
        /*0ba8*/ 	.word	0x0001cab0


	//   ....[134]....
        /*0bac*/ 	.word	0x0001d300


	//   ....[135]....
        /*0bb0*/ 	.word	0x0001d330


	//   ....[136]....
        /*0bb4*/ 	.word	0x0001d480


	//   ....[137]....
        /*0bb8*/ 	.word	0x0001d4a0


	//   ....[138]....
        /*0bbc*/ 	.word	0x0001d5e0


	//   ....[139]....
        /*0bc0*/ 	.word	0x0001d600


	//   ....[140]....
        /*0bc4*/ 	.word	0x0001d750


	//   ....[141]....
        /*0bc8*/ 	.word	0x0001d770


	//   ....[142]....
        /*0bcc*/ 	.word	0x0001dfe0


	//   ....[143]....
        /*0bd0*/ 	.word	0x0001dff0


	//   ....[144]....
        /*0bd4*/ 	.word	0x0001e180


	//   ....[145]....
        /*0bd8*/ 	.word	0x0001e190


	//   ....[146]....
        /*0bdc*/ 	.word	0x0001e320


	//   ....[147]....
        /*0be0*/ 	.word	0x0001e330


	//   ....[148]....
        /*0be4*/ 	.word	0x0001e4c0


	//   ....[149]....
        /*0be8*/ 	.word	0x0001e4d0


	//   ....[150]....
        /*0bec*/ 	.word	0x0001e6c0


	//   ....[151]....
        /*0bf0*/ 	.word	0x0001e8a0


	//   ....[152]....
        /*0bf4*/ 	.word	0x0001e8d0


	//   ....[153]....
        /*0bf8*/ 	.word	0x0001e900


	//   ....[154]....
        /*0bfc*/ 	.word	0x0001e930


	//   ....[155]....
        /*0c00*/ 	.word	0x0001e960


	//   ....[156]....
        /*0c04*/ 	.word	0x0001e990


	//   ....[157]....
        /*0c08*/ 	.word	0x0001eb00


	//   ....[158]....
        /*0c0c*/ 	.word	0x0001eb30


	//   ....[159]....
        /*0c10*/ 	.word	0x0001eb60


	//   ....[160]....
        /*0c14*/ 	.word	0x0001eb90


	//   ....[161]....
        /*0c18*/ 	.word	0x0001ebc0


	//   ....[162]....
        /*0c1c*/ 	.word	0x0001ebf0


	//   ....[163]....
        /*0c20*/ 	.word	0x0001ec90


	//   ....[164]....
        /*0c24*/ 	.word	0x0001ecf0


	//   ....[165]....
        /*0c28*/ 	.word	0x0001ed80


	//   ....[166]....
        /*0c2c*/ 	.word	0x00020020


	//   ....[167]....
        /*0c30*/ 	.word	0x00021da0


	//   ....[168]....
        /*0c34*/ 	.word	0x00022b10


	//   ....[169]....
        /*0c38*/ 	.word	0x00022b20


	//   ....[170]....
        /*0c3c*/ 	.word	0x00022b50


	//   ....[171]....
        /*0c40*/ 	.word	0x00022b60


	//   ....[172]....
        /*0c44*/ 	.word	0x00022c70


	//   ....[173]....
        /*0c48*/ 	.word	0x00022c80


	//   ....[174]....
        /*0c4c*/ 	.word	0x00022d10


	//   ....[175]....
        /*0c50*/ 	.word	0x00022d20


	//   ....[176]....
        /*0c54*/ 	.word	0x00022db0


	//   ....[177]....
        /*0c58*/ 	.word	0x00022dc0


	//   ....[178]....
        /*0c5c*/ 	.word	0x00022e50


	//   ....[179]....
        /*0c60*/ 	.word	0x00022e60


	//   ....[180]....
        /*0c64*/ 	.word	0x00022ef0


	//   ....[181]....
        /*0c68*/ 	.word	0x00022f00


	//   ....[182]....
        /*0c6c*/ 	.word	0x00022f50


	//   ....[183]....
        /*0c70*/ 	.word	0x00022f80


	//   ....[184]....
        /*0c74*/ 	.word	0x00024b00


	//   ....[185]....
        /*0c78*/ 	.word	0x00024b30


	//   ....[186]....
        /*0c7c*/ 	.word	0x00024b70


	//   ....[187]....
        /*0c80*/ 	.word	0x00024ba0


	//   ....[188]....
        /*0c84*/ 	.word	0x00024bd0


	//   ....[189]....
        /*0c88*/ 	.word	0x00024c00


	//   ....[190]....
        /*0c8c*/ 	.word	0x00024c30


	//   ....[191]....
        /*0c90*/ 	.word	0x00024c60


	//   ....[192]....
        /*0c94*/ 	.word	0x00024df0


	//   ....[193]....
        /*0c98*/ 	.word	0x00024e20


	//   ....[194]....
        /*0c9c*/ 	.word	0x00024e50


	//   ....[195]....
        /*0ca0*/ 	.word	0x00024e80


	//   ....[196]....
        /*0ca4*/ 	.word	0x00024eb0


	//   ....[197]....
        /*0ca8*/ 	.word	0x00024ee0


	//   ....[198]....
        /*0cac*/ 	.word	0x00024fa0


	//   ....[199]....
        /*0cb0*/ 	.word	0x00024fc0


	//   ....[200]....
        /*0cb4*/ 	.word	0x00025030


	//   ....[201]....
        /*0cb8*/ 	.word	0x00025710


	//   ....[202]....
        /*0cbc*/ 	.word	0x00025bc0


	//   ....[203]....
        /*0cc0*/ 	.word	0x00025c70


	//   ....[204]....
        /*0cc4*/ 	.word	0x00025d00


	//   ....[205]....
        /*0cc8*/ 	.word	0x00025d50


	//   ....[206]....
        /*0ccc*/ 	.word	0x00025da0


	//   ....[207]....
        /*0cd0*/ 	.word	0x00025e30


	//   ....[208]....
        /*0cd4*/ 	.word	0x00025ec0


	//   ....[209]....
        /*0cd8*/ 	.word	0x00025f10


	//   ....[210]....
        /*0cdc*/ 	.word	0x00025f60


	//   ....[211]....
        /*0ce0*/ 	.word	0x00025ff0


	//   ....[212]....
        /*0ce4*/ 	.word	0x00026080


	//   ....[213]....
        /*0ce8*/ 	.word	0x000260d0


	//   ....[214]....
        /*0cec*/ 	.word	0x00026120


	//   ....[215]....
        /*0cf0*/ 	.word	0x000261b0


	//   ....[216]....
        /*0cf4*/ 	.word	0x00026240


	//   ....[217]....
        /*0cf8*/ 	.word	0x00026290


	//   ....[218]....
        /*0cfc*/ 	.word	0x000262e0


	//   ....[219]....
        /*0d00*/ 	.word	0x000263d0


	//   ....[220]....
        /*0d04*/ 	.word	0x00026480


	//   ....[221]....
        /*0d08*/ 	.word	0x000264e0


	//   ....[222]....
        /*0d0c*/ 	.word	0x00026560


	//   ....[223]....
        /*0d10*/ 	.word	0x00026650


	//   ....[224]....
        /*0d14*/ 	.word	0x000266a0


	//   ....[225]....
        /*0d18*/ 	.word	0x000266f0


	//   ....[226]....
        /*0d1c*/ 	.word	0x00026740


	//   ....[227]....
        /*0d20*/ 	.word	0x00026860


	//   ....[228]....
        /*0d24*/ 	.word	0x00026900


	//   ....[229]....
        /*0d28*/ 	.word	0x00026960


	//   ....[230]....
        /*0d2c*/ 	.word	0x000269e0


	//   ....[231]....
        /*0d30*/ 	.word	0x00026ae0


	//   ....[232]....
        /*0d34*/ 	.word	0x00026b30


	//   ....[233]....
        /*0d38*/ 	.word	0x00026b80


	//   ....[234]....
        /*0d3c*/ 	.word	0x00026bd0


	//   ....[235]....
        /*0d40*/ 	.word	0x00027000


	//   ....[236]....
        /*0d44*/ 	.word	0x00027120


	//   ....[237]....
        /*0d48*/ 	.word	0x00027250


	//   ....[238]....
        /*0d4c*/ 	.word	0x00027380


	//   ....[239]....
        /*0d50*/ 	.word	0x000274b0


	//   ....[240]....
        /*0d54*/ 	.word	0x000275b0


	//   ....[241]....
        /*0d58*/ 	.word	0x00027610


	//   ....[242]....
        /*0d5c*/ 	.word	0x00027670


	//   ....[243]....
        /*0d60*/ 	.word	0x000276d0


	//   ....[244]....
        /*0d64*/ 	.word	0x00027750


	//   ....[245]....
        /*0d68*/ 	.word	0x000277b0


	//   ....[246]....
        /*0d6c*/ 	.word	0x00027830


	//   ....[247]....
        /*0d70*/ 	.word	0x00027890


	//   ....[248]....
        /*0d74*/ 	.word	0x00027910


	//   ....[249]....
        /*0d78*/ 	.word	0x00027970


	//   ....[250]....
        /*0d7c*/ 	.word	0x000279f0


	//   ....[251]....
        /*0d80*/ 	.word	0x00027a50


	//   ....[252]....
        /*0d84*/ 	.word	0x00027ad0


	//   ....[253]....
        /*0d88*/ 	.word	0x00027b30


	//   ....[254]....
        /*0d8c*/ 	.word	0x00027bb0


	//   ....[255]....
        /*0d90*/ 	.word	0x00027c10


	//   ....[0]....
        /*0d94*/ 	.word	0x00027c90


	//   ....[1]....
        /*0d98*/ 	.word	0x00027cf0


	//   ....[2]....
        /*0d9c*/ 	.word	0x00027d70


	//   ....[3]....
        /*0da0*/ 	.word	0x00027dd0


	//   ....[4]....
        /*0da4*/ 	.word	0x00027e50


	//   ....[5]....
        /*0da8*/ 	.word	0x00027eb0


	//   ....[6]....
        /*0dac*/ 	.word	0x00027f30


	//   ....[7]....
        /*0db0*/ 	.word	0x00027f90


	//   ....[8]....
        /*0db4*/ 	.word	0x00028010


	//   ....[9]....
        /*0db8*/ 	.word	0x00028070


	//   ....[10]....
        /*0dbc*/ 	.word	0x000280f0


	//   ....[11]....
        /*0dc0*/ 	.word	0x00028150


	//   ....[12]....
        /*0dc4*/ 	.word	0x000281d0


	//   ....[13]....
        /*0dc8*/ 	.word	0x00028230


	//   ....[14]....
        /*0dcc*/ 	.word	0x000282a0


	//   ....[15]....
        /*0dd0*/ 	.word	0x00028300


	//   ....[16]....
        /*0dd4*/ 	.word	0x00028360


	//   ....[17]....
        /*0dd8*/ 	.word	0x000283c0


	//   ....[18]....
        /*0ddc*/ 	.word	0x00028420


	//   ....[19]....
        /*0de0*/ 	.word	0x00028480


	//   ....[20]....
        /*0de4*/ 	.word	0x000284f0


	//   ....[21]....
        /*0de8*/ 	.word	0x00028550


	//   ....[22]....
        /*0dec*/ 	.word	0x000285d0


	//   ....[23]....
        /*0df0*/ 	.word	0x00028630


	//   ....[24]....
        /*0df4*/ 	.word	0x000286b0


	//   ....[25]....
        /*0df8*/ 	.word	0x00028710


	//   ....[26]....
        /*0dfc*/ 	.word	0x00028790


	//   ....[27]....
        /*0e00*/ 	.word	0x000287f0


	//   ....[28]....
        /*0e04*/ 	.word	0x00028870


	//   ....[29]....
        /*0e08*/ 	.word	0x000288d0


	//   ....[30]....
        /*0e0c*/ 	.word	0x00028950


	//   ....[31]....
        /*0e10*/ 	.word	0x000289b0


	//   ....[32]....
        /*0e14*/ 	.word	0x00028a30


	//   ....[33]....
        /*0e18*/ 	.word	0x00028a90


	//   ....[34]....
        /*0e1c*/ 	.word	0x00028b00


	//   ....[35]....
        /*0e20*/ 	.word	0x00028b60


	//   ....[36]....
        /*0e24*/ 	.word	0x00028bc0


	//   ....[37]....
        /*0e28*/ 	.word	0x00028c20


	//   ....[38]....
        /*0e2c*/ 	.word	0x00028c90


	//   ....[39]....
        /*0e30*/ 	.word	0x00028cf0


	//   ....[40]....
        /*0e34*/ 	.word	0x00028d70


	//   ....[41]....
        /*0e38*/ 	.word	0x00028dd0


	//   ....[42]....
        /*0e3c*/ 	.word	0x00028e80


	//   ....[43]....
        /*0e40*/ 	.word	0x00028fb0


	//   ....[44]....
        /*0e44*/ 	.word	0x00029000


	//   ....[45]....
        /*0e48*/ 	.word	0x00029090


	//   ....[46]....
        /*0e4c*/ 	.word	0x00029120


	//   ....[47]....
        /*0e50*/ 	.word	0x000291b0


	//   ....[48]....
        /*0e54*/ 	.word	0x00029240


	//   ....[49]....
        /*0e58*/ 	.word	0x000292d0


	//   ....[50]....
        /*0e5c*/ 	.word	0x00029360


	//   ....[51]....
        /*0e60*/ 	.word	0x00029420


	//   ....[52]....
        /*0e64*/ 	.word	0x00029710


	//   ....[53]....
        /*0e68*/ 	.word	0x00029930


	//   ....[54]....
        /*0e6c*/ 	.word	0x00029980


	//   ....[55]....
        /*0e70*/ 	.word	0x000299e0


	//   ....[56]....
        /*0e74*/ 	.word	0x00029a80


	//   ....[57]....
        /*0e78*/ 	.word	0x00029b40


	//   ....[58]....
        /*0e7c*/ 	.word	0x00029c50


	//   ....[59]....
        /*0e80*/ 	.word	0x00029cb0


	//   ....[60]....
        /*0e84*/ 	.word	0x00029db0


	//   ....[61]....
        /*0e88*/ 	.word	0x00029e10


	//   ....[62]....
        /*0e8c*/ 	.word	0x00029f10


	//   ....[63]....
        /*0e90*/ 	.word	0x00029f70


	//   ....[64]....
        /*0e94*/ 	.word	0x0002a070


	//   ....[65]....
        /*0e98*/ 	.word	0x0002a0d0


	//   ....[66]....
        /*0e9c*/ 	.word	0x0002a1c0


	//   ....[67]....
        /*0ea0*/ 	.word	0x0002a230


	//   ....[68]....
        /*0ea4*/ 	.word	0x0002a310


	//   ....[69]....
        /*0ea8*/ 	.word	0x0002a5f0


	//   ....[70]....
        /*0eac*/ 	.word	0x0002a690


	//   ....[71]....
        /*0eb0*/ 	.word	0x0002a7b0


	//   ....[72]....
        /*0eb4*/ 	.word	0x0002a830


	//   ....[73]....
        /*0eb8*/ 	.word	0x0002a8b0


	//   ....[74]....
        /*0ebc*/ 	.word	0x0002a930


	//   ....[75]....
        /*0ec0*/ 	.word	0x0002a9b0


	//   ....[76]....
        /*0ec4*/ 	.word	0x0002aa40


	//   ....[77]....
        /*0ec8*/ 	.word	0x0002aae0


	//   ....[78]....
        /*0ecc*/ 	.word	0x0002ab90


	//   ....[79]....
        /*0ed0*/ 	.word	0x0002ac10


	//   ....[80]....
        /*0ed4*/ 	.word	0x0002ac90


	//   ....[81]....
        /*0ed8*/ 	.word	0x0002ad10


	//   ....[82]....
        /*0edc*/ 	.word	0x0002ada0


	//   ....[83]....
        /*0ee0*/ 	.word	0x0002ae20


	//   ....[84]....
        /*0ee4*/ 	.word	0x0002aec0


	//   ....[85]....
        /*0ee8*/ 	.word	0x0002af50


	//   ....[86]....
        /*0eec*/ 	.word	0x0002b080


	//----- nvinfo : EIATTR_REG_RECONFIG
	.align		4
.L_240:
        /*0ef0*/ 	.byte	0x01, 0x54
	.zero		2


	//----- nvinfo : EIATTR_SYSCALL_OFFSETS
	.align		4
        /*0ef4*/ 	.byte	0x04, 0x46
        /*0ef6*/ 	.short	(.L_242 - .L_241)


	//   ....[0]....
.L_241:
        /*0ef8*/ 	.word	0x00001ce0


	//   ....[1]....
        /*0efc*/ 	.word	0x00001e30


	//   ....[2]....
        /*0f00*/ 	.word	0x00007f50


	//   ....[3]....
        /*0f04*/ 	.word	0x00008260


	//   ....[4]....
        /*0f08*/ 	.word	0x00021800


	//   ....[5]....
        /*0f0c*/ 	.word	0x000219a0


	//   ....[6]....
        /*0f10*/ 	.word	0x00021b00


	//   ....[7]....
        /*0f14*/ 	.word	0x00021c40


	//   ....[8]....
        /*0f18*/ 	.word	0x00022670


	//----- nvinfo : EIATTR_MBARRIER_INSTR_OFFSETS
	.align		4
.L_242:
        /*0f1c*/ 	.byte	0x04, 0x39
        /*0f1e*/ 	.short	(.L_244 - .L_243)


	//   ....[0]....
.L_243:
        /*0f20*/ 	.word	0x000002d0
        /*0f24*/ 	.word	0x000000ff
        /*0f28*/ 	.word	0x00028400
        /*0f2c*/ 	.short	0x0100
        /*0f2e*/ 	.byte	0x08
	.zero		1


	//   ....[1]....
        /*0f30*/ 	.word	0x000002e0
        /*0f34*/ 	.word	0x000000ff
        /*0f38*/ 	.word	0x00028420
        /*0f3c*/ 	.short	0x0100
        /*0f3e*/ 	.byte	0x08
	.zero		1


	//   ....[2]....
        /*0f40*/ 	.word	0x000003d0
        /*0f44*/ 	.word	0x000000ff
        /*0f48*/ 	.word	0x00028430
        /*0f4c*/ 	.short	0x0100
        /*0f4e*/ 	.byte	0x08
	.zero		1


	//   ....[3]....
        /*0f50*/ 	.word	0x000003e0
        /*0f54*/ 	.word	0x000000ff
        /*0f58*/ 	.word	0x00028440
        /*0f5c*/ 	.short	0x0100
        /*0f5e*/ 	.byte	0x08
	.zero		1


	//   ....[4]....
        /*0f60*/ 	.word	0x000003f0
        /*0f64*/ 	.word	0x000000ff
        /*0f68*/ 	.word	0x00028438
        /*0f6c*/ 	.short	0x0100
        /*0f6e*/ 	.byte	0x08
	.zero		1


	//   ....[5]....
        /*0f70*/ 	.word	0x00000400
        /*0f74*/ 	.word	0x000000ff
        /*0f78*/ 	.word	0x00028448
        /*0f7c*/ 	.short	0x0100
        /*0f7e*/ 	.byte	0x08
	.zero		1


	//   ....[6]....
        /*0f80*/ 	.word	0x00000530
        /*0f84*/ 	.word	0x000000ff
        /*0f88*/ 	.word	0x00028450
        /*0f8c*/ 	.short	0x0100
        /*0f8e*/ 	.byte	0x08
	.zero		1


	//   ....[7]....
        /*0f90*/ 	.word	0x00000540
        /*0f94*/ 	.word	0x000000ff
        /*0f98*/ 	.word	0x00028460
        /*0f9c*/ 	.short	0x0100
        /*0f9e*/ 	.byte	0x08
	.zero		1


	//   ....[8]....
        /*0fa0*/ 	.word	0x00000550
        /*0fa4*/ 	.word	0x000000ff
        /*0fa8*/ 	.word	0x00028458
        /*0fac*/ 	.short	0x0100
        /*0fae*/ 	.byte	0x08
	.zero		1


	//   ....[9]....
        /*0fb0*/ 	.word	0x00000560
        /*0fb4*/ 	.word	0x000000ff
        /*0fb8*/ 	.word	0x00028468
        /*0fbc*/ 	.short	0x0100
        /*0fbe*/ 	.byte	0x08
	.zero		1


	//   ....[10]....
        /*0fc0*/ 	.word	0x00000650
        /*0fc4*/ 	.word	0x000000ff
        /*0fc8*/ 	.word	0x00028470
        /*0fcc*/ 	.short	0x0100
        /*0fce*/ 	.byte	0x06
	.zero		1


	//   ....[11]....
        /*0fd0*/ 	.word	0x00000660
        /*0fd4*/ 	.word	0x000000ff
        /*0fd8*/ 	.word	0x00028480
        /*0fdc*/ 	.short	0x0100
        /*0fde*/ 	.byte	0x06
	.zero		1


	//   ....[12]....
        /*0fe0*/ 	.word	0x00000670
        /*0fe4*/ 	.word	0x000000ff
        /*0fe8*/ 	.word	0x00028478
        /*0fec*/ 	.short	0x0100
        /*0fee*/ 	.byte	0x06
	.zero		1


	//   ....[13]....
        /*0ff0*/ 	.word	0x00000680
        /*0ff4*/ 	.word	0x000000ff
        /*0ff8*/ 	.word	0x00028488
        /*0ffc*/ 	.short	0x0100
        /*0ffe*/ 	.byte	0x06
	.zero		1


	//   ....[14]....
        /*1000*/ 	.word	0x000007b0
        /*1004*/ 	.word	0x000000ff
        /*1008*/ 	.word	0x00028490
        /*100c*/ 	.short	0x0100
        /*100e*/ 	.byte	0x08
	.zero		1


	//   ....[15]....
        /*1010*/ 	.word	0x000007c0
        /*1014*/ 	.word	0x000000ff
        /*1018*/ 	.word	0x000284a0
        /*101c*/ 	.short	0x0100
        /*101e*/ 	.byte	0x08
	.zero		1


	//   ....[16]....
        /*1020*/ 	.word	0x000007d0
        /*1024*/ 	.word	0x000000ff
        /*1028*/ 	.word	0x00028498
        /*102c*/ 	.short	0x0100
        /*102e*/ 	.byte	0x08
	.zero		1


	//   ....[17]....
        /*1030*/ 	.word	0x000007e0
        /*1034*/ 	.word	0x000000ff
        /*1038*/ 	.word	0x000284a8
        /*103c*/ 	.short	0x0100
        /*103e*/ 	.byte	0x08
	.zero		1


	//   ....[18]....
        /*1040*/ 	.word	0x00000910
        /*1044*/ 	.word	0x000000ff
        /*1048*/ 	.word	0x000284b0
        /*104c*/ 	.short	0x0100
        /*104e*/ 	.byte	0x08
	.zero		1


	//   ....[19]....
        /*1050*/ 	.word	0x00000920
        /*1054*/ 	.word	0x000000ff
        /*1058*/ 	.word	0x000284c0
        /*105c*/ 	.short	0x0100
        /*105e*/ 	.byte	0x08
	.zero		1


	//   ....[20]....
        /*1060*/ 	.word	0x00000930
        /*1064*/ 	.word	0x000000ff
        /*1068*/ 	.word	0x000284b8
        /*106c*/ 	.short	0x0100
        /*106e*/ 	.byte	0x08
	.zero		1


	//   ....[21]....
        /*1070*/ 	.word	0x00000940
        /*1074*/ 	.word	0x000000ff
        /*1078*/ 	.word	0x000284c8
        /*107c*/ 	.short	0x0100
        /*107e*/ 	.byte	0x08
	.zero		1


	//   ....[22]....
        /*1080*/ 	.word	0x00002c00
        /*1084*/ 	.word	0x00000050
        /*1088*/ 	.word	0x00028490
        /*108c*/ 	.short	0x010a
        /*108e*/ 	.byte	0x3f
	.zero		1


	//   ....[23]....
        /*1090*/ 	.word	0x00004bd0
        /*1094*/ 	.word	0x00000050
        /*1098*/ 	.word	0x00028490
        /*109c*/ 	.short	0x010a
        /*109e*/ 	.byte	0x3f
	.zero		1


	//   ....[24]....
        /*10a0*/ 	.word	0x00006be0
        /*10a4*/ 	.word	0x00000050
        /*10a8*/ 	.word	0x00028490
        /*10ac*/ 	.short	0x010a
        /*10ae*/ 	.byte	0x3f
	.zero		1


	//   ....[25]....
        /*10b0*/ 	.word	0x00006df0
        /*10b4*/ 	.word	0x00000004
        /*10b8*/ 	.word	0x00000000
        /*10bc*/ 	.short	0x0101
        /*10be*/ 	.byte	0x3f
	.zero		1


	//   ....[26]....
        /*10c0*/ 	.word	0x00006e30
        /*10c4*/ 	.word	0x00000050
        /*10c8*/ 	.word	0x000284b0
        /*10cc*/ 	.short	0x010a
        /*10ce*/ 	.byte	0x3f
	.zero		1


	//   ....[27]....
        /*10d0*/ 	.word	0x000071e0
        /*10d4*/ 	.word	0x00000050
        /*10d8*/ 	.word	0x00000000
        /*10dc*/ 	.short	0x0101
        /*10de*/ 	.byte	0x3f
	.zero		1


	//   ....[28]....
        /*10e0*/ 	.word	0x00007fe0
        /*10e4*/ 	.word	0x00000010
        /*10e8*/ 	.word	0x00028400
        /*10ec*/ 	.short	0x010a
        /*10ee*/ 	.byte	0x3f
	.zero		1


	//   ....[29]....
        /*10f0*/ 	.word	0x00008030
        /*10f4*/ 	.word	0x00000010
        /*10f8*/ 	.word	0x00028400
        /*10fc*/ 	.short	0x010a
        /*10fe*/ 	.byte	0x3f
	.zero		1


	//   ....[30]....
        /*1100*/ 	.word	0x00008d60
        /*1104*/ 	.word	0x00000010
        /*1108*/ 	.word	0x00028400
        /*110c*/ 	.short	0x010a
        /*110e*/ 	.byte	0x3f
	.zero		1


	//   ....[31]....
        /*1110*/ 	.word	0x0000d4f0
        /*1114*/ 	.word	0x00000010
        /*1118*/ 	.word	0x00028400
        /*111c*/ 	.short	0x010a
        /*111e*/ 	.byte	0x3f
	.zero		1


	//   ....[32]....
        /*1120*/ 	.word	0x00011550
        /*1124*/ 	.word	0x00000009
        /*1128*/ 	.word	0x00028430
        /*112c*/ 	.short	0x010a
        /*112e*/ 	.byte	0x3f
	.zero		1


	//   ....[33]....
        /*1130*/ 	.word	0x000115c0
        /*1134*/ 	.word	0x00000009
        /*1138*/ 	.word	0x00028430
        /*113c*/ 	.short	0x010a
        /*113e*/ 	.byte	0x3f
	.zero		1


	//   ....[34]....
        /*1140*/ 	.word	0x00011c40
        /*1144*/ 	.word	0x00000000
        /*1148*/ 	.word	0x00000000
        /*114c*/ 	.short	0x0101
        /*114e*/ 	.byte	0x3f
	.zero		1


	//   ....[35]....
        /*1150*/ 	.word	0x000138f0
        /*1154*/ 	.word	0x0000000b
        /*1158*/ 	.word	0x00028430
        /*115c*/ 	.short	0x010a
        /*115e*/ 	.byte	0x3f
	.zero		1


	//   ....[36]....
        /*1160*/ 	.word	0x00013940
        /*1164*/ 	.word	0x0000000b
        /*1168*/ 	.word	0x00028430
        /*116c*/ 	.short	0x010a
        /*116e*/ 	.byte	0x3f
	.zero		1


	//   ....[37]....
        /*1170*/ 	.word	0x00013d50
        /*1174*/ 	.word	0x0000000b
        /*1178*/ 	.word	0x00028450
        /*117c*/ 	.short	0x010a
        /*117e*/ 	.byte	0x3f
	.zero		1


	//   ....[38]....
        /*1180*/ 	.word	0x00013d90
        /*1184*/ 	.word	0x0000000b
        /*1188*/ 	.word	0x00028450
        /*118c*/ 	.short	0x010a
        /*118e*/ 	.byte	0x3f
	.zero		1


	//   ....[39]....
        /*1190*/ 	.word	0x00013fc0
        /*1194*/ 	.word	0x00000006
        /*1198*/ 	.word	0x00000000
        /*119c*/ 	.short	0x0101
        /*119e*/ 	.byte	0x3f
	.zero		1


	//   ....[40]....
        /*11a0*/ 	.word	0x00015450
        /*11a4*/ 	.word	0x0000000a
        /*11a8*/ 	.word	0x00000000
        /*11ac*/ 	.short	0x0101
        /*11ae*/ 	.byte	0x3f
	.zero		1


	//   ....[41]....
        /*11b0*/ 	.word	0x00016050
        /*11b4*/ 	.word	0x00000005
        /*11b8*/ 	.word	0x00028430
        /*11bc*/ 	.short	0x010a
        /*11be*/ 	.byte	0x3f
	.zero		1


	//   ....[42]....
        /*11c0*/ 	.word	0x000160a0
        /*11c4*/ 	.word	0x00000005
        /*11c8*/ 	.word	0x00028430
        /*11cc*/ 	.short	0x010a
        /*11ce*/ 	.byte	0x3f
	.zero		1


	//   ....[43]....
        /*11d0*/ 	.word	0x000164e0
        /*11d4*/ 	.word	0x00000006
        /*11d8*/ 	.word	0x00028450
        /*11dc*/ 	.short	0x010a
        /*11de*/ 	.byte	0x3f
	.zero		1


	//   ....[44]....
        /*11e0*/ 	.word	0x00016520
        /*11e4*/ 	.word	0x00000006
        /*11e8*/ 	.word	0x00028450
        /*11ec*/ 	.short	0x010a
        /*11ee*/ 	.byte	0x3f
	.zero		1


	//   ....[45]....
        /*11f0*/ 	.word	0x00016ec0
        /*11f4*/ 	.word	0x000000ac
        /*11f8*/ 	.word	0x00000000
        /*11fc*/ 	.short	0x0101
        /*11fe*/ 	.byte	0x3f
	.zero		1


	//   ....[46]....
        /*1200*/ 	.word	0x00017140
        /*1204*/ 	.word	0x0000000a
        /*1208*/ 	.word	0x00000000
        /*120c*/ 	.short	0x0101
        /*120e*/ 	.byte	0x3f
	.zero		1


	//   ....[47]....
        /*1210*/ 	.word	0x00017b00
        /*1214*/ 	.word	0x00000005
        /*1218*/ 	.word	0x00028430
        /*121c*/ 	.short	0x010a
        /*121e*/ 	.byte	0x3f
	.zero		1


	//   ....[48]....
        /*1220*/ 	.word	0x00017b50
        /*1224*/ 	.word	0x00000005
        /*1228*/ 	.word	0x00028430
        /*122c*/ 	.short	0x010a
        /*122e*/ 	.byte	0x3f
	.zero		1


	//   ....[49]....
        /*1230*/ 	.word	0x00017f90
        /*1234*/ 	.word	0x00000006
        /*1238*/ 	.word	0x00028450
        /*123c*/ 	.short	0x010a
        /*123e*/ 	.byte	0x3f
	.zero		1


	//   ....[50]....
        /*1240*/ 	.word	0x00017fd0
        /*1244*/ 	.word	0x00000006
        /*1248*/ 	.word	0x00028450
        /*124c*/ 	.short	0x010a
        /*124e*/ 	.byte	0x3f
	.zero		1


	//   ....[51]....
        /*1250*/ 	.word	0x00018200
        /*1254*/ 	.word	0x00000005
        /*1258*/ 	.word	0x00000000
        /*125c*/ 	.short	0x0101
        /*125e*/ 	.byte	0x3f
	.zero		1


	//   ....[52]....
        /*1260*/ 	.word	0x00019660
        /*1264*/ 	.word	0x00000006
        /*1268*/ 	.word	0x00000000
        /*126c*/ 	.short	0x0101
        /*126e*/ 	.byte	0x3f
	.zero		1


	//   ....[53]....
        /*1270*/ 	.word	0x00019f60
        /*1274*/ 	.word	0x00000004
        /*1278*/ 	.word	0x00028450
        /*127c*/ 	.short	0x010a
        /*127e*/ 	.byte	0x3f
	.zero		1


	//   ....[54]....
        /*1280*/ 	.word	0x00019fa0
        /*1284*/ 	.word	0x00000004
        /*1288*/ 	.word	0x00028450
        /*128c*/ 	.short	0x010a
        /*128e*/ 	.byte	0x3f
	.zero		1


	//   ....[55]....
        /*1290*/ 	.word	0x0001a9d0
        /*1294*/ 	.word	0x0000000d
        /*1298*/ 	.word	0x00000000
        /*129c*/ 	.short	0x0101
        /*129e*/ 	.byte	0x3f
	.zero		1


	//   ....[56]....
        /*12a0*/ 	.word	0x0001d320
        /*12a4*/ 	.word	0x00000000
        /*12a8*/ 	.word	0x00000000
        /*12ac*/ 	.short	0x0101
        /*12ae*/ 	.byte	0x3f
	.zero		1


	//   ....[57]....
        /*12b0*/ 	.word	0x00020110
        /*12b4*/ 	.word	0x00000006
        /*12b8*/ 	.word	0x00028420
        /*12bc*/ 	.short	0x010a
        /*12be*/ 	.byte	0x3f
	.zero		1


	//   ....[58]....
        /*12c0*/ 	.word	0x00020200
        /*12c4*/ 	.word	0x00000007
        /*12c8*/ 	.word	0x000284a0
        /*12cc*/ 	.short	0x010a
        /*12ce*/ 	.byte	0x3f
	.zero		1


	//   ....[59]....
        /*12d0*/ 	.word	0x00020550
        /*12d4*/ 	.word	0x00000007
        /*12d8*/ 	.word	0x000284c0
        /*12dc*/ 	.short	0x010a
        /*12de*/ 	.byte	0x3f
	.zero		1


	//   ....[60]....
        /*12e0*/ 	.word	0x00020a00
        /*12e4*/ 	.word	0x00000008
        /*12e8*/ 	.word	0x000284a0
        /*12ec*/ 	.short	0x010a
        /*12ee*/ 	.byte	0x3f
	.zero		1


	//   ....[61]....
        /*12f0*/ 	.word	0x00020d40
        /*12f4*/ 	.word	0x00000008
        /*12f8*/ 	.word	0x000284c0
        /*12fc*/ 	.short	0x010a
        /*12fe*/ 	.byte	0x3f
	.zero		1


	//   ....[62]....
        /*1300*/ 	.word	0x00022050
        /*1304*/ 	.word	0x00000000
        /*1308*/ 	.word	0x00028480
        /*130c*/ 	.short	0x010a
        /*130e*/ 	.byte	0x3f
	.zero		1


	//   ....[63]....
        /*1310*/ 	.word	0x00022260
        /*1314*/ 	.word	0x00000000
        /*1318*/ 	.word	0x00028440
        /*131c*/ 	.short	0x010a
        /*131e*/ 	.byte	0x3f
	.zero		1


	//   ....[64]....
        /*1320*/ 	.word	0x00023070
        /*1324*/ 	.word	0x00000009
        /*1328*/ 	.word	0x00028400
        /*132c*/ 	.short	0x0107
        /*132e*/ 	.byte	0x3f
	.zero		1


	//   ....[65]....
        /*1330*/ 	.word	0x00023170
        /*1334*/ 	.word	0x00000002
        /*1338*/ 	.word	0x00028400
        /*133c*/ 	.short	0x0101
        /*133e*/ 	.byte	0x3f
	.zero		1


	//   ....[66]....
        /*1340*/ 	.word	0x00023190
        /*1344*/ 	.word	0x00000002
        /*1348*/ 	.word	0x00028420
        /*134c*/ 	.short	0x010a
        /*134e*/ 	.byte	0x3f
	.zero		1


	//   ....[67]....
        /*1350*/ 	.word	0x000234e0
        /*1354*/ 	.word	0x00000004
        /*1358*/ 	.word	0x00028480
        /*135c*/ 	.short	0x010a
        /*135e*/ 	.byte	0x3f
	.zero		1


	//   ....[68]....
        /*1360*/ 	.word	0x00023830
        /*1364*/ 	.word	0x00000004
        /*1368*/ 	.word	0x00028440
        /*136c*/ 	.short	0x010a
        /*136e*/ 	.byte	0x3f
	.zero		1


	//   ....[69]....
        /*1370*/ 	.word	0x00023c00
        /*1374*/ 	.word	0x00000014
        /*1378*/ 	.word	0x00028470
        /*137c*/ 	.short	0x010a
        /*137e*/ 	.byte	0x3f
	.zero		1


	//   ....[70]....
        /*1380*/ 	.word	0x00023c70
        /*1384*/ 	.word	0x00000014
        /*1388*/ 	.word	0x00028460
        /*138c*/ 	.short	0x010a
        /*138e*/ 	.byte	0x3f
	.zero		1


	//   ....[71]....
        /*1390*/ 	.word	0x000240e0
        /*1394*/ 	.word	0x00000014
        /*1398*/ 	.word	0x00028450
        /*139c*/ 	.short	0x0101
        /*139e*/ 	.byte	0x3f
	.zero		1


	//   ....[72]....
        /*13a0*/ 	.word	0x00024170
        /*13a4*/ 	.word	0x00000014
        /*13a8*/ 	.word	0x00000000
        /*13ac*/ 	.short	0x0101
        /*13ae*/ 	.byte	0x3f
	.zero		1


	//   ....[73]....
        /*13b0*/ 	.word	0x000243a0
        /*13b4*/ 	.word	0x00000011
        /*13b8*/ 	.word	0x00028470
        /*13bc*/ 	.short	0x010a
        /*13be*/ 	.byte	0x3f
	.zero		1


	//   ....[74]....
        /*13c0*/ 	.word	0x00024410
        /*13c4*/ 	.word	0x00000011
        /*13c8*/ 	.word	0x00028460
        /*13cc*/ 	.short	0x010a
        /*13ce*/ 	.byte	0x3f
	.zero		1


	//   ....[75]....
        /*13d0*/ 	.word	0x000248a0
        /*13d4*/ 	.word	0x00000011
        /*13d8*/ 	.word	0x00028450
        /*13dc*/ 	.short	0x0101
        /*13de*/ 	.byte	0x3f
	.zero		1


	//   ....[76]....
        /*13e0*/ 	.word	0x000248f0
        /*13e4*/ 	.word	0x00000011
        /*13e8*/ 	.word	0x00000000
        /*13ec*/ 	.short	0x0101
        /*13ee*/ 	.byte	0x3f
	.zero		1


	//   ....[77]....
        /*13f0*/ 	.word	0x00025690
        /*13f4*/ 	.word	0x00000000
        /*13f8*/ 	.word	0x00028420
        /*13fc*/ 	.short	0x010a
        /*13fe*/ 	.byte	0x3f
	.zero		1


	//   ....[78]....
        /*1400*/ 	.word	0x00025840
        /*1404*/ 	.word	0x00000006
        /*1408*/ 	.word	0x00000000
        /*140c*/ 	.short	0x010a
        /*140e*/ 	.byte	0x3f
	.zero		1


	//   ....[79]....
        /*1410*/ 	.word	0x000258b0
        /*1414*/ 	.word	0x00000007
        /*1418*/ 	.word	0x00000000
        /*141c*/ 	.short	0x010a
        /*141e*/ 	.byte	0x3f
	.zero		1


	//   ....[80]....
        /*1420*/ 	.word	0x00025910
        /*1424*/ 	.word	0x00000004
        /*1428*/ 	.word	0x00028460
        /*142c*/ 	.short	0x010a
        /*142e*/ 	.byte	0x3f
	.zero		1


	//   ....[81]....
        /*1430*/ 	.word	0x00025960
        /*1434*/ 	.word	0x00000003
        /*1438*/ 	.word	0x00028460
        /*143c*/ 	.short	0x010a
        /*143e*/ 	.byte	0x3f
	.zero		1


	//   ....[82]....
        /*1440*/ 	.word	0x000259a0
        /*1444*/ 	.word	0x00000004
        /*1448*/ 	.word	0x00028480
        /*144c*/ 	.short	0x010a
        /*144e*/ 	.byte	0x3f
	.zero		1


	//   ....[83]....
        /*1450*/ 	.word	0x000259c0
        /*1454*/ 	.word	0x00000003
        /*1458*/ 	.word	0x00028480
        /*145c*/ 	.short	0x010a
        /*145e*/ 	.byte	0x3f
	.zero		1


	//   ....[84]....
        /*1460*/ 	.word	0x00025a20
        /*1464*/ 	.word	0x00000050
        /*1468*/ 	.word	0x00028490
        /*146c*/ 	.short	0x010a
        /*146e*/ 	.byte	0x3f
	.zero		1


	//   ....[85]....
        /*1470*/ 	.word	0x00025a70
        /*1474*/ 	.word	0x00000050
        /*1478*/ 	.word	0x00028490
        /*147c*/ 	.short	0x010a
        /*147e*/ 	.byte	0x3f
	.zero		1


	//   ....[86]....
        /*1480*/ 	.word	0x00025ac0
        /*1484*/ 	.word	0x00000050
        /*1488*/ 	.word	0x00028490
        /*148c*/ 	.short	0x010a
        /*148e*/ 	.byte	0x3f
	.zero		1


	//   ....[87]....
        /*1490*/ 	.word	0x00025b10
        /*1494*/ 	.word	0x00000050
        /*1498*/ 	.word	0x000284b0
        /*149c*/ 	.short	0x010a
        /*149e*/ 	.byte	0x3f
	.zero		1


	//   ....[88]....
        /*14a0*/ 	.word	0x00026310
        /*14a4*/ 	.word	0x00000010
        /*14a8*/ 	.word	0x00028400
        /*14ac*/ 	.short	0x010a
        /*14ae*/ 	.byte	0x3f
	.zero		1


	//   ....[89]....
        /*14b0*/ 	.word	0x00026c90
        /*14b4*/ 	.word	0x00000010
        /*14b8*/ 	.word	0x00028400
        /*14bc*/ 	.short	0x010a
        /*14be*/ 	.byte	0x3f
	.zero		1


	//   ....[90]....
        /*14c0*/ 	.word	0x00026ce0
        /*14c4*/ 	.word	0x00000009
        /*14c8*/ 	.word	0x00028430
        /*14cc*/ 	.short	0x010a
        /*14ce*/ 	.byte	0x3f
	.zero		1


	//   ....[91]....
        /*14d0*/ 	.word	0x00026d30
        /*14d4*/ 	.word	0x0000000b
        /*14d8*/ 	.word	0x00028430
        /*14dc*/ 	.short	0x010a
        /*14de*/ 	.byte	0x3f
	.zero		1


	//   ....[92]....
        /*14e0*/ 	.word	0x00026d80
        /*14e4*/ 	.word	0x0000000b
        /*14e8*/ 	.word	0x00028450
        /*14ec*/ 	.short	0x010a
        /*14ee*/ 	.byte	0x3f
	.zero		1


	//   ....[93]....
        /*14f0*/ 	.word	0x00026dd0
        /*14f4*/ 	.word	0x00000005
        /*14f8*/ 	.word	0x00028430
        /*14fc*/ 	.short	0x010a
        /*14fe*/ 	.byte	0x3f
	.zero		1


	//   ....[94]....
        /*1500*/ 	.word	0x00026e20
        /*1504*/ 	.word	0x00000006
        /*1508*/ 	.word	0x00028450
        /*150c*/ 	.short	0x010a
        /*150e*/ 	.byte	0x3f
	.zero		1


	//   ....[95]....
        /*1510*/ 	.word	0x00026e70
        /*1514*/ 	.word	0x00000005
        /*1518*/ 	.word	0x00028430
        /*151c*/ 	.short	0x010a
        /*151e*/ 	.byte	0x3f
	.zero		1


	//   ....[96]....
        /*1520*/ 	.word	0x00026ec0
        /*1524*/ 	.word	0x00000006
        /*1528*/ 	.word	0x00028450
        /*152c*/ 	.short	0x010a
        /*152e*/ 	.byte	0x3f
	.zero		1


	//   ....[97]....
        /*1530*/ 	.word	0x00026f10
        /*1534*/ 	.word	0x00000004
        /*1538*/ 	.word	0x00028450
        /*153c*/ 	.short	0x010a
        /*153e*/ 	.byte	0x3f
	.zero		1


	//   ....[98]....
        /*1540*/ 	.word	0x000294f0
        /*1544*/ 	.word	0x00000005
        /*1548*/ 	.word	0x00028420
        /*154c*/ 	.short	0x010a
        /*154e*/ 	.byte	0x3f
	.zero		1


	//   ....[99]....
        /*1550*/ 	.word	0x00029540
        /*1554*/ 	.word	0x00000007
        /*1558*/ 	.word	0x000284a0
        /*155c*/ 	.short	0x010a
        /*155e*/ 	.byte	0x3f
	.zero		1


	//   ....[100]....
        /*1560*/ 	.word	0x00029590
        /*1564*/ 	.word	0x00000007
        /*1568*/ 	.word	0x000284c0
        /*156c*/ 	.short	0x010a
        /*156e*/ 	.byte	0x3f
	.zero		1


	//   ....[101]....
        /*1570*/ 	.word	0x000295e0
        /*1574*/ 	.word	0x00000008
        /*1578*/ 	.word	0x000284a0
        /*157c*/ 	.short	0x010a
        /*157e*/ 	.byte	0x3f
	.zero		1


	//   ....[102]....
        /*1580*/ 	.word	0x00029630
        /*1584*/ 	.word	0x00000008
        /*1588*/ 	.word	0x000284c0
        /*158c*/ 	.short	0x010a
        /*158e*/ 	.byte	0x3f
	.zero		1


	//   ....[103]....
        /*1590*/ 	.word	0x000297d0
        /*1594*/ 	.word	0x00000000
        /*1598*/ 	.word	0x00028480
        /*159c*/ 	.short	0x010a
        /*159e*/ 	.byte	0x3f
	.zero		1


	//   ....[104]....
        /*15a0*/ 	.word	0x00029820
        /*15a4*/ 	.word	0x00000000
        /*15a8*/ 	.word	0x00028440
        /*15ac*/ 	.short	0x010a
        /*15ae*/ 	.byte	0x3f
	.zero		1


	//   ....[105]....
        /*15b0*/ 	.word	0x0002a360
        /*15b4*/ 	.word	0x00000002
        /*15b8*/ 	.word	0x00028420
        /*15bc*/ 	.short	0x010a
        /*15be*/ 	.byte	0x3f
	.zero		1


	//   ....[106]....
        /*15c0*/ 	.word	0x0002a3b0
        /*15c4*/ 	.word	0x00000004
        /*15c8*/ 	.word	0x00028480
        /*15cc*/ 	.short	0x010a
        /*15ce*/ 	.byte	0x3f
	.zero		1


	//   ....[107]....
        /*15d0*/ 	.word	0x0002a400
        /*15d4*/ 	.word	0x00000004
        /*15d8*/ 	.word	0x00028440
        /*15dc*/ 	.short	0x010a
        /*15de*/ 	.byte	0x3f
	.zero		1


	//   ....[108]....
        /*15e0*/ 	.word	0x0002a450
        /*15e4*/ 	.word	0x00000014
        /*15e8*/ 	.word	0x00028470
        /*15ec*/ 	.short	0x010a
        /*15ee*/ 	.byte	0x3f
	.zero		1


	//   ....[109]....
        /*15f0*/ 	.word	0x0002a4a0
        /*15f4*/ 	.word	0x00000014
        /*15f8*/ 	.word	0x00028460
        /*15fc*/ 	.short	0x010a
        /*15fe*/ 	.byte	0x3f
	.zero		1


	//   ....[110]....
        /*1600*/ 	.word	0x0002a4f0
        /*1604*/ 	.word	0x00000011
        /*1608*/ 	.word	0x00028470
        /*160c*/ 	.short	0x010a
        /*160e*/ 	.byte	0x3f
	.zero		1


	//   ....[111]....
        /*1610*/ 	.word	0x0002a540
        /*1614*/ 	.word	0x00000011
        /*1618*/ 	.word	0x00028460
        /*161c*/ 	.short	0x010a
        /*161e*/ 	.byte	0x3f
	.zero		1


	//   ....[112]....
        /*1620*/ 	.word	0x0002afa0
        /*1624*/ 	.word	0x00000000
        /*1628*/ 	.word	0x00028420
        /*162c*/ 	.short	0x010a
        /*162e*/ 	.byte	0x3f
	.zero		1


	//   ....[113]....
        /*1630*/ 	.word	0x0002b140
        /*1634*/ 	.word	0x00000006
        /*1638*/ 	.word	0x00000000
        /*163c*/ 	.short	0x010a
        /*163e*/ 	.byte	0x3f
	.zero		1


	//   ....[114]....
        /*1640*/ 	.word	0x0002b190
        /*1644*/ 	.word	0x00000007
        /*1648*/ 	.word	0x00000000
        /*164c*/ 	.short	0x010a
        /*164e*/ 	.byte	0x3f
	.zero		1


	//   ....[115]....
        /*1650*/ 	.word	0x0002b1e0
        /*1654*/ 	.word	0x00000004
        /*1658*/ 	.word	0x00028460
        /*165c*/ 	.short	0x010a
        /*165e*/ 	.byte	0x3f
	.zero		1


	//   ....[116]....
        /*1660*/ 	.word	0x0002b230
        /*1664*/ 	.word	0x00000003
        /*1668*/ 	.word	0x00028460
        /*166c*/ 	.short	0x010a
        /*166e*/ 	.byte	0x3f
	.zero		1


	//   ....[117]....
        /*1670*/ 	.word	0x0002b280
        /*1674*/ 	.word	0x00000004
        /*1678*/ 	.word	0x00028480
        /*167c*/ 	.short	0x010a
        /*167e*/ 	.byte	0x3f
	.zero		1


	//----- nvinfo : EIATTR_NUM_MBARRIERS
	.align		4
.L_244:
        /*1680*/ 	.byte	0x03, 0x38
        /*1682*/ 	.short	0x0016


	//----- nvinfo : EIATTR_EXIT_INSTR_OFFSETS
	.align		4
        /*1684*/ 	.byte	0x04, 0x1c
        /*1686*/ 	.short	(.L_246 - .L_245)


	//   ....[0]....
.L_245:
        /*1688*/ 	.word	0x00025a10


	//----- nvinfo : EIATTR_MAX_THREADS
	.align		4
.L_246:
        /*168c*/ 	.byte	0x04, 0x05
        /*168e*/ 	.short	(.L_248 - .L_247)
.L_247:
        /*1690*/ 	.word	0x00000180
        /*1694*/ 	.word	0x00000001
        /*1698*/ 	.word	0x00000001


	//----- nvinfo : EIATTR_CRS_STACK_SIZE
	.align		4
.L_248:
        /*169c*/ 	.byte	0x04, 0x1e
        /*169e*/ 	.short	(.L_250 - .L_249)
.L_249:
        /*16a0*/ 	.word	0x00000000


	//----- nvinfo : EIATTR_CBANK_PARAM_SIZE
	.align		4
.L_250:
        /*16a4*/ 	.byte	0x03, 0x19
        /*16a6*/ 	.short	0x0af0


	//----- nvinfo : EIATTR_PARAM_CBANK
	.align		4
        /*16a8*/ 	.byte	0x04, 0x0a
        /*16aa*/ 	.short	(.L_252 - .L_251)
	.align		4
.L_251:
        /*16ac*/ 	.word	index@(.nv.constant0._ZN7cutlass13device_kernelIN5flash11enable_sm90INS1_16FlashAttnFwdSm90INS1_25CollectiveMainloopFwdSm90ILi2EN4cute5tupleIJNS5_1CILi1EEES8_S8_EEENS6_IJNS7_ILi128EEENS7_ILi64EEENS7_ILi256EEEEEELi256ENS_12float_e4m3_tEfNS_4arch4Sm90ELb0ELb1ELb0ELb1ELb0ELb1ELb0ELb1ELb1ELb1ELb0ELb0EEENS1_21CollectiveEpilogueFwdINS6_IJSA_SC_SB_EEES9_NS_10bfloat16_tESG_Li256ELb1ELb1ELb0ELb1EEENS1_36VarlenDynamicPersistentTileSchedulerILi128ELi64ELi256ELi128ELb0ELb1ELb1ELb1ELb0ELb1EEEEEEEEEvNT_6ParamsE)
        /*16b0*/ 	.short	0x0210
        /*16b2*/ 	.short	0x0af0


	//----- nvinfo : EIATTR_SW_WAR
	.align		4
.L_252:
        /*16b4*/ 	.byte	0x04, 0x36
        /*16b6*/ 	.short	(.L_254 - .L_253)
.L_253:
        /*16b8*/ 	.word	0x00000008
.L_254:


//--------------------- .nv.info._ZN7cutlass13device_kernelIN5flash11enable_sm90INS1_16FlashAttnFwdSm90INS1_25CollectiveMainloopFwdSm90ILi2EN4cute5tupleIJNS5_1CILi1EEES8_S8_EEENS6_IJNS7_ILi128EEESA_NS7_ILi256EEEEEELi256ENS_12float_e4m3_tEfNS_4arch4Sm90ELb1ELb0ELb0ELb0ELb0ELb0ELb0ELb1ELb1ELb1ELb0ELb0EEENS1_21CollectiveEpilogueFwdINS6_IJSA_SB_SA_EEES9_NS_10bfloat16_tESF_Li256ELb0ELb1ELb0ELb1EEENS1_30DynamicPersistentTileSchedulerILi256ELi128ELb0ELb1ELb1EEEEEEEEEvNT_6ParamsE --------------------------
	.section	.nv.info._ZN7cutlass13device_kernelIN5flash11enable_sm90INS1_16FlashAttnFwdSm90INS1_25CollectiveMainloopFwdSm90ILi2EN4cute5tupleIJNS5_1CILi1EEES8_S8_EEENS6_IJNS7_ILi128EEESA_NS7_ILi256EEEEEELi256ENS_12float_e4m3_tEfNS_4arch4Sm90ELb1ELb0ELb0ELb0ELb0ELb0ELb0ELb1ELb1ELb1ELb0ELb0EEENS1_21CollectiveEpilogueFwdINS6_IJSA_SB_SA_EEES9_NS_10bfloat16_tESF_Li256ELb0ELb1ELb0ELb1EEENS1_30DynamicPersistentTileSchedulerILi256ELi128ELb0ELb1ELb1EEEEEEEEEvNT_6ParamsE,"",@"SHT_CUDA_INFO"
	.sectionflags	@""
	.align	4


	//----- nvinfo : EIATTR_CUDA_API_VERSION
	.align		4
        /*0000*/ 	.byte	0x04, 0x37
        /*0002*/ 	.short	(.L_256 - .L_255)
.L_255:
        /*0004*/ 	.word	0x00000082


	//----- nvinfo : EIATTR_KPARAM_INFO
	.align		4
.L_256:
        /*0008*/ 	.byte	0x04, 0x17
        /*000a*/ 	.short	(.L_258 - .L_257)
.L_257:
        /*000c*/ 	.word	0x00000000
        /*0010*/ 	.short	0x0000
        /*0012*/ 	.short	0x0070
        /*0014*/ 	.byte	0x00, 0xf0, 0x01, 0x2a


	//----- nvinfo : EIATTR_SPARSE_MMA_MASK
	.align		4
.L_258:
        /*0018*/ 	.byte	0x03, 0x50
        /*001a*/ 	.short	0x0000


	//----- nvinfo : EIATTR_MAXREG_COUNT
	.align		4
        /*001c*/ 	.byte	0x03, 0x1b
        /*001e*/ 	.short	0x00a8


	//----- nvinfo : EIATTR_NUM_BARRIERS
	.align		4
        /*0020*/ 	.byte	0x02, 0x4c
        /*0022*/ 	.byte	0x10
	.zero		1


	//----- nvinfo : EIATTR_EXTERNS
	.align		4
        /*0024*/ 	.byte	0x04, 0x0f
        /*0026*/ 	.short	(.L_260 - .L_259)


	//   ....[0]....
	.align		4
.L_259:
        /*0028*/ 	.word	index@(__assertfail)


	//----- nvinfo : EIATTR_ANNOTATIONS
	.align		4
.L_260:
        /*002c*/ 	.byte	0x04, 0x55
        /*002e*/ 	.short	(.L_262 - .L_261)


	//   ....[0]....
.L_261:
        /* <DEDUP_REMOVED lines=34> */


	//----- nvinfo : EIATTR_MERCURY_ISA_VERSION
	.align		4
.L_262:
        /*0238*/ 	.byte	0x03, 0x5f
        /*023a*/ 	.short	0x0101


	//----- nvinfo : EIATTR_INT_WARP_WIDE_INSTR_OFFSETS
	.align		4
        /*023c*/ 	.byte	0x04, 0x31
        /*023e*/ 	.short	(.L_264 - .L_263)


	//   ....[0]....
.L_263:
        /*0240*/ 	.word	0x00000130


	//   ....[1]....
        /*0244*/ 	.word	0x00000170


	//   ....[2]....
        /*0248*/ 	.word	0x000001e0


	//   ....[3]....
        /*024c*/ 	.word	0x0000e0b0


	//   ....[4]....
        /*0250*/ 	.word	0x0000e140


	//   ....[5]....
        /*0254*/ 	.word	0x00010e70


	//   ....[6]....
        /*0258*/ 	.word	0x00010f00


	//----- nvinfo : EIATTR_COOP_GROUP_MASK_REGIDS
	.align		4
.L_264:
        /*025c*/ 	.byte	0x04, 0x29
        /*025e*/ 	.short	(.L_266 - .L_265)


	//   ....[0]....
.L_265:
        /*0260*/ 	.word	0xffffffff


	//   ....[1]....
        /*0264*/ 	.word	0xffffffff


	//   ....[2]....
        /*0268*/ 	.word	0xffffffff


	//   ....[3]....
        /*026c*/ 	.word	0xffffffff


	//   ....[4]....
        /*0270*/ 	.word	0xffffffff


	//   ....[5]....
        /*0274*/ 	.word	0xffffffff


	//   ....[6]....
        /*0278*/ 	.word	0xffffffff


	//   ....[7]....
        /*027c*/ 	.word	0xffffffff


	//   ....[8]....
        /*0280*/ 	.word	0xffffffff


	//   ....[9]....
        /*0284*/ 	.word	0xffffffff


	//   ....[10]....
        /*0288*/ 	.word	0xffffffff


	//   ....[11]....
        /*028c*/ 	.word	0xffffffff


	//   ....[12]....
        /*0290*/ 	.word	0xffffffff


	//   ....[13]....
        /*0294*/ 	.word	0xffffffff


	//   ....[14]....
        /*0298*/ 	.word	0xffffffff


	//   ....[15]....
        /*029c*/ 	.word	0xffffffff


	//   ....[16]....
        /*02a0*/ 	.word	0xffffffff


	//   ....[17]....
        /*02a4*/ 	.word	0xffffffff


	//   ....[18]....
        /*02a8*/ 	.word	0xffffffff


	//   ....[19]....
        /*02ac*/ 	.word	0xffffffff


	//   ....[20]....
        /*02b0*/ 	.word	0xffffffff


	//   ....[21]....
        /*02b4*/ 	.word	0xffffffff


	//   ....[22]....
        /*02b8*/ 	.word	0xffffffff


	//   ....[23]....
        /*02bc*/ 	.word	0xffffffff


	//   ....[24]....
        /*02c0*/ 	.word	0xffffffff


	//   ....[25]....
        /*02c4*/ 	.word	0xffffffff


	//   ....[26]....
        /*02c8*/ 	.word	0xffffffff


	//   ....[27]....
        /*02cc*/ 	.word	0xffffffff


	//   ....[28]....
        /*02d0*/ 	.word	0xffffffff


	//   ....[29]....
        /*02d4*/ 	.word	0xffffffff


	//   ....[30]....
        /*02d8*/ 	.word	0xffffffff


	//   ....[31]....
        /*02dc*/ 	.word	0xffffffff


	//   ....[32]....
        /*02e0*/ 	.word	0xffffffff


	//   ....[33]....
        /*02e4*/ 	.word	0xffffffff


	//   ....[34]....
        /*02e8*/ 	.word	0xffffffff


	//   ....[35]....
        /*02ec*/ 	.word	0xffffffff


	//   ....[36]....
        /*02f0*/ 	.word	0xffffffff


	//   ....[37]....
        /*02f4*/ 	.word	0xffffffff


	//   ....[38]....
        /*02f8*/ 	.word	0xffffffff


	//   ....[39]....
        /*02fc*/ 	.word	0xffffffff


	//   ....[40]....
        /*0300*/ 	.word	0xffffffff


	//   ....[41]....
        /*0304*/ 	.word	0xffffffff


	//   ....[42]....
        /*0308*/ 	.word	0xffffffff


	//   ....[43]....
        /*030c*/ 	.word	0xffffffff


	//   ....[44]....
        /*0310*/ 	.word	0xffffffff


	//   ....[45]....
        /*0314*/ 	.word	0xffffffff


	//   ....[46]....
        /*0318*/ 	.word	0xffffffff


	//   ....[47]....
        /*031c*/ 	.word	0xffffffff


	//   ....[48]....
        /*0320*/ 	.word	0xffffffff


	//   ....[49]....
        /*0324*/ 	.word	0xffffffff


	//   ....[50]....
        /*0328*/ 	.word	0xffffffff


	//   ....[51]....
        /*032c*/ 	.word	0xffffffff


	//   ....[52]....
        /*0330*/ 	.word	0xffffffff


	//   ....[53]....
        /*0334*/ 	.word	0xffffffff


	//   ....[54]....
        /*0338*/ 	.word	0xffffffff


	//   ....[55]....
        /*033c*/ 	.word	0xffffffff


	//   ....[56]....
        /*0340*/ 	.word	0xffffffff


	//   ....[57]....
        /*0344*/ 	.word	0xffffffff


	//   ....[58]....
        /*0348*/ 	.word	0xffffffff


	//   ....[59]....
        /*034c*/ 	.word	0xffffffff


	//   ....[60]....
        /*0350*/ 	.word	0xffffffff


	//   ....[61]....
        /*0354*/ 	.word	0xffffffff


	//   ....[62]....
        /*0358*/ 	.word	0xffffffff


	//   ....[63]....
        /*035c*/ 	.word	0xffffffff


	//   ....[64]....
        /*0360*/ 	.word	0xffffffff


	//   ....[65]....
        /*0364*/ 	.word	0xffffffff


	//   ....[66]....
        /*0368*/ 	.word	0xffffffff


	//   ....[67]....
        /*036c*/ 	.word	0xffffffff


	//   ....[68]....
        /*0370*/ 	.word	0xffffffff


	//   ....[69]....
        /*0374*/ 	.word	0xffffffff


	//   ....[70]....
        /*0378*/ 	.word	0xffffffff


	//   ....[71]....
        /*037c*/ 	.word	0xffffffff


	//   ....[72]....
        /*0380*/ 	.word	0xffffffff


	//   ....[73]....
        /*0384*/ 	.word	0xffffffff


	//   ....[74]....
        /*0388*/ 	.word	0xffffffff


	//   ....[75]....
        /*038c*/ 	.word	0xffffffff


	//   ....[76]....
        /*0390*/ 	.word	0xffffffff


	//   ....[77]....
        /*0394*/ 	.word	0xffffffff


	//   ....[78]....
        /*0398*/ 	.word	0xffffffff


	//   ....[79]....
        /*039c*/ 	.word	0xffffffff


	//   ....[80]....
        /*03a0*/ 	.word	0xffffffff


	//   ....[81]....
        /*03a4*/ 	.word	0xffffffff


	//   ....[82]....
        /*03a8*/ 	.word	0xffffffff


	//   ....[83]....
        /*03ac*/ 	.word	0xffffffff


	//   ....[84]....
        /*03b0*/ 	.word	0xffffffff


	//   ....[85]....
        /*03b4*/ 	.word	0xffffffff


	//   ....[86]....
        /*03b8*/ 	.word	0xffffffff


	//   ....[87]....
        /*03bc*/ 	.word	0xffffffff


	//   ....[88]....
        /*03c0*/ 	.word	0xffffffff


	//   ....[89]....
        /*03c4*/ 	.word	0xffffffff


	//   ....[90]....
        /*03c8*/ 	.word	0xffffffff


	//   ....[91]....
        /*03cc*/ 	.word	0xffffffff


	//   ....[92]....
        /*03d0*/ 	.word	0xffffffff


	//   ....[93]....
        /*03d4*/ 	.word	0xffffffff


	//   ....[94]....
        /*03d8*/ 	.word	0xffffffff


	//   ....[95]....
        /*03dc*/ 	.word	0xffffffff


	//   ....[96]....
        /*03e0*/ 	.word	0xffffffff


	//   ....[97]....
        /*03e4*/ 	.word	0xffffffff


	//   ....[98]....
        /*03e8*/ 	.word	0xffffffff


	//   ....[99]....
        /*03ec*/ 	.word	0xffffffff


	//   ....[100]....
        /*03f0*/ 	.word	0xffffffff


	//   ....[101]....
        /*03f4*/ 	.word	0xffffffff


	//   ....[102]....
        /*03f8*/ 	.word	0xffffffff


	//   ....[103]....
        /*03fc*/ 	.word	0xffffffff


	//   ....[104]....
        /*0400*/ 	.word	0xffffffff


	//   ....[105]....
        /*0404*/ 	.word	0xffffffff


	//   ....[106]....
        /*0408*/ 	.word	0xffffffff


	//   ....[107]....
        /*040c*/ 	.word	0xffffffff


	//   ....[108]....
        /*0410*/ 	.word	0xffffffff


	//   ....[109]....
        /*0414*/ 	.word	0xffffffff


	//   ....[110]....
        /*0418*/ 	.word	0xffffffff


	//   ....[111]....
        /*041c*/ 	.word	0xffffffff


	//   ....[112]....
        /*0420*/ 	.word	0xffffffff


	//   ....[113]....
        /*0424*/ 	.word	0xffffffff


	//   ....[114]....
        /*0428*/ 	.word	0xffffffff


	//   ....[115]....
        /*042c*/ 	.word	0xffffffff


	//   ....[116]....
        /*0430*/ 	.word	0xffffffff


	//   ....[117]....
        /*0434*/ 	.word	0xffffffff


	//   ....[118]....
        /*0438*/ 	.word	0xffffffff


	//   ....[119]....
        /*043c*/ 	.word	0xffffffff


	//   ....[120]....
        /*0440*/ 	.word	0xffffffff


	//   ....[121]....
        /*0444*/ 	.word	0xffffffff


	//   ....[122]....
        /*0448*/ 	.word	0xffffffff


	//   ....[123]....
        /*044c*/ 	.word	0xffffffff


	//   ....[124]....
        /*0450*/ 	.word	0xffffffff


	//   ....[125]....
        /*0454*/ 	.word	0xffffffff


	//   ....[126]....
        /*0458*/ 	.word	0xffffffff


	//   ....[127]....
        /*045c*/ 	.word	0xffffffff


	//   ....[128]....
        /*0460*/ 	.word	0xffffffff


	//   ....[129]....
        /*0464*/ 	.word	0xffffffff


	//   ....[130]....
        /*0468*/ 	.word	0xffffffff


	//   ....[131]....
        /*046c*/ 	.word	0xffffffff


	//   ....[132]....
        /*0470*/ 	.word	0x0500000f


	//   ....[133]....
        /*0474*/ 	.word	0x0500000f


	//   ....[134]....
        /*0478*/ 	.word	0x0500000f


	//   ....[135]....
        /*047c*/ 	.word	0x0500000f


	//   ....[136]....
        /*0480*/ 	.word	0x0500000f


	//   ....[137]....
        /*0484*/ 	.word	0x0500000f


	//   ....[138]....
        /*0488*/ 	.word	0x0500000f


	//   ....[139]....
        /*048c*/ 	.word	0x0500000f


	//   ....[140]....
        /*0490*/ 	.word	0x0500000f


	//   ....[141]....
        /*0494*/ 	.word	0x0500000f


	//   ....[142]....
        /*0498*/ 	.word	0x0500000f


	//   ....[143]....
        /*049c*/ 	.word	0x0500000f


	//   ....[144]....
        /*04a0*/ 	.word	0x0500000f


	//   ....[145]....
        /*04a4*/ 	.word	0x0500000f


	//   ....[146]....
        /*04a8*/ 	.word	0x0500000f


	//   ....[147]....
        /*04ac*/ 	.word	0x0500000f


	//   ....[148]....
        /*04b0*/ 	.word	0x0500000f


	//   ....[149]....
        /*04b4*/ 	.word	0x0500000f


	//----- nvinfo : EIATTR_COOP_GROUP_INSTR_OFFSETS
	.align		4
.L_266:
        /*04b8*/ 	.byte	0x04, 0x28
        /*04ba*/ 	.short	(.L_268 - .L_267)


	//   ....[0]....
.L_267:
        /*04bc*/ 	.word	0x00000070


	//   ....[1]....
        /*04c0*/ 	.word	0x00000140


	//   ....[2]....
        /*04c4*/ 	.word	0x00000190


	//   ....[3]....
        /*04c8*/ 	.word	0x000003c0


	//   ....[4]....
        /*04cc*/ 	.word	0x00000520


	//   ....[5]....
        /*04d0*/ 	.word	0x00000640


	//   ....[6]....
        /*04d4*/ 	.word	0x000007a0


	//   ....[7]....
        /*04d8*/ 	.word	0x00001990


	//   ....[8]....
        /*04dc*/ 	.word	0x00002260


	//   ....[9]....
        /*04e0*/ 	.word	0x00002aa0


	//   ....[10]....
        /*04e4*/ 	.word	0x00002ac0


	//   ....[11]....
        /*04e8*/ 	.word	0x00002ad0


	//   ....[12]....
        /*04ec*/ 	.word	0x000035c0


	//   ....[13]....
        /*04f0*/ 	.word	0x000036c0


	//   ....[14]....
        /*04f4*/ 	.word	0x000049a0


	//   ....[15]....
        /*04f8*/ 	.word	0x000049c0


	//   ....[16]....
        /*04fc*/ 	.word	0x00005040


	//   ....[17]....
        /*0500*/ 	.word	0x00005140


	//   ....[18]....
        /*0504*/ 	.word	0x000059b0


	//   ....[19]....
        /*0508*/ 	.word	0x00005a30


	//   ....[20]....
        /*050c*/ 	.word	0x000078f0


	//   ....[21]....
        /*0510*/ 	.word	0x00007900


	//   ....[22]....
        /*0514*/ 	.word	0x00007930


	//   ....[23]....
        /*0518*/ 	.word	0x00007940


	//   ....[24]....
        /*051c*/ 	.word	0x00009550


	//   ....[25]....
        /*0520*/ 	.word	0x00009600


	//   ....[26]....
        /*0524*/ 	.word	0x00009620


	//   ....[27]....
        /*0528*/ 	.word	0x00009640


	//   ....[28]....
        /*052c*/ 	.word	0x0000b060


	//   ....[29]....
        /*0530*/ 	.word	0x0000b090


	//   ....[30]....
        /*0534*/ 	.word	0x0000b120


	//   ....[31]....
        /*0538*/ 	.word	0x0000b150


	//   ....[32]....
        /*053c*/ 	.word	0x0000b170


	//   ....[33]....
        /*0540*/ 	.word	0x0000b190


	//   ....[34]....
        /*0544*/ 	.word	0x0000b1c0


	//   ....[35]....
        /*0548*/ 	.word	0x0000b1d0


	//   ....[36]....
        /*054c*/ 	.word	0x0000b200


	//   ....[37]....
        /*0550*/ 	.word	0x0000b230


	//   ....[38]....
        /*0554*/ 	.word	0x0000b260


	//   ....[39]....
        /*0558*/ 	.word	0x0000b290


	//   ....[40]....
        /*055c*/ 	.word	0x0000b2c0


	//   ....[41]....
        /*0560*/ 	.word	0x0000b2e0


	//   ....[42]....
        /*0564*/ 	.word	0x0000b310


	//   ....[43]....
        /*0568*/ 	.word	0x0000b320


	//   ....[44]....
        /*056c*/ 	.word	0x0000b340


	//   ....[45]....
        /*0570*/ 	.word	0x0000b350


	//   ....[46]....
        /*0574*/ 	.word	0x0000b360


	//   ....[47]....
        /*0578*/ 	.word	0x0000b370


	//   ....[48]....
        /*057c*/ 	.word	0x0000b390


	//   ....[49]....
        /*0580*/ 	.word	0x0000b3a0


	//   ....[50]....
        /*0584*/ 	.word	0x0000b3b0


	//   ....[51]....
        /*0588*/ 	.word	0x0000b3c0


	//   ....[52]....
        /*058c*/ 	.word	0x0000b3d0


	//   ....[53]....
        /*0590*/ 	.word	0x0000b3e0


	//   ....[54]....
        /*0594*/ 	.word	0x0000b3f0


	//   ....[55]....
        /*0598*/ 	.word	0x0000b400


	//   ....[56]....
        /*059c*/ 	.word	0x0000b420


	//   ....[57]....
        /*05a0*/ 	.word	0x0000b430


	//   ....[58]....
        /*05a4*/ 	.word	0x0000b440


	//   ....[59]....
        /*05a8*/ 	.word	0x0000b450


	//   ....[60]....
        /*05ac*/ 	.word	0x0000b5a0


	//   ....[61]....
        /*05b0*/ 	.word	0x0000b5d0


	//   ....[62]....
        /*05b4*/ 	.word	0x0000b610


	//   ....[63]....
        /*05b8*/ 	.word	0x0000b640


	//   ....[64]....
        /*05bc*/ 	.word	0x0000b660


	//   ....[65]....
        /*05c0*/ 	.word	0x0000b680


	//   ....[66]....
        /*05c4*/ 	.word	0x0000b6a0


	//   ....[67]....
        /*05c8*/ 	.word	0x0000b6c0


	//   ....[68]....
        /*05cc*/ 	.word	0x0000b6e0


	//   ....[69]....
        /*05d0*/ 	.word	0x0000b710


	//   ....[70]....
        /*05d4*/ 	.word	0x0000b720


	//   ....[71]....
        /*05d8*/ 	.word	0x0000b730


	//   ....[72]....
        /*05dc*/ 	.word	0x0000b740


	//   ....[73]....
        /*05e0*/ 	.word	0x0000b750


	//   ....[74]....
        /*05e4*/ 	.word	0x0000b760


	//   ....[75]....
        /*05e8*/ 	.word	0x0000b770


	//   ....[76]....
        /*05ec*/ 	.word	0x0000b780


	//   ....[77]....
        /*05f0*/ 	.word	0x0000b790


	//   ....[78]....
        /*05f4*/ 	.word	0x0000b7d0


	//   ....[79]....
        /*05f8*/ 	.word	0x0000b7f0


	//   ....[80]....
        /*05fc*/ 	.word	0x0000b810


	//   ....[81]....
        /*0600*/ 	.word	0x0000b820


	//   ....[82]....
        /*0604*/ 	.word	0x0000b840


	//   ....[83]....
        /*0608*/ 	.word	0x0000b850


	//   ....[84]....
        /*060c*/ 	.word	0x0000b860


	//   ....[85]....
        /*0610*/ 	.word	0x0000b870


	//   ....[86]....
        /*0614*/ 	.word	0x0000b880


	//   ....[87]....
        /*0618*/ 	.word	0x0000b890


	//   ....[88]....
        /*061c*/ 	.word	0x0000b8a0


	//   ....[89]....
        /*0620*/ 	.word	0x0000b8b0


	//   ....[90]....
        /*0624*/ 	.word	0x0000b8c0


	//   ....[91]....
        /*0628*/ 	.word	0x0000b8d0


	//   ....[92]....
        /*062c*/ 	.word	0x0000bf70


	//   ....[93]....
        /*0630*/ 	.word	0x0000bfa0


	//   ....[94]....
        /*0634*/ 	.word	0x0000bfd0


	//   ....[95]....
        /*0638*/ 	.word	0x0000c000


	//   ....[96]....
        /*063c*/ 	.word	0x0000c580


	//   ....[97]....
        /*0640*/ 	.word	0x0000c5b0


	//   ....[98]....
        /*0644*/ 	.word	0x0000c740


	//   ....[99]....
        /*0648*/ 	.word	0x0000c760


	//   ....[100]....
        /*064c*/ 	.word	0x0000c8a0


	//   ....[101]....
        /*0650*/ 	.word	0x0000c8c0


	//   ....[102]....
        /*0654*/ 	.word	0x0000ca10


	//   ....[103]....
        /*0658*/ 	.word	0x0000ca30


	//   ....[104]....
        /*065c*/ 	.word	0x0000d1b0


	//   ....[105]....
        /*0660*/ 	.word	0x0000d1d0


	//   ....[106]....
        /*0664*/ 	.word	0x0000d310


	//   ....[107]....
        /*0668*/ 	.word	0x0000d330


	//   ....[108]....
        /*066c*/ 	.word	0x0000d470


	//   ....[109]....
        /*0670*/ 	.word	0x0000d490


	//   ....[110]....
        /*0674*/ 	.word	0x0000d5e0


	//   ....[111]....
        /*0678*/ 	.word	0x0000d600


	//   ....[112]....
        /*067c*/ 	.word	0x0000d7e0


	//   ....[113]....
        /*0680*/ 	.word	0x0000e890


	//   ....[114]....
        /*0684*/ 	.word	0x0000f4c0


	//   ....[115]....
        /*0688*/ 	.word	0x0000f4f0


	//   ....[116]....
        /*068c*/ 	.word	0x0000f530


	//   ....[117]....
        /*0690*/ 	.word	0x0000f560


	//   ....[118]....
        /*0694*/ 	.word	0x0000f610


	//   ....[119]....
        /*0698*/ 	.word	0x0000f620


	//   ....[120]....
        /*069c*/ 	.word	0x0000f6a0


	//   ....[121]....
        /*06a0*/ 	.word	0x0000f6b0


	//   ....[122]....
        /*06a4*/ 	.word	0x0000f730


	//   ....[123]....
        /*06a8*/ 	.word	0x0000f740


	//   ....[124]....
        /*06ac*/ 	.word	0x0000f7c0


	//   ....[125]....
        /*06b0*/ 	.word	0x0000f7d0


	//   ....[126]....
        /*06b4*/ 	.word	0x0000f850


	//   ....[127]....
        /*06b8*/ 	.word	0x0000f860


	//   ....[128]....
        /*06bc*/ 	.word	0x0000f870


	//   ....[129]....
        /*06c0*/ 	.word	0x0000f8b0


	//   ....[130]....
        /*06c4*/ 	.word	0x00011a70


	//   ....[131]....
        /*06c8*/ 	.word	0x00011c10


	//   ....[132]....
        /*06cc*/ 	.word	0x00012210


	//   ....[133]....
        /*06d0*/ 	.word	0x000123c0


	//   ....[134]....
        /*06d4*/ 	.word	0x00012420


	//   ....[135]....
        /*06d8*/ 	.word	0x000124b0


	//   ....[136]....
        /*06dc*/ 	.word	0x00012590


	//   ....[137]....
        /*06e0*/ 	.word	0x000125f0


	//   ....[138]....
        /*06e4*/ 	.word	0x00012700


	//   ....[139]....
        /*06e8*/ 	.word	0x00012760


	//   ....[140]....
        /*06ec*/ 	.word	0x00012850


	//   ....[141]....
        /*06f0*/ 	.word	0x000128b0


	//   ....[142]....
        /*06f4*/ 	.word	0x000129a0


	//   ....[143]....
        /*06f8*/ 	.word	0x00012a00


	//   ....[144]....
        /*06fc*/ 	.word	0x00012af0


	//   ....[145]....
        /*0700*/ 	.word	0x00012b50


	//   ....[146]....
        /*0704*/ 	.word	0x00012c30


	//   ....[147]....
        /*0708*/ 	.word	0x00012c90


	//   ....[148]....
        /*070c*/ 	.word	0x00012d60


	//   ....[149]....
        /*0710*/ 	.word	0x000130b0


	//----- nvinfo : EIATTR_REG_RECONFIG
	.align		4
.L_268:
        /*0714*/ 	.byte	0x01, 0x54
	.zero		2


	//----- nvinfo : EIATTR_SYSCALL_OFFSETS
	.align		4
        /*0718*/ 	.byte	0x04, 0x46
        /*071a*/ 	.short	(.L_270 - .L_269)


	//   ....[0]....
.L_269:
        /*071c*/ 	.word	0x00001b70


	//   ....[1]....
        /*0720*/ 	.word	0x0000e2b0


	//   ....[2]....
        /*0724*/ 	.word	0x0000e440


	//   ....[3]....
        /*0728*/ 	.word	0x0000e590


	//   ....[4]....
        /*072c*/ 	.word	0x0000e6e0


	//   ....[5]....
        /*0730*/ 	.word	0x0000f0a0


	//----- nvinfo : EIATTR_MBARRIER_INSTR_OFFSETS
	.align		4
.L_270:
        /*0734*/ 	.byte	0x04, 0x39
        /*0736*/ 	.short	(.L_272 - .L_271)


	//   ....[0]....
.L_271:
        /*0738*/ 	.word	0x00000270
        /*073c*/ 	.word	0x000000ff
        /*0740*/ 	.word	0x00038800
        /*0744*/ 	.short	0x0100
        /*0746*/ 	.byte	0x08
	.zero		1


	//   ....[1]....
        /*0748*/ 	.word	0x00000280
        /*074c*/ 	.word	0x000000ff
        /*0750*/ 	.word	0x00038820
        /*0754*/ 	.short	0x0100
        /*0756*/ 	.byte	0x08
	.zero		1


	//   ....[2]....
        /*0758*/ 	.word	0x00000370
        /*075c*/ 	.word	0x000000ff
        /*0760*/ 	.word	0x00038830
        /*0764*/ 	.short	0x0100
        /*0766*/ 	.byte	0x08
	.zero		1


	//   ....[3]....
        /*0768*/ 	.word	0x00000380
        /*076c*/ 	.word	0x000000ff
        /*0770*/ 	.word	0x00038840
        /*0774*/ 	.short	0x0100
        /*0776*/ 	.byte	0x08
	.zero		1


	//   ....[4]....
        /*0778*/ 	.word	0x00000390
        /*077c*/ 	.word	0x000000ff
        /*0780*/ 	.word	0x00038838
        /*0784*/ 	.short	0x0100
        /*0786*/ 	.byte	0x08
	.zero		1


	//   ....[5]....
        /*0788*/ 	.word	0x000003a0
        /*078c*/ 	.word	0x000000ff
        /*0790*/ 	.word	0x00038848
        /*0794*/ 	.short	0x0100
        /*0796*/ 	.byte	0x08
	.zero		1


	//   ....[6]....
        /*0798*/ 	.word	0x000004d0
        /*079c*/ 	.word	0x000000ff
        /*07a0*/ 	.word	0x00038850
        /*07a4*/ 	.short	0x0100
        /*07a6*/ 	.byte	0x08
	.zero		1


	//   ....[7]....
        /*07a8*/ 	.word	0x000004e0
        /*07ac*/ 	.word	0x000000ff
        /*07b0*/ 	.word	0x00038860
        /*07b4*/ 	.short	0x0100
        /*07b6*/ 	.byte	0x08
	.zero		1


	//   ....[8]....
        /*07b8*/ 	.word	0x000004f0
        /*07bc*/ 	.word	0x000000ff
        /*07c0*/ 	.word	0x00038858
        /*07c4*/ 	.short	0x0100
        /*07c6*/ 	.byte	0x08
	.zero		1


	//   ....[9]....
        /*07c8*/ 	.word	0x00000500
        /*07cc*/ 	.word	0x000000ff
        /*07d0*/ 	.word	0x00038868
        /*07d4*/ 	.short	0x0100
        /*07d6*/ 	.byte	0x08
	.zero		1


	//   ....[10]....
        /*07d8*/ 	.word	0x000005f0
        /*07dc*/ 	.word	0x000000ff
        /*07e0*/ 	.word	0x00038870
        /*07e4*/ 	.short	0x0100
        /*07e6*/ 	.byte	0x06
	.zero		1


	//   ....[11]....
        /*07e8*/ 	.word	0x00000600
        /*07ec*/ 	.word	0x000000ff
        /*07f0*/ 	.word	0x00038880
        /*07f4*/ 	.short	0x0100
        /*07f6*/ 	.byte	0x06
	.zero		1


	//   ....[12]....
        /*07f8*/ 	.word	0x00000610
        /*07fc*/ 	.word	0x000000ff
        /*0800*/ 	.word	0x00038878
        /*0804*/ 	.short	0x0100
        /*0806*/ 	.byte	0x06
	.zero		1


	//   ....[13]....
        /*0808*/ 	.word	0x00000620
        /*080c*/ 	.word	0x000000ff
        /*0810*/ 	.word	0x00038888
        /*0814*/ 	.short	0x0100
        /*0816*/ 	.byte	0x06
	.zero		1


	//   ....[14]....
        /*0818*/ 	.word	0x00000750
        /*081c*/ 	.word	0x000000ff
        /*0820*/ 	.word	0x00038890
        /*0824*/ 	.short	0x0100
        /*0826*/ 	.byte	0x08
	.zero		1


	//   ....[15]....
        /*0828*/ 	.word	0x00000760
        /*082c*/ 	.word	0x000000ff
        /*0830*/ 	.word	0x000388a0
        /*0834*/ 	.short	0x0100
        /*0836*/ 	.byte	0x08
	.zero		1


	//   ....[16]....
        /*0838*/ 	.word	0x00000770
        /*083c*/ 	.word	0x000000ff
        /*0840*/ 	.word	0x00038898
        /*0844*/ 	.short	0x0100
        /*0846*/ 	.byte	0x08
	.zero		1


	//   ....[17]....
        /*0848*/ 	.word	0x00000780
        /*084c*/ 	.word	0x000000ff
        /*0850*/ 	.word	0x000388a8
        /*0854*/ 	.short	0x0100
        /*0856*/ 	.byte	0x08
	.zero		1


	//   ....[18]....
        /*0858*/ 	.word	0x000008b0
        /*085c*/ 	.word	0x000000ff
        /*0860*/ 	.word	0x000388b0
        /*0864*/ 	.short	0x0100
        /*0866*/ 	.byte	0x08
	.zero		1


	//   ....[19]....
        /*0868*/ 	.word	0x000008c0
        /*086c*/ 	.word	0x000000ff
        /*0870*/ 	.word	0x000388c0
        /*0874*/ 	.short	0x0100
        /*0876*/ 	.byte	0x08
	.zero		1


	//   ....[20]....
        /*0878*/ 	.word	0x000008d0
        /*087c*/ 	.word	0x000000ff
        /*0880*/ 	.word	0x000388b8
        /*0884*/ 	.short	0x0100
        /*0886*/ 	.byte	0x08
	.zero		1


	//   ....[21]....
        /*0888*/ 	.word	0x000008e0
        /*088c*/ 	.word	0x000000ff
        /*0890*/ 	.word	0x000388c8
        /*0894*/ 	.short	0x0100
        /*0896*/ 	.byte	0x08
	.zero		1


	//   ....[22]....
        /*0898*/ 	.word	0x00001bf0
        /*089c*/ 	.word	0x000000ff
        /*08a0*/ 	.word	0x00038800
        /*08a4*/ 	.short	0x010a
        /*08a6*/ 	.byte	0x29
	.zero		1


	//   ....[23]....
        /*08a8*/ 	.word	0x00001c70
        /*08ac*/ 	.word	0x00000003
        /*08b0*/ 	.word	0x00038830
        /*08b4*/ 	.short	0x010a
        /*08b6*/ 	.byte	0x3f
	.zero		1


	//   ....[24]....
        /*08b8*/ 	.word	0x00001cd0
        /*08bc*/ 	.word	0x00000003
        /*08c0*/ 	.word	0x00038830
        /*08c4*/ 	.short	0x010a
        /*08c6*/ 	.byte	0x3f
	.zero		1


	//   ....[25]....
        /*08c8*/ 	.word	0x000024e0
        /*08cc*/ 	.word	0x00000003
        /*08d0*/ 	.word	0x00000000
        /*08d4*/ 	.short	0x0101
        /*08d6*/ 	.byte	0x3f
	.zero		1


	//   ....[26]....
        /*08d8*/ 	.word	0x00004380
        /*08dc*/ 	.word	0x000000ff
        /*08e0*/ 	.word	0x00038830
        /*08e4*/ 	.short	0x010a
        /*08e6*/ 	.byte	0x06
	.zero		1


	//   ....[27]....
        /*08e8*/ 	.word	0x000043c0
        /*08ec*/ 	.word	0x000000ff
        /*08f0*/ 	.word	0x00038830
        /*08f4*/ 	.short	0x010a
        /*08f6*/ 	.byte	0x06
	.zero		1


	//   ....[28]....
        /*08f8*/ 	.word	0x00004730
        /*08fc*/ 	.word	0x000000ff
        /*0900*/ 	.word	0x00038850
        /*0904*/ 	.short	0x010a
        /*0906*/ 	.byte	0x06
	.zero		1


	//   ....[29]....
        /*0908*/ 	.word	0x00004770
        /*090c*/ 	.word	0x000000ff
        /*0910*/ 	.word	0x00038850
        /*0914*/ 	.short	0x010a
        /*0916*/ 	.byte	0x06
	.zero		1


	//   ....[30]....
        /*0918*/ 	.word	0x000061c0
        /*091c*/ 	.word	0x00000003
        /*0920*/ 	.word	0x00000000
        /*0924*/ 	.short	0x0101
        /*0926*/ 	.byte	0x3f
	.zero		1


	//   ....[31]....
        /*0928*/ 	.word	0x000065a0
        /*092c*/ 	.word	0x000000ff
        /*0930*/ 	.word	0x00000000
        /*0934*/ 	.short	0x0101
        /*0936*/ 	.byte	0x06
	.zero		1


	//   ....[32]....
        /*0938*/ 	.word	0x00007050
        /*093c*/ 	.word	0x000000ff
        /*0940*/ 	.word	0x00038830
        /*0944*/ 	.short	0x010a
        /*0946*/ 	.byte	0x06
	.zero		1


	//   ....[33]....
        /*0948*/ 	.word	0x00007090
        /*094c*/ 	.word	0x000000ff
        /*0950*/ 	.word	0x00038830
        /*0954*/ 	.short	0x010a
        /*0956*/ 	.byte	0x06
	.zero		1


	//   ....[34]....
        /*0958*/ 	.word	0x000073d0
        /*095c*/ 	.word	0x000000ff
        /*0960*/ 	.word	0x00038850
        /*0964*/ 	.short	0x010a
        /*0966*/ 	.byte	0x06
	.zero		1


	//   ....[35]....
        /*0968*/ 	.word	0x00007410
        /*096c*/ 	.word	0x000000ff
        /*0970*/ 	.word	0x00038850
        /*0974*/ 	.short	0x010a
        /*0976*/ 	.byte	0x06
	.zero		1


	//   ....[36]....
        /*0978*/ 	.word	0x000086c0
        /*097c*/ 	.word	0x00000003
        /*0980*/ 	.word	0x00000000
        /*0984*/ 	.short	0x0101
        /*0986*/ 	.byte	0x3f
	.zero		1


	//   ....[37]....
        /*0988*/ 	.word	0x000088b0
        /*098c*/ 	.word	0x000000ff
        /*0990*/ 	.word	0x00000000
        /*0994*/ 	.short	0x0101
        /*0996*/ 	.byte	0x06
	.zero		1


	//   ....[38]....
        /*0998*/ 	.word	0x000092b0
        /*099c*/ 	.word	0x000000ff
        /*09a0*/ 	.word	0x00038850
        /*09a4*/ 	.short	0x010a
        /*09a6*/ 	.byte	0x0e
	.zero		1


	//   ....[39]....
        /*09a8*/ 	.word	0x000092f0
        /*09ac*/ 	.word	0x000000ff
        /*09b0*/ 	.word	0x00038850
        /*09b4*/ 	.short	0x010a
        /*09b6*/ 	.byte	0x0e
	.zero		1


	//   ....[40]....
        /*09b8*/ 	.word	0x00009cb0
        /*09bc*/ 	.word	0x000000ff
        /*09c0*/ 	.word	0x00000000
        /*09c4*/ 	.short	0x0101
        /*09c6*/ 	.byte	0x04
	.zero		1


	//   ....[41]....
        /*09c8*/ 	.word	0x0000c560
        /*09cc*/ 	.word	0x00000000
        /*09d0*/ 	.word	0x00000000
        /*09d4*/ 	.short	0x0101
        /*09d6*/ 	.byte	0x3f
	.zero		1


	//   ....[42]....
        /*09d8*/ 	.word	0x0000eb10
        /*09dc*/ 	.word	0x00000004
        /*09e0*/ 	.word	0x00038880
        /*09e4*/ 	.short	0x010a
        /*09e6*/ 	.byte	0x3f
	.zero		1


	//   ....[43]....
        /*09e8*/ 	.word	0x0000ed10
        /*09ec*/ 	.word	0x00000004
        /*09f0*/ 	.word	0x00038840
        /*09f4*/ 	.short	0x010a
        /*09f6*/ 	.byte	0x3f
	.zero		1


	//   ....[44]....
        /*09f8*/ 	.word	0x0000f9a0
        /*09fc*/ 	.word	0x00000013
        /*0a00*/ 	.word	0x00038800
        /*0a04*/ 	.short	0x0107
        /*0a06*/ 	.byte	0x3f
	.zero		1


	//   ....[45]....
        /*0a08*/ 	.word	0x0000faa0
        /*0a0c*/ 	.word	0x00000013
        /*0a10*/ 	.word	0x00038800
        /*0a14*/ 	.short	0x0101
        /*0a16*/ 	.byte	0x3f
	.zero		1


	//   ....[46]....
        /*0a18*/ 	.word	0x0000fac0
        /*0a1c*/ 	.word	0x00000013
        /*0a20*/ 	.word	0x00038820
        /*0a24*/ 	.short	0x010a
        /*0a26*/ 	.byte	0x3f
	.zero		1


	//   ....[47]....
        /*0a28*/ 	.word	0x0000fdd0
        /*0a2c*/ 	.word	0x00000004
        /*0a30*/ 	.word	0x00038880
        /*0a34*/ 	.short	0x010a
        /*0a36*/ 	.byte	0x3f
	.zero		1


	//   ....[48]....
        /*0a38*/ 	.word	0x00010120
        /*0a3c*/ 	.word	0x00000004
        /*0a40*/ 	.word	0x00038840
        /*0a44*/ 	.short	0x010a
        /*0a46*/ 	.byte	0x3f
	.zero		1


	//   ....[49]....
        /*0a48*/ 	.word	0x000104e0
        /*0a4c*/ 	.word	0x00000014
        /*0a50*/ 	.word	0x00038870
        /*0a54*/ 	.short	0x010a
        /*0a56*/ 	.byte	0x3f
	.zero		1


	//   ....[50]....
        /*0a58*/ 	.word	0x00010550
        /*0a5c*/ 	.word	0x00000014
        /*0a60*/ 	.word	0x00038860
        /*0a64*/ 	.short	0x010a
        /*0a66*/ 	.byte	0x3f
	.zero		1


	//   ....[51]....
        /*0a68*/ 	.word	0x00010d50
        /*0a6c*/ 	.word	0x00000014
        /*0a70*/ 	.word	0x00038850
        /*0a74*/ 	.short	0x0101
        /*0a76*/ 	.byte	0x3f
	.zero		1


	//   ....[52]....
        /*0a78*/ 	.word	0x00010dd0
        /*0a7c*/ 	.word	0x00000014
        /*0a80*/ 	.word	0x00000000
        /*0a84*/ 	.short	0x0101
        /*0a86*/ 	.byte	0x3f
	.zero		1


	//   ....[53]....
        /*0a88*/ 	.word	0x00011000
        /*0a8c*/ 	.word	0x00000011
        /*0a90*/ 	.word	0x00038870
        /*0a94*/ 	.short	0x010a
        /*0a96*/ 	.byte	0x3f
	.zero		1


	//   ....[54]....
        /*0a98*/ 	.word	0x00011070
        /*0a9c*/ 	.word	0x00000011
        /*0aa0*/ 	.word	0x00038860
        /*0aa4*/ 	.short	0x010a
        /*0aa6*/ 	.byte	0x3f
	.zero		1


	//   ....[55]....
        /*0aa8*/ 	.word	0x00011890
        /*0aac*/ 	.word	0x00000011
        /*0ab0*/ 	.word	0x00038850
        /*0ab4*/ 	.short	0x0101
        /*0ab6*/ 	.byte	0x3f
	.zero		1


	//   ....[56]....
        /*0ab8*/ 	.word	0x00011920
        /*0abc*/ 	.word	0x00000011
        /*0ac0*/ 	.word	0x00000000
        /*0ac4*/ 	.short	0x0101
        /*0ac6*/ 	.byte	0x3f
	.zero		1


	//   ....[57]....
        /*0ac8*/ 	.word	0x00011b90
        /*0acc*/ 	.word	0x00000000
        /*0ad0*/ 	.word	0x00038820
        /*0ad4*/ 	.short	0x010a
        /*0ad6*/ 	.byte	0x3f
	.zero		1


	//   ....[58]....
        /*0ad8*/ 	.word	0x00011d50
        /*0adc*/ 	.word	0x00000006
        /*0ae0*/ 	.word	0x00000000
        /*0ae4*/ 	.short	0x010a
        /*0ae6*/ 	.byte	0x3f
	.zero		1


	//   ....[59]....
        /*0ae8*/ 	.word	0x00011dc0
        /*0aec*/ 	.word	0x00000007
        /*0af0*/ 	.word	0x00000000
        /*0af4*/ 	.short	0x010a
        /*0af6*/ 	.byte	0x3f
	.zero		1


	//   ....[60]....
        /*0af8*/ 	.word	0x00011e20
        /*0afc*/ 	.word	0x00000004
        /*0b00*/ 	.word	0x00038860
        /*0b04*/ 	.short	0x010a
        /*0b06*/ 	.byte	0x3f
	.zero		1


	//   ....[61]....
        /*0b08*/ 	.word	0x00011e70
        /*0b0c*/ 	.word	0x00000003
        /*0b10*/ 	.word	0x00038860
        /*0b14*/ 	.short	0x010a
        /*0b16*/ 	.byte	0x3f
	.zero		1


	//   ....[62]....
        /*0b18*/ 	.word	0x00011eb0
        /*0b1c*/ 	.word	0x00000004
        /*0b20*/ 	.word	0x00038880
        /*0b24*/ 	.short	0x010a
        /*0b26*/ 	.byte	0x3f
	.zero		1


	//   ....[63]....
        /*0b28*/ 	.word	0x00011ed0
        /*0b2c*/ 	.word	0x00000003
        /*0b30*/ 	.word	0x00038880
        /*0b34*/ 	.short	0x010a
        /*0b36*/ 	.byte	0x3f
	.zero		1


	//   ....[64]....
        /*0b38*/ 	.word	0x00011f40
        /*0b3c*/ 	.word	0x00000003
        /*0b40*/ 	.word	0x00038800
        /*0b44*/ 	.short	0x010a
        /*0b46*/ 	.byte	0x3f
	.zero		1


	//   ....[65]....
        /*0b48*/ 	.word	0x00011f90
        /*0b4c*/ 	.word	0x00000003
        /*0b50*/ 	.word	0x00038830
        /*0b54*/ 	.short	0x010a
        /*0b56*/ 	.byte	0x3f
	.zero		1


	//   ....[66]....
        /*0b58*/ 	.word	0x00011ff0
        /*0b5c*/ 	.word	0x00000007
        /*0b60*/ 	.word	0x00038830
        /*0b64*/ 	.short	0x010a
        /*0b66*/ 	.byte	0x3f
	.zero		1


	//   ....[67]....
        /*0b68*/ 	.word	0x00012050
        /*0b6c*/ 	.word	0x00000007
        /*0b70*/ 	.word	0x00038850
        /*0b74*/ 	.short	0x010a
        /*0b76*/ 	.byte	0x3f
	.zero		1


	//   ....[68]....
        /*0b78*/ 	.word	0x000120b0
        /*0b7c*/ 	.word	0x00000009
        /*0b80*/ 	.word	0x00038830
        /*0b84*/ 	.short	0x010a
        /*0b86*/ 	.byte	0x3f
	.zero		1


	//   ....[69]....
        /*0b88*/ 	.word	0x00012110
        /*0b8c*/ 	.word	0x00000009
        /*0b90*/ 	.word	0x00038850
        /*0b94*/ 	.short	0x010a
        /*0b96*/ 	.byte	0x3f
	.zero		1


	//   ....[70]....
        /*0b98*/ 	.word	0x00012170
        /*0b9c*/ 	.word	0x00000006
        /*0ba0*/ 	.word	0x00038850
        /*0ba4*/ 	.short	0x010a
        /*0ba6*/ 	.byte	0x3f
	.zero		1


	//   ....[71]....
        /*0ba8*/ 	.word	0x000122c0
        /*0bac*/ 	.word	0x00000004
        /*0bb0*/ 	.word	0x00038880
        /*0bb4*/ 	.short	0x010a
        /*0bb6*/ 	.byte	0x3f
	.zero		1


	//   ....[72]....
        /*0bb8*/ 	.word	0x00012310
        /*0bbc*/ 	.word	0x00000004
        /*0bc0*/ 	.word	0x00038840
        /*0bc4*/ 	.short	0x010a
        /*0bc6*/ 	.byte	0x3f
	.zero		1


	//   ....[73]....
        /*0bc8*/ 	.word	0x00012da0
        /*0bcc*/ 	.word	0x00000013
        /*0bd0*/ 	.word	0x00038820
        /*0bd4*/ 	.short	0x010a
        /*0bd6*/ 	.byte	0x3f
	.zero		1


	//   ....[74]....
        /*0bd8*/ 	.word	0x00012df0
        /*0bdc*/ 	.word	0x00000004
        /*0be0*/ 	.word	0x00038880
        /*0be4*/ 	.short	0x010a
        /*0be6*/ 	.byte	0x3f
	.zero		1


	//   ....[75]....
        /*0be8*/ 	.word	0x00012e40
        /*0bec*/ 	.word	0x00000004
        /*0bf0*/ 	.word	0x00038840
        /*0bf4*/ 	.short	0x010a
        /*0bf6*/ 	.byte	0x3f
	.zero		1


	//   ....[76]....
        /*0bf8*/ 	.word	0x00012e90
        /*0bfc*/ 	.word	0x00000014
        /*0c00*/ 	.word	0x00038870
        /*0c04*/ 	.short	0x010a
        /*0c06*/ 	.byte	0x3f
	.zero		1


	//   ....[77]....
        /*0c08*/ 	.word	0x00012ee0
        /*0c0c*/ 	.word	0x00000014
        /*0c10*/ 	.word	0x00038860
        /*0c14*/ 	.short	0x010a
        /*0c16*/ 	.byte	0x3f
	.zero		1


	//   ....[78]....
        /*0c18*/ 	.word	0x00012f30
        /*0c1c*/ 	.word	0x00000011
        /*0c20*/ 	.word	0x00038870
        /*0c24*/ 	.short	0x010a
        /*0c26*/ 	.byte	0x3f
	.zero		1


	//   ....[79]....
        /*0c28*/ 	.word	0x00012f80
        /*0c2c*/ 	.word	0x00000011
        /*0c30*/ 	.word	0x00038860
        /*0c34*/ 	.short	0x010a
        /*0c36*/ 	.byte	0x3f
	.zero		1


	//   ....[80]....
        /*0c38*/ 	.word	0x00012fd0
        /*0c3c*/ 	.word	0x00000000
        /*0c40*/ 	.word	0x00038820
        /*0c44*/ 	.short	0x010a
        /*0c46*/ 	.byte	0x3f
	.zero		1


	//   ....[81]....
        /*0c48*/ 	.word	0x00013170
        /*0c4c*/ 	.word	0x00000006
        /*0c50*/ 	.word	0x00000000
        /*0c54*/ 	.short	0x010a
        /*0c56*/ 	.byte	0x3f
	.zero		1


	//   ....[82]....
        /*0c58*/ 	.word	0x000131c0
        /*0c5c*/ 	.word	0x00000007
        /*0c60*/ 	.word	0x00000000
        /*0c64*/ 	.short	0x010a
        /*0c66*/ 	.byte	0x3f
	.zero		1


	//   ....[83]....
        /*0c68*/ 	.word	0x00013210
        /*0c6c*/ 	.word	0x00000004
        /*0c70*/ 	.word	0x00038860
        /*0c74*/ 	.short	0x010a
        /*0c76*/ 	.byte	0x3f
	.zero		1


	//   ....[84]....
        /*0c78*/ 	.word	0x00013260
        /*0c7c*/ 	.word	0x00000003
        /*0c80*/ 	.word	0x00038860
        /*0c84*/ 	.short	0x010a
        /*0c86*/ 	.byte	0x3f
	.zero		1


	//   ....[85]....
        /*0c88*/ 	.word	0x000132b0
        /*0c8c*/ 	.word	0x00000004
        /*0c90*/ 	.word	0x00038880
        /*0c94*/ 	.short	0x010a
        /*0c96*/ 	.byte	0x3f
	.zero		1


	//----- nvinfo : EIATTR_NUM_MBARRIERS
	.align		4
.L_272:
        /*0c98*/ 	.byte	0x03, 0x38
        /*0c9a*/ 	.short	0x0016


	//----- nvinfo : EIATTR_EXIT_INSTR_OFFSETS
	.align		4
        /*0c9c*/ 	.byte	0x04, 0x1c
        /*0c9e*/ 	.short	(.L_274 - .L_273)


	//   ....[0]....
.L_273:
        /*0ca0*/ 	.word	0x00000a40


	//   ....[1]....
        /*0ca4*/ 	.word	0x0000d780


	//   ....[2]....
        /*0ca8*/ 	.word	0x00011f20


	//----- nvinfo : EIATTR_MAX_THREADS
	.align		4
.L_274:
        /*0cac*/ 	.byte	0x04, 0x05
        /*0cae*/ 	.short	(.L_276 - .L_275)
.L_275:
        /*0cb0*/ 	.word	0x00000180
        /*0cb4*/ 	.word	0x00000001
        /*0cb8*/ 	.word	0x00000001


	//----- nvinfo : EIATTR_CRS_STACK_SIZE
	.align		4
.L_276:
        /*0cbc*/ 	.byte	0x04, 0x1e
        /*0cbe*/ 	.short	(.L_278 - .L_277)
.L_277:
        /*0cc0*/ 	.word	0x00000000


	//----- nvinfo : EIATTR_CBANK_PARAM_SIZE
	.align		4
.L_278:
        /*0cc4*/ 	.byte	0x03, 0x19
        /*0cc6*/ 	.short	0x0af0


	//----- nvinfo : EIATTR_PARAM_CBANK
	.align		4
        /*0cc8*/ 	.byte	0x04, 0x0a
        /*0cca*/ 	.short	(.L_280 - .L_279)
	.align		4
.L_279:
        /*0ccc*/ 	.word	index@(.nv.constant0._ZN7cutlass13device_kernelIN5flash11enable_sm90INS1_16FlashAttnFwdSm90INS1_25CollectiveMainloopFwdSm90ILi2EN4cute5tupleIJNS5_1CILi1EEES8_S8_EEENS6_IJNS7_ILi128EEESA_NS7_ILi256EEEEEELi256ENS_12float_e4m3_tEfNS_4arch4Sm90ELb1ELb0ELb0ELb0ELb0ELb0ELb0ELb1ELb1ELb1ELb0ELb0EEENS1_21CollectiveEpilogueFwdINS6_IJSA_SB_SA_EEES9_NS_10bfloat16_tESF_Li256ELb0ELb1ELb0ELb1EEENS1_30DynamicPersistentTileSchedulerILi256ELi128ELb0ELb1ELb1EEEEEEEEEvNT_6ParamsE)
        /*0cd0*/ 	.short	0x0210
        /*0cd2*/ 	.short	0x0af0


	//----- nvinfo : EIATTR_SW_WAR
	.align		4
.L_280:
        /*0cd4*/ 	.byte	0x04, 0x36
        /*0cd6*/ 	.short	(.L_282 - .L_281)
.L_281:
        /*0cd8*/ 	.word	0x00000008
.L_282:


//--------------------- .nv.info._ZN7cutlass13device_kernelIN5flash11enable_sm90INS1_16FlashAttnFwdSm90INS1_25CollectiveMainloopFwdSm90ILi2EN4cute5tupleIJNS5_1CILi1EEES8_S8_EEENS6_IJNS7_ILi128EEESA_NS7_ILi256EEEEEELi256ENS_12float_e4m3_tEfNS_4arch4Sm90ELb1ELb0ELb0ELb1ELb0ELb0ELb0ELb1ELb1ELb1ELb0ELb0EEENS1_21CollectiveEpilogueFwdINS6_IJSA_SB_SA_EEES9_NS_10bfloat16_tESF_Li256ELb1ELb1ELb0ELb1EEENS1_36VarlenDynamicPersistentTileSchedulerILi128ELi128ELi256ELi128ELb0ELb1ELb1ELb1ELb1ELb1EEEEEEEEEvNT_6ParamsE --------------------------
	.section	.nv.info._ZN7cutlass13device_kernelIN5flash11enable_sm90INS1_16FlashAttnFwdSm90INS1_25CollectiveMainloopFwdSm90ILi2EN4cute5tupleIJNS5_1CILi1EEES8_S8_EEENS6_IJNS7_ILi128EEESA_NS7_ILi256EEEEEELi256ENS_12float_e4m3_tEfNS_4arch4Sm90ELb1ELb0ELb0ELb1ELb0ELb0ELb0ELb1ELb1ELb1ELb0ELb0EEENS1_21CollectiveEpilogueFwdINS6_IJSA_SB_SA_EEES9_NS_10bfloat16_tESF_Li256ELb1ELb1ELb0ELb1EEENS1_36VarlenDynamicPersistentTileSchedulerILi128ELi128ELi256ELi128ELb0ELb1ELb1ELb1ELb1ELb1EEEEEEEEEvNT_6ParamsE,"",@"SHT_CUDA_INFO"
	.sectionflags	@""
	.align	4


	//----- nvinfo : EIATTR_CUDA_API_VERSION
	.align		4
        /*0000*/ 	.byte	0x04, 0x37
        /*0002*/ 	.short	(.L_284 - .L_283)
.L_283:
        /*0004*/ 	.word	0x00000082


	//----- nvinfo : EIATTR_KPARAM_INFO
	.align		4
.L_284:
        /*0008*/ 	.byte	0x04, 0x17
        /*000a*/ 	.short	(.L_286 - .L_285)
.L_285:
        /*000c*/ 	.word	0x00000000
        /*0010*/ 	.short	0x0000
        /*0012*/ 	.short	0x0070
        /*0014*/ 	.byte	0x00, 0xf0, 0x01, 0x2a


	//----- nvinfo : EIATTR_SPARSE_MMA_MASK
	.align		4
.L_286:
        /*0018*/ 	.byte	0x03, 0x50
        /*001a*/ 	.short	0x0000


	//----- nvinfo : EIATTR_MAXREG_COUNT
	.align		4
        /*001c*/ 	.byte	0x03, 0x1b
        /*001e*/ 	.short	0x00a8


	//----- nvinfo : EIATTR_NUM_BARRIERS
	.align		4
        /*0020*/ 	.byte	0x02, 0x4c
        /*0022*/ 	.byte	0x10
	.zero		1


	//----- nvinfo : EIATTR_EXTERNS
	.align		4
        /*0024*/ 	.byte	0x04, 0x0f
        /*0026*/ 	.short	(.L_288 - .L_287)


	//   ....[0]....
	.align		4
.L_287:
        /*0028*/ 	.word	index@(__assertfail)


	//----- nvinfo : EIATTR_ANNOTATIONS
	.align		4
.L_288:
        /*002c*/ 	.byte	0x04, 0x55
        /*002e*/ 	.short	(.L_290 - .L_289)


	//   ....[0]....
.L_289:
        /* <DEDUP_REMOVED lines=40> */


	//----- nvinfo : EIATTR_MERCURY_ISA_VERSION
	.align		4
.L_290:
        /*02a0*/ 	.byte	0x03, 0x5f
        /*02a2*/ 	.short	0x0101


	//----- nvinfo : EIATTR_UNUSED_LOAD_BYTE_OFFSET
	.align		4
        /*02a4*/ 	.byte	0x04, 0x44
        /*02a6*/ 	.short	(.L_292 - .L_291)


	//   ....[0]....
.L_291:
        /*02a8*/ 	.word	0x00000a40
        /*02ac*/ 	.word	0x0000fff0


	//   ....[1]....
        /*02b0*/ 	.word	0x0000a260
        /*02b4*/ 	.word	0x0000fff0


	//----- nvinfo : EIATTR_INT_WARP_WIDE_INSTR_OFFSETS
	.align		4
.L_292:
        /*02b8*/ 	.byte	0x04, 0x31
        /*02ba*/ 	.short	(.L_294 - .L_293)


	//   ....[0]....
.L_293:
        /*02bc*/ 	.word	0x00000130


	//   ....[1]....
        /*02c0*/ 	.word	0x00000170


	//   ....[2]....
        /*02c4*/ 	.word	0x000001e0


	//   ....[3]....
        /*02c8*/ 	.word	0x0000f330


	//   ....[4]....
        /*02cc*/ 	.word	0x0000f3c0


	//   ....[5]....
        /*02d0*/ 	.word	0x00012110


	//   ....[6]....
        /*02d4*/ 	.word	0x000121a0


	//----- nvinfo : EIATTR_COOP_GROUP_MASK_REGIDS
	.align		4
.L_294:
        /*02d8*/ 	.byte	0x04, 0x29
        /*02da*/ 	.short	(.L_296 - .L_295)


	//   ....[0]....
.L_295:
        /*02dc*/ 	.word	0xffffffff


	//   ....[1]....
        /*02e0*/ 	.word	0xffffffff


	//   ....[2]....
        /*02e4*/ 	.word	0xffffffff


	//   ....[3]....
        /*02e8*/ 	.word	0xffffffff


	//   ....[4]....
        /*02ec*/ 	.word	0xffffffff


	//   ....[5]....
        /*02f0*/ 	.word	0xffffffff


	//   ....[6]....
        /*02f4*/ 	.word	0xffffffff


	//   ....[7]....
        /*02f8*/ 	.word	0xffffffff


	//   ....[8]....
        /*02fc*/ 	.word	0xffffffff


	//   ....[9]....
        /*0300*/ 	.word	0xffffffff


	//   ....[10]....
        /*0304*/ 	.word	0xffffffff


	//   ....[11]....
        /*0308*/ 	.word	0xffffffff


	//   ....[12]....
        /*030c*/ 	.word	0xffffffff


	//   ....[13]....
        /*0310*/ 	.word	0xffffffff


	//   ....[14]....
        /*0314*/ 	.word	0xffffffff


	//   ....[15]....
        /*0318*/ 	.word	0xffffffff


	//   ....[16]....
        /*031c*/ 	.word	0xffffffff


	//   ....[17]....
        /*0320*/ 	.word	0xffffffff


	//   ....[18]....
        /*0324*/ 	.word	0xffffffff


	//   ....[19]....
        /*0328*/ 	.word	0xffffffff


	//   ....[20]....
        /*032c*/ 	.word	0xffffffff


	//   ....[21]....
        /*0330*/ 	.word	0xffffffff


	//   ....[22]....
        /*0334*/ 	.word	0xffffffff


	//   ....[23]....
        /*0338*/ 	.word	0xffffffff


	//   ....[24]....
        /*033c*/ 	.word	0xffffffff


	//   ....[25]....
        /*0340*/ 	.word	0xffffffff


	//   ....[26]....
        /*0344*/ 	.word	0xffffffff


	//   ....[27]....
        /*0348*/ 	.word	0xffffffff


	//   ....[28]....
        /*034c*/ 	.word	0xffffffff


	//   ....[29]....
        /*0350*/ 	.word	0xffffffff


	//   ....[30]....
        /*0354*/ 	.word	0xffffffff


	//   ....[31]....
        /*0358*/ 	.word	0xffffffff


	//   ....[32]....
        /*035c*/ 	.word	0xffffffff


	//   ....[33]....
        /*0360*/ 	.word	0xffffffff


	//   ....[34]....
        /*0364*/ 	.word	0xffffffff


	//   ....[35]....
        /*0368*/ 	.word	0xffffffff


	//   ....[36]....
        /*036c*/ 	.word	0xffffffff


	//   ....[37]....
        /*0370*/ 	.word	0xffffffff


	//   ....[38]....
        /*0374*/ 	.word	0xffffffff


	//   ....[39]....
        /*0378*/ 	.word	0xffffffff


	//   ....[40]....
        /*037c*/ 	.word	0xffffffff


	//   ....[41]....
        /*0380*/ 	.word	0xffffffff


	//   ....[42]....
        /*0384*/ 	.word	0xffffffff


	//   ....[43]....
        /*0388*/ 	.word	0xffffffff


	//   ....[44]....
        /*038c*/ 	.word	0xffffffff


	//   ....[45]....
        /*0390*/ 	.word	0xffffffff


	//   ....[46]....
        /*0394*/ 	.word	0xffffffff


	//   ....[47]....
        /*0398*/ 	.word	0xffffffff


	//   ....[48]....
        /*039c*/ 	.word	0xffffffff


	//   ....[49]....
        /*03a0*/ 	.word	0xffffffff


	//   ....[50]....
        /*03a4*/ 	.word	0xffffffff


	//   ....[51]....
        /*03a8*/ 	.word	0xffffffff


	//   ....[52]....
        /*03ac*/ 	.word	0xffffffff


	//   ....[53]....
        /*03b0*/ 	.word	0xffffffff


	//   ....[54]....
        /*03b4*/ 	.word	0xffffffff


	//   ....[55]....
        /*03b8*/ 	.word	0xffffffff


	//   ....[56]....
        /*03bc*/ 	.word	0xffffffff


	//   ....[57]....
        /*03c0*/ 	.word	0xffffffff


	//   ....[58]....
        /*03c4*/ 	.word	0xffffffff


	//   ....[59]....
        /*03c8*/ 	.word	0xffffffff


	//   ....[60]....
        /*03cc*/ 	.word	0xffffffff


	//   ....[61]....
        /*03d0*/ 	.word	0xffffffff


	//   ....[62]....
        /*03d4*/ 	.word	0xffffffff


	//   ....[63]....
        /*03d8*/ 	.word	0xffffffff


	//   ....[64]....
        /*03dc*/ 	.word	0xffffffff


	//   ....[65]....
        /*03e0*/ 	.word	0xffffffff


	//   ....[66]....
        /*03e4*/ 	.word	0xffffffff


	//   ....[67]....
        /*03e8*/ 	.word	0xffffffff


	//   ....[68]....
        /*03ec*/ 	.word	0xffffffff


	//   ....[69]....
        /*03f0*/ 	.word	0xffffffff


	//   ....[70]....
        /*03f4*/ 	.word	0xffffffff


	//   ....[71]....
        /*03f8*/ 	.word	0xffffffff


	//   ....[72]....
        /*03fc*/ 	.word	0xffffffff


	//   ....[73]....
        /*0400*/ 	.word	0xffffffff


	//   ....[74]....
        /*0404*/ 	.word	0xffffffff


	//   ....[75]....
        /*0408*/ 	.word	0xffffffff


	//   ....[76]....
        /*040c*/ 	.word	0xffffffff


	//   ....[77]....
        /*0410*/ 	.word	0xffffffff


	//   ....[78]....
        /*0414*/ 	.word	0xffffffff


	//   ....[79]....
        /*0418*/ 	.word	0xffffffff


	//   ....[80]....
        /*041c*/ 	.word	0xffffffff


	//   ....[81]....
        /*0420*/ 	.word	0xffffffff


	//   ....[82]....
        /*0424*/ 	.word	0xffffffff


	//   ....[83]....
        /*0428*/ 	.word	0xffffffff


	//   ....[84]....
        /*042c*/ 	.word	0xffffffff


	//   ....[85]....
        /*0430*/ 	.word	0xffffffff


	//   ....[86]....
        /*0434*/ 	.word	0xffffffff


	//   ....[87]....
        /*0438*/ 	.word	0xffffffff


	//   ....[88]....
        /*043c*/ 	.word	0xffffffff


	//   ....[89]....
        /*0440*/ 	.word	0xffffffff


	//   ....[90]....
        /*0444*/ 	.word	0xffffffff


	//   ....[91]....
        /*0448*/ 	.word	0xffffffff


	//   ....[92]....
        /*044c*/ 	.word	0xffffffff


	//   ....[93]....
        /*0450*/ 	.word	0xffffffff


	//   ....[94]....
        /*0454*/ 	.word	0xffffffff


	//   ....[95]....
        /*0458*/ 	.word	0xffffffff


	//   ....[96]....
        /*045c*/ 	.word	0xffffffff


	//   ....[97]....
        /*0460*/ 	.word	0xffffffff


	//   ....[98]....
        /*0464*/ 	.word	0xffffffff


	//   ....[99]....
        /*0468*/ 	.word	0xffffffff


	//   ....[100]....
        /*046c*/ 	.word	0xffffffff


	//   ....[101]....
        /*0470*/ 	.word	0xffffffff


	//   ....[102]....
        /*0474*/ 	.word	0xffffffff


	//   ....[103]....
        /*0478*/ 	.word	0xffffffff


	//   ....[104]....
        /*047c*/ 	.word	0xffffffff


	//   ....[105]....
        /*0480*/ 	.word	0xffffffff


	//   ....[106]....
        /*0484*/ 	.word	0xffffffff


	//   ....[107]....
        /*0488*/ 	.word	0xffffffff


	//   ....[108]....
        /*048c*/ 	.word	0xffffffff


	//   ....[109]....
        /*0490*/ 	.word	0xffffffff


	//   ....[110]....
        /*0494*/ 	.word	0xffffffff


	//   ....[111]....
        /*0498*/ 	.word	0xffffffff


	//   ....[112]....
        /*049c*/ 	.word	0xffffffff


	//   ....[113]....
        /*04a0*/ 	.word	0xffffffff


	//   ....[114]....
        /*04a4*/ 	.word	0xffffffff


	//   ....[115]....
        /*04a8*/ 	.word	0xffffffff


	//   ....[116]....
        /*04ac*/ 	.word	0xffffffff


	//   ....[117]....
        /*04b0*/ 	.word	0xffffffff


	//   ....[118]....
        /*04b4*/ 	.word	0xffffffff


	//   ....[119]....
        /*04b8*/ 	.word	0xffffffff


	//   ....[120]....
        /*04bc*/ 	.word	0xffffffff


	//   ....[121]....
        /*04c0*/ 	.word	0xffffffff


	//   ....[122]....
        /*04c4*/ 	.word	0xffffffff


	//   ....[123]....
        /*04c8*/ 	.word	0xffffffff


	//   ....[124]....
        /*04cc*/ 	.word	0xffffffff


	//   ....[125]....
        /*04d0*/ 	.word	0xffffffff


	//   ....[126]....
        /*04d4*/ 	.word	0xffffffff


	//   ....[127]....
        /*04d8*/ 	.word	0xffffffff


	//   ....[128]....
        /*04dc*/ 	.word	0xffffffff


	//   ....[129]....
        /*04e0*/ 	.word	0xffffffff


	//   ....[130]....
        /*04e4*/ 	.word	0xffffffff


	//   ....[131]....
        /*04e8*/ 	.word	0xffffffff


	//   ....[132]....
        /*04ec*/ 	.word	0xffffffff


	//   ....[133]....
        /*04f0*/ 	.word	0xffffffff


	//   ....[134]....
        /*04f4*/ 	.word	0xffffffff


	//   ....[135]....
        /*04f8*/ 	.word	0xffffffff


	//   ....[136]....
        /*04fc*/ 	.word	0xffffffff


	//   ....[137]....
        /*0500*/ 	.word	0xffffffff


	//   ....[138]....
        /*0504*/ 	.word	0xffffffff


	//   ....[139]....
        /*0508*/ 	.word	0xffffffff


	//   ....[140]....
        /*050c*/ 	.word	0xffffffff


	//   ....[141]....
        /*0510*/ 	.word	0xffffffff


	//   ....[142]....
        /*0514*/ 	.word	0xffffffff


	//   ....[143]....
        /*0518*/ 	.word	0xffffffff


	//   ....[144]....
        /*051c*/ 	.word	0xffffffff


	//   ....[145]....
        /*0520*/ 	.word	0xffffffff


	//   ....[146]....
        /*0524*/ 	.word	0xffffffff


	//   ....[147]....
        /*0528*/ 	.word	0xffffffff


	//   ....[148]....
        /*052c*/ 	.word	0xffffffff


	//   ....[149]....
        /*0530*/ 	.word	0xffffffff


	//   ....[150]....
        /*0534*/ 	.word	0xffffffff


	//   ....[151]....
        /*0538*/ 	.word	0xffffffff


	//   ....[152]....
        /*053c*/ 	.word	0xffffffff


	//   ....[153]....
        /*0540*/ 	.word	0xffffffff


	//   ....[154]....
        /*0544*/ 	.word	0xffffffff


	//   ....[155]....
        /*0548*/ 	.word	0xffffffff


	//   ....[156]....
        /*054c*/ 	.word	0xffffffff


	//   ....[157]....
        /*0550*/ 	.word	0xffffffff


	//   ....[158]....
        /*0554*/ 	.word	0xffffffff


	//   ....[159]....
        /*0558*/ 	.word	0xffffffff


	//   ....[160]....
        /*055c*/ 	.word	0xffffffff


	//   ....[161]....
        /*0560*/ 	.word	0xffffffff


	//   ....[162]....
        /*0564*/ 	.word	0xffffffff


	//   ....[163]....
        /*0568*/ 	.word	0x0500000f


	//   ....[164]....
        /*056c*/ 	.word	0x0500000f


	//   ....[165]....
        /*0570*/ 	.word	0x0500000f


	//   ....[166]....
        /*0574*/ 	.word	0x0500000f


	//   ....[167]....
        /*0578*/ 	.word	0x0500000f


	//   ....[168]....
        /*057c*/ 	.word	0x0500000f


	//   ....[169]....
        /*0580*/ 	.word	0x0500000f


	//   ....[170]....
        /*0584*/ 	.word	0x0500000f


	//   ....[171]....
        /*0588*/ 	.word	0x0500000f


	//   ....[172]....
        /*058c*/ 	.word	0x0500000f


	//   ....[173]....
        /*0590*/ 	.word	0x0500000f


	//   ....[174]....
        /*0594*/ 	.word	0x0500000f


	//   ....[175]....
        /*0598*/ 	.word	0x0500000f


	//   ....[176]....
        /*059c*/ 	.word	0x0500000f


	//   ....[177]....
        /*05a0*/ 	.word	0x0500000f


	//   ....[178]....
        /*05a4*/ 	.word	0x0500000f


	//   ....[179]....
        /*05a8*/ 	.word	0x0500000f


	//   ....[180]....
        /*05ac*/ 	.word	0x0500000f


	//----- nvinfo : EIATTR_COOP_GROUP_INSTR_OFFSETS
	.align		4
.L_296:
        /*05b0*/ 	.byte	0x04, 0x28
        /*05b2*/ 	.short	(.L_298 - .L_297)


	//   ....[0]....
.L_297:
        /*05b4*/ 	.word	0x00000070


	//   ....[1]....
        /*05b8*/ 	.word	0x00000140


	//   ....[2]....
        /*05bc*/ 	.word	0x00000190


	//   ....[3]....
        /*05c0*/ 	.word	0x000003c0


	//   ....[4]....
        /*05c4*/ 	.word	0x00000520


	//   ....[5]....
        /*05c8*/ 	.word	0x00000640


	//   ....[6]....
        /*05cc*/ 	.word	0x000007a0


	//   ....[7]....
        /*05d0*/ 	.word	0x00001b40


	//   ....[8]....
        /*05d4*/ 	.word	0x00002420


	//   ....[9]....
        /*05d8*/ 	.word	0x00002c60


	//   ....[10]....
        /*05dc*/ 	.word	0x00002cb0


	//   ....[11]....
        /*05e0*/ 	.word	0x00002d50


	//   ....[12]....
        /*05e4*/ 	.word	0x000036d0


	//   ....[13]....
        /*05e8*/ 	.word	0x000037d0


	//   ....[14]....
        /*05ec*/ 	.word	0x00004af0


	//   ....[15]....
        /*05f0*/ 	.word	0x00004b10


	//   ....[16]....
        /*05f4*/ 	.word	0x000051a0


	//   ....[17]....
        /*05f8*/ 	.word	0x000052a0


	//   ....[18]....
        /*05fc*/ 	.word	0x00005af0


	//   ....[19]....
        /*0600*/ 	.word	0x00005b70


	//   ....[20]....
        /*0604*/ 	.word	0x00007a30


	//   ....[21]....
        /*0608*/ 	.word	0x00007a40


	//   ....[22]....
        /*060c*/ 	.word	0x00007a70


	//   ....[23]....
        /*0610*/ 	.word	0x00007a80


	//   ....[24]....
        /*0614*/ 	.word	0x00009710


	//   ....[25]....
        /*0618*/ 	.word	0x00009720


	//   ....[26]....
        /*061c*/ 	.word	0x00009750


	//   ....[27]....
        /*0620*/ 	.word	0x00009760


	//   ....[28]....
        /*0624*/ 	.word	0x0000ade0


	//   ....[29]....
        /*0628*/ 	.word	0x0000ae20


	//   ....[30]....
        /*062c*/ 	.word	0x0000ae60


	//   ....[31]....
        /*0630*/ 	.word	0x0000ae90


	//   ....[32]....
        /*0634*/ 	.word	0x0000aec0


	//   ....[33]....
        /*0638*/ 	.word	0x0000aef0


	//   ....[34]....
        /*063c*/ 	.word	0x0000af20


	//   ....[35]....
        /*0640*/ 	.word	0x0000af50


	//   ....[36]....
        /*0644*/ 	.word	0x0000af80


	//   ....[37]....
        /*0648*/ 	.word	0x0000afb0


	//   ....[38]....
        /*064c*/ 	.word	0x0000afe0


	//   ....[39]....
        /*0650*/ 	.word	0x0000b010


	//   ....[40]....
        /*0654*/ 	.word	0x0000b040


	//   ....[41]....
        /*0658*/ 	.word	0x0000b070


	//   ....[42]....
        /*065c*/ 	.word	0x0000b0a0


	//   ....[43]....
        /*0660*/ 	.word	0x0000b0d0


	//   ....[44]....
        /*0664*/ 	.word	0x0000b100


	//   ....[45]....
        /*0668*/ 	.word	0x0000b130


	//   ....[46]....
        /*066c*/ 	.word	0x0000b160


	//   ....[47]....
        /*0670*/ 	.word	0x0000b190


	//   ....[48]....
        /*0674*/ 	.word	0x0000b1c0


	//   ....[49]....
        /*0678*/ 	.word	0x0000b1f0


	//   ....[50]....
        /*067c*/ 	.word	0x0000b220


	//   ....[51]....
        /*0680*/ 	.word	0x0000b250


	//   ....[52]....
        /*0684*/ 	.word	0x0000b280


	//   ....[53]....
        /*0688*/ 	.word	0x0000b2b0


	//   ....[54]....
        /*068c*/ 	.word	0x0000b2e0


	//   ....[55]....
        /*0690*/ 	.word	0x0000b310


	//   ....[56]....
        /*0694*/ 	.word	0x0000b340


	//   ....[57]....
        /*0698*/ 	.word	0x0000b370


	//   ....[58]....
        /*069c*/ 	.word	0x0000b3a0


	//   ....[59]....
        /*06a0*/ 	.word	0x0000b3d0


	//   ....[60]....
        /*06a4*/ 	.word	0x0000b400


	//   ....[61]....
        /*06a8*/ 	.word	0x0000b430


	//   ....[62]....
        /*06ac*/ 	.word	0x0000b4b0


	//   ....[63]....
        /*06b0*/ 	.word	0x0000b4e0


	//   ....[64]....
        /*06b4*/ 	.word	0x0000b510


	//   ....[65]....
        /*06b8*/ 	.word	0x0000b530


	//   ....[66]....
        /*06bc*/ 	.word	0x0000b540


	//   ....[67]....
        /*06c0*/ 	.word	0x0000b550


	//   ....[68]....
        /*06c4*/ 	.word	0x0000b560


	//   ....[69]....
        /*06c8*/ 	.word	0x0000b570


	//   ....[70]....
        /*06cc*/ 	.word	0x0000b590


	//   ....[71]....
        /*06d0*/ 	.word	0x0000b5b0


	//   ....[72]....
        /*06d4*/ 	.word	0x0000b5c0


	//   ....[73]....
        /*06d8*/ 	.word	0x0000b5d0


	//   ....[74]....
        /*06dc*/ 	.word	0x0000b5f0


	//   ....[75]....
        /*06e0*/ 	.word	0x0000b610


	//   ....[76]....
        /*06e4*/ 	.word	0x0000b630


	//   ....[77]....
        /*06e8*/ 	.word	0x0000b640


	//   ....[78]....
        /*06ec*/ 	.word	0x0000b650


	//   ....[79]....
        /*06f0*/ 	.word	0x0000b670


	//   ....[80]....
        /*06f4*/ 	.word	0x0000b680


	//   ....[81]....
        /*06f8*/ 	.word	0x0000b690


	//   ....[82]....
        /*06fc*/ 	.word	0x0000b6a0


	//   ....[83]....
        /*0700*/ 	.word	0x0000b6d0


	//   ....[84]....
        /*0704*/ 	.word	0x0000b6e0


	//   ....[85]....
        /*0708*/ 	.word	0x0000b6f0


	//   ....[86]....
        /*070c*/ 	.word	0x0000b700


	//   ....[87]....
        /*0710*/ 	.word	0x0000b720


	//   ....[88]....
        /*0714*/ 	.word	0x0000b740


	//   ....[89]....
        /*0718*/ 	.word	0x0000b760


	//   ....[90]....
        /*071c*/ 	.word	0x0000b770


	//   ....[91]....
        /*0720*/ 	.word	0x0000b780


	//   ....[92]....
        /*0724*/ 	.word	0x0000bf70


	//   ....[93]....
        /*0728*/ 	.word	0x0000bfb0


	//   ....[94]....
        /*072c*/ 	.word	0x0000bfe0


	//   ....[95]....
        /*0730*/ 	.word	0x0000c010


	//   ....[96]....
        /*0734*/ 	.word	0x0000c8d0


	//   ....[97]....
        /*0738*/ 	.word	0x0000c910


	//   ....[98]....
        /*073c*/ 	.word	0x0000ca80


	//   ....[99]....
        /*0740*/ 	.word	0x0000caa0


	//   ....[100]....
        /*0744*/ 	.word	0x0000cbe0


	//   ....[101]....
        /*0748*/ 	.word	0x0000cc00


	//   ....[102]....
        /*074c*/ 	.word	0x0000cd50


	//   ....[103]....
        /*0750*/ 	.word	0x0000cd70


	//   ....[104]....
        /*0754*/ 	.word	0x0000d710


	//   ....[105]....
        /*0758*/ 	.word	0x0000d730


	//   ....[106]....
        /*075c*/ 	.word	0x0000d870


	//   ....[107]....
        /*0760*/ 	.word	0x0000d890


	//   ....[108]....
        /*0764*/ 	.word	0x0000d9d0


	//   ....[109]....
        /*0768*/ 	.word	0x0000d9f0


	//   ....[110]....
        /*076c*/ 	.word	0x0000db40


	//   ....[111]....
        /*0770*/ 	.word	0x0000db60


	//   ....[112]....
        /*0774*/ 	.word	0x0000dd20


	//   ....[113]....
        /*0778*/ 	.word	0x0000df00


	//   ....[114]....
        /*077c*/ 	.word	0x0000df30


	//   ....[115]....
        /*0780*/ 	.word	0x0000df60


	//   ....[116]....
        /*0784*/ 	.word	0x0000dfa0


	//   ....[117]....
        /*0788*/ 	.word	0x0000dfd0


	//   ....[118]....
        /*078c*/ 	.word	0x0000e010


	//   ....[119]....
        /*0790*/ 	.word	0x0000e1a0


	//   ....[120]....
        /*0794*/ 	.word	0x0000e1d0


	//   ....[121]....
        /*0798*/ 	.word	0x0000e200


	//   ....[122]....
        /*079c*/ 	.word	0x0000e230


	//   ....[123]....
        /*07a0*/ 	.word	0x0000e260


	//   ....[124]....
        /*07a4*/ 	.word	0x0000e2a0


	//   ....[125]....
        /*07a8*/ 	.word	0x0000e340


	//   ....[126]....
        /*07ac*/ 	.word	0x0000e3d0


	//   ....[127]....
        /*07b0*/ 	.word	0x0000e480


	//   ....[128]....
        /*07b4*/ 	.word	0x0000fab0


	//   ....[129]....
        /*07b8*/ 	.word	0x00010740


	//   ....[130]....
        /*07bc*/ 	.word	0x00010760


	//   ....[131]....
        /*07c0*/ 	.word	0x00010790


	//   ....[132]....
        /*07c4*/ 	.word	0x000107b0


	//   ....[133]....
        /*07c8*/ 	.word	0x000108b0


	//   ....[134]....
        /*07cc*/ 	.word	0x000108c0


	//   ....[135]....
        /*07d0*/ 	.word	0x00010940


	//   ....[136]....
        /*07d4*/ 	.word	0x00010950


	//   ....[137]....
        /*07d8*/ 	.word	0x000109d0


	//   ....[138]....
        /*07dc*/ 	.word	0x000109e0


	//   ....[139]....
        /*07e0*/ 	.word	0x00010a60


	//   ....[140]....
        /*07e4*/ 	.word	0x00010a70


	//   ....[141]....
        /*07e8*/ 	.word	0x00010af0


	//   ....[142]....
        /*07ec*/ 	.word	0x00010b00


	//   ....[143]....
        /*07f0*/ 	.word	0x00010b10


	//   ....[144]....
        /*07f4*/ 	.word	0x00010b20


	//   ....[145]....
        /*07f8*/ 	.word	0x00012e30


	//   ....[146]....
        /*07fc*/ 	.word	0x00012e60


	//   ....[147]....
        /*0800*/ 	.word	0x00012e90


	//   ....[148]....
        /*0804*/ 	.word	0x00012ec0


	//   ....[149]....
        /*0808*/ 	.word	0x00012ef0


	//   ....[150]....
        /*080c*/ 	.word	0x00012f00


	//   ....[151]....
        /*0810*/ 	.word	0x00012f30


	//   ....[152]....
        /*0814*/ 	.word	0x00012f40


	//   ....[153]....
        /*0818*/ 	.word	0x00013080


	//   ....[154]....
        /*081c*/ 	.word	0x000130c0


	//   ....[155]....
        /*0820*/ 	.word	0x000130f0


	//   ....[156]....
        /*0824*/ 	.word	0x00013120


	//   ....[157]....
        /*0828*/ 	.word	0x00013150


	//   ....[158]....
        /*082c*/ 	.word	0x00013180


	//   ....[159]....
        /*0830*/ 	.word	0x00013210


	//   ....[160]....
        /*0834*/ 	.word	0x000132a0


	//   ....[161]....
        /*0838*/ 	.word	0x00013310


	//   ....[162]....
        /*083c*/ 	.word	0x000139a0


	//   ....[163]....
        /*0840*/ 	.word	0x00013fa0


	//   ....[164]....
        /*0844*/ 	.word	0x00014180


	//   ....[165]....
        /*0848*/ 	.word	0x000141f0


	//   ....[166]....
        /*084c*/ 	.word	0x00014250


	//   ....[167]....
        /*0850*/ 	.word	0x000142f0


	//   ....[168]....
        /*0854*/ 	.word	0x000143b0


	//   ....[169]....
        /*0858*/ 	.word	0x000144c0


	//   ....[170]....
        /*085c*/ 	.word	0x00014520


	//   ....[171]....
        /*0860*/ 	.word	0x00014610


	//   ....[172]....
        /*0864*/ 	.word	0x00014670


	//   ....[173]....
        /*0868*/ 	.word	0x00014760


	//   ....[174]....
        /*086c*/ 	.word	0x000147c0


	//   ....[175]....
        /*0870*/ 	.word	0x000148b0


	//   ....[176]....
        /*0874*/ 	.word	0x00014910


	//   ....[177]....
        /*0878*/ 	.word	0x000149f0


	//   ....[178]....
        /*087c*/ 	.word	0x00014a50


	//   ....[179]....
        /*0880*/ 	.word	0x00014b20


	//   ....[180]....
        /*0884*/ 	.word	0x00014e70


	//----- nvinfo : EIATTR_REG_RECONFIG
	.align		4
.L_298:
        /*0888*/ 	.byte	0x01, 0x54
	.zero		2


	//----- nvinfo : EIATTR_SYSCALL_OFFSETS
	.align		4
        /*088c*/ 	.byte	0x04, 0x46
        /*088e*/ 	.short	(.L_300 - .L_299)


	//   ....[0]....
.L_299:
        /*0890*/ 	.word	0x00001d20


	//   ....[1]....
        /*0894*/ 	.word	0x0000f530


	//   ....[2]....
        /*0898*/ 	.word	0x0000f690


	//   ....[3]....
        /*089c*/ 	.word	0x0000f7e0


	//   ....[4]....
        /*08a0*/ 	.word	0x0000f920


	//   ....[5]....
        /*08a4*/ 	.word	0x00010350


	//----- nvinfo : EIATTR_MBARRIER_INSTR_OFFSETS
	.align		4
.L_300:
        /*08a8*/ 	.byte	0x04, 0x39
        /*08aa*/ 	.short	(.L_302 - .L_301)


	//   ....[0]....
.L_301:
        /*08ac*/ 	.word	0x00000270
        /*08b0*/ 	.word	0x000000ff
        /*08b4*/ 	.word	0x00038800
        /*08b8*/ 	.short	0x0100
        /*08ba*/ 	.byte	0x08
	.zero		1


	//   ....[1]....
        /*08bc*/ 	.word	0x00000280
        /*08c0*/ 	.word	0x000000ff
        /*08c4*/ 	.word	0x00038820
        /*08c8*/ 	.short	0x0100
        /*08ca*/ 	.byte	0x08
	.zero		1


	//   ....[2]....
        /*08cc*/ 	.word	0x00000370
        /*08d0*/ 	.word	0x000000ff
        /*08d4*/ 	.word	0x00038830
        /*08d8*/ 	.short	0x0100
        /*08da*/ 	.byte	0x08
	.zero		1


	//   ....[3]....
        /*08dc*/ 	.word	0x00000380
        /*08e0*/ 	.word	0x000000ff
        /*08e4*/ 	.word	0x00038840
        /*08e8*/ 	.short	0x0100
        /*08ea*/ 	.byte	0x08
	.zero		1


	//   ....[4]....
        /*08ec*/ 	.word	0x00000390
        /*08f0*/ 	.word	0x000000ff
        /*08f4*/ 	.word	0x00038838
        /*08f8*/ 	.short	0x0100
        /*08fa*/ 	.byte	0x08
	.zero		1


	//   ....[5]....
        /*08fc*/ 	.word	0x000003a0
        /*0900*/ 	.word	0x000000ff
        /*0904*/ 	.word	0x00038848
        /*0908*/ 	.short	0x0100
        /*090a*/ 	.byte	0x08
	.zero		1


	//   ....[6]....
        /*090c*/ 	.word	0x000004d0
        /*0910*/ 	.word	0x000000ff
        /*0914*/ 	.word	0x00038850
        /*0918*/ 	.short	0x0100
        /*091a*/ 	.byte	0x08
	.zero		1


	//   ....[7]....
        /*091c*/ 	.word	0x000004e0
        /*0920*/ 	.word	0x000000ff
        /*0924*/ 	.word	0x00038860
        /*0928*/ 	.short	0x0100
        /*092a*/ 	.byte	0x08
	.zero		1


	//   ....[8]....
        /*092c*/ 	.word	0x000004f0
        /*0930*/ 	.word	0x000000ff
        /*0934*/ 	.word	0x00038858
        /*0938*/ 	.short	0x0100
        /*093a*/ 	.byte	0x08
	.zero		1


	//   ....[9]....
        /*093c*/ 	.word	0x00000500
        /*0940*/ 	.word	0x000000ff
        /*0944*/ 	.word	0x00038868
        /*0948*/ 	.short	0x0100
        /*094a*/ 	.byte	0x08
	.zero		1


	//   ....[10]....
        /*094c*/ 	.word	0x000005f0
        /*0950*/ 	.word	0x000000ff
        /*0954*/ 	.word	0x00038870
        /*0958*/ 	.short	0x0100
        /*095a*/ 	.byte	0x06
	.zero		1


	//   ....[11]....
        /*095c*/ 	.word	0x00000600
        /*0960*/ 	.word	0x000000ff
        /*0964*/ 	.word	0x00038880
        /*0968*/ 	.short	0x0100
        /*096a*/ 	.byte	0x06
	.zero		1


	//   ....[12]....
        /*096c*/ 	.word	0x00000610
        /*0970*/ 	.word	0x000000ff
        /*0974*/ 	.word	0x00038878
        /*0978*/ 	.short	0x0100
        /*097a*/ 	.byte	0x06
	.zero		1


	//   ....[13]....
        /*097c*/ 	.word	0x00000620
        /*0980*/ 	.word	0x000000ff
        /*0984*/ 	.word	0x00038888
        /*0988*/ 	.short	0x0100
        /*098a*/ 	.byte	0x06
	.zero		1


	//   ....[14]....
        /*098c*/ 	.word	0x00000750
        /*0990*/ 	.word	0x000000ff
        /*0994*/ 	.word	0x00038890
        /*0998*/ 	.short	0x0100
        /*099a*/ 	.byte	0x08
	.zero		1


	//   ....[15]....
        /*099c*/ 	.word	0x00000760
        /*09a0*/ 	.word	0x000000ff
        /*09a4*/ 	.word	0x000388a0
        /*09a8*/ 	.short	0x0100
        /*09aa*/ 	.byte	0x08
	.zero		1


	//   ....[16]....
        /*09ac*/ 	.word	0x00000770
        /*09b0*/ 	.word	0x000000ff
        /*09b4*/ 	.word	0x00038898
        /*09b8*/ 	.short	0x0100
        /*09ba*/ 	.byte	0x08
	.zero		1


	//   ....[17]....
        /*09bc*/ 	.word	0x00000780
        /*09c0*/ 	.word	0x000000ff
        /*09c4*/ 	.word	0x000388a8
        /*09c8*/ 	.short	0x0100
        /*09ca*/ 	.byte	0x08
	.zero		1


	//   ....[18]....
        /*09cc*/ 	.word	0x000008b0
        /*09d0*/ 	.word	0x000000ff
        /*09d4*/ 	.word	0x000388b0
        /*09d8*/ 	.short	0x0100
        /*09da*/ 	.byte	0x08
	.zero		1


	//   ....[19]....
        /*09dc*/ 	.word	0x000008c0
        /*09e0*/ 	.word	0x000000ff
        /*09e4*/ 	.word	0x000388c0
        /*09e8*/ 	.short	0x0100
        /*09ea*/ 	.byte	0x08
	.zero		1


	//   ....[20]....
        /*09ec*/ 	.word	0x000008d0
        /*09f0*/ 	.word	0x000000ff
        /*09f4*/ 	.word	0x000388b8
        /*09f8*/ 	.short	0x0100
        /*09fa*/ 	.byte	0x08
	.zero		1


	//   ....[21]....
        /*09fc*/ 	.word	0x000008e0
        /*0a00*/ 	.word	0x000000ff
        /*0a04*/ 	.word	0x000388c8
        /*0a08*/ 	.short	0x0100
        /*0a0a*/ 	.byte	0x08
	.zero		1


	//   ....[22]....
        /*0a0c*/ 	.word	0x00001da0
        /*0a10*/ 	.word	0x000000ff
        /*0a14*/ 	.word	0x00038800
        /*0a18*/ 	.short	0x010a
        /*0a1a*/ 	.byte	0x29
	.zero		1


	//   ....[23]....
        /*0a1c*/ 	.word	0x00001e20
        /*0a20*/ 	.word	0x00000003
        /*0a24*/ 	.word	0x00038830
        /*0a28*/ 	.short	0x010a
        /*0a2a*/ 	.byte	0x3f
	.zero		1


	//   ....[24]....
        /*0a2c*/ 	.word	0x00001e80
        /*0a30*/ 	.word	0x00000003
        /*0a34*/ 	.word	0x00038830
        /*0a38*/ 	.short	0x010a
        /*0a3a*/ 	.byte	0x3f
	.zero		1


	//   ....[25]....
        /*0a3c*/ 	.word	0x000026e0
        /*0a40*/ 	.word	0x00000003
        /*0a44*/ 	.word	0x00000000
        /*0a48*/ 	.short	0x0101
        /*0a4a*/ 	.byte	0x3f
	.zero		1


	//   ....[26]....
        /*0a4c*/ 	.word	0x000044d0
        /*0a50*/ 	.word	0x000000ff
        /*0a54*/ 	.word	0x00038830
        /*0a58*/ 	.short	0x010a
        /*0a5a*/ 	.byte	0x06
	.zero		1


	//   ....[27]....
        /*0a5c*/ 	.word	0x00004510
        /*0a60*/ 	.word	0x000000ff
        /*0a64*/ 	.word	0x00038830
        /*0a68*/ 	.short	0x010a
        /*0a6a*/ 	.byte	0x06
	.zero		1


	//   ....[28]....
        /*0a6c*/ 	.word	0x00004880
        /*0a70*/ 	.word	0x000000ff
        /*0a74*/ 	.word	0x00038850
        /*0a78*/ 	.short	0x010a
        /*0a7a*/ 	.byte	0x06
	.zero		1


	//   ....[29]....
        /*0a7c*/ 	.word	0x000048c0
        /*0a80*/ 	.word	0x000000ff
        /*0a84*/ 	.word	0x00038850
        /*0a88*/ 	.short	0x010a
        /*0a8a*/ 	.byte	0x06
	.zero		1


	//   ....[30]....
        /*0a8c*/ 	.word	0x000062f0
        /*0a90*/ 	.word	0x00000003
        /*0a94*/ 	.word	0x00000000
        /*0a98*/ 	.short	0x0101
        /*0a9a*/ 	.byte	0x3f
	.zero		1


	//   ....[31]....
        /*0a9c*/ 	.word	0x000066f0
        /*0aa0*/ 	.word	0x000000ff
        /*0aa4*/ 	.word	0x00000000
        /*0aa8*/ 	.short	0x0101
        /*0aaa*/ 	.byte	0x06
	.zero		1


	//   ....[32]....
        /*0aac*/ 	.word	0x00007190
        /*0ab0*/ 	.word	0x000000ff
        /*0ab4*/ 	.word	0x00038830
        /*0ab8*/ 	.short	0x010a
        /*0aba*/ 	.byte	0x06
	.zero		1


	//   ....[33]....
        /*0abc*/ 	.word	0x000071d0
        /*0ac0*/ 	.word	0x000000ff
        /*0ac4*/ 	.word	0x00038830
        /*0ac8*/ 	.short	0x010a
        /*0aca*/ 	.byte	0x06
	.zero		1


	//   ....[34]....
        /*0acc*/ 	.word	0x00007510
        /*0ad0*/ 	.word	0x000000ff
        /*0ad4*/ 	.word	0x00038850
        /*0ad8*/ 	.short	0x010a
        /*0ada*/ 	.byte	0x06
	.zero		1


	//   ....[35]....
        /*0adc*/ 	.word	0x00007550
        /*0ae0*/ 	.word	0x000000ff
        /*0ae4*/ 	.word	0x00038850
        /*0ae8*/ 	.short	0x010a
        /*0aea*/ 	.byte	0x06
	.zero		1


	//   ....[36]....
        /*0aec*/ 	.word	0x00008800
        /*0af0*/ 	.word	0x00000003
        /*0af4*/ 	.word	0x00000000
        /*0af8*/ 	.short	0x0101
        /*0afa*/ 	.byte	0x3f
	.zero		1


	//   ....[37]....
        /*0afc*/ 	.word	0x000089f0
        /*0b00*/ 	.word	0x000000ff
        /*0b04*/ 	.word	0x00000000
        /*0b08*/ 	.short	0x0101
        /*0b0a*/ 	.byte	0x06
	.zero		1


	//   ....[38]....
        /*0b0c*/ 	.word	0x000093f0
        /*0b10*/ 	.word	0x000000ff
        /*0b14*/ 	.word	0x00038850
        /*0b18*/ 	.short	0x010a
        /*0b1a*/ 	.byte	0x10
	.zero		1


	//   ....[39]....
        /*0b1c*/ 	.word	0x00009430
        /*0b20*/ 	.word	0x000000ff
        /*0b24*/ 	.word	0x00038850
        /*0b28*/ 	.short	0x010a
        /*0b2a*/ 	.byte	0x10
	.zero		1


	//   ....[40]....
        /*0b2c*/ 	.word	0x00009b70
        /*0b30*/ 	.word	0x000000ff
        /*0b34*/ 	.word	0x00000000
        /*0b38*/ 	.short	0x0101
        /*0b3a*/ 	.byte	0x04
	.zero		1


	//   ....[41]....
        /*0b3c*/ 	.word	0x0000c8c0
        /*0b40*/ 	.word	0x00000000
        /*0b44*/ 	.word	0x00000000
        /*0b48*/ 	.short	0x0101
        /*0b4a*/ 	.byte	0x3f
	.zero		1


	//   ....[42]....
        /*0b4c*/ 	.word	0x0000fd10
        /*0b50*/ 	.word	0x00000004
        /*0b54*/ 	.word	0x00038880
        /*0b58*/ 	.short	0x010a
        /*0b5a*/ 	.byte	0x3f
	.zero		1


	//   ....[43]....
        /*0b5c*/ 	.word	0x0000ff20
        /*0b60*/ 	.word	0x00000004
        /*0b64*/ 	.word	0x00038840
        /*0b68*/ 	.short	0x010a
        /*0b6a*/ 	.byte	0x3f
	.zero		1


	//   ....[44]....
        /*0b6c*/ 	.word	0x00010c40
        /*0b70*/ 	.word	0x00000013
        /*0b74*/ 	.word	0x00038800
        /*0b78*/ 	.short	0x0107
        /*0b7a*/ 	.byte	0x3f
	.zero		1


	//   ....[45]....
        /*0b7c*/ 	.word	0x00010d40
        /*0b80*/ 	.word	0x00000013
        /*0b84*/ 	.word	0x00038800
        /*0b88*/ 	.short	0x0101
        /*0b8a*/ 	.byte	0x3f
	.zero		1


	//   ....[46]....
        /*0b8c*/ 	.word	0x00010d60
        /*0b90*/ 	.word	0x00000013
        /*0b94*/ 	.word	0x00038820
        /*0b98*/ 	.short	0x010a
        /*0b9a*/ 	.byte	0x3f
	.zero		1


	//   ....[47]....
        /*0b9c*/ 	.word	0x00011060
        /*0ba0*/ 	.word	0x00000004
        /*0ba4*/ 	.word	0x00038880
        /*0ba8*/ 	.short	0x010a
        /*0baa*/ 	.byte	0x3f
	.zero		1


	//   ....[48]....
        /*0bac*/ 	.word	0x000113c0
        /*0bb0*/ 	.word	0x00000004
        /*0bb4*/ 	.word	0x00038840
        /*0bb8*/ 	.short	0x010a
        /*0bba*/ 	.byte	0x3f
	.zero		1


	//   ....[49]....
        /*0bbc*/ 	.word	0x00011780
        /*0bc0*/ 	.word	0x00000014
        /*0bc4*/ 	.word	0x00038870
        /*0bc8*/ 	.short	0x010a
        /*0bca*/ 	.byte	0x3f
	.zero		1


	//   ....[50]....
        /*0bcc*/ 	.word	0x000117f0
        /*0bd0*/ 	.word	0x00000014
        /*0bd4*/ 	.word	0x00038860
        /*0bd8*/ 	.short	0x010a
        /*0bda*/ 	.byte	0x3f
	.zero		1


	//   ....[51]....
        /*0bdc*/ 	.word	0x00011ff0
        /*0be0*/ 	.word	0x00000014
        /*0be4*/ 	.word	0x00038850
        /*0be8*/ 	.short	0x0101
        /*0bea*/ 	.byte	0x3f
	.zero		1


	//   ....[52]....
        /*0bec*/ 	.word	0x00012070
        /*0bf0*/ 	.word	0x00000014
        /*0bf4*/ 	.word	0x00000000
        /*0bf8*/ 	.short	0x0101
        /*0bfa*/ 	.byte	0x3f
	.zero		1


	//   ....[53]....
        /*0bfc*/ 	.word	0x000122a0
        /*0c00*/ 	.word	0x00000011
        /*0c04*/ 	.word	0x00038870
        /*0c08*/ 	.short	0x010a
        /*0c0a*/ 	.byte	0x3f
	.zero		1


	//   ....[54]....
        /*0c0c*/ 	.word	0x00012310
        /*0c10*/ 	.word	0x00000011
        /*0c14*/ 	.word	0x00038860
        /*0c18*/ 	.short	0x010a
        /*0c1a*/ 	.byte	0x3f
	.zero		1


	//   ....[55]....
        /*0c1c*/ 	.word	0x00012b30
        /*0c20*/ 	.word	0x00000011
        /*0c24*/ 	.word	0x00038850
        /*0c28*/ 	.short	0x0101
        /*0c2a*/ 	.byte	0x3f
	.zero		1


	//   ....[56]....
        /*0c2c*/ 	.word	0x00012b80
        /*0c30*/ 	.word	0x00000011
        /*0c34*/ 	.word	0x00000000
        /*0c38*/ 	.short	0x0101
        /*0c3a*/ 	.byte	0x3f
	.zero		1


	//   ....[57]....
        /*0c3c*/ 	.word	0x00013920
        /*0c40*/ 	.word	0x00000000
        /*0c44*/ 	.word	0x00038820
        /*0c48*/ 	.short	0x010a
        /*0c4a*/ 	.byte	0x3f
	.zero		1


	//   ....[58]....
        /*0c4c*/ 	.word	0x00013ae0
        /*0c50*/ 	.word	0x00000006
        /*0c54*/ 	.word	0x00000000
        /*0c58*/ 	.short	0x010a
        /*0c5a*/ 	.byte	0x3f
	.zero		1


	//   ....[59]....
        /*0c5c*/ 	.word	0x00013b50
        /*0c60*/ 	.word	0x00000007
        /*0c64*/ 	.word	0x00000000
        /*0c68*/ 	.short	0x010a
        /*0c6a*/ 	.byte	0x3f
	.zero		1


	//   ....[60]....
        /*0c6c*/ 	.word	0x00013bb0
        /*0c70*/ 	.word	0x00000004
        /*0c74*/ 	.word	0x00038860
        /*0c78*/ 	.short	0x010a
        /*0c7a*/ 	.byte	0x3f
	.zero		1


	//   ....[61]....
        /*0c7c*/ 	.word	0x00013c00
        /*0c80*/ 	.word	0x00000003
        /*0c84*/ 	.word	0x00038860
        /*0c88*/ 	.short	0x010a
        /*0c8a*/ 	.byte	0x3f
	.zero		1


	//   ....[62]....
        /*0c8c*/ 	.word	0x00013c40
        /*0c90*/ 	.word	0x00000004
        /*0c94*/ 	.word	0x00038880
        /*0c98*/ 	.short	0x010a
        /*0c9a*/ 	.byte	0x3f
	.zero		1


	//   ....[63]....
        /*0c9c*/ 	.word	0x00013c60
        /*0ca0*/ 	.word	0x00000003
        /*0ca4*/ 	.word	0x00038880
        /*0ca8*/ 	.short	0x010a
        /*0caa*/ 	.byte	0x3f
	.zero		1


	//   ....[64]....
        /*0cac*/ 	.word	0x00013cd0
        /*0cb0*/ 	.word	0x00000003
        /*0cb4*/ 	.word	0x00038800
        /*0cb8*/ 	.short	0x010a
        /*0cba*/ 	.byte	0x3f
	.zero		1


	//   ....[65]....
        /*0cbc*/ 	.word	0x00013d20
        /*0cc0*/ 	.word	0x00000003
        /*0cc4*/ 	.word	0x00038830
        /*0cc8*/ 	.short	0x010a
        /*0cca*/ 	.byte	0x3f
	.zero		1


	//   ....[66]....
        /*0ccc*/ 	.word	0x00013d80
        /*0cd0*/ 	.word	0x00000007
        /*0cd4*/ 	.word	0x00038830
        /*0cd8*/ 	.short	0x010a
        /*0cda*/ 	.byte	0x3f
	.zero		1


	//   ....[67]....
        /*0cdc*/ 	.word	0x00013de0
        /*0ce0*/ 	.word	0x00000007
        /*0ce4*/ 	.word	0x00038850
        /*0ce8*/ 	.short	0x010a
        /*0cea*/ 	.byte	0x3f
	.zero		1


	//   ....[68]....
        /*0cec*/ 	.word	0x00013e40
        /*0cf0*/ 	.word	0x00000009
        /*0cf4*/ 	.word	0x00038830
        /*0cf8*/ 	.short	0x010a
        /*0cfa*/ 	.byte	0x3f
	.zero		1


	//   ....[69]....
        /*0cfc*/ 	.word	0x00013ea0
        /*0d00*/ 	.word	0x00000009
        /*0d04*/ 	.word	0x00038850
        /*0d08*/ 	.short	0x010a
        /*0d0a*/ 	.byte	0x3f
	.zero		1


	//   ....[70]....
        /*0d0c*/ 	.word	0x00013f00
        /*0d10*/ 	.word	0x00000006
        /*0d14*/ 	.word	0x00038850
        /*0d18*/ 	.short	0x010a
        /*0d1a*/ 	.byte	0x3f
	.zero		1


	//   ....[71]....
        /*0d1c*/ 	.word	0x00014050
        /*0d20*/ 	.word	0x00000004
        /*0d24*/ 	.word	0x00038880
        /*0d28*/ 	.short	0x010a
        /*0d2a*/ 	.byte	0x3f
	.zero		1


	//   ....[72]....
        /*0d2c*/ 	.word	0x000140a0
        /*0d30*/ 	.word	0x00000004
        /*0d34*/ 	.word	0x00038840
        /*0d38*/ 	.short	0x010a
        /*0d3a*/ 	.byte	0x3f
	.zero		1


	//   ....[73]....
        /*0d3c*/ 	.word	0x00014b60
        /*0d40*/ 	.word	0x00000013
        /*0d44*/ 	.word	0x00038820
        /*0d48*/ 	.short	0x010a
        /*0d4a*/ 	.byte	0x3f
	.zero		1


	//   ....[74]....
        /*0d4c*/ 	.word	0x00014bb0
        /*0d50*/ 	.word	0x00000004
        /*0d54*/ 	.word	0x00038880
        /*0d58*/ 	.short	0x010a
        /*0d5a*/ 	.byte	0x3f
	.zero		1


	//   ....[75]....
        /*0d5c*/ 	.word	0x00014c00
        /*0d60*/ 	.word	0x00000004
        /*0d64*/ 	.word	0x00038840
        /*0d68*/ 	.short	0x010a
        /*0d6a*/ 	.byte	0x3f
	.zero		1


	//   ....[76]....
        /*0d6c*/ 	.word	0x00014c50
        /*0d70*/ 	.word	0x00000014
        /*0d74*/ 	.word	0x00038870
        /*0d78*/ 	.short	0x010a
        /*0d7a*/ 	.byte	0x3f
	.zero		1


	//   ....[77]....
        /*0d7c*/ 	.word	0x00014ca0
        /*0d80*/ 	.word	0x00000014
        /*0d84*/ 	.word	0x00038860
        /*0d88*/ 	.short	0x010a
        /*0d8a*/ 	.byte	0x3f
	.zero		1


	//   ....[78]....
        /*0d8c*/ 	.word	0x00014cf0
        /*0d90*/ 	.word	0x00000011
        /*0d94*/ 	.word	0x00038870
        /*0d98*/ 	.short	0x010a
        /*0d9a*/ 	.byte	0x3f
	.zero		1


	//   ....[79]....
        /*0d9c*/ 	.word	0x00014d40
        /*0da0*/ 	.word	0x00000011
        /*0da4*/ 	.word	0x00038860
        /*0da8*/ 	.short	0x010a
        /*0daa*/ 	.byte	0x3f
	.zero		1


	//   ....[80]....
        /*0dac*/ 	.word	0x00014d90
        /*0db0*/ 	.word	0x00000000
        /*0db4*/ 	.word	0x00038820
        /*0db8*/ 	.short	0x010a
        /*0dba*/ 	.byte	0x3f
	.zero		1


	//   ....[81]....
        /*0dbc*/ 	.word	0x00014f30
        /*0dc0*/ 	.word	0x00000006
        /*0dc4*/ 	.word	0x00000000
        /*0dc8*/ 	.short	0x010a
        /*0dca*/ 	.byte	0x3f
	.zero		1


	//   ....[82]....
        /*0dcc*/ 	.word	0x00014f80
        /*0dd0*/ 	.word	0x00000007
        /*0dd4*/ 	.word	0x00000000
        /*0dd8*/ 	.short	0x010a
        /*0dda*/ 	.byte	0x3f
	.zero		1


	//   ....[83]....
        /*0ddc*/ 	.word	0x00014fd0
        /*0de0*/ 	.word	0x00000004
        /*0de4*/ 	.word	0x00038860
        /*0de8*/ 	.short	0x010a
        /*0dea*/ 	.byte	0x3f
	.zero		1


	//   ....[84]....
        /*0dec*/ 	.word	0x00015020
        /*0df0*/ 	.word	0x00000003
        /*0df4*/ 	.word	0x00038860
        /*0df8*/ 	.short	0x010a
        /*0dfa*/ 	.byte	0x3f
	.zero		1


	//   ....[85]....
        /*0dfc*/ 	.word	0x00015070
        /*0e00*/ 	.word	0x00000004
        /*0e04*/ 	.word	0x00038880
        /*0e08*/ 	.short	0x010a
        /*0e0a*/ 	.byte	0x3f
	.zero		1


	//----- nvinfo : EIATTR_NUM_MBARRIERS
	.align		4
.L_302:
        /*0e0c*/ 	.byte	0x03, 0x38
        /*0e0e*/ 	.short	0x0016


	//----- nvinfo : EIATTR_EXIT_INSTR_OFFSETS
	.align		4
        /*0e10*/ 	.byte	0x04, 0x1c
        /*0e12*/ 	.short	(.L_304 - .L_303)


	//   ....[0]....
.L_303:
        /*0e14*/ 	.word	0x00000a80


	//   ....[1]....
        /*0e18*/ 	.word	0x0000dcd0


	//   ....[2]....
        /*0e1c*/ 	.word	0x00013cb0


	//----- nvinfo : EIATTR_MAX_THREADS
	.align		4
.L_304:
        /*0e20*/ 	.byte	0x04, 0x05
        /*0e22*/ 	.short	(.L_306 - .L_305)
.L_305:
        /*0e24*/ 	.word	0x00000180
        /*0e28*/ 	.word	0x00000001
        /*0e2c*/ 	.word	0x00000001


	//----- nvinfo : EIATTR_CRS_STACK_SIZE
	.align		4
.L_306:
        /*0e30*/ 	.byte	0x04, 0x1e
        /*0e32*/ 	.short	(.L_308 - .L_307)
.L_307:
        /*0e34*/ 	.word	0x00000000


	//----- nvinfo : EIATTR_CBANK_PARAM_SIZE
	.align		4
.L_308:
        /*0e38*/ 	.byte	0x03, 0x19
        /*0e3a*/ 	.short	0x0af0


	//----- nvinfo : EIATTR_PARAM_CBANK
	.align		4
        /*0e3c*/ 	.byte	0x04, 0x0a
        /*0e3e*/ 	.short	(.L_310 - .L_309)
	.align		4
.L_309:
        /*0e40*/ 	.word	index@(.nv.constant0._ZN7cutlass13device_kernelIN5flash11enable_sm90INS1_16FlashAttnFwdSm90INS1_25CollectiveMainloopFwdSm90ILi2EN4cute5tupleIJNS5_1CILi1EEES8_S8_EEENS6_IJNS7_ILi128EEESA_NS7_ILi256EEEEEELi256ENS_12float_e4m3_tEfNS_4arch4Sm90ELb1ELb0ELb0ELb1ELb0ELb0ELb0ELb1ELb1ELb1ELb0ELb0EEENS1_21CollectiveEpilogueFwdINS6_IJSA_SB_SA_EEES9_NS_10bfloat16_tESF_Li256ELb1ELb1ELb0ELb1EEENS1_36VarlenDynamicPersistentTileSchedulerILi128ELi128ELi256ELi128ELb0ELb1ELb1ELb1ELb1ELb1EEEEEEEEEvNT_6ParamsE)
        /*0e44*/ 	.short	0x0210
        /*0e46*/ 	.short	0x0af0


	//----- nvinfo : EIATTR_SW_WAR
	.align		4
.L_310:
        /*0e48*/ 	.byte	0x04, 0x36
        /*0e4a*/ 	.short	(.L_312 - .L_311)
.L_311:
        /*0e4c*/ 	.word	0x00000008
.L_312:


//--------------------- .nv.info._ZN7cutlass13device_kernelIN5flash11enable_sm90INS1_16FlashAttnFwdSm90INS1_25CollectiveMainloopFwdSm90ILi2EN4cute5tupleIJNS5_1CILi1EEES8_S8_EEENS6_IJNS7_ILi128EEESA_NS7_ILi256EEEEEELi256ENS_12float_e4m3_tEfNS_4arch4Sm90ELb1ELb0ELb0ELb1ELb0ELb1ELb0ELb1ELb1ELb1ELb0ELb0EEENS1_21CollectiveEpilogueFwdINS6_IJSA_SB_SA_EEES9_NS_10bfloat16_tESF_Li256ELb1ELb1ELb0ELb1EEENS1_36VarlenDynamicPersistentTileSchedulerILi128ELi128ELi256ELi128ELb0ELb1ELb1ELb1ELb1ELb1EEEEEEEEEvNT_6ParamsE --------------------------
	.section	.nv.info._ZN7cutlass13device_kernelIN5flash11enable_sm90INS1_16FlashAttnFwdSm90INS1_25CollectiveMainloopFwdSm90ILi2EN4cute5tupleIJNS5_1CILi1EEES8_S8_EEENS6_IJNS7_ILi128EEESA_NS7_ILi256EEEEEELi256ENS_12float_e4m3_tEfNS_4arch4Sm90ELb1ELb0ELb0ELb1ELb0ELb1ELb0ELb1ELb1ELb1ELb0ELb0EEENS1_21CollectiveEpilogueFwdINS6_IJSA_SB_SA_EEES9_NS_10bfloat16_tESF_Li256ELb1ELb1ELb0ELb1EEENS1_36VarlenDynamicPersistentTileSchedulerILi128ELi128ELi256ELi128ELb0ELb1ELb1ELb1ELb1ELb1EEEEEEEEEvNT_6ParamsE,"",@"SHT_CUDA_INFO"
	.sectionflags	@""
	.align	4


	//----- nvinfo : EIATTR_CUDA_API_VERSION
	.align		4
        /*0000*/ 	.byte	0x04, 0x37
        /*0002*/ 	.short	(.L_314 - .L_313)
.L_313:
        /*0004*/ 	.word	0x00000082


	//----- nvinfo : EIATTR_KPARAM_INFO
	.align		4
.L_314:
        /*0008*/ 	.byte	0x04, 0x17
        /*000a*/ 	.short	(.L_316 - .L_315)
.L_315:
        /*000c*/ 	.word	0x00000000
        /*0010*/ 	.short	0x0000
        /*0012*/ 	.short	0x0070
        /*0014*/ 	.byte	0x00, 0xf0, 0x01, 0x2a


	//----- nvinfo : EIATTR_SPARSE_MMA_MASK
	.align		4
.L_316:
        /*0018*/ 	.byte	0x03, 0x50
        /*001a*/ 	.short	0x0000


	//----- nvinfo : EIATTR_MAXREG_COUNT
	.align		4
        /*001c*/ 	.byte	0x03, 0x1b
        /*001e*/ 	.short	0x00a8


	//----- nvinfo : EIATTR_NUM_BARRIERS
	.align		4
        /*0020*/ 	.byte	0x02, 0x4c
        /*0022*/ 	.byte	0x10
	.zero		1


	//----- nvinfo : EIATTR_EXTERNS
	.align		4
        /*0024*/ 	.byte	0x04, 0x0f
        /*0026*/ 	.short	(.L_318 - .L_317)


	//   ....[0]....
	.align		4
.L_317:
        /*0028*/ 	.word	index@(__assertfail)


	//----- nvinfo : EIATTR_ANNOTATIONS
	.align		4
.L_318:
        /*002c*/ 	.byte	0x04, 0x55
        /*002e*/ 	.short	(.L_320 - .L_319)


	//   ....[0]....
.L_319:
        /* <DEDUP_REMOVED lines=116> */


	//----- nvinfo : EIATTR_MERCURY_ISA_VERSION
	.align		4
.L_320:
        /*0758*/ 	.byte	0x03, 0x5f
        /*075a*/ 	.short	0x0101


	//----- nvinfo : EIATTR_UNUSED_LOAD_BYTE_OFFSET
	.align		4
        /*075c*/ 	.byte	0x04, 0x44
        /*075e*/ 	.short	(.L_322 - .L_321)


	//   ....[0]....
.L_321:
        /*0760*/ 	.word	0x00000ad0
        /*0764*/ 	.word	0x0000fff0


	//   ....[1]....
        /*0768*/ 	.word	0x0001ec50
        /*076c*/ 	.word	0x0000fff0


	//----- nvinfo : EIATTR_INT_WARP_WIDE_INSTR_OFFSETS
	.align		4
.L_322:
        /*0770*/ 	.byte	0x04, 0x31
        /*0772*/ 	.short	(.L_324 - .L_323)


	//   ....[0]....
.L_323:
        /*0774*/ 	.word	0x00000190


	//   ....[1]....
        /*0778*/ 	.word	0x000001d0


	//   ....[2]....
        /*077c*/ 	.word	0x00000240


	//   ....[3]....
        /*0780*/ 	.word	0x00025210


	//   ....[4]....
        /*0784*/ 	.word	0x00025270


	//   ....[5]....
        /*0788*/ 	.word	0x00028350


	//   ....[6]....
        /*078c*/ 	.word	0x000283b0


	//----- nvinfo : EIATTR_COOP_GROUP_MASK_REGIDS
	.align		4
.L_324:
        /*0790*/ 	.byte	0x04, 0x29
        /*0792*/ 	.short	(.L_326 - .L_325)


	//   ....[0]....
.L_325:
        /*0794*/ 	.word	0xffffffff


	//   ....[1]....
        /*0798*/ 	.word	0xffffffff


	//   ....[2]....
        /*079c*/ 	.word	0xffffffff


	//   ....[3]....
        /*07a0*/ 	.word	0xffffffff


	//   ....[4]....
        /*07a4*/ 	.word	0xffffffff


	//   ....[5]....
        /*07a8*/ 	.word	0xffffffff


	//   ....[6]....
        /*07ac*/ 	.word	0xffffffff


	//   ....[7]....
        /*07b0*/ 	.word	0xffffffff


	//   ....[8]....
        /*07b4*/ 	.word	0xffffffff


	//   ....[9]....
        /*07b8*/ 	.word	0xffffffff


	//   ....[10]....
        /*07bc*/ 	.word	0xffffffff


	//   ....[11]....
        /*07c0*/ 	.word	0xffffffff


	//   ....[12]....
        /*07c4*/ 	.word	0xffffffff


	//   ....[13]....
        /*07c8*/ 	.word	0xffffffff


	//   ....[14]....
        /*07cc*/ 	.word	0xffffffff


	//   ....[15]....
        /*07d0*/ 	.word	0xffffffff


	//   ....[16]....
        /*07d4*/ 	.word	0xffffffff


	//   ....[17]....
        /*07d8*/ 	.word	0xffffffff


	//   ....[18]....
        /*07dc*/ 	.word	0xffffffff


	//   ....[19]....
        /*07e0*/ 	.word	0xffffffff


	//   ....[20]....
        /*07e4*/ 	.word	0xffffffff


	//   ....[21]....
        /*07e8*/ 	.word	0xffffffff


	//   ....[22]....
        /*07ec*/ 	.word	0xffffffff


	//   ....[23]....
        /*07f0*/ 	.word	0xffffffff


	//   ....[24]....
        /*07f4*/ 	.word	0xffffffff


	//   ....[25]....
        /*07f8*/ 	.word	0xffffffff


	//   ....[26]....
        /*07fc*/ 	.word	0xffffffff


	//   ....[27]....
        /*0800*/ 	.word	0xffffffff


	//   ....[28]....
        /*0804*/ 	.word	0xffffffff


	//   ....[29]....
        /*0808*/ 	.word	0xffffffff


	//   ....[30]....
        /*080c*/ 	.word	0xffffffff


	//   ....[31]....
        /*0810*/ 	.word	0xffffffff


	//   ....[32]....
        /*0814*/ 	.word	0xffffffff


	//   ....[33]....
        /*0818*/ 	.word	0xffffffff


	//   ....[34]....
        /*081c*/ 	.word	0xffffffff


	//   ....[35]....
        /*0820*/ 	.word	0xffffffff


	//   ....[36]....
        /*0824*/ 	.word	0xffffffff


	//   ....[37]....
        /*0828*/ 	.word	0xffffffff


	//   ....[38]....
        /*082c*/ 	.word	0xffffffff


	//   ....[39]....
        /*0830*/ 	.word	0xffffffff


	//   ....[40]....
        /*0834*/ 	.word	0xffffffff


	//   ....[41]....
        /*0838*/ 	.word	0xffffffff


	//   ....[42]....
        /*083c*/ 	.word	0xffffffff


	//   ....[43]....
        /*0840*/ 	.word	0xffffffff


	//   ....[44]....
        /*0844*/ 	.word	0xffffffff


	//   ....[45]....
        /*0848*/ 	.word	0xffffffff


	//   ....[46]....
        /*084c*/ 	.word	0xffffffff


	//   ....[47]....
        /*0850*/ 	.word	0xffffffff


	//   ....[48]....
        /*0854*/ 	.word	0xffffffff


	//   ....[49]....
        /*0858*/ 	.word	0xffffffff


	//   ....[50]....
        /*085c*/ 	.word	0xffffffff


	//   ....[51]....
        /*0860*/ 	.word	0xffffffff


	//   ....[52]....
        /*0864*/ 	.word	0xffffffff


	//   ....[53]....
        /*0868*/ 	.word	0xffffffff


	//   ....[54]....
        /*086c*/ 	.word	0xffffffff


	//   ....[55]....
        /*0870*/ 	.word	0xffffffff


	//   ....[56]....
        /*0874*/ 	.word	0xffffffff


	//   ....[57]....
        /*0878*/ 	.word	0xffffffff


	//   ....[58]....
        /*087c*/ 	.word	0xffffffff


	//   ....[59]....
        /*0880*/ 	.word	0xffffffff


	//   ....[60]....
        /*0884*/ 	.word	0xffffffff


	//   ....[61]....
        /*0888*/ 	.word	0xffffffff


	//   ....[62]....
        /*088c*/ 	.word	0xffffffff


	//   ....[63]....
        /*0890*/ 	.word	0xffffffff


	//   ....[64]....
        /*0894*/ 	.word	0xffffffff


	//   ....[65]....
        /*0898*/ 	.word	0xffffffff


	//   ....[66]....
        /*089c*/ 	.word	0xffffffff


	//   ....[67]....
        /*08a0*/ 	.word	0xffffffff


	//   ....[68]....
        /*08a4*/ 	.word	0xffffffff


	//   ....[69]....
        /*08a8*/ 	.word	0xffffffff


	//   ....[70]....
        /*08ac*/ 	.word	0xffffffff


	//   ....[71]....
        /*08b0*/ 	.word	0xffffffff


	//   ....[72]....
        /*08b4*/ 	.word	0xffffffff


	//   ....[73]....
        /*08b8*/ 	.word	0xffffffff


	//   ....[74]....
        /*08bc*/ 	.word	0xffffffff


	//   ....[75]....
        /*08c0*/ 	.word	0xffffffff


	//   ....[76]....
        /*08c4*/ 	.word	0xffffffff


	//   ....[77]....
        /*08c8*/ 	.word	0xffffffff


	//   ....[78]....
        /*08cc*/ 	.word	0xffffffff


	//   ....[79]....
        /*08d0*/ 	.word	0xffffffff


	//   ....[80]....
        /*08d4*/ 	.word	0xffffffff


	//   ....[81]....
        /*08d8*/ 	.word	0xffffffff


	//   ....[82]....
        /*08dc*/ 	.word	0xffffffff


	//   ....[83]....
        /*08e0*/ 	.word	0xffffffff


	//   ....[84]....
        /*08e4*/ 	.word	0xffffffff


	//   ....[85]....
        /*08e8*/ 	.word	0xffffffff


	//   ....[86]....
        /*08ec*/ 	.word	0xffffffff


	//   ....[87]....
        /*08f0*/ 	.word	0xffffffff


	//   ....[88]....
        /*08f4*/ 	.word	0xffffffff


	//   ....[89]....
        /*08f8*/ 	.word	0xffffffff


	//   ....[90]....
        /*08fc*/ 	.word	0xffffffff


	//   ....[91]....
        /*0900*/ 	.word	0xffffffff


	//   ....[92]....
        /*0904*/ 	.word	0xffffffff


	//   ....[93]....
        /*0908*/ 	.word	0xffffffff


	//   ....[94]....
        /*090c*/ 	.word	0xffffffff


	//   ....[95]....
        /*0910*/ 	.word	0xffffffff


	//   ....[96]....
        /*0914*/ 	.word	0xffffffff


	//   ....[97]....
        /*0918*/ 	.word	0xffffffff


	//   ....[98]....
        /*091c*/ 	.word	0xffffffff


	//   ....[99]....
        /*0920*/ 	.word	0xffffffff


	//   ....[100]....
        /*0924*/ 	.word	0xffffffff


	//   ....[101]....
        /*0928*/ 	.word	0xffffffff


	//   ....[102]....
        /*092c*/ 	.word	0xffffffff


	//   ....[103]....
        /*0930*/ 	.word	0xffffffff


	//   ....[104]....
        /*0934*/ 	.word	0xffffffff


	//   ....[105]....
        /*0938*/ 	.word	0xffffffff


	//   ....[106]....
        /*093c*/ 	.word	0xffffffff


	//   ....[107]....
        /*0940*/ 	.word	0xffffffff


	//   ....[108]....
        /*0944*/ 	.word	0xffffffff


	//   ....[109]....
        /*0948*/ 	.word	0xffffffff


	//   ....[110]....
        /*094c*/ 	.word	0xffffffff


	//   ....[111]....
        /*0950*/ 	.word	0xffffffff


	//   ....[112]....
        /*0954*/ 	.word	0xffffffff


	//   ....[113]....
        /*0958*/ 	.word	0xffffffff


	//   ....[114]....
        /*095c*/ 	.word	0xffffffff


	//   ....[115]....
        /*0960*/ 	.word	0xffffffff


	//   ....[116]....
        /*0964*/ 	.word	0xffffffff


	//   ....[117]....
        /*0968*/ 	.word	0xffffffff


	//   ....[118]....
        /*096c*/ 	.word	0xffffffff


	//   ....[119]....
        /*0970*/ 	.word	0xffffffff


	//   ....[120]....
        /*0974*/ 	.word	0xffffffff


	//   ....[121]....
        /*0978*/ 	.word	0xffffffff


	//   ....[122]....
        /*097c*/ 	.word	0xffffffff


	//   ....[123]....
        /*0980*/ 	.word	0xffffffff


	//   ....[124]....
        /*0984*/ 	.word	0xffffffff


	//   ....[125]....
        /*0988*/ 	.word	0xffffffff


	//   ....[126]....
        /*098c*/ 	.word	0xffffffff


	//   ....[127]....
        /*0990*/ 	.word	0xffffffff


	//   ....[128]....
        /*0994*/ 	.word	0xffffffff


	//   ....[129]....
        /*0998*/ 	.word	0xffffffff


	//   ....[130]....
        /*099c*/ 	.word	0xffffffff


	//   ....[131]....
        /*09a0*/ 	.word	0xffffffff


	//   ....[132]....
        /*09a4*/ 	.word	0xffffffff


	//   ....[133]....
        /*09a8*/ 	.word	0xffffffff


	//   ....[134]....
        /*09ac*/ 	.word	0xffffffff


	//   ....[135]....
        /*09b0*/ 	.word	0xffffffff


	//   ....[136]....
        /*09b4*/ 	.word	0xffffffff


	//   ....[137]....
        /*09b8*/ 	.word	0xffffffff


	//   ....[138]....
        /*09bc*/ 	.word	0xffffffff


	//   ....[139]....
        /*09c0*/ 	.word	0xffffffff


	//   ....[140]....
        /*09c4*/ 	.word	0xffffffff


	//   ....[141]....
        /*09c8*/ 	.word	0xffffffff


	//   ....[142]....
        /*09cc*/ 	.word	0xffffffff


	//   ....[143]....
        /*09d0*/ 	.word	0xffffffff


	//   ....[144]....
        /*09d4*/ 	.word	0xffffffff


	//   ....[145]....
        /*09d8*/ 	.word	0xffffffff


	//   ....[146]....
        /*09dc*/ 	.word	0xffffffff


	//   ....[147]....
        /*09e0*/ 	.word	0xffffffff


	//   ....[148]....
        /*09e4*/ 	.word	0xffffffff


	//   ....[149]....
        /*09e8*/ 	.word	0xffffffff


	//   ....[150]....
        /*09ec*/ 	.word	0xffffffff


	//   ....[151]....
        /*09f0*/ 	.word	0xffffffff


	//   ....[152]....
        /*09f4*/ 	.word	0xffffffff


	//   ....[153]....
        /*09f8*/ 	.word	0xffffffff


	//   ....[154]....
        /*09fc*/ 	.word	0xffffffff


	//   ....[155]....
        /*0a00*/ 	.word	0xffffffff


	//   ....[156]....
        /*0a04*/ 	.word	0xffffffff


	//   ....[157]....
        /*0a08*/ 	.word	0xffffffff


	//   ....[158]....
        /*0a0c*/ 	.word	0xffffffff


	//   ....[159]....
        /*0a10*/ 	.word	0xffffffff


	//   ....[160]....
        /*0a14*/ 	.word	0xffffffff


	//   ....[161]....
        /*0a18*/ 	.word	0xffffffff


	//   ....[162]....
        /*0a1c*/ 	.word	0xffffffff


	//   ....[163]....
        /*0a20*/ 	.word	0xffffffff


	//   ....[164]....
        /*0a24*/ 	.word	0xffffffff


	//   ....[165]....
        /*0a28*/ 	.word	0xffffffff


	//   ....[166]....
        /*0a2c*/ 	.word	0xffffffff


	//   ....[167]....
        /*0a30*/ 	.word	0xffffffff


	//   ....[168]....
        /*0a34*/ 	.word	0xffffffff


	//   ....[169]....
        /*0a38*/ 	.word	0xffffffff


	//   ....[170]....
        /*0a3c*/ 	.word	0xffffffff


	//   ....[171]....
        /*0a40*/ 	.word	0xffffffff


	//   ....[172]....
        /*0a44*/ 	.word	0xffffffff


	//   ....[173]....
        /*0a48*/ 	.word	0xffffffff


	//   ....[174]....
        /*0a4c*/ 	.word	0xffffffff


	//   ....[175]....
        /*0a50*/ 	.word	0xffffffff


	//   ....[176]....
        /*0a54*/ 	.word	0xffffffff


	//   ....[177]....
        /*0a58*/ 	.word	0xffffffff


	//   ....[178]....
        /*0a5c*/ 	.word	0xffffffff


	//   ....[179]....
        /*0a60*/ 	.word	0xffffffff


	//   ....[180]....
        /*0a64*/ 	.word	0xffffffff


	//   ....[181]....
        /*0a68*/ 	.word	0xffffffff


	//   ....[182]....
        /*0a6c*/ 	.word	0xffffffff


	//   ....[183]....
        /*0a70*/ 	.word	0xffffffff


	//   ....[184]....
        /*0a74*/ 	.word	0xffffffff


	//   ....[185]....
        /*0a78*/ 	.word	0xffffffff


	//   ....[186]....
        /*0a7c*/ 	.word	0xffffffff


	//   ....[187]....
        /*0a80*/ 	.word	0xffffffff


	//   ....[188]....
        /*0a84*/ 	.word	0xffffffff


	//   ....[189]....
        /*0a88*/ 	.word	0xffffffff


	//   ....[190]....
        /*0a8c*/ 	.word	0xffffffff


	//   ....[191]....
        /*0a90*/ 	.word	0xffffffff


	//   ....[192]....
        /*0a94*/ 	.word	0xffffffff


	//   ....[193]....
        /*0a98*/ 	.word	0xffffffff


	//   ....[194]....
        /*0a9c*/ 	.word	0xffffffff


	//   ....[195]....
        /*0aa0*/ 	.word	0xffffffff


	//   ....[196]....
        /*0aa4*/ 	.word	0x0500000f


	//   ....[197]....
        /*0aa8*/ 	.word	0x0500000f


	//   ....[198]....
        /*0aac*/ 	.word	0x0500000f


	//   ....[199]....
        /*0ab0*/ 	.word	0x0500000f


	//   ....[200]....
        /*0ab4*/ 	.word	0x0500000f


	//   ....[201]....
        /*0ab8*/ 	.word	0x0500000f


	//   ....[202]....
        /*0abc*/ 	.word	0x0500000f


	//   ....[203]....
        /*0ac0*/ 	.word	0x0500000f


	//   ....[204]....
        /*0ac4*/ 	.word	0x0500000f


	//   ....[205]....
        /*0ac8*/ 	.word	0x0500000f


	//   ....[206]....
        /*0acc*/ 	.word	0x0500000f


	//   ....[207]....
        /*0ad0*/ 	.word	0x0500000f


	//   ....[208]....
        /*0ad4*/ 	.word	0x0500000f


	//   ....[209]....
        /*0ad8*/ 	.word	0x0500000f


	//   ....[210]....
        /*0adc*/ 	.word	0x0500000f


	//   ....[211]....
        /*0ae0*/ 	.word	0x0500000f


	//   ....[212]....
        /*0ae4*/ 	.word	0x0500000f


	//   ....[213]....
        /*0ae8*/ 	.word	0x0500000f


	//   ....[214]....
        /*0aec*/ 	.word	0x0500000f


	//   ....[215]....
        /*0af0*/ 	.word	0x0500000f


	//   ....[216]....
        /*0af4*/ 	.word	0x0500000f


	//   ....[217]....
        /*0af8*/ 	.word	0x0500000f


	//   ....[218]....
        /*0afc*/ 	.word	0x0500000f


	//   ....[219]....
        /*0b00*/ 	.word	0x0500000f


	//   ....[220]....
        /*0b04*/ 	.word	0x0500000f


	//   ....[221]....
        /*0b08*/ 	.word	0x0500000f


	//   ....[222]....
        /*0b0c*/ 	.word	0x0500000f


	//   ....[223]....
        /*0b10*/ 	.word	0x0500000f


	//   ....[224]....
        /*0b14*/ 	.word	0x0500000f


	//   ....[225]....
        /*0b18*/ 	.word	0x0500000f


	//   ....[226]....
        /*0b1c*/ 	.word	0x0500000f


	//   ....[227]....
        /*0b20*/ 	.word	0x0500000f


	//   ....[228]....
        /*0b24*/ 	.word	0x0500000f


	//   ....[229]....
        /*0b28*/ 	.word	0x0500000f


	//   ....[230]....
        /*0b2c*/ 	.word	0x0500000f


	//   ....[231]....
        /*0b30*/ 	.word	0x0500000f


	//   ....[232]....
        /*0b34*/ 	.word	0x0500000f


	//   ....[233]....
        /*0b38*/ 	.word	0x0500000f


	//   ....[234]....
        /*0b3c*/ 	.word	0x0500000f


	//   ....[235]....
        /*0b40*/ 	.word	0x0500000f


	//   ....[236]....
        /*0b44*/ 	.word	0x0500000f


	//   ....[237]....
        /*0b48*/ 	.word	0x0500000f


	//   ....[238]....
        /*0b4c*/ 	.word	0x0500000f


	//   ....[239]....
        /*0b50*/ 	.word	0x0500000f


	//   ....[240]....
        /*0b54*/ 	.word	0x0500000f


	//   ....[241]....
        /*0b58*/ 	.word	0x0500000f


	//   ....[242]....
        /*0b5c*/ 	.word	0x0500000f


	//   ....[243]....
        /*0b60*/ 	.word	0x0500000f


	//   ....[244]....
        /*0b64*/ 	.word	0x0500000f


	//   ....[245]....
        /*0b68*/ 	.word	0x0500000f


	//   ....[246]....
        /*0b6c*/ 	.word	0x0500000f


	//   ....[247]....
        /*0b70*/ 	.word	0x0500000f


	//   ....[248]....
        /*0b74*/ 	.word	0x0500000f


	//   ....[249]....
        /*0b78*/ 	.word	0x0500000f


	//   ....[250]....
        /*0b7c*/ 	.word	0x0500000f


	//   ....[251]....
        /*0b80*/ 	.word	0x0500000f


	//   ....[252]....
        /*0b84*/ 	.word	0x0500000f


	//   ....[253]....
        /*0b88*/ 	.word	0x0500000f


	//   ....[254]....
        /*0b8c*/ 	.word	0x0500000f


	//   ....[255]....
        /*0b90*/ 	.word	0x0500000f


	//   ....[0]....
        /*0b94*/ 	.word	0x0500000f


	//   ....[1]....
        /*0b98*/ 	.word	0x0500000f


	//   ....[2]....
        /*0b9c*/ 	.word	0x0500000f


	//   ....[3]....
        /*0ba0*/ 	.word	0x0500000f


	//   ....[4]....
        /*0ba4*/ 	.word	0x0500000f


	//   ....[5]....
        /*0ba8*/ 	.word	0x0500000f


	//   ....[6]....
        /*0bac*/ 	.word	0x0500000f


	//   ....[7]....
        /*0bb0*/ 	.word	0x0500000f


	//   ....[8]....
        /*0bb4*/ 	.word	0x0500000f


	//   ....[9]....
        /*0bb8*/ 	.word	0x0500000f


	//   ....[10]....
        /*0bbc*/ 	.word	0x0500000f


	//   ....[11]....
        /*0bc0*/ 	.word	0x0500000f


	//   ....[12]....
        /*0bc4*/ 	.word	0x0500000f


	//   ....[13]....
        /*0bc8*/ 	.word	0x0500000f


	//   ....[14]....
        /*0bcc*/ 	.word	0x0500000f


	//   ....[15]....
        /*0bd0*/ 	.word	0x0500000f


	//   ....[16]....
        /*0bd4*/ 	.word	0x0500000f


	//   ....[17]....
        /*0bd8*/ 	.word	0x0500000f


	//   ....[18]....
        /*0bdc*/ 	.word	0x0500000f


	//   ....[19]....
        /*0be0*/ 	.word	0x0500000f


	//   ....[20]....
        /*0be4*/ 	.word	0x0500000f


	//   ....[21]....
        /*0be8*/ 	.word	0x0500000f


	//   ....[22]....
        /*0bec*/ 	.word	0x0500000f


	//   ....[23]....
        /*0bf0*/ 	.word	0x0500000f


	//   ....[24]....
        /*0bf4*/ 	.word	0x0500000f


	//   ....[25]....
        /*0bf8*/ 	.word	0x0500000f


	//   ....[26]....
        /*0bfc*/ 	.word	0x0500000f


	//   ....[27]....
        /*0c00*/ 	.word	0x0500000f


	//   ....[28]....
        /*0c04*/ 	.word	0x0500000f


	//   ....[29]....
        /*0c08*/ 	.word	0x0500000f


	//   ....[30]....
        /*0c0c*/ 	.word	0x0500000f


	//   ....[31]....
        /*0c10*/ 	.word	0x0500000f


	//   ....[32]....
        /*0c14*/ 	.word	0x0500000f


	//   ....[33]....
        /*0c18*/ 	.word	0x0500000f


	//   ....[34]....
        /*0c1c*/ 	.word	0x0500000f


	//   ....[35]....
        /*0c20*/ 	.word	0x0500000f


	//   ....[36]....
        /*0c24*/ 	.word	0x0500000f


	//   ....[37]....
        /*0c28*/ 	.word	0x0500000f


	//   ....[38]....
        /*0c2c*/ 	.word	0x0500000f


	//   ....[39]....
        /*0c30*/ 	.word	0x0500000f


	//   ....[40]....
        /*0c34*/ 	.word	0x0500000f


	//   ....[41]....
        /*0c38*/ 	.word	0x0500000f


	//   ....[42]....
        /*0c3c*/ 	.word	0x0500000f


	//   ....[43]....
        /*0c40*/ 	.word	0x0500000f


	//   ....[44]....
        /*0c44*/ 	.word	0x0500000f


	//   ....[45]....
        /*0c48*/ 	.word	0x0500000f


	//   ....[46]....
        /*0c4c*/ 	.word	0x0500000f


	//   ....[47]....
        /*0c50*/ 	.word	0x0500000f


	//   ....[48]....
        /*0c54*/ 	.word	0x0500000f


	//   ....[49]....
        /*0c58*/ 	.word	0x0500000f


	//   ....[50]....
        /*0c5c*/ 	.word	0x0500000f


	//   ....[51]....
        /*0c60*/ 	.word	0x0500000f


	//   ....[52]....
        /*0c64*/ 	.word	0x0500000f


	//   ....[53]....
        /*0c68*/ 	.word	0x0500000f


	//   ....[54]....
        /*0c6c*/ 	.word	0x0500000f


	//   ....[55]....
        /*0c70*/ 	.word	0x0500000f


	//   ....[56]....
        /*0c74*/ 	.word	0x0500000f


	//   ....[57]....
        /*0c78*/ 	.word	0x0500000f


	//   ....[58]....
        /*0c7c*/ 	.word	0x0500000f


	//   ....[59]....
        /*0c80*/ 	.word	0x0500000f


	//   ....[60]....
        /*0c84*/ 	.word	0x0500000f


	//   ....[61]....
        /*0c88*/ 	.word	0x0500000f


	//   ....[62]....
        /*0c8c*/ 	.word	0x0500000f


	//   ....[63]....
        /*0c90*/ 	.word	0x0500000f


	//   ....[64]....
        /*0c94*/ 	.word	0x0500000f


	//   ....[65]....
        /*0c98*/ 	.word	0x0500000f


	//   ....[66]....
        /*0c9c*/ 	.word	0x0500000f


	//   ....[67]....
        /*0ca0*/ 	.word	0x0500000f


	//   ....[68]....
        /*0ca4*/ 	.word	0x0500000f


	//   ....[69]....
        /*0ca8*/ 	.word	0x0500000f


	//   ....[70]....
        /*0cac*/ 	.word	0x0500000f


	//   ....[71]....
        /*0cb0*/ 	.word	0x0500000f


	//   ....[72]....
        /*0cb4*/ 	.word	0x0500000f


	//   ....[73]....
        /*0cb8*/ 	.word	0x0500000f


	//   ....[74]....
        /*0cbc*/ 	.word	0x0500000f


	//   ....[75]....
        /*0cc0*/ 	.word	0x0500000f


	//   ....[76]....
        /*0cc4*/ 	.word	0x0500000f


	//   ....[77]....
        /*0cc8*/ 	.word	0x0500000f


	//   ....[78]....
        /*0ccc*/ 	.word	0x0500000f


	//   ....[79]....
        /*0cd0*/ 	.word	0x0500000f


	//   ....[80]....
        /*0cd4*/ 	.word	0x0500000f


	//----- nvinfo : EIATTR_COOP_GROUP_INSTR_OFFSETS
	.align		4
.L_326:
        /*0cd8*/ 	.byte	0x04, 0x28
        /*0cda*/ 	.short	(.L_328 - .L_327)


	//   ....[0]....
.L_327:
        /*0cdc*/ 	.word	0x00000070


	//   ....[1]....
        /*0ce0*/ 	.word	0x000001a0


	//   ....[2]....
        /*0ce4*/ 	.word	0x000001f0


	//   ....[3]....
        /*0ce8*/ 	.word	0x00000420


	//   ....[4]....
        /*0cec*/ 	.word	0x00000580


	//   ....[5]....
        /*0cf0*/ 	.word	0x000006a0


	//   ....[6]....
        /*0cf4*/ 	.word	0x00000800


	//   ....[7]....
        /*0cf8*/ 	.word	0x0000c940


	//   ....[8]....
        /*0cfc*/ 	.word	0x0000d080


	//   ....[9]....
        /*0d00*/ 	.word	0x0000d090


	//   ....[10]....
        /*0d04*/ 	.word	0x0000d0a0


	//   ....[11]....
        /*0d08*/ 	.word	0x0000d0b0


	//   ....[12]....
        /*0d0c*/ 	.word	0x0000d2c0


	//   ....[13]....
        /*0d10*/ 	.word	0x0000d2d0


	//   ....[14]....
        /*0d14*/ 	.word	0x0000d2e0


	//   ....[15]....
        /*0d18*/ 	.word	0x0000d2f0


	//   ....[16]....
        /*0d1c*/ 	.word	0x0000d4d0


	//   ....[17]....
        /*0d20*/ 	.word	0x0000d4e0


	//   ....[18]....
        /*0d24*/ 	.word	0x0000d4f0


	//   ....[19]....
        /*0d28*/ 	.word	0x0000d500


	//   ....[20]....
        /*0d2c*/ 	.word	0x0000d700


	//   ....[21]....
        /*0d30*/ 	.word	0x0000d710


	//   ....[22]....
        /*0d34*/ 	.word	0x0000d720


	//   ....[23]....
        /*0d38*/ 	.word	0x0000d730


	//   ....[24]....
        /*0d3c*/ 	.word	0x00011a60


	//   ....[25]....
        /*0d40*/ 	.word	0x00011a70


	//   ....[26]....
        /*0d44*/ 	.word	0x00011a80


	//   ....[27]....
        /*0d48*/ 	.word	0x00011a90


	//   ....[28]....
        /*0d4c*/ 	.word	0x00011b90


	//   ....[29]....
        /*0d50*/ 	.word	0x00011bb0


	//   ....[30]....
        /*0d54*/ 	.word	0x00011bc0


	//   ....[31]....
        /*0d58*/ 	.word	0x00011bd0


	//   ....[32]....
        /*0d5c*/ 	.word	0x00011db0


	//   ....[33]....
        /*0d60*/ 	.word	0x00011dd0


	//   ....[34]....
        /*0d64*/ 	.word	0x00011df0


	//   ....[35]....
        /*0d68*/ 	.word	0x00011e00


	//   ....[36]....
        /*0d6c*/ 	.word	0x00011ee0


	//   ....[37]....
        /*0d70*/ 	.word	0x00011f00


	//   ....[38]....
        /*0d74*/ 	.word	0x00011f10


	//   ....[39]....
        /*0d78*/ 	.word	0x00011f20


	//   ....[40]....
        /*0d7c*/ 	.word	0x000169c0


	//   ....[41]....
        /*0d80*/ 	.word	0x00017040


	//   ....[42]....
        /*0d84*/ 	.word	0x00017050


	//   ....[43]....
        /*0d88*/ 	.word	0x00017070


	//   ....[44]....
        /*0d8c*/ 	.word	0x00017750


	//   ....[45]....
        /*0d90*/ 	.word	0x00017770


	//   ....[46]....
        /*0d94*/ 	.word	0x00019290


	//   ....[47]....
        /*0d98*/ 	.word	0x000198f0


	//   ....[48]....
        /*0d9c*/ 	.word	0x00019950


	//   ....[49]....
        /*0da0*/ 	.word	0x00019960


	//   ....[50]....
        /*0da4*/ 	.word	0x0001a060


	//   ....[51]....
        /*0da8*/ 	.word	0x0001a220


	//   ....[52]....
        /*0dac*/ 	.word	0x0001c380


	//   ....[53]....
        /*0db0*/ 	.word	0x0001c410


	//   ....[54]....
        /*0db4*/ 	.word	0x0001c440


	//   ....[55]....
        /*0db8*/ 	.word	0x0001c6e0


	//   ....[56]....
        /*0dbc*/ 	.word	0x0001e0f0


	//   ....[57]....
        /*0dc0*/ 	.word	0x0001e100


	//   ....[58]....
        /*0dc4*/ 	.word	0x0001e130


	//   ....[59]....
        /*0dc8*/ 	.word	0x0001e140


	//   ....[60]....
        /*0dcc*/ 	.word	0x0001f830


	//   ....[61]....
        /*0dd0*/ 	.word	0x0001f870


	//   ....[62]....
        /*0dd4*/ 	.word	0x0001f8a0


	//   ....[63]....
        /*0dd8*/ 	.word	0x0001f8d0


	//   ....[64]....
        /*0ddc*/ 	.word	0x0001f900


	//   ....[65]....
        /*0de0*/ 	.word	0x0001f930


	//   ....[66]....
        /*0de4*/ 	.word	0x0001f960


	//   ....[67]....
        /*0de8*/ 	.word	0x0001f990


	//   ....[68]....
        /*0dec*/ 	.word	0x0001f9c0


	//   ....[69]....
        /*0df0*/ 	.word	0x0001f9f0


	//   ....[70]....
        /*0df4*/ 	.word	0x0001fa20


	//   ....[71]....
        /*0df8*/ 	.word	0x0001fa50


	//   ....[72]....
        /*0dfc*/ 	.word	0x0001fa80


	//   ....[73]....
        /*0e00*/ 	.word	0x0001fab0


	//   ....[74]....
        /*0e04*/ 	.word	0x0001fae0


	//   ....[75]....
        /*0e08*/ 	.word	0x0001fb10


	//   ....[76]....
        /*0e0c*/ 	.word	0x0001fb40


	//   ....[77]....
        /*0e10*/ 	.word	0x0001fb70


	//   ....[78]....
        /*0e14*/ 	.word	0x0001fba0


	//   ....[79]....
        /*0e18*/ 	.word	0x0001fbd0


	//   ....[80]....
        /*0e1c*/ 	.word	0x0001fc00


	//   ....[81]....
        /*0e20*/ 	.word	0x0001fc30


	//   ....[82]....
        /*0e24*/ 	.word	0x0001fc60


	//   ....[83]....
        /*0e28*/ 	.word	0x0001fc90


	//   ....[84]....
        /*0e2c*/ 	.word	0x0001fcc0


	//   ....[85]....
        /*0e30*/ 	.word	0x0001fcf0


	//   ....[86]....
        /*0e34*/ 	.word	0x0001fd20


	//   ....[87]....
        /*0e38*/ 	.word	0x0001fd50


	//   ....[88]....
        /*0e3c*/ 	.word	0x0001fd80


	//   ....[89]....
        /*0e40*/ 	.word	0x0001fdb0


	//   ....[90]....
        /*0e44*/ 	.word	0x0001fde0


	//   ....[91]....
        /*0e48*/ 	.word	0x0001fe10


	//   ....[92]....
        /*0e4c*/ 	.word	0x0001fe40


	//   ....[93]....
        /*0e50*/ 	.word	0x0001fe70


	//   ....[94]....
        /*0e54*/ 	.word	0x0001fea0


	//   ....[95]....
        /*0e58*/ 	.word	0x0001fed0


	//   ....[96]....
        /*0e5c*/ 	.word	0x0001ff00


	//   ....[97]....
        /*0e60*/ 	.word	0x0001ff20


	//   ....[98]....
        /*0e64*/ 	.word	0x0001ff30


	//   ....[99]....
        /*0e68*/ 	.word	0x0001ff40


	//   ....[100]....
        /*0e6c*/ 	.word	0x0001ff60


	//   ....[101]....
        /*0e70*/ 	.word	0x0001ff90


	//   ....[102]....
        /*0e74*/ 	.word	0x0001ffa0


	//   ....[103]....
        /*0e78*/ 	.word	0x0001ffc0


	//   ....[104]....
        /*0e7c*/ 	.word	0x0001fff0


	//   ....[105]....
        /*0e80*/ 	.word	0x00020020


	//   ....[106]....
        /*0e84*/ 	.word	0x00020050


	//   ....[107]....
        /*0e88*/ 	.word	0x00020080


	//   ....[108]....
        /*0e8c*/ 	.word	0x000200b0


	//   ....[109]....
        /*0e90*/ 	.word	0x000200e0


	//   ....[110]....
        /*0e94*/ 	.word	0x00020100


	//   ....[111]....
        /*0e98*/ 	.word	0x00020120


	//   ....[112]....
        /*0e9c*/ 	.word	0x00020140


	//   ....[113]....
        /*0ea0*/ 	.word	0x00020150


	//   ....[114]....
        /*0ea4*/ 	.word	0x00020180


	//   ....[115]....
        /*0ea8*/ 	.word	0x000201b0


	//   ....[116]....
        /*0eac*/ 	.word	0x000201e0


	//   ....[117]....
        /*0eb0*/ 	.word	0x00020210


	//   ....[118]....
        /*0eb4*/ 	.word	0x00020240


	//   ....[119]....
        /*0eb8*/ 	.word	0x00020270


	//   ....[120]....
        /*0ebc*/ 	.word	0x000202a0


	//   ....[121]....
        /*0ec0*/ 	.word	0x000202d0


	//   ....[122]....
        /*0ec4*/ 	.word	0x000202f0


	//   ....[123]....
        /*0ec8*/ 	.word	0x00020300


	//   ....[124]....
        /*0ecc*/ 	.word	0x00020bc0


	//   ....[125]....
        /*0ed0*/ 	.word	0x00020bf0


	//   ....[126]....
        /*0ed4*/ 	.word	0x00020c40


	//   ....[127]....
        /*0ed8*/ 	.word	0x00020c70


	//   ....[128]....
        /*0edc*/ 	.word	0x00021470


	//   ....[129]....
        /*0ee0*/ 	.word	0x000214c0


	//   ....[130]....
        /*0ee4*/ 	.word	0x00021600


	//   ....[131]....
        /*0ee8*/ 	.word	0x00021620


	//   ....[132]....
        /*0eec*/ 	.word	0x00021760


	//   ....[133]....
        /*0ef0*/ 	.word	0x00021780


	//   ....[134]....
        /*0ef4*/ 	.word	0x000218d0


	//   ....[135]....
        /*0ef8*/ 	.word	0x000218f0


	//   ....[136]....
        /*0efc*/ 	.word	0x00022240


	//   ....[137]....
        /*0f00*/ 	.word	0x00022250


	//   ....[138]....
        /*0f04*/ 	.word	0x000223e0


	//   ....[139]....
        /*0f08*/ 	.word	0x000223f0


	//   ....[140]....
        /*0f0c*/ 	.word	0x00022580


	//   ....[141]....
        /*0f10*/ 	.word	0x00022590


	//   ....[142]....
        /*0f14*/ 	.word	0x00022720


	//   ....[143]....
        /*0f18*/ 	.word	0x00022730


	//   ....[144]....
        /*0f1c*/ 	.word	0x00022930


	//   ....[145]....
        /*0f20*/ 	.word	0x00022b10


	//   ....[146]....
        /*0f24*/ 	.word	0x00022b40


	//   ....[147]....
        /*0f28*/ 	.word	0x00022b70


	//   ....[148]....
        /*0f2c*/ 	.word	0x00022ba0


	//   ....[149]....
        /*0f30*/ 	.word	0x00022bd0


	//   ....[150]....
        /*0f34*/ 	.word	0x00022c00


	//   ....[151]....
        /*0f38*/ 	.word	0x00022d70


	//   ....[152]....
        /*0f3c*/ 	.word	0x00022da0


	//   ....[153]....
        /*0f40*/ 	.word	0x00022dd0


	//   ....[154]....
        /*0f44*/ 	.word	0x00022e00


	//   ....[155]....
        /*0f48*/ 	.word	0x00022e30


	//   ....[156]....
        /*0f4c*/ 	.word	0x00022e60


	//   ....[157]....
        /*0f50*/ 	.word	0x00022f00


	//   ....[158]....
        /*0f54*/ 	.word	0x00022f60


	//   ....[159]....
        /*0f58*/ 	.word	0x00022ff0


	//   ....[160]....
        /*0f5c*/ 	.word	0x00023fa0


	//   ....[161]....
        /*0f60*/ 	.word	0x000259e0


	//   ....[162]....
        /*0f64*/ 	.word	0x000267c0


	//   ....[163]....
        /*0f68*/ 	.word	0x000267e0


	//   ....[164]....
        /*0f6c*/ 	.word	0x00026800


	//   ....[165]....
        /*0f70*/ 	.word	0x00026820


	//   ....[166]....
        /*0f74*/ 	.word	0x000268c0


	//   ....[167]....
        /*0f78*/ 	.word	0x00026950


	//   ....[168]....
        /*0f7c*/ 	.word	0x00026980


	//   ....[169]....
        /*0f80*/ 	.word	0x00026a00


	//   ....[170]....
        /*0f84*/ 	.word	0x00026a30


	//   ....[171]....
        /*0f88*/ 	.word	0x00026ab0


	//   ....[172]....
        /*0f8c*/ 	.word	0x00026ae0


	//   ....[173]....
        /*0f90*/ 	.word	0x00026b60


	//   ....[174]....
        /*0f94*/ 	.word	0x00026b90


	//   ....[175]....
        /*0f98*/ 	.word	0x00026c10


	//   ....[176]....
        /*0f9c*/ 	.word	0x00026c20


	//   ....[177]....
        /*0fa0*/ 	.word	0x00026ca0


	//   ....[178]....
        /*0fa4*/ 	.word	0x00029000


	//   ....[179]....
        /*0fa8*/ 	.word	0x00029030


	//   ....[180]....
        /*0fac*/ 	.word	0x00029070


	//   ....[181]....
        /*0fb0*/ 	.word	0x000290a0


	//   ....[182]....
        /*0fb4*/ 	.word	0x000290d0


	//   ....[183]....
        /*0fb8*/ 	.word	0x00029100


	//   ....[184]....
        /*0fbc*/ 	.word	0x00029130


	//   ....[185]....
        /*0fc0*/ 	.word	0x00029160


	//   ....[186]....
        /*0fc4*/ 	.word	0x000292f0


	//   ....[187]....
        /*0fc8*/ 	.word	0x00029320


	//   ....[188]....
        /*0fcc*/ 	.word	0x00029350


	//   ....[189]....
        /*0fd0*/ 	.word	0x00029380


	//   ....[190]....
        /*0fd4*/ 	.word	0x000293b0


	//   ....[191]....
        /*0fd8*/ 	.word	0x000293e0


	//   ....[192]....
        /*0fdc*/ 	.word	0x000294a0


	//   ....[193]....
        /*0fe0*/ 	.word	0x000294c0


	//   ....[194]....
        /*0fe4*/ 	.word	0x00029530


	//   ....[195]....
        /*0fe8*/ 	.word	0x00029c00


	//   ....[196]....
        /*0fec*/ 	.word	0x0002a0a0


	//   ....[197]....
        /*0ff0*/ 	.word	0x0002a150


	//   ....[198]....
        /*0ff4*/ 	.word	0x0002a1e0


	//   ....[199]....
        /*0ff8*/ 	.word	0x0002a230


	//   ....[200]....
        /*0ffc*/ 	.word	0x0002a280


	//   ....[201]....
        /*1000*/ 	.word	0x0002a310


	//   ....[202]....
        /*1004*/ 	.word	0x0002a3a0


	//   ....[203]....
        /*1008*/ 	.word	0x0002a3f0


	//   ....[204]....
        /*100c*/ 	.word	0x0002a440


	//   ....[205]....
        /*1010*/ 	.word	0x0002a4d0


	//   ....[206]....
        /*1014*/ 	.word	0x0002a560


	//   ....[207]....
        /*1018*/ 	.word	0x0002a5b0


	//   ....[208]....
        /*101c*/ 	.word	0x0002a600


	//   ....[209]....
        /*1020*/ 	.word	0x0002a690


	//   ....[210]....
        /*1024*/ 	.word	0x0002a720


	//   ....[211]....
        /*1028*/ 	.word	0x0002a770


	//   ....[212]....
        /*102c*/ 	.word	0x0002a7c0


	//   ....[213]....
        /*1030*/ 	.word	0x0002a8b0


	//   ....[214]....
        /*1034*/ 	.word	0x0002a960


	//   ....[215]....
        /*1038*/ 	.word	0x0002a9b0


	//   ....[216]....
        /*103c*/ 	.word	0x0002aa00


	//   ....[217]....
        /*1040*/ 	.word	0x0002ab40


	//   ....[218]....
        /*1044*/ 	.word	0x0002ab90


	//   ....[219]....
        /*1048*/ 	.word	0x0002abe0


	//   ....[220]....
        /*104c*/ 	.word	0x0002ac30


	//   ....[221]....
        /*1050*/ 	.word	0x0002ad50


	//   ....[222]....
        /*1054*/ 	.word	0x0002ae00


	//   ....[223]....
        /*1058*/ 	.word	0x0002ae50


	//   ....[224]....
        /*105c*/ 	.word	0x0002aef0


	//   ....[225]....
        /*1060*/ 	.word	0x0002af90


	//   ....[226]....
        /*1064*/ 	.word	0x0002afe0


	//   ....[227]....
        /*1068*/ 	.word	0x0002b030


	//   ....[228]....
        /*106c*/ 	.word	0x0002b080


	//   ....[229]....
        /*1070*/ 	.word	0x0002b4f0


	//   ....[230]....
        /*1074*/ 	.word	0x0002b620


	//   ....[231]....
        /*1078*/ 	.word	0x0002b740


	//   ....[232]....
        /*107c*/ 	.word	0x0002b870


	//   ....[233]....
        /*1080*/ 	.word	0x0002b980


	//   ....[234]....
        /*1084*/ 	.word	0x0002ba00


	//   ....[235]....
        /*1088*/ 	.word	0x0002ba60


	//   ....[236]....
        /*108c*/ 	.word	0x0002bae0


	//   ....[237]....
        /*1090*/ 	.word	0x0002bb40


	//   ....[238]....
        /*1094*/ 	.word	0x0002bbc0


	//   ....[239]....
        /*1098*/ 	.word	0x0002bc20


	//   ....[240]....
        /*109c*/ 	.word	0x0002bca0


	//   ....[241]....
        /*10a0*/ 	.word	0x0002bd00


	//   ....[242]....
        /*10a4*/ 	.word	0x0002bd80


	//   ....[243]....
        /*10a8*/ 	.word	0x0002bde0


	//   ....[244]....
        /*10ac*/ 	.word	0x0002be40


	//   ....[245]....
        /*10b0*/ 	.word	0x0002bea0


	//   ....[246]....
        /*10b4*/ 	.word	0x0002bf00


	//   ....[247]....
        /*10b8*/ 	.word	0x0002bf60


	//   ....[248]....
        /*10bc*/ 	.word	0x0002bfc0


	//   ....[249]....
        /*10c0*/ 	.word	0x0002c020


	//   ....[250]....
        /*10c4*/ 	.word	0x0002c080


	//   ....[251]....
        /*10c8*/ 	.word	0x0002c0e0


	//   ....[252]....
        /*10cc*/ 	.word	0x0002c140


	//   ....[253]....
        /*10d0*/ 	.word	0x0002c1a0


	//   ....[254]....
        /*10d4*/ 	.word	0x0002c200


	//   ....[255]....
        /*10d8*/ 	.word	0x0002c260


	//   ....[0]....
        /*10dc*/ 	.word	0x0002c2d0


	//   ....[1]....
        /*10e0*/ 	.word	0x0002c330


	//   ....[2]....
        /*10e4*/ 	.word	0x0002c3c0


	//   ....[3]....
        /*10e8*/ 	.word	0x0002c420


	//   ....[4]....
        /*10ec*/ 	.word	0x0002c490


	//   ....[5]....
        /*10f0*/ 	.word	0x0002c4f0


	//   ....[6]....
        /*10f4*/ 	.word	0x0002c580


	//   ....[7]....
        /*10f8*/ 	.word	0x0002c5e0


	//   ....[8]....
        /*10fc*/ 	.word	0x0002c650


	//   ....[9]....
        /*1100*/ 	.word	0x0002c6b0


	//   ....[10]....
        /*1104*/ 	.word	0x0002c730


	//   ....[11]....
        /*1108*/ 	.word	0x0002c790


	//   ....[12]....
        /*110c*/ 	.word	0x0002c820


	//   ....[13]....
        /*1110*/ 	.word	0x0002c880


	//   ....[14]....
        /*1114*/ 	.word	0x0002c910


	//   ....[15]....
        /*1118*/ 	.word	0x0002c970


	//   ....[16]....
        /*111c*/ 	.word	0x0002c9e0


	//   ....[17]....
        /*1120*/ 	.word	0x0002ca40


	//   ....[18]....
        /*1124*/ 	.word	0x0002caf0


	//   ....[19]....
        /*1128*/ 	.word	0x0002cb50


	//   ....[20]....
        /*112c*/ 	.word	0x0002cbb0


	//   ....[21]....
        /*1130*/ 	.word	0x0002cc10


	//   ....[22]....
        /*1134*/ 	.word	0x0002cc90


	//   ....[23]....
        /*1138*/ 	.word	0x0002ccf0


	//   ....[24]....
        /*113c*/ 	.word	0x0002cd60


	//   ....[25]....
        /*1140*/ 	.word	0x0002cdc0


	//   ....[26]....
        /*1144*/ 	.word	0x0002ce40


	//   ....[27]....
        /*1148*/ 	.word	0x0002cea0


	//   ....[28]....
        /*114c*/ 	.word	0x0002cf10


	//   ....[29]....
        /*1150*/ 	.word	0x0002cf70


	//   ....[30]....
        /*1154*/ 	.word	0x0002cff0


	//   ....[31]....
        /*1158*/ 	.word	0x0002d050


	//   ....[32]....
        /*115c*/ 	.word	0x0002d0c0


	//   ....[33]....
        /*1160*/ 	.word	0x0002d120


	//   ....[34]....
        /*1164*/ 	.word	0x0002d190


	//   ....[35]....
        /*1168*/ 	.word	0x0002d210


	//   ....[36]....
        /*116c*/ 	.word	0x0002d290


	//   ....[37]....
        /*1170*/ 	.word	0x0002d400


	//   ....[38]....
        /*1174*/ 	.word	0x0002d450


	//   ....[39]....
        /*1178*/ 	.word	0x0002d4e0


	//   ....[40]....
        /*117c*/ 	.word	0x0002d570


	//   ....[41]....
        /*1180*/ 	.word	0x0002d600


	//   ....[42]....
        /*1184*/ 	.word	0x0002d690


	//   ....[43]....
        /*1188*/ 	.word	0x0002d720


	//   ....[44]....
        /*118c*/ 	.word	0x0002d7b0


	//   ....[45]....
        /*1190*/ 	.word	0x0002d870


	//   ....[46]....
        /*1194*/ 	.word	0x0002db60


	//   ....[47]....
        /*1198*/ 	.word	0x0002dd70


	//   ....[48]....
        /*119c*/ 	.word	0x0002ddc0


	//   ....[49]....
        /*11a0*/ 	.word	0x0002de20


	//   ....[50]....
        /*11a4*/ 	.word	0x0002dec0


	//   ....[51]....
        /*11a8*/ 	.word	0x0002df90


	//   ....[52]....
        /*11ac*/ 	.word	0x0002e010


	//   ....[53]....
        /*11b0*/ 	.word	0x0002e100


	//   ....[54]....
        /*11b4*/ 	.word	0x0002e190


	//   ....[55]....
        /*11b8*/ 	.word	0x0002e270


	//   ....[56]....
        /*11bc*/ 	.word	0x0002e300


	//   ....[57]....
        /*11c0*/ 	.word	0x0002e3e0


	//   ....[58]....
        /*11c4*/ 	.word	0x0002e470


	//   ....[59]....
        /*11c8*/ 	.word	0x0002e550


	//   ....[60]....
        /*11cc*/ 	.word	0x0002e5e0


	//   ....[61]....
        /*11d0*/ 	.word	0x0002e6b0


	//   ....[62]....
        /*11d4*/ 	.word	0x0002e7b0


	//   ....[63]....
        /*11d8*/ 	.word	0x0002ea90


	//   ....[64]....
        /*11dc*/ 	.word	0x0002eb30


	//   ....[65]....
        /*11e0*/ 	.word	0x0002ec50


	//   ....[66]....
        /*11e4*/ 	.word	0x0002ecd0


	//   ....[67]....
        /*11e8*/ 	.word	0x0002ed50


	//   ....[68]....
        /*11ec*/ 	.word	0x0002edd0


	//   ....[69]....
        /*11f0*/ 	.word	0x0002ee50


	//   ....[70]....
        /*11f4*/ 	.word	0x0002eee0


	//   ....[71]....
        /*11f8*/ 	.word	0x0002ef80


	//   ....[72]....
        /*11fc*/ 	.word	0x0002f030


	//   ....[73]....
        /*1200*/ 	.word	0x0002f0b0


	//   ....[74]....
        /*1204*/ 	.word	0x0002f130


	//   ....[75]....
        /*1208*/ 	.word	0x0002f1b0


	//   ....[76]....
        /*120c*/ 	.word	0x0002f240


	//   ....[77]....
        /*1210*/ 	.word	0x0002f2c0


	//   ....[78]....
        /*1214*/ 	.word	0x0002f360


	//   ....[79]....
        /*1218*/ 	.word	0x0002f3f0


	//   ....[80]....
        /*121c*/ 	.word	0x0002f520


	//----- nvinfo : EIATTR_REG_RECONFIG
	.align		4
.L_328:
        /*1220*/ 	.byte	0x01, 0x54
	.zero		2


	//----- nvinfo : EIATTR_SYSCALL_OFFSETS
	.align		4
        /*1224*/ 	.byte	0x04, 0x46
        /*1226*/ 	.short	(.L_330 - .L_329)


	//   ....[0]....
.L_329:
        /*1228*/ 	.word	0x00001b00


	//   ....[1]....
        /*122c*/ 	.word	0x00001c50


	//   ....[2]....
        /*1230*/ 	.word	0x0000cb00


	//   ....[3]....
        /*1234*/ 	.word	0x0000ce00


	//   ....[4]....
        /*1238*/ 	.word	0x00025410


	//   ....[5]....
        /*123c*/ 	.word	0x000255b0


	//   ....[6]....
        /*1240*/ 	.word	0x00025710


	//   ....[7]....
        /*1244*/ 	.word	0x00025860


	//   ....[8]....
        /*1248*/ 	.word	0x000263a0


	//----- nvinfo : EIATTR_MBARRIER_INSTR_OFFSETS
	.align		4
.L_330:
        /*124c*/ 	.byte	0x04, 0x39
        /*124e*/ 	.short	(.L_332 - .L_331)


	//   ....[0]....
.L_331:
        /*1250*/ 	.word	0x000002d0
        /*1254*/ 	.word	0x000000ff
        /*1258*/ 	.word	0x00038800
        /*125c*/ 	.short	0x0100
        /*125e*/ 	.byte	0x08
	.zero		1


	//   ....[1]....
        /*1260*/ 	.word	0x000002e0
        /*1264*/ 	.word	0x000000ff
        /*1268*/ 	.word	0x00038820
        /*126c*/ 	.short	0x0100
        /*126e*/ 	.byte	0x08
	.zero		1


	//   ....[2]....
        /*1270*/ 	.word	0x000003d0
        /*1274*/ 	.word	0x000000ff
        /*1278*/ 	.word	0x00038830
        /*127c*/ 	.short	0x0100
        /*127e*/ 	.byte	0x08
	.zero		1


	//   ....[3]....
        /*1280*/ 	.word	0x000003e0
        /*1284*/ 	.word	0x000000ff
        /*1288*/ 	.word	0x00038840
        /*128c*/ 	.short	0x0100
        /*128e*/ 	.byte	0x08
	.zero		1


	//   ....[4]....
        /*1290*/ 	.word	0x000003f0
        /*1294*/ 	.word	0x000000ff
        /*1298*/ 	.word	0x00038838
        /*129c*/ 	.short	0x0100
        /*129e*/ 	.byte	0x08
	.zero		1


	//   ....[5]....
        /*12a0*/ 	.word	0x00000400
        /*12a4*/ 	.word	0x000000ff
        /*12a8*/ 	.word	0x00038848
        /*12ac*/ 	.short	0x0100
        /*12ae*/ 	.byte	0x08
	.zero		1


	//   ....[6]....
        /*12b0*/ 	.word	0x00000530
        /*12b4*/ 	.word	0x000000ff
        /*12b8*/ 	.word	0x00038850
        /*12bc*/ 	.short	0x0100
        /*12be*/ 	.byte	0x08
	.zero		1


	//   ....[7]....
        /*12c0*/ 	.word	0x00000540
        /*12c4*/ 	.word	0x000000ff
        /*12c8*/ 	.word	0x00038860
        /*12cc*/ 	.short	0x0100
        /*12ce*/ 	.byte	0x08
	.zero		1


	//   ....[8]....
        /*12d0*/ 	.word	0x00000550
        /*12d4*/ 	.word	0x000000ff
        /*12d8*/ 	.word	0x00038858
        /*12dc*/ 	.short	0x0100
        /*12de*/ 	.byte	0x08
	.zero		1


	//   ....[9]....
        /*12e0*/ 	.word	0x00000560
        /*12e4*/ 	.word	0x000000ff
        /*12e8*/ 	.word	0x00038868
        /*12ec*/ 	.short	0x0100
        /*12ee*/ 	.byte	0x08
	.zero		1


	//   ....[10]....
        /*12f0*/ 	.word	0x00000650
        /*12f4*/ 	.word	0x000000ff
        /*12f8*/ 	.word	0x00038870
        /*12fc*/ 	.short	0x0100
        /*12fe*/ 	.byte	0x06
	.zero		1


	//   ....[11]....
        /*1300*/ 	.word	0x00000660
        /*1304*/ 	.word	0x000000ff
        /*1308*/ 	.word	0x00038880
        /*130c*/ 	.short	0x0100
        /*130e*/ 	.byte	0x06
	.zero		1


	//   ....[12]....
        /*1310*/ 	.word	0x00000670
        /*1314*/ 	.word	0x000000ff
        /*1318*/ 	.word	0x00038878
        /*131c*/ 	.short	0x0100
        /*131e*/ 	.byte	0x06
	.zero		1


	//   ....[13]....
        /*1320*/ 	.word	0x00000680
        /*1324*/ 	.word	0x000000ff
        /*1328*/ 	.word	0x00038888
        /*132c*/ 	.short	0x0100
        /*132e*/ 	.byte	0x06
	.zero		1


	//   ....[14]....
        /*1330*/ 	.word	0x000007b0
        /*1334*/ 	.word	0x000000ff
        /*1338*/ 	.word	0x00038890
        /*133c*/ 	.short	0x0100
        /*133e*/ 	.byte	0x08
	.zero		1


	//   ....[15]....
        /*1340*/ 	.word	0x000007c0
        /*1344*/ 	.word	0x000000ff
        /*1348*/ 	.word	0x000388a0
        /*134c*/ 	.short	0x0100
        /*134e*/ 	.byte	0x08
	.zero		1


	//   ....[16]....
        /*1350*/ 	.word	0x000007d0
        /*1354*/ 	.word	0x000000ff
        /*1358*/ 	.word	0x00038898
        /*135c*/ 	.short	0x0100
        /*135e*/ 	.byte	0x08
	.zero		1


	//   ....[17]....
        /*1360*/ 	.word	0x000007e0
        /*1364*/ 	.word	0x000000ff
        /*1368*/ 	.word	0x000388a8
        /*136c*/ 	.short	0x0100
        /*136e*/ 	.byte	0x08
	.zero		1


	//   ....[18]....
        /*1370*/ 	.word	0x00000910
        /*1374*/ 	.word	0x000000ff
        /*1378*/ 	.word	0x000388b0
        /*137c*/ 	.short	0x0100
        /*137e*/ 	.byte	0x08
	.zero		1


	//   ....[19]....
        /*1380*/ 	.word	0x00000920
        /*1384*/ 	.word	0x000000ff
        /*1388*/ 	.word	0x000388c0
        /*138c*/ 	.short	0x0100
        /*138e*/ 	.byte	0x08
	.zero		1


	//   ....[20]....
        /*1390*/ 	.word	0x00000930
        /*1394*/ 	.word	0x000000ff
        /*1398*/ 	.word	0x000388b8
        /*139c*/ 	.short	0x0100
        /*139e*/ 	.byte	0x08
	.zero		1


	//   ....[21]....
        /*13a0*/ 	.word	0x00000940
        /*13a4*/ 	.word	0x000000ff
        /*13a8*/ 	.word	0x000388c8
        /*13ac*/ 	.short	0x0100
        /*13ae*/ 	.byte	0x08
	.zero		1


	//   ....[22]....
        /*13b0*/ 	.word	0x000031a0
        /*13b4*/ 	.word	0x0000006e
        /*13b8*/ 	.word	0x00038890
        /*13bc*/ 	.short	0x010a
        /*13be*/ 	.byte	0x3f
	.zero		1


	//   ....[23]....
        /*13c0*/ 	.word	0x00007300
        /*13c4*/ 	.word	0x0000006e
        /*13c8*/ 	.word	0x00038890
        /*13cc*/ 	.short	0x010a
        /*13ce*/ 	.byte	0x3f
	.zero		1


	//   ....[24]....
        /*13d0*/ 	.word	0x0000b410
        /*13d4*/ 	.word	0x0000006e
        /*13d8*/ 	.word	0x00038890
        /*13dc*/ 	.short	0x010a
        /*13de*/ 	.byte	0x3f
	.zero		1


	//   ....[25]....
        /*13e0*/ 	.word	0x0000b9a0
        /*13e4*/ 	.word	0x00000030
        /*13e8*/ 	.word	0x00000000
        /*13ec*/ 	.short	0x0101
        /*13ee*/ 	.byte	0x3f
	.zero		1


	//   ....[26]....
        /*13f0*/ 	.word	0x0000b9e0
        /*13f4*/ 	.word	0x0000006e
        /*13f8*/ 	.word	0x000388b0
        /*13fc*/ 	.short	0x010a
        /*13fe*/ 	.byte	0x3f
	.zero		1


	//   ....[27]....
        /*1400*/ 	.word	0x0000bfe0
        /*1404*/ 	.word	0x0000006e
        /*1408*/ 	.word	0x00000000
        /*140c*/ 	.short	0x0101
        /*140e*/ 	.byte	0x3f
	.zero		1


	//   ....[28]....
        /*1410*/ 	.word	0x0000cb90
        /*1414*/ 	.word	0x00000012
        /*1418*/ 	.word	0x00038800
        /*141c*/ 	.short	0x010a
        /*141e*/ 	.byte	0x3f
	.zero		1


	//   ....[29]....
        /*1420*/ 	.word	0x0000cbe0
        /*1424*/ 	.word	0x00000012
        /*1428*/ 	.word	0x00038800
        /*142c*/ 	.short	0x010a
        /*142e*/ 	.byte	0x3f
	.zero		1


	//   ....[30]....
        /*1430*/ 	.word	0x0000d970
        /*1434*/ 	.word	0x00000012
        /*1438*/ 	.word	0x00038800
        /*143c*/ 	.short	0x010a
        /*143e*/ 	.byte	0x3f
	.zero		1


	//   ....[31]....
        /*1440*/ 	.word	0x00012170
        /*1444*/ 	.word	0x00000012
        /*1448*/ 	.word	0x00038800
        /*144c*/ 	.short	0x010a
        /*144e*/ 	.byte	0x3f
	.zero		1


	//   ....[32]....
        /*1450*/ 	.word	0x00016390
        /*1454*/ 	.word	0x00000004
        /*1458*/ 	.word	0x00038830
        /*145c*/ 	.short	0x010a
        /*145e*/ 	.byte	0x3f
	.zero		1


	//   ....[33]....
        /*1460*/ 	.word	0x00016400
        /*1464*/ 	.word	0x00000004
        /*1468*/ 	.word	0x00038830
        /*146c*/ 	.short	0x010a
        /*146e*/ 	.byte	0x3f
	.zero		1


	//   ....[34]....
        /*1470*/ 	.word	0x00017e20
        /*1474*/ 	.word	0x00000004
        /*1478*/ 	.word	0x00000000
        /*147c*/ 	.short	0x0101
        /*147e*/ 	.byte	0x3f
	.zero		1


	//   ....[35]....
        /*1480*/ 	.word	0x00018b30
        /*1484*/ 	.word	0x00000003
        /*1488*/ 	.word	0x00038830
        /*148c*/ 	.short	0x010a
        /*148e*/ 	.byte	0x3f
	.zero		1


	//   ....[36]....
        /*1490*/ 	.word	0x00018b80
        /*1494*/ 	.word	0x00000003
        /*1498*/ 	.word	0x00038830
        /*149c*/ 	.short	0x010a
        /*149e*/ 	.byte	0x3f
	.zero		1


	//   ....[37]....
        /*14a0*/ 	.word	0x00018fc0
        /*14a4*/ 	.word	0x00000003
        /*14a8*/ 	.word	0x00038850
        /*14ac*/ 	.short	0x010a
        /*14ae*/ 	.byte	0x3f
	.zero		1


	//   ....[38]....
        /*14b0*/ 	.word	0x00019000
        /*14b4*/ 	.word	0x00000003
        /*14b8*/ 	.word	0x00038850
        /*14bc*/ 	.short	0x010a
        /*14be*/ 	.byte	0x3f
	.zero		1


	//   ....[39]....
        /*14c0*/ 	.word	0x0001a470
        /*14c4*/ 	.word	0x0000000d
        /*14c8*/ 	.word	0x00000000
        /*14cc*/ 	.short	0x0101
        /*14ce*/ 	.byte	0x3f
	.zero		1


	//   ....[40]....
        /*14d0*/ 	.word	0x0001ae70
        /*14d4*/ 	.word	0x0000000d
        /*14d8*/ 	.word	0x00000000
        /*14dc*/ 	.short	0x0101
        /*14de*/ 	.byte	0x3f
	.zero		1


	//   ....[41]....
        /*14e0*/ 	.word	0x0001b9a0
        /*14e4*/ 	.word	0x00000000
        /*14e8*/ 	.word	0x00038830
        /*14ec*/ 	.short	0x010a
        /*14ee*/ 	.byte	0x3f
	.zero		1


	//   ....[42]....
        /*14f0*/ 	.word	0x0001b9f0
        /*14f4*/ 	.word	0x00000000
        /*14f8*/ 	.word	0x00038830
        /*14fc*/ 	.short	0x010a
        /*14fe*/ 	.byte	0x3f
	.zero		1


	//   ....[43]....
        /*1500*/ 	.word	0x0001be00
        /*1504*/ 	.word	0x00000003
        /*1508*/ 	.word	0x00038850
        /*150c*/ 	.short	0x010a
        /*150e*/ 	.byte	0x3f
	.zero		1


	//   ....[44]....
        /*1510*/ 	.word	0x0001be40
        /*1514*/ 	.word	0x00000003
        /*1518*/ 	.word	0x00038850
        /*151c*/ 	.short	0x010a
        /*151e*/ 	.byte	0x3f
	.zero		1


	//   ....[45]....
        /*1520*/ 	.word	0x0001ce40
        /*1524*/ 	.word	0x000000cc
        /*1528*/ 	.word	0x00000000
        /*152c*/ 	.short	0x0101
        /*152e*/ 	.byte	0x3f
	.zero		1


	//   ....[46]....
        /*1530*/ 	.word	0x0001d320
        /*1534*/ 	.word	0x0000000d
        /*1538*/ 	.word	0x00000000
        /*153c*/ 	.short	0x0101
        /*153e*/ 	.byte	0x3f
	.zero		1


	//   ....[47]....
        /*1540*/ 	.word	0x0001dd70
        /*1544*/ 	.word	0x0000000a
        /*1548*/ 	.word	0x00038850
        /*154c*/ 	.short	0x010a
        /*154e*/ 	.byte	0x3f
	.zero		1


	//   ....[48]....
        /*1550*/ 	.word	0x0001ddf0
        /*1554*/ 	.word	0x0000000a
        /*1558*/ 	.word	0x00038850
        /*155c*/ 	.short	0x010a
        /*155e*/ 	.byte	0x3f
	.zero		1


	//   ....[49]....
        /*1560*/ 	.word	0x0001e450
        /*1564*/ 	.word	0x00000012
        /*1568*/ 	.word	0x00000000
        /*156c*/ 	.short	0x0101
        /*156e*/ 	.byte	0x3f
	.zero		1


	//   ....[50]....
        /*1570*/ 	.word	0x000214b0
        /*1574*/ 	.word	0x00000000
        /*1578*/ 	.word	0x00000000
        /*157c*/ 	.short	0x0101
        /*157e*/ 	.byte	0x3f
	.zero		1


	//   ....[51]....
        /*1580*/ 	.word	0x00024090
        /*1584*/ 	.word	0x00000006
        /*1588*/ 	.word	0x00038820
        /*158c*/ 	.short	0x010a
        /*158e*/ 	.byte	0x3f
	.zero		1


	//   ....[52]....
        /*1590*/ 	.word	0x00024180
        /*1594*/ 	.word	0x00000007
        /*1598*/ 	.word	0x000388a0
        /*159c*/ 	.short	0x010a
        /*159e*/ 	.byte	0x3f
	.zero		1


	//   ....[53]....
        /*15a0*/ 	.word	0x000244d0
        /*15a4*/ 	.word	0x00000007
        /*15a8*/ 	.word	0x000388c0
        /*15ac*/ 	.short	0x010a
        /*15ae*/ 	.byte	0x3f
	.zero		1


	//   ....[54]....
        /*15b0*/ 	.word	0x00024980
        /*15b4*/ 	.word	0x00000008
        /*15b8*/ 	.word	0x000388a0
        /*15bc*/ 	.short	0x010a
        /*15be*/ 	.byte	0x3f
	.zero		1


	//   ....[55]....
        /*15c0*/ 	.word	0x00024cc0
        /*15c4*/ 	.word	0x00000008
        /*15c8*/ 	.word	0x000388c0
        /*15cc*/ 	.short	0x010a
        /*15ce*/ 	.byte	0x3f
	.zero		1


	//   ....[56]....
        /*15d0*/ 	.word	0x00025cb0
        /*15d4*/ 	.word	0x00000000
        /*15d8*/ 	.word	0x00038880
        /*15dc*/ 	.short	0x010a
        /*15de*/ 	.byte	0x3f
	.zero		1


	//   ....[57]....
        /*15e0*/ 	.word	0x00025ed0
        /*15e4*/ 	.word	0x00000000
        /*15e8*/ 	.word	0x00038840
        /*15ec*/ 	.short	0x010a
        /*15ee*/ 	.byte	0x3f
	.zero		1


	//   ....[58]....
        /*15f0*/ 	.word	0x00026d90
        /*15f4*/ 	.word	0x00000009
        /*15f8*/ 	.word	0x00038800
        /*15fc*/ 	.short	0x0107
        /*15fe*/ 	.byte	0x3f
	.zero		1


	//   ....[59]....
        /*1600*/ 	.word	0x00026e90
        /*1604*/ 	.word	0x00000002
        /*1608*/ 	.word	0x00038800
        /*160c*/ 	.short	0x0101
        /*160e*/ 	.byte	0x3f
	.zero		1


	//   ....[60]....
        /*1610*/ 	.word	0x00026eb0
        /*1614*/ 	.word	0x00000002
        /*1618*/ 	.word	0x00038820
        /*161c*/ 	.short	0x010a
        /*161e*/ 	.byte	0x3f
	.zero		1


	//   ....[61]....
        /*1620*/ 	.word	0x00027200
        /*1624*/ 	.word	0x00000006
        /*1628*/ 	.word	0x00038880
        /*162c*/ 	.short	0x010a
        /*162e*/ 	.byte	0x3f
	.zero		1


	//   ....[62]....
        /*1630*/ 	.word	0x00027570
        /*1634*/ 	.word	0x00000006
        /*1638*/ 	.word	0x00038840
        /*163c*/ 	.short	0x010a
        /*163e*/ 	.byte	0x3f
	.zero		1


	//   ....[63]....
        /*1640*/ 	.word	0x00027960
        /*1644*/ 	.word	0x00000014
        /*1648*/ 	.word	0x00038870
        /*164c*/ 	.short	0x010a
        /*164e*/ 	.byte	0x3f
	.zero		1


	//   ....[64]....
        /*1650*/ 	.word	0x000279d0
        /*1654*/ 	.word	0x00000014
        /*1658*/ 	.word	0x00038860
        /*165c*/ 	.short	0x010a
        /*165e*/ 	.byte	0x3f
	.zero		1


	//   ....[65]....
        /*1660*/ 	.word	0x00028230
        /*1664*/ 	.word	0x00000014
        /*1668*/ 	.word	0x00038850
        /*166c*/ 	.short	0x0101
        /*166e*/ 	.byte	0x3f
	.zero		1


	//   ....[66]....
        /*1670*/ 	.word	0x000282b0
        /*1674*/ 	.word	0x00000014
        /*1678*/ 	.word	0x00000000
        /*167c*/ 	.short	0x0101
        /*167e*/ 	.byte	0x3f
	.zero		1


	//   ....[67]....
        /*1680*/ 	.word	0x000284e0
        /*1684*/ 	.word	0x00000012
        /*1688*/ 	.word	0x00038870
        /*168c*/ 	.short	0x010a
        /*168e*/ 	.byte	0x3f
	.zero		1


	//   ....[68]....
        /*1690*/ 	.word	0x00028550
        /*1694*/ 	.word	0x00000012
        /*1698*/ 	.word	0x00038860
        /*169c*/ 	.short	0x010a
        /*169e*/ 	.byte	0x3f
	.zero		1


	//   ....[69]....
        /*16a0*/ 	.word	0x00028d90
        /*16a4*/ 	.word	0x00000012
        /*16a8*/ 	.word	0x00038850
        /*16ac*/ 	.short	0x0101
        /*16ae*/ 	.byte	0x3f
	.zero		1


	//   ....[70]....
        /*16b0*/ 	.word	0x00028de0
        /*16b4*/ 	.word	0x00000012
        /*16b8*/ 	.word	0x00000000
        /*16bc*/ 	.short	0x0101
        /*16be*/ 	.byte	0x3f
	.zero		1


	//   ....[71]....
        /*16c0*/ 	.word	0x00029b80
        /*16c4*/ 	.word	0x00000000
        /*16c8*/ 	.word	0x00038820
        /*16cc*/ 	.short	0x010a
        /*16ce*/ 	.byte	0x3f
	.zero		1


	//   ....[72]....
        /*16d0*/ 	.word	0x00029d30
        /*16d4*/ 	.word	0x00000006
        /*16d8*/ 	.word	0x00000000
        /*16dc*/ 	.short	0x010a
        /*16de*/ 	.byte	0x3f
	.zero		1


	//   ....[73]....
        /*16e0*/ 	.word	0x00029da0
        /*16e4*/ 	.word	0x00000007
        /*16e8*/ 	.word	0x00000000
        /*16ec*/ 	.short	0x010a
        /*16ee*/ 	.byte	0x3f
	.zero		1


	//   ....[74]....
        /*16f0*/ 	.word	0x00029e00
        /*16f4*/ 	.word	0x00000004
        /*16f8*/ 	.word	0x00038860
        /*16fc*/ 	.short	0x010a
        /*16fe*/ 	.byte	0x3f
	.zero		1


	//   ....[75]....
        /*1700*/ 	.word	0x00029e50
        /*1704*/ 	.word	0x00000003
        /*1708*/ 	.word	0x00038860
        /*170c*/ 	.short	0x010a
        /*170e*/ 	.byte	0x3f
	.zero		1


	//   ....[76]....
        /*1710*/ 	.word	0x00029e90
        /*1714*/ 	.word	0x00000004
        /*1718*/ 	.word	0x00038880
        /*171c*/ 	.short	0x010a
        /*171e*/ 	.byte	0x3f
	.zero		1


	//   ....[77]....
        /*1720*/ 	.word	0x00029eb0
        /*1724*/ 	.word	0x00000003
        /*1728*/ 	.word	0x00038880
        /*172c*/ 	.short	0x010a
        /*172e*/ 	.byte	0x3f
	.zero		1


	//   ....[78]....
        /*1730*/ 	.word	0x00029f10
        /*1734*/ 	.word	0x0000006e
        /*1738*/ 	.word	0x00038890
        /*173c*/ 	.short	0x010a
        /*173e*/ 	.byte	0x3f
	.zero		1


	//   ....[79]....
        /*1740*/ 	.word	0x00029f60
        /*1744*/ 	.word	0x0000006e
        /*1748*/ 	.word	0x00038890
        /*174c*/ 	.short	0x010a
        /*174e*/ 	.byte	0x3f
	.zero		1


	//   ....[80]....
        /*1750*/ 	.word	0x00029fb0
        /*1754*/ 	.word	0x0000006e
        /*1758*/ 	.word	0x00038890
        /*175c*/ 	.short	0x010a
        /*175e*/ 	.byte	0x3f
	.zero		1


	//   ....[81]....
        /*1760*/ 	.word	0x0002a000
        /*1764*/ 	.word	0x0000006e
        /*1768*/ 	.word	0x000388b0
        /*176c*/ 	.short	0x010a
        /*176e*/ 	.byte	0x3f
	.zero		1


	//   ....[82]....
        /*1770*/ 	.word	0x0002a7f0
        /*1774*/ 	.word	0x00000012
        /*1778*/ 	.word	0x00038800
        /*177c*/ 	.short	0x010a
        /*177e*/ 	.byte	0x3f
	.zero		1


	//   ....[83]....
        /*1780*/ 	.word	0x0002b180
        /*1784*/ 	.word	0x00000012
        /*1788*/ 	.word	0x00038800
        /*178c*/ 	.short	0x010a
        /*178e*/ 	.byte	0x3f
	.zero		1


	//   ....[84]....
        /*1790*/ 	.word	0x0002b1d0
        /*1794*/ 	.word	0x00000004
        /*1798*/ 	.word	0x00038830
        /*179c*/ 	.short	0x010a
        /*179e*/ 	.byte	0x3f
	.zero		1


	//   ....[85]....
        /*17a0*/ 	.word	0x0002b220
        /*17a4*/ 	.word	0x00000003
        /*17a8*/ 	.word	0x00038830
        /*17ac*/ 	.short	0x010a
        /*17ae*/ 	.byte	0x3f
	.zero		1


	//   ....[86]....
        /*17b0*/ 	.word	0x0002b270
        /*17b4*/ 	.word	0x00000003
        /*17b8*/ 	.word	0x00038850
        /*17bc*/ 	.short	0x010a
        /*17be*/ 	.byte	0x3f
	.zero		1


	//   ....[87]....
        /*17c0*/ 	.word	0x0002b2c0
        /*17c4*/ 	.word	0x00000000
        /*17c8*/ 	.word	0x00038830
        /*17cc*/ 	.short	0x010a
        /*17ce*/ 	.byte	0x3f
	.zero		1


	//   ....[88]....
        /*17d0*/ 	.word	0x0002b310
        /*17d4*/ 	.word	0x00000003
        /*17d8*/ 	.word	0x00038850
        /*17dc*/ 	.short	0x010a
        /*17de*/ 	.byte	0x3f
	.zero		1


	//   ....[89]....
        /*17e0*/ 	.word	0x0002b360
        /*17e4*/ 	.word	0x0000000a
        /*17e8*/ 	.word	0x00038850
        /*17ec*/ 	.short	0x010a
        /*17ee*/ 	.byte	0x3f
	.zero		1


	//   ....[90]....
        /*17f0*/ 	.word	0x0002d940
        /*17f4*/ 	.word	0x00000005
        /*17f8*/ 	.word	0x00038820
        /*17fc*/ 	.short	0x010a
        /*17fe*/ 	.byte	0x3f
	.zero		1


	//   ....[91]....
        /*1800*/ 	.word	0x0002d990
        /*1804*/ 	.word	0x00000007
        /*1808*/ 	.word	0x000388a0
        /*180c*/ 	.short	0x010a
        /*180e*/ 	.byte	0x3f
	.zero		1


	//   ....[92]....
        /*1810*/ 	.word	0x0002d9e0
        /*1814*/ 	.word	0x00000007
        /*1818*/ 	.word	0x000388c0
        /*181c*/ 	.short	0x010a
        /*181e*/ 	.byte	0x3f
	.zero		1


	//   ....[93]....
        /*1820*/ 	.word	0x0002da30
        /*1824*/ 	.word	0x00000008
        /*1828*/ 	.word	0x000388a0
        /*182c*/ 	.short	0x010a
        /*182e*/ 	.byte	0x3f
	.zero		1


	//   ....[94]....
        /*1830*/ 	.word	0x0002da80
        /*1834*/ 	.word	0x00000008
        /*1838*/ 	.word	0x000388c0
        /*183c*/ 	.short	0x010a
        /*183e*/ 	.byte	0x3f
	.zero		1


	//   ....[95]....
        /*1840*/ 	.word	0x0002dc20
        /*1844*/ 	.word	0x00000000
        /*1848*/ 	.word	0x00038880
        /*184c*/ 	.short	0x010a
        /*184e*/ 	.byte	0x3f
	.zero		1


	//   ....[96]....
        /*1850*/ 	.word	0x0002dc70
        /*1854*/ 	.word	0x00000000
        /*1858*/ 	.word	0x00038840
        /*185c*/ 	.short	0x010a
        /*185e*/ 	.byte	0x3f
	.zero		1


	//   ....[97]....
        /*1860*/ 	.word	0x0002e800
        /*1864*/ 	.word	0x00000002
        /*1868*/ 	.word	0x00038820
        /*186c*/ 	.short	0x010a
        /*186e*/ 	.byte	0x3f
	.zero		1


	//   ....[98]....
        /*1870*/ 	.word	0x0002e850
        /*1874*/ 	.word	0x00000006
        /*1878*/ 	.word	0x00038880
        /*187c*/ 	.short	0x010a
        /*187e*/ 	.byte	0x3f
	.zero		1


	//   ....[99]....
        /*1880*/ 	.word	0x0002e8a0
        /*1884*/ 	.word	0x00000006
        /*1888*/ 	.word	0x00038840
        /*188c*/ 	.short	0x010a
        /*188e*/ 	.byte	0x3f
	.zero		1


	//   ....[100]....
        /*1890*/ 	.word	0x0002e8f0
        /*1894*/ 	.word	0x00000014
        /*1898*/ 	.word	0x00038870
        /*189c*/ 	.short	0x010a
        /*189e*/ 	.byte	0x3f
	.zero		1


	//   ....[101]....
        /*18a0*/ 	.word	0x0002e940
        /*18a4*/ 	.word	0x00000014
        /*18a8*/ 	.word	0x00038860
        /*18ac*/ 	.short	0x010a
        /*18ae*/ 	.byte	0x3f
	.zero		1


	//   ....[102]....
        /*18b0*/ 	.word	0x0002e990
        /*18b4*/ 	.word	0x00000012
        /*18b8*/ 	.word	0x00038870
        /*18bc*/ 	.short	0x010a
        /*18be*/ 	.byte	0x3f
	.zero		1


	//   ....[103]....
        /*18c0*/ 	.word	0x0002e9e0
        /*18c4*/ 	.word	0x00000012
        /*18c8*/ 	.word	0x00038860
        /*18cc*/ 	.short	0x010a
        /*18ce*/ 	.byte	0x3f
	.zero		1


	//   ....[104]....
        /*18d0*/ 	.word	0x0002f440
        /*18d4*/ 	.word	0x00000000
        /*18d8*/ 	.word	0x00038820
        /*18dc*/ 	.short	0x010a
        /*18de*/ 	.byte	0x3f
	.zero		1


	//   ....[105]....
        /*18e0*/ 	.word	0x0002f5e0
        /*18e4*/ 	.word	0x00000006
        /*18e8*/ 	.word	0x00000000
        /*18ec*/ 	.short	0x010a
        /*18ee*/ 	.byte	0x3f
	.zero		1


	//   ....[106]....
        /*18f0*/ 	.word	0x0002f630
        /*18f4*/ 	.word	0x00000007
        /*18f8*/ 	.word	0x00000000
        /*18fc*/ 	.short	0x010a
        /*18fe*/ 	.byte	0x3f
	.zero		1


	//   ....[107]....
        /*1900*/ 	.word	0x0002f680
        /*1904*/ 	.word	0x00000004
        /*1908*/ 	.word	0x00038860
        /*190c*/ 	.short	0x010a
        /*190e*/ 	.byte	0x3f
	.zero		1


	//   ....[108]....
        /*1910*/ 	.word	0x0002f6d0
        /*1914*/ 	.word	0x00000003
        /*1918*/ 	.word	0x00038860
        /*191c*/ 	.short	0x010a
        /*191e*/ 	.byte	0x3f
	.zero		1


	//   ....[109]....
        /*1920*/ 	.word	0x0002f720
        /*1924*/ 	.word	0x00000004
        /*1928*/ 	.word	0x00038880
        /*192c*/ 	.short	0x010a
        /*192e*/ 	.byte	0x3f
	.zero		1


	//----- nvinfo : EIATTR_NUM_MBARRIERS
	.align		4
.L_332:
        /*1930*/ 	.byte	0x03, 0x38
        /*1932*/ 	.short	0x0016


	//----- nvinfo : EIATTR_EXIT_INSTR_OFFSETS
	.align		4
        /*1934*/ 	.byte	0x04, 0x1c
        /*1936*/ 	.short	(.L_334 - .L_333)


	//   ....[0]....
.L_333:
        /*1938*/ 	.word	0x00029f00


	//----- nvinfo : EIATTR_MAX_THREADS
	.align		4
.L_334:
        /*193c*/ 	.byte	0x04, 0x05
        /*193e*/ 	.short	(.L_336 - .L_335)
.L_335:
        /*1940*/ 	.word	0x00000180
        /*1944*/ 	.word	0x00000001
        /*1948*/ 	.word	0x00000001


	//----- nvinfo : EIATTR_CRS_STACK_SIZE
	.align		4
.L_336:
        /*194c*/ 	.byte	0x04, 0x1e
        /*194e*/ 	.short	(.L_338 - .L_337)
.L_337:
        /*1950*/ 	.word	0x00000000


	//----- nvinfo : EIATTR_CBANK_PARAM_SIZE
	.align		4
.L_338:
        /*1954*/ 	.byte	0x03, 0x19
        /*1956*/ 	.short	0x0af0


	//----- nvinfo : EIATTR_PARAM_CBANK
	.align		4
        /*1958*/ 	.byte	0x04, 0x0a
        /*195a*/ 	.short	(.L_340 - .L_339)
	.align		4
.L_339:
        /*195c*/ 	.word	index@(.nv.constant0._ZN7cutlass13device_kernelIN5flash11enable_sm90INS1_16FlashAttnFwdSm90INS1_25CollectiveMainloopFwdSm90ILi2EN4cute5tupleIJNS5_1CILi1EEES8_S8_EEENS6_IJNS7_ILi128EEESA_NS7_ILi256EEEEEELi256ENS_12float_e4m3_tEfNS_4arch4Sm90ELb1ELb0ELb0ELb1ELb0ELb1ELb0ELb1ELb1ELb1ELb0ELb0EEENS1_21CollectiveEpilogueFwdINS6_IJSA_SB_SA_EEES9_NS_10bfloat16_tESF_Li256ELb1ELb1ELb0ELb1EEENS1_36VarlenDynamicPersistentTileSchedulerILi128ELi128ELi256ELi128ELb0ELb1ELb1ELb1ELb1ELb1EEEEEEEEEvNT_6ParamsE)
        /*1960*/ 	.short	0x0210
        /*1962*/ 	.short	0x0af0


	//----- nvinfo : EIATTR_SW_WAR
	.align		4
.L_340:
        /*1964*/ 	.byte	0x04, 0x36
        /*1966*/ 	.short	(.L_342 - .L_341)
.L_341:
        /*1968*/ 	.word	0x00000008
.L_342:


//--------------------- .nv.callgraph             --------------------------
	.section	.nv.callgraph,"",@"SHT_CUDA_CALLGRAPH"
	.align	4
	.sectionentsize	8
	.align		4
        /*0000*/ 	.word	0x00000000
	.align		4
        /*0004*/ 	.word	0xffffffff
	.align		4
        /*0008*/ 	.word	index@(_ZN7cutlass13device_kernelIN5flash11enable_sm90INS1_16FlashAttnFwdSm90INS1_25CollectiveMainloopFwdSm90ILi2EN4cute5tupleIJNS5_1CILi1EEES8_S8_EEENS6_IJNS7_ILi128EEESA_NS7_ILi256EEEEEELi256ENS_12float_e4m3_tEfNS_4arch4Sm90ELb0ELb0ELb0ELb0ELb0ELb0ELb0ELb1ELb1ELb1ELb0ELb0EEENS1_21CollectiveEpilogueFwdINS6_IJSA_SB_SA_EEES9_NS_10bfloat16_tESF_Li256ELb0ELb1ELb0ELb1EEENS1_29StaticPersistentTileSchedulerILb0EEEEEEEEEvNT_6ParamsE)
	.align		4
        /*000c*/ 	.word	index@(__assertfail)
	.align		4
        /*0010*/ 	.word	index@(_ZN7cutlass13device_kernelIN5flash11enable_sm90INS1_16FlashAttnFwdSm90INS1_25CollectiveMainloopFwdSm90ILi2EN4cute5tupleIJNS5_1CILi1EEES8_S8_EEENS6_IJNS7_ILi128EEESA_NS7_ILi256EEEEEELi256ENS_12float_e4m3_tEfNS_4arch4Sm90ELb0ELb0ELb0ELb1ELb0ELb0ELb0ELb1ELb1ELb1ELb0ELb0EEENS1_21CollectiveEpilogueFwdINS6_IJSA_SB_SA_EEES9_NS_10bfloat16_tESF_Li256ELb1ELb1ELb0ELb1EEENS1_36VarlenDynamicPersistentTileSchedulerILi128ELi128ELi256ELi128ELb0ELb1ELb1ELb0ELb1ELb1EEEEEEEEEvNT_6ParamsE)
	.align		4
        /*0014*/ 	.word	index@(__assertfail)
	.align		4
        /*0018*/ 	.word	index@(_ZN7cutlass13device_kernelIN5flash11enable_sm90INS1_16FlashAttnFwdSm90INS1_25CollectiveMainloopFwdSm90ILi2EN4cute5tupleIJNS5_1CILi1EEES8_S8_EEENS6_IJNS7_ILi128EEESA_NS7_ILi256EEEEEELi256ENS_12float_e4m3_tEfNS_4arch4Sm90ELb0ELb0ELb0ELb1ELb0ELb1ELb0ELb1ELb1ELb1ELb0ELb0EEENS1_21CollectiveEpilogueFwdINS6_IJSA_SB_SA_EEES9_NS_10bfloat16_tESF_Li256ELb1ELb1ELb0ELb1EEENS1_36VarlenDynamicPersistentTileSchedulerILi128ELi128ELi256ELi128ELb0ELb1ELb1ELb0ELb1ELb1EEEEEEEEEvNT_6ParamsE)
	.align		4
        /*001c*/ 	.word	index@(__assertfail)
	.align		4
        /*0020*/ 	.word	index@(_ZN7cutlass13device_kernelIN5flash11enable_sm90INS1_16FlashAttnFwdSm90INS1_25CollectiveMainloopFwdSm90ILi2EN4cute5tupleIJNS5_1CILi1EEES8_S8_EEENS6_IJNS7_ILi128EEENS7_ILi64EEENS7_ILi256EEEEEELi256ENS_12float_e4m3_tEfNS_4arch4Sm90ELb0ELb1ELb0ELb0ELb0ELb0ELb0ELb1ELb1ELb1ELb0ELb0EEENS1_21CollectiveEpilogueFwdINS6_IJSA_SC_SB_EEES9_NS_10bfloat16_tESG_Li256ELb0ELb1ELb0ELb1EEENS1_30DynamicPersistentTileSchedulerILi256ELi128ELb0ELb1ELb1EEEEEEEEEvNT_6ParamsE)
	.align		4
        /*0024*/ 	.word	index@(__assertfail)
	.align		4
        /*0028*/ 	.word	index@(_ZN7cutlass13device_kernelIN5flash11enable_sm90INS1_16FlashAttnFwdSm90INS1_25CollectiveMainloopFwdSm90ILi2EN4cute5tupleIJNS5_1CILi1EEES8_S8_EEENS6_IJNS7_ILi128EEENS7_ILi64EEENS7_ILi256EEEEEELi256ENS_12float_e4m3_tEfNS_4arch4Sm90ELb0ELb1ELb0ELb1ELb0ELb0ELb0ELb1ELb1ELb1ELb0ELb0EEENS1_21CollectiveEpilogueFwdINS6_IJSA_SC_SB_EEES9_NS_10bfloat16_tESG_Li256ELb1ELb1ELb0ELb1EEENS1_36VarlenDynamicPersistentTileSchedulerILi128ELi64ELi256ELi128ELb0ELb1ELb1ELb1ELb0ELb1EEEEEEEEEvNT_6ParamsE)
	.align		4
        /*002c*/ 	.word	index@(__assertfail)
	.align		4
        /*0030*/ 	.word	index@(_ZN7cutlass13device_kernelIN5flash11enable_sm90INS1_16FlashAttnFwdSm90INS1_25CollectiveMainloopFwdSm90ILi2EN4cute5tupleIJNS5_1CILi1EEES8_S8_EEENS6_IJNS7_ILi128EEENS7_ILi64EEENS7_ILi256EEEEEELi256ENS_12float_e4m3_tEfNS_4arch4Sm90ELb0ELb1ELb0ELb1ELb0ELb1ELb0ELb1ELb1ELb1ELb0ELb0EEENS1_21CollectiveEpilogueFwdINS6_IJSA_SC_SB_EEES9_NS_10bfloat16_tESG_Li256ELb1ELb1ELb0ELb1EEENS1_36VarlenDynamicPersistentTileSchedulerILi128ELi64ELi256ELi128ELb0ELb1ELb1ELb1ELb0ELb1EEEEEEEEEvNT_6ParamsE)
	.align		4
        /*0034*/ 	.word	index@(__assertfail)
	.align		4
        /*0038*/ 	.word	index@(_ZN7cutlass13device_kernelIN5flash11enable_sm90INS1_16FlashAttnFwdSm90INS1_25CollectiveMainloopFwdSm90ILi2EN4cute5tupleIJNS5_1CILi1EEES8_S8_EEENS6_IJNS7_ILi128EEESA_NS7_ILi256EEEEEELi256ENS_12float_e4m3_tEfNS_4arch4Sm90ELb1ELb0ELb0ELb0ELb0ELb0ELb0ELb1ELb1ELb1ELb0ELb0EEENS1_21CollectiveEpilogueFwdINS6_IJSA_SB_SA_EEES9_NS_10bfloat16_tESF_Li256ELb0ELb1ELb0ELb1EEENS1_30DynamicPersistentTileSchedulerILi256ELi128ELb0ELb1ELb1EEEEEEEEEvNT_6ParamsE)
	.align		4
        /*003c*/ 	.word	index@(__assertfail)
	.align		4
        /*0040*/ 	.word	index@(_ZN7cutlass13device_kernelIN5flash11enable_sm90INS1_16FlashAttnFwdSm90INS1_25CollectiveMainloopFwdSm90ILi2EN4cute5tupleIJNS5_1CILi1EEES8_S8_EEENS6_IJNS7_ILi128EEESA_NS7_ILi256EEEEEELi256ENS_12float_e4m3_tEfNS_4arch4Sm90ELb1ELb0ELb0ELb1ELb0ELb0ELb0ELb1ELb1ELb1ELb0ELb0EEENS1_21CollectiveEpilogueFwdINS6_IJSA_SB_SA_EEES9_NS_10bfloat16_tESF_Li256ELb1ELb1ELb0ELb1EEENS1_36VarlenDynamicPersistentTileSchedulerILi128ELi128ELi256ELi128ELb0ELb1ELb1ELb1ELb1ELb1EEEEEEEEEvNT_6ParamsE)
	.align		4
        /*0044*/ 	.word	index@(__assertfail)
	.align		4
        /*0048*/ 	.word	index@(_ZN7cutlass13device_kernelIN5flash11enable_sm90INS1_16FlashAttnFwdSm90INS1_25CollectiveMainloopFwdSm90ILi2EN4cute5tupleIJNS5_1CILi1EEES8_S8_EEENS6_IJNS7_ILi128EEESA_NS7_ILi256EEEEEELi256ENS_12float_e4m3_tEfNS_4arch4Sm90ELb1ELb0ELb0ELb1ELb0ELb1ELb0ELb1ELb1ELb1ELb0ELb0EEENS1_21CollectiveEpilogueFwdINS6_IJSA_SB_SA_EEES9_NS_10bfloat16_tESF_Li256ELb1ELb1ELb0ELb1EEENS1_36VarlenDynamicPersistentTileSchedulerILi128ELi128ELi256ELi128ELb0ELb1ELb1ELb1ELb1ELb1EEEEEEEEEvNT_6ParamsE)
	.align		4
        /*004c*/ 	.word	index@(__assertfail)
	.align		4
        /*0050*/ 	.word	0x00000000
	.align		4
        /*0054*/ 	.word	0xfffffffe
	.align		4
        /*0058*/ 	.word	0x00000000
	.align		4
        /*005c*/ 	.word	0xfffffffd
	.align		4
        /*0060*/ 	.word	0x00000000
	.align		4
        /*0064*/ 	.word	0xfffffffc


//--------------------- .nv.constant4             --------------------------
	.section	.nv.constant4,"a",@progbits
	.align	8
	.align		8
.nv.constant4:
        /*0000*/ 	.dword	__assertfail
	.align		8
        /*0008*/ 	.dword	__unnamed_1
	.align		8
        /*0010*/ 	.dword	__unnamed_2
	.align		8
        /*0018*/ 	.dword	__unnamed_3
	.align		8
        /*0020*/ 	.dword	__unnamed_4
	.align		8
        /*0028*/ 	.dword	__unnamed_5
	.align		8
        /*0030*/ 	.dword	__unnamed_6
	.align		8
        /*0038*/ 	.dword	_ZZN5flash28permute_output_fp8_VcolmajorIN4cute6TensorINS1_11ArrayEngineIN7cutlass10bfloat16_tELm128EEENS1_6LayoutINS1_5tupleIJNS8_IJNS1_1CILi2EEESA_NS9_ILi32EEEEEENS9_ILi1EEESD_EEENS8_IJNS8_IJSD_SA_NS9_ILi4EEEEEENS9_ILi0EEESH_EEEEEEEEEvRT_E9upper_map
	.align		8
        /*0040*/ 	.dword	__unnamed_7
	.align		8
        /*0048*/ 	.dword	__unnamed_8
	.align		8
        /*0050*/ 	.dword	__unnamed_9
	.align		8
        /*0058*/ 	.dword	__unnamed_10
	.align		8
        /*0060*/ 	.dword	__unnamed_11
	.align		8
        /*0068*/ 	.dword	_ZN74_INTERNAL_e9046415_38_flash_fwd_hdim256_e4m3_packgqa_sm90_cu_cb12e5b6_33064cuda3std3__45__cpo5beginE
	.align		8
        /*0070*/ 	.dword	_ZN74_INTERNAL_e9046415_38_flash_fwd_hdim256_e4m3_packgqa_sm90_cu_cb12e5b6_33064cuda3std3__45__cpo3endE
	.align		8
        /*0078*/ 	.dword	_ZN74_INTERNAL_e9046415_38_flash_fwd_hdim256_e4m3_packgqa_sm90_cu_cb12e5b6_33064cuda3std3__45__cpo6cbeginE
	.align		8
        /*0080*/ 	.dword	_ZN74_INTERNAL_e9046415_38_flash_fwd_hdim256_e4m3_packgqa_sm90_cu_cb12e5b6_33064cuda3std3__45__cpo4cendE
	.align		8
        /*0088*/ 	.dword	_ZN74_INTERNAL_e9046415_38_flash_fwd_hdim256_e4m3_packgqa_sm90_cu_cb12e5b6_33064cuda3std3__476_GLOBAL__N__e9046415_38_flash_fwd_hdim256_e4m3_packgqa_sm90_cu_cb12e5b6_33066ignoreE
	.align		8
        /*0090*/ 	.dword	_ZN74_INTERNAL_e9046415_38_flash_fwd_hdim256_e4m3_packgqa_sm90_cu_cb12e5b6_33064cuda3std3__419piecewise_constructE
	.align		8
        /*0098*/ 	.dword	_ZN74_INTERNAL_e9046415_38_flash_fwd_hdim256_e4m3_packgqa_sm90_cu_cb12e5b6_33064cuda3std3__48in_placeE
	.align		8
        /*00a0*/ 	.dword	_ZN74_INTERNAL_e9046415_38_flash_fwd_hdim256_e4m3_packgqa_sm90_cu_cb12e5b6_33064cuda3std6ranges3__45__cpo4swapE
	.align		8
        /*00a8*/ 	.dword	_ZN74_INTERNAL_e9046415_38_flash_fwd_hdim256_e4m3_packgqa_sm90_cu_cb12e5b6_33064cuda3std6ranges3__45__cpo9iter_moveE
	.align		8
        /*00b0*/ 	.dword	_ZN74_INTERNAL_e9046415_38_flash_fwd_hdim256_e4m3_packgqa_sm90_cu_cb12e5b6_33064cute7productE
	.align		8
        /*00b8*/ 	.dword	_ZN74_INTERNAL_e9046415_38_flash_fwd_hdim256_e4m3_packgqa_sm90_cu_cb12e5b6_33064cute1_E
	.align		8
        /*00c0*/ 	.dword	$str$23
	.align		8
        /*00c8*/ 	.dword	$str$24


//--------------------- .text._ZN7cutlass13device_kernelIN5flash11enable_sm90INS1_16FlashAttnFwdSm90INS1_25CollectiveMainloopFwdSm90ILi2EN4cute5tupleIJNS5_1CILi1EEES8_S8_EEENS6_IJNS7_ILi128EEESA_NS7_ILi256EEEEEELi256ENS_12float_e4m3_tEfNS_4arch4Sm90ELb0ELb0ELb0ELb0ELb0ELb0ELb0ELb1ELb1ELb1ELb0ELb0EEENS1_21CollectiveEpilogueFwdINS6_IJSA_SB_SA_EEES9_NS_10bfloat16_tESF_Li256ELb0ELb1ELb0ELb1EEENS1_29StaticPersistentTileSchedulerILb0EEEEEEEEEvNT_6ParamsE --------------------------
	.section	.text._ZN7cutlass13device_kernelIN5flash11enable_sm90INS1_16FlashAttnFwdSm90INS1_25CollectiveMainloopFwdSm90ILi2EN4cute5tupleIJNS5_1CILi1EEES8_S8_EEENS6_IJNS7_ILi128EEESA_NS7_ILi256EEEEEELi256ENS_12float_e4m3_tEfNS_4arch4Sm90ELb0ELb0ELb0ELb0ELb0ELb0ELb0ELb1ELb1ELb1ELb0ELb0EEENS1_21CollectiveEpilogueFwdINS6_IJSA_SB_SA_EEES9_NS_10bfloat16_tESF_Li256ELb0ELb1ELb0ELb1EEENS1_29StaticPersistentTileSchedulerILb0EEEEEEEEEvNT_6ParamsE,"ax",@progbits
	.align	128
.text._ZN7cutlass13device_kernelIN5flash11enable_sm90INS1_16FlashAttnFwdSm90INS1_25CollectiveMainloopFwdSm90ILi2EN4cute5tupleIJNS5_1CILi1EEES8_S8_EEENS6_IJNS7_ILi128EEESA_NS7_ILi256EEEEEELi256ENS_12float_e4m3_tEfNS_4arch4Sm90ELb0ELb0ELb0ELb0ELb0ELb0ELb0ELb1ELb1ELb1ELb0ELb0EEENS1_21CollectiveEpilogueFwdINS6_IJSA_SB_SA_EEES9_NS_10bfloat16_tESF_Li256ELb0ELb1ELb0ELb1EEENS1_29StaticPersistentTileSchedulerILb0EEEEEEEEEvNT_6ParamsE:
        .type           _ZN7cutlass13device_kernelIN5flash11enable_sm90INS1_16FlashAttnFwdSm90INS1_25CollectiveMainloopFwdSm90ILi2EN4cute5tupleIJNS5_1CILi1EEES8_S8_EEENS6_IJNS7_ILi128EEESA_NS7_ILi256EEEEEELi256ENS_12float_e4m3_tEfNS_4arch4Sm90ELb0ELb0ELb0ELb0ELb0ELb0ELb0ELb1ELb1ELb1ELb0ELb0EEENS1_21CollectiveEpilogueFwdINS6_IJSA_SB_SA_EEES9_NS_10bfloat16_tESF_Li256ELb0ELb1ELb0ELb1EEENS1_29StaticPersistentTileSchedulerILb0EEEEEEEEEvNT_6ParamsE,@function
        .size           _ZN7cutlass13device_kernelIN5flash11enable_sm90INS1_16FlashAttnFwdSm90INS1_25CollectiveMainloopFwdSm90ILi2EN4cute5tupleIJNS5_1CILi1EEES8_S8_EEENS6_IJNS7_ILi128EEESA_NS7_ILi256EEEEEELi256ENS_12float_e4m3_tEfNS_4arch4Sm90ELb0ELb0ELb0ELb0ELb0ELb0ELb0ELb1ELb1ELb1ELb0ELb0EEENS1_21CollectiveEpilogueFwdINS6_IJSA_SB_SA_EEES9_NS_10bfloat16_tESF_Li256ELb0ELb1ELb0ELb1EEENS1_29StaticPersistentTileSchedulerILb0EEEEEEEEEvNT_6ParamsE,(.L_x_2896 - _ZN7cutlass13device_kernelIN5flash11enable_sm90INS1_16FlashAttnFwdSm90INS1_25CollectiveMainloopFwdSm90ILi2EN4cute5tupleIJNS5_1CILi1EEES8_S8_EEENS6_IJNS7_ILi128EEESA_NS7_ILi256EEEEEELi256ENS_12float_e4m3_tEfNS_4arch4Sm90ELb0ELb0ELb0ELb0ELb0ELb0ELb0ELb1ELb1ELb1ELb0ELb0EEENS1_21CollectiveEpilogueFwdINS6_IJSA_SB_SA_EEES9_NS_10bfloat16_tESF_Li256ELb0ELb1ELb0ELb1EEENS1_29StaticPersistentTileSchedulerILb0EEEEEEEEEvNT_6ParamsE)
        .other          _ZN7cutlass13device_kernelIN5flash11enable_sm90INS1_16FlashAttnFwdSm90INS1_25CollectiveMainloopFwdSm90ILi2EN4cute5tupleIJNS5_1CILi1EEES8_S8_EEENS6_IJNS7_ILi128EEESA_NS7_ILi256EEEEEELi256ENS_12float_e4m3_tEfNS_4arch4Sm90ELb0ELb0ELb0ELb0ELb0ELb0ELb0ELb1ELb1ELb1ELb0ELb0EEENS1_21CollectiveEpilogueFwdINS6_IJSA_SB_SA_EEES9_NS_10bfloat16_tESF_Li256ELb0ELb1ELb0ELb1EEENS1_29StaticPersistentTileSchedulerILb0EEEEEEEEEvNT_6ParamsE,@"STO_CUDA_ENTRY STV_DEFAULT"
_ZN7cutlass13device_kernelIN5flash11enable_sm90INS1_16FlashAttnFwdSm90INS1_25CollectiveMainloopFwdSm90ILi2EN4cute5tupleIJNS5_1CILi1EEES8_S8_EEENS6_IJNS7_ILi128EEESA_NS7_ILi256EEEEEELi256ENS_12float_e4m3_tEfNS_4arch4Sm90ELb0ELb0ELb0ELb0ELb0ELb0ELb0ELb1ELb1ELb1ELb0ELb0EEENS1_21CollectiveEpilogueFwdINS6_IJSA_SB_SA_EEES9_NS_10bfloat16_tESF_Li256ELb0ELb1ELb0ELb1EEENS1_29StaticPersistentTileSchedulerILb0EEEEEEEEEvNT_6ParamsE:
[----:B------:R-:W0:Y:S02]  /*0000*/  LDC R1, c[0x0][0x28] ;  /* 0x00000a00ff017b82 */ /* 0x000e240000000800 */
[----:B0-----:R-:W-:Y:S01]  /*0010*/  VIADD R1, R1, 0xffffffd8 ;  /* 0xffffffd801017836 */ /* 0x001fe20000000000 */
[----:B------:R-:W0:Y:S01]  /*0020*/  S2R R3, SR_TID.X ;  /* 0x0000000000037919 */ /* 0x000e220000002100 */
[----:B------:R-:W-:Y:S01]  /*0030*/  ELECT P0, URZ, PT ;  /* 0x00000000003f782f */ /* 0x000fe20003800000 */
[----:B------:R-:W-:Y:S01]  /*0040*/  BSSY B0, `(.L_x_0) ;  /* 0x000000e000007945 */ /* 0x000fe20003800000 */
[--C-:B0-----:R-:W-:Y:S02]  /*0050*/  SHF.R.U32.HI R0, RZ, 0x5, R3.reuse ;  /* 0x00000005ff007819 */ /* 0x101fe40000011603 */
[----:B------:R-:W-:-:S03]  /*0060*/  SHF.R.U32.HI R3, RZ, 0x7, R3 ;  /* 0x00000007ff037819 */ /* 0x000fc60000011603 */
[----:B------:R-:W0:Y:S02]  /*0070*/  SHFL.IDX PT, R2, R0, RZ, 0x1f ;  /* 0x00001fff00027589 */ /* 0x000e2400000e0000 */
[----:B0-----:R-:W-:-:S13]  /*0080*/  ISETP.EQ.AND P0, PT, R2, RZ, P0 ;  /* 0x000000ff0200720c */ /* 0x001fda0000702270 */
[----:B------:R-:W-:Y:S05]  /*0090*/  @!P0 BRA `(.L_x_1) ;  /* 0x0000000000208947 */ /* 0x000fea0003800000 */
[----:B------:R-:W-:Y:S02]  /*00a0*/  ULDC.64 UR4, c[0x0][0x198] ;  /* 0x0000660000047ab9 */ /* 0x000fe40000000a00 */
[----:B------:R-:W-:Y:S02]  /*00b0*/  UIADD3 UR6, UP0, UR4, 0x370, URZ ;  /* 0x0000037004067890 */ /* 0x000fe4000ff1e03f */
[----:B------:R-:W-:Y:S02]  /*00c0*/  UIADD3 UR4, UP1, UR4, 0x470, URZ ;  /* 0x0000047004047890 */ /* 0x000fe4000ff3e03f */
[----:B------:R-:W-:Y:S02]  /*00d0*/  UIADD3.X UR7, URZ, UR5, URZ, UP0, !UPT ;  /* 0x000000053f077290 */ /* 0x000fe400087fe43f */
[----:B------:R-:W-:-:S07]  /*00e0*/  UIADD3.X UR5, URZ, UR5, URZ, UP1, !UPT ;  /* 0x000000053f057290 */ /* 0x000fce0008ffe43f */
[----:B------:R0:W-:Y:S02]  /*00f0*/  UTMACCTL.PF [UR6] ;  /* 0x00000000060079b9 */ /* 0x0001e40008040000 */
[----:B------:R0:W-:Y:S02]  /*0100*/  UTMACCTL.PF [UR4] ;  /* 0x00000000040079b9 */ /* 0x0001e40008040000 */
[----:B0-----:R-:W-:Y:S01]  /*0110*/  NOP ;  /* 0x0000000000007918 */ /* 0x001fe20000000000 */
.L_x_1:
[----:B------:R-:W-:Y:S05]  /*0120*/  BSYNC B0 ;  /* 0x0000000000007941 */ /* 0x000fea0003800000 */
.L_x_0:
[----:B------:R-:W-:Y:S01]  /*0130*/  VOTEU.ANY UP0, P0 ;  /* 0x00000000003f7886 */ /* 0x000fe20000000100 */
[----:B------:R-:W0:Y:S01]  /*0140*/  SHFL.IDX PT, R3, R3, RZ, 0x1f ;  /* 0x00001fff03037589 */ /* 0x000e2200000e0000 */
[----:B------:R-:W-:Y:S01]  /*0150*/  UMOV UR4, 0x80 ;  /* 0x0000008000047882 */ /* 0x000fe20000000000 */
[----:B------:R-:W-:Y:S01]  /*0160*/  UMOV UR7, 0x100 ;  /* 0x0000010000077882 */ /* 0x000fe20000000000 */
[----:B------:R-:W-:Y:S01]  /*0170*/  VOTEU.ANY UP1, P0 ;  /* 0x00000000003f7886 */ /* 0x000fe20000020100 */
[----:B------:R-:W1:Y:S01]  /*0180*/  @UP0 S2UR UR8, SR_CgaCtaId ;  /* 0x00000000000809c3 */ /* 0x000e620000008800 */
[----:B------:R-:W2:Y:S01]  /*0190*/  SHFL.IDX PT, R2, R0, RZ, 0x1f ;  /* 0x00001fff00027589 */ /* 0x000ea200000e0000 */
[----:B------:R-:W-:Y:S01]  /*01a0*/  @UP0 UMOV UR6, 0x400 ;  /* 0x0000040000060882 */ /* 0x000fe20000000000 */
[----:B------:R-:W-:-:S04]  /*01b0*/  @UP0 UIADD3 UR4, -UR4, 0x100000, URZ ;  /* 0x0010000004040890 */ /* 0x000fc8000fffe13f */
[----:B------:R-:W-:Y:S02]  /*01c0*/  @UP0 USHF.L.U32 UR5, UR4, 0xb, URZ ;  /* 0x0000000b04050899 */ /* 0x000fe4000800063f */
[----:B------:R-:W-:Y:S01]  /*01d0*/  @UP0 USHF.L.U32 UR4, UR4, 0x1, URZ ;  /* 0x0000000104040899 */ /* 0x000fe2000800063f */
[----:B------:R-:W-:Y:S01]  /*01e0*/  VOTEU.ANY UP2, P0 ;  /* 0x00000000003f7886 */ /* 0x000fe20000040100 */
[----:B0-----:R-:W-:Y:S01]  /*01f0*/  R2UR UR9, R3 ;  /* 0x00000000030972ca */ /* 0x001fe200000e0000 */
[----:B-1----:R-:W-:Y:S01]  /*0200*/  @UP0 ULEA UR8, UR8, UR6, 0x18 ;  /* 0x0000000608080291 */ /* 0x002fe2000f8ec03f */
[----:B--2---:R-:W-:Y:S01]  /*0210*/  ISETP.NE.AND P1, PT, R2, RZ, PT ;  /* 0x000000ff0200720c */ /* 0x004fe20003f25270 */
[----:B------:R-:W-:-:S04]  /*0220*/  @UP0 UIADD3 UR6, -UR7, 0x100000, URZ ;  /* 0x0010000007060890 */ /* 0x000fc8000fffe13f */
[----:B------:R-:W-:Y:S02]  /*0230*/  @UP0 USHF.L.U32 UR7, UR6, 0xb, URZ ;  /* 0x0000000b06070899 */ /* 0x000fe4000800063f */
[----:B------:R-:W-:-:S04]  /*0240*/  @UP0 USHF.L.U32 UR6, UR6, 0x1, URZ ;  /* 0x0000000106060899 */ /* 0x000fc8000800063f */
[----:B------:R-:W-:Y:S01]  /*0250*/  UISETP.NE.AND UP0, UPT, UR9, URZ, UPT ;  /* 0x0000003f0900728c */ /* 0x000fe2000bf05270 */
[----:B------:R-:W0:Y:S02]  /*0260*/  FENCE.VIEW.ASYNC.S ;  /* 0x00000000000073c6 */ /* 0x000e240000000000 */
[----:B0-----:R0:W1:Y:S05]  /*0270*/  @UP1 SYNCS.EXCH.64 URZ, [UR8+0x38800], UR4 ;  /* 0x03880004083f15b2 */ /* 0x00106a0008000100 */
[----:B------:R0:W2:Y:S01]  /*0280*/  @UP2 SYNCS.EXCH.64 URZ, [UR8+0x38820], UR6 ;  /* 0x03882006083f25b2 */ /* 0x0000a20008000100 */
[----:B------:R-:W-:Y:S05]  /*0290*/  @P1 BRA `(.L_x_2) ;  /* 0x0000000000481947 */ /* 0x000fea0003800000 */
[----:B0-----:R-:W0:Y:S01]  /*02a0*/  S2UR UR5, SR_CgaCtaId ;  /* 0x00000000000579c3 */ /* 0x001e220000008800 */
[----:B------:R-:W-:Y:S01]  /*02b0*/  UMOV UR4, 0x400 ;  /* 0x0000040000047882 */ /* 0x000fe20000000000 */
[----:B------:R-:W-:Y:S01]  /*02c0*/  UMOV UR6, 0x1 ;  /* 0x0000000100067882 */ /* 0x000fe20000000000 */
[----:B------:R-:W-:Y:S01]  /*02d0*/  UMOV UR7, 0x2 ;  /* 0x0000000200077882 */ /* 0x000fe20000000000 */
[----:B------:R-:W-:Y:S01]  /*02e0*/  ELECT P0, URZ, PT ;  /* 0x00000000003f782f */ /* 0x000fe20003800000 */
[----:B0-----:R-:W-:Y:S02]  /*02f0*/  ULEA UR8, UR5, UR4, 0x18 ;  /* 0x0000000405087291 */ /* 0x001fe4000f8ec03f */
[----:B------:R-:W-:-:S04]  /*0300*/  UIADD3 UR4, -UR6, 0x100000, URZ ;  /* 0x0010000006047890 */ /* 0x000fc8000fffe13f */
[----:B------:R-:W-:Y:S02]  /*0310*/  USHF.L.U32 UR5, UR4, 0xb, URZ ;  /* 0x0000000b04057899 */ /* 0x000fe4000800063f */
[----:B------:R-:W-:Y:S02]  /*0320*/  USHF.L.U32 UR4, UR4, 0x1, URZ ;  /* 0x0000000104047899 */ /* 0x000fe4000800063f */
[----:B------:R-:W-:-:S04]  /*0330*/  UIADD3 UR6, -UR7, 0x100000, URZ ;  /* 0x0010000007067890 */ /* 0x000fc8000fffe13f */
[----:B------:R-:W-:Y:S02]  /*0340*/  USHF.L.U32 UR7, UR6, 0xb, URZ ;  /* 0x0000000b06077899 */ /* 0x000fe4000800063f */
[----:B------:R-:W-:Y:S01]  /*0350*/  USHF.L.U32 UR6, UR6, 0x1, URZ ;  /* 0x0000000106067899 */ /* 0x000fe2000800063f */
[----:B------:R-:W0:Y:S03]  /*0360*/  FENCE.VIEW.ASYNC.S ;  /* 0x00000000000073c6 */ /* 0x000e260000000000 */
[----:B0-----:R3:W4:Y:S08]  /*0370*/  SYNCS.EXCH.64 URZ, [UR8+0x38830], UR4 ;  /* 0x03883004083f75b2 */ /* 0x0017300008000100 */
[----:B------:R3:W0:Y:S01]  /*0380*/  SYNCS.EXCH.64 URZ, [UR8+0x38840], UR6 ;  /* 0x03884006083f75b2 */ /* 0x0006220008000100 */
[----:B------:R3:W0:Y:S01]  /*0390*/  SYNCS.EXCH.64 URZ, [UR8+0x38838], UR4 ;  /* 0x03883804083f75b2 */ /* 0x0006220008000100 */
[----:B------:R3:W0:Y:S02]  /*03a0*/  SYNCS.EXCH.64 URZ, [UR8+0x38848], UR6 ;  /* 0x03884806083f75b2 */ /* 0x0006240008000100 */
[----:B---3--:R-:W-:Y:S01]  /*03b0*/  NOP ;  /* 0x0000000000007918 */ /* 0x008fe20000000000 */
.L_x_2:
[----:B------:R-:W3:Y:S01]  /*03c0*/  SHFL.IDX PT, R2, R0, RZ, 0x1f ;  /* 0x00001fff00027589 */ /* 0x000ee200000e0000 */
[----:B------:R-:W-:Y:S01]  /*03d0*/  NOP ;  /* 0x0000000000007918 */ /* 0x000fe20000000000 */
[----:B---3--:R-:W-:-:S13]  /*03e0*/  ISETP.NE.AND P0, PT, R2, RZ, PT ;  /* 0x000000ff0200720c */ /* 0x008fda0003f05270 */
        /* <DEDUP_REMOVED lines=14> */
[----:B0-----:R3:W0:Y:S08]  /*04d0*/  SYNCS.EXCH.64 URZ, [UR8+0x38850], UR4 ;  /* 0x03885004083f75b2 */ /* 0x0016300008000100 */
[----:B------:R3:W0:Y:S01]  /*04e0*/  SYNCS.EXCH.64 URZ, [UR8+0x38860], UR6 ;  /* 0x03886006083f75b2 */ /* 0x0006220008000100 */
[----:B------:R3:W0:Y:S01]  /*04f0*/  SYNCS.EXCH.64 URZ, [UR8+0x38858], UR4 ;  /* 0x03885804083f75b2 */ /* 0x0006220008000100 */
[----:B------:R3:W0:Y:S02]  /*0500*/  SYNCS.EXCH.64 URZ, [UR8+0x38868], UR6 ;  /* 0x03886806083f75b2 */ /* 0x0006240008000100 */
[----:B---3--:R-:W-:Y:S01]  /*0510*/  NOP ;  /* 0x0000000000007918 */ /* 0x008fe20000000000 */
.L_x_3:
[----:B------:R-:W3:Y:S01]  /*0520*/  SHFL.IDX PT, R2, R0, RZ, 0x1f ;  /* 0x00001fff00027589 */ /* 0x000ee200000e0000 */
[----:B------:R-:W-:Y:S01]  /*0530*/  NOP ;  /* 0x0000000000007918 */ /* 0x000fe20000000000 */
[----:B---3--:R-:W-:-:S13]  /*0540*/  ISETP.NE.AND P0, PT, R2, RZ, PT ;  /* 0x000000ff0200720c */ /* 0x008fda0003f05270 */
[----:B------:R-:W-:Y:S05]  /*0550*/  @P0 BRA `(.L_x_4) ;  /* 0x0000000000380947 */ /* 0x000fea0003800000 */
[----:B0-----:R-:W0:Y:S01]  /*0560*/  S2UR UR5, SR_CgaCtaId ;  /* 0x00000000000579c3 */ /* 0x001e220000008800 */
[----:B------:R-:W-:Y:S01]  /*0570*/  UMOV UR4, 0x400 ;  /* 0x0000040000047882 */ /* 0x000fe20000000000 */
[----:B------:R-:W-:Y:S01]  /*0580*/  UMOV UR7, 0x1 ;  /* 0x0000000100077882 */ /* 0x000fe20000000000 */
[----:B------:R-:W-:Y:S01]  /*0590*/  ELECT P0, URZ, PT ;  /* 0x00000000003f782f */ /* 0x000fe20003800000 */
[----:B0-----:R-:W-:Y:S02]  /*05a0*/  ULEA UR6, UR5, UR4, 0x18 ;  /* 0x0000000405067291 */ /* 0x001fe4000f8ec03f */
[----:B------:R-:W-:-:S04]  /*05b0*/  UIADD3 UR4, -UR7, 0x100000, URZ ;  /* 0x0010000007047890 */ /* 0x000fc8000fffe13f */
[----:B------:R-:W-:Y:S02]  /*05c0*/  USHF.L.U32 UR5, UR4, 0xb, URZ ;  /* 0x0000000b04057899 */ /* 0x000fe4000800063f */
[----:B------:R-:W-:Y:S01]  /*05d0*/  USHF.L.U32 UR4, UR4, 0x1, URZ ;  /* 0x0000000104047899 */ /* 0x000fe2000800063f */
[----:B------:R-:W0:Y:S11]  /*05e0*/  FENCE.VIEW.ASYNC.S ;  /* 0x00000000000073c6 */ /* 0x000e360000000000 */
[----:B0-----:R3:W0:Y:S01]  /*05f0*/  SYNCS.EXCH.64 URZ, [UR6+0x38870], UR4 ;  /* 0x03887004063f75b2 */ /* 0x0016220008000100 */
[----:B------:R3:W0:Y:S01]  /*0600*/  SYNCS.EXCH.64 URZ, [UR6+0x38880], UR4 ;  /* 0x03888004063f75b2 */ /* 0x0006220008000100 */
[----:B------:R3:W0:Y:S01]  /*0610*/  SYNCS.EXCH.64 URZ, [UR6+0x38878], UR4 ;  /* 0x03887804063f75b2 */ /* 0x0006220008000100 */
[----:B------:R3:W0:Y:S02]  /*0620*/  SYNCS.EXCH.64 URZ, [UR6+0x38888], UR4 ;  /* 0x03888804063f75b2 */ /* 0x0006240008000100 */
[----:B---3--:R-:W-:Y:S01]  /*0630*/  NOP ;  /* 0x0000000000007918 */ /* 0x008fe20000000000 */
.L_x_4:
        /* <DEDUP_REMOVED lines=22> */
.L_x_5:
        /* <DEDUP_REMOVED lines=22> */
.L_x_6:
[----:B------:R-:W-:Y:S01]  /*0900*/  PLOP3.LUT P0, PT, PT, PT, UP0, 0x80, 0x0 ;  /* 0x000000000000781c */ /* 0x000fe20003f0f008 */
[----:B------:R-:W-:Y:S01]  /*0910*/  UMOV UR38, 0x1 ;  /* 0x0000000100267882 */ /* 0x000fe20000000000 */
[----:B------:R-:W-:Y:S01]  /*0920*/  NOP ;  /* 0x0000000000007918 */ /* 0x000fe20000000000 */
[----:B------:R-:W-:Y:S01]  /*0930*/  USEL UR38, UR38, 0x2, !UP0 ;  /* 0x0000000226267887 */ /* 0x000fe2000c000000 */
[----:B------:R-:W-:Y:S01]  /*0940*/  ULDC.64 UR48, c[0x0][0x208] ;  /* 0x0000820000307ab9 */ /* 0x000fe20000000a00 */
[----:B012-4-:R-:W-:Y:S08]  /*0950*/  BAR.SYNC.DEFER_BLOCKING 0x0 ;  /* 0x0000000000007b1d */ /* 0x017ff00000010000 */
[----:B------:R-:W-:Y:S05]  /*0960*/  @!P0 BRA `(.L_x_7) ;  /* 0x0000009000b08947 */ /* 0x000fea0003800000 */
.L_x_8:
[----:B------:R-:W-:-:S08]  /*0970*/  NOP ;  /* 0x0000000000007918 */ /* 0x000fd00000000000 */
[----:B------:R-:W0:Y:S02]  /*0980*/  USETMAXREG.TRY_ALLOC.CTAPOOL UP0, 0xf0 ;  /* 0x000000f0000079c8 */ /* 0x000e240008000600 */
[----:B0-----:R-:W-:-:S13]  /*0990*/  PLOP3.LUT P0, PT, PT, PT, UP0, 0x80, 0x0 ;  /* 0x000000000000781c */ /* 0x001fda0003f0f008 */
[----:B------:R-:W-:Y:S05]  /*09a0*/  @!P0 BRA `(.L_x_8) ;  /* 0xfffffffc00f08947 */ /* 0x000fea000383ffff */
[----:B------:R-:W0:Y:S01]  /*09b0*/  S2R R2, SR_TID.X ;  /* 0x0000000000027919 */ /* 0x000e220000002100 */
[----:B------:R-:W1:Y:S08]  /*09c0*/  S2UR UR41, SR_CTAID.X ;  /* 0x00000000002979c3 */ /* 0x000e700000002500 */
[----:B------:R-:W-:Y:S06]  /*09d0*/  BAR.ARV 0x8, 0x180 ;  /* 0x0206000000007b1d */ /* 0x000fec0000002000 */
[----:B0-----:R-:W-:-:S04]  /*09e0*/  LOP3.LUT R0, R2, 0xffffff80, RZ, 0xc0, !PT ;  /* 0xffffff8002007812 */ /* 0x001fc800078ec0ff */
[----:B------:R-:W-:Y:S02]  /*09f0*/  ISETP.NE.AND P0, PT, R0, 0x80, PT ;  /* 0x000000800000780c */ /* 0x000fe40003f05270 */
[----:B------:R-:W1:Y:S11]  /*0a00*/  LDC R0, c[0x0][0xc34] ;  /* 0x00030d00ff007b82 */ /* 0x000e760000000800 */
[----:B------:R-:W-:Y:S06]  /*0a10*/  @!P0 BAR.ARV 0x9, 0x100 ;  /* 0x0244000000008b1d */ /* 0x000fec0000002000 */
[----:B-1----:R-:W-:-:S13]  /*0a20*/  ISETP.LE.AND P0, PT, R0, UR41, PT ;  /* 0x0000002900007c0c */ /* 0x002fda000bf03270 */
[----:B------:R-:W-:Y:S05]  /*0a30*/  @P0 EXIT ;  /* 0x000000000000094d */ /* 0x000fea0003800000 */
[----:B------:R-:W-:Y:S01]  /*0a40*/  VIADD R19, R2, 0xffffff80 ;  /* 0xffffff8002137836 */ /* 0x000fe20000000000 */
[----:B------:R-:W-:Y:S01]  /*0a50*/  ULOP3.LUT UR46, UR38, 0x1, URZ, 0xfc, !UPT ;  /* 0x00000001262e7892 */ /* 0x000fe2000f8efc3f */
[----:B------:R-:W-:Y:S01]  /*0a60*/  IMAD.MOV.U32 R11, RZ, RZ, -0x2 ;  /* 0xfffffffeff0b7424 */ /* 0x000fe200078e00ff */
[----:B------:R-:W-:Y:S01]  /*0a70*/  UMOV UR45, URZ ;  /* 0x0000003f002d7c82 */ /* 0x000fe20008000000 */
[----:B------:R-:W-:Y:S01]  /*0a80*/  UMOV UR44, URZ ;  /* 0x0000003f002c7c82 */ /* 0x000fe20008000000 */
[----:B------:R-:W-:Y:S01]  /*0a90*/  SHF.R.S32.HI R0, RZ, 0x1f, R19 ;  /* 0x0000001fff007819 */ /* 0x000fe20000011413 */
[----:B------:R-:W-:-:S03]  /*0aa0*/  UMOV UR52, URZ ;  /* 0x0000003f00347c82 */ /* 0x000fc60008000000 */
[CC--:B------:R-:W-:Y:S02]  /*0ab0*/  LEA.HI R3, R0.reuse, R19.reuse, RZ, 0x7 ;  /* 0x0000001300037211 */ /* 0x0c0fe400078f38ff */
[CC--:B------:R-:W-:Y:S02]  /*0ac0*/  LEA.HI R5, R0.reuse, R19.reuse, RZ, 0x5 ;  /* 0x0000001300057211 */ /* 0x0c0fe400078f28ff */
[----:B------:R-:W-:Y:S02]  /*0ad0*/  LOP3.LUT R2, R3, 0xffffff80, RZ, 0xc0, !PT ;  /* 0xffffff8003027812 */ /* 0x000fe400078ec0ff */
[CC--:B------:R-:W-:Y:S01]  /*0ae0*/  LEA.HI R4, R0.reuse, R19.reuse, RZ, 0x4 ;  /* 0x0000001300047211 */ /* 0x0c0fe200078f20ff */
[----:B------:R-:W-:Y:S01]  /*0af0*/  IMAD.SHL.U32 R7, R5, 0x20, RZ ;  /* 0x0000002005077824 */ /* 0x000fe200078e00ff */
[CC--:B------:R-:W-:Y:S01]  /*0b00*/  LEA.HI R6, R0.reuse, R19.reuse, RZ, 0x2 ;  /* 0x0000001300067211 */ /* 0x0c0fe200078f10ff */
[----:B------:R-:W-:Y:S01]  /*0b10*/  IMAD.IADD R23, R19, 0x1, -R2 ;  /* 0x0000000113177824 */ /* 0x000fe200078e0a02 */
[----:B------:R-:W-:-:S02]  /*0b20*/  LEA.HI R22, R0, R19, RZ, 0x3 ;  /* 0x0000001300167211 */ /* 0x000fc400078f18ff */
[----:B------:R-:W-:Y:S02]  /*0b30*/  SHF.R.S32.HI R5, RZ, 0x4, R4 ;  /* 0x00000004ff057819 */ /* 0x000fe40000011404 */
[----:B------:R-:W-:Y:S02]  /*0b40*/  SHF.R.S32.HI R2, RZ, 0x1f, R23 ;  /* 0x0000001fff027819 */ /* 0x000fe40000011417 */
[----:B------:R-:W-:Y:S02]  /*0b50*/  LOP3.LUT R10, R6, 0xfffffffc, RZ, 0xc0, !PT ;  /* 0xfffffffc060a7812 */ /* 0x000fe400078ec0ff */
[----:B------:R-:W-:Y:S02]  /*0b60*/  LEA.HI R0, R2, R23, RZ, 0x2 ;  /* 0x0000001702007211 */ /* 0x000fe400078f10ff */
[----:B------:R-:W-:Y:S01]  /*0b70*/  LOP3.LUT R6, R4, 0x3fffff0, RZ, 0xc0, !PT ;  /* 0x03fffff004067812 */ /* 0x000fe200078ec0ff */
[----:B------:R-:W-:Y:S01]  /*0b80*/  IMAD.IADD R10, R19, 0x1, -R10 ;  /* 0x00000001130a7824 */ /* 0x000fe200078e0a0a */
[----:B------:R-:W-:-:S02]  /*0b90*/  SHF.R.S32.HI R8, RZ, 0x2, R0 ;  /* 0x00000002ff087819 */ /* 0x000fc40000011400 */
[----:B------:R-:W-:Y:S01]  /*0ba0*/  SHF.R.S32.HI R9, RZ, 0x1f, R0 ;  /* 0x0000001fff097819 */ /* 0x000fe20000011400 */
[----:B------:R-:W-:Y:S01]  /*0bb0*/  IMAD.IADD R6, R19, 0x1, -R6 ;  /* 0x0000000113067824 */ /* 0x000fe200078e0a06 */
[----:B------:R-:W-:Y:S02]  /*0bc0*/  LEA.HI R4, R4, R5, RZ, 0x1 ;  /* 0x0000000504047211 */ /* 0x000fe400078f08ff */
[----:B------:R-:W-:Y:S02]  /*0bd0*/  LEA.HI R9, R9, R8, RZ, 0x3 ;  /* 0x0000000809097211 */ /* 0x000fe400078f18ff */
[----:B------:R-:W-:Y:S02]  /*0be0*/  SHF.R.S32.HI R232, RZ, 0x7, R3 ;  /* 0x00000007ffe87819 */ /* 0x000fe40000011403 */
[----:B------:R-:W-:Y:S02]  /*0bf0*/  LOP3.LUT R7, R7, 0xfffffc00, RZ, 0xc0, !PT ;  /* 0xfffffc0007077812 */ /* 0x000fe400078ec0ff */
[----:B------:R-:W-:-:S02]  /*0c00*/  LOP3.LUT R4, R4, 0x1ffffffe, RZ, 0xc0, !PT ;  /* 0x1ffffffe04047812 */ /* 0x000fc400078ec0ff */
[----:B------:R-:W-:Y:S01]  /*0c10*/  LOP3.LUT R9, R9, 0xfffffff8, RZ, 0xc0, !PT ;  /* 0xfffffff809097812 */ /* 0x000fe200078ec0ff */
[----:B------:R-:W-:Y:S01]  /*0c20*/  IMAD R7, R6, 0x40, R7 ;  /* 0x0000004006077824 */ /* 0x000fe200078e0207 */
[----:B------:R-:W-:Y:S01]  /*0c30*/  LEA.HI R2, R2, R23, RZ, 0x5 ;  /* 0x0000001702027211 */ /* 0x000fe200078f28ff */
[----:B------:R-:W-:Y:S01]  /*0c40*/  IMAD.IADD R4, R5, 0x1, -R4 ;  /* 0x0000000105047824 */ /* 0x000fe200078e0a04 */
[----:B------:R-:W-:Y:S01]  /*0c50*/  LOP3.LUT R12, R22, 0xfffffff8, RZ, 0xc0, !PT ;  /* 0xfffffff8160c7812 */ /* 0x000fe200078ec0ff */
[----:B------:R-:W-:Y:S01]  /*0c60*/  IMAD.IADD R9, R8, 0x1, -R9 ;  /* 0x0000000108097824 */ /* 0x000fe200078e0a09 */
[----:B------:R-:W-:Y:S01]  /*0c70*/  LEA.HI R3, R3, R232, RZ, 0x1 ;  /* 0x000000e803037211 */ /* 0x000fe200078f08ff */
[----:B------:R-:W-:Y:S01]  /*0c80*/  IMAD R235, R4, 0x8, R7 ;  /* 0x0000000804eb7824 */ /* 0x000fe200078e0207 */
[----:B------:R-:W-:Y:S01]  /*0c90*/  SHF.R.S32.HI R2, RZ, 0x5, R2 ;  /* 0x00000005ff027819 */ /* 0x000fe20000011402 */
[----:B------:R-:W-:Y:S01]  /*0ca0*/  IMAD.IADD R19, R19, 0x1, -R12 ;  /* 0x0000000113137824 */ /* 0x000fe200078e0a0c */
[----:B------:R-:W-:-:S02]  /*0cb0*/  LEA.HI R5, R10, R10, RZ, 0x1 ;  /* 0x0000000a0a057211 */ /* 0x000fc400078f08ff */
[----:B------:R-:W-:Y:S01]  /*0cc0*/  LOP3.LUT R3, R3, 0x3fffffe, RZ, 0xc0, !PT ;  /* 0x03fffffe03037812 */ /* 0x000fe200078ec0ff */
[----:B------:R-:W-:Y:S01]  /*0cd0*/  IMAD R4, R2, 0x10, R9 ;  /* 0x0000001002047824 */ /* 0x000fe200078e0209 */
[----:B------:R-:W-:Y:S01]  /*0ce0*/  LOP3.LUT R0, R0, 0x7ffffffc, RZ, 0xc0, !PT ;  /* 0x7ffffffc00007812 */ /* 0x000fe200078ec0ff */
[----:B------:R-:W-:Y:S01]  /*0cf0*/  IMAD.SHL.U32 R2, R19, 0x8, RZ ;  /* 0x0000000813027824 */ /* 0x000fe200078e00ff */
[----:B------:R-:W-:Y:S01]  /*0d00*/  LOP3.LUT R5, R5, 0x1ffffffe, RZ, 0xc0, !PT ;  /* 0x1ffffffe05057812 */ /* 0x000fe200078ec0ff */
[----:B------:R-:W-:Y:S01]  /*0d10*/  IMAD.IADD R3, R232, 0x1, -R3 ;  /* 0x00000001e8037824 */ /* 0x000fe200078e0a03 */
[----:B------:R-:W-:Y:S01]  /*0d20*/  SHF.R.S32.HI R22, RZ, 0x3, R22 ;  /* 0x00000003ff167819 */ /* 0x000fe20000011416 */
[----:B------:R-:W-:Y:S02]  /*0d30*/  IMAD.IADD R0, R23, 0x1, -R0 ;  /* 0x0000000117007824 */ /* 0x000fe400078e0a00 */
[C---:B------:R-:W-:Y:S02]  /*0d40*/  VIADD R18, R2.reuse, 0x40 ;  /* 0x0000004002127836 */ /* 0x040fe40000000000 */
[----:B------:R-:W-:-:S02]  /*0d50*/  VIADD R17, R2, 0x80 ;  /* 0x0000008002117836 */ /* 0x000fc40000000000 */
[----:B------:R-:W-:Y:S02]  /*0d60*/  VIADD R16, R2, 0xc0 ;  /* 0x000000c002107836 */ /* 0x000fe40000000000 */
[----:B------:R-:W-:Y:S02]  /*0d70*/  IMAD.IADD R234, R10, 0x1, -R5 ;  /* 0x000000010aea7824 */ /* 0x000fe400078e0a05 */
[----:B------:R-:W-:Y:S01]  /*0d80*/  IMAD R233, R3, 0x40, R4 ;  /* 0x0000004003e97824 */ /* 0x000fe200078e0204 */
[----:B------:R-:W-:Y:S01]  /*0d90*/  SHF.R.S32.HI R3, RZ, 0x1f, R18 ;  /* 0x0000001fff037819 */ /* 0x000fe20000011412 */
[----:B------:R-:W-:Y:S01]  /*0da0*/  IMAD R236, R0, R11, 0x80 ;  /* 0x0000008000ec7424 */ /* 0x000fe200078e020b */
[----:B------:R-:W-:Y:S01]  /*0db0*/  SHF.R.S32.HI R0, RZ, 0x1f, R17 ;  /* 0x0000001fff007819 */ /* 0x000fe20000011411 */
[----:B------:R-:W-:Y:S01]  /*0dc0*/  IMAD R234, R234, 0x8, R233 ;  /* 0x00000008eaea7824 */ /* 0x000fe200078e02e9 */
[----:B------:R-:W-:-:S07]  /*0dd0*/  SHF.R.S32.HI R237, RZ, 0x1f, R16 ;  /* 0x0000001fffed7819 */ /* 0x000fce0000011410 */
.L_x_39:
[----:B------:R-:W-:Y:S01]  /*0de0*/  ULDC UR4, c[0x0][0xc38] ;  /* 0x00030e0000047ab9 */ /* 0x000fe20000000800 */
[----:B------:R-:W-:Y:S01]  /*0df0*/  ULDC UR15, c[0x0][0xc44] ;  /* 0x00031100000f7ab9 */ /* 0x000fe20000000800 */
[----:B------:R-:W-:Y:S01]  /*0e00*/  UISETP.NE.AND UP3, UPT, UR4, 0x1, UPT ;  /* 0x000000010400788c */ /* 0x000fe2000bf65270 */
[----:B--2-4-:R-:W-:Y:S01]  /*0e10*/  IMAD.MOV.U32 R3, RZ, RZ, 0x3f800000 ;  /* 0x3f800000ff037424 */ /* 0x014fe200078e00ff */
[----:B------:R-:W-:Y:S01]  /*0e20*/  UISETP.NE.AND UP2, UPT, UR15, 0x1, UPT ;  /* 0x000000010f00788c */ /* 0x000fe2000bf45270 */
[----:B------:R-:W-:Y:S01]  /*0e30*/  IMAD.MOV.U32 R0, RZ, RZ, 0x3f800000 ;  /* 0x3f800000ff007424 */ /* 0x000fe200078e00ff */
[----:B------:R-:W-:Y:S01]  /*0e40*/  ULDC.64 UR6, c[0x0][0x990] ;  /* 0x0002640000067ab9 */ /* 0x000fe20000000a00 */
[----:B------:R-:W-:Y:S01]  /*0e50*/  ULDC.64 UR4, c[0x0][0x998] ;  /* 0x0002660000047ab9 */ /* 0x000fe20000000a00 */
[----:B------:R-:W-:Y:S02]  /*0e60*/  UISETP.NE.U32.AND UP0, UPT, UR6, URZ, UPT ;  /* 0x0000003f0600728c */ /* 0x000fe4000bf05070 */
[----:B------:R-:W-:Y:S01]  /*0e70*/  UISETP.NE.U32.AND UP1, UPT, UR4, URZ, UPT ;  /* 0x0000003f0400728c */ /* 0x000fe2000bf25070 */
[----:B------:R-:W-:-:S02]  /*0e80*/  UMOV UR43, UR41 ;  /* 0x00000029002b7c82 */ /* 0x000fc40008000000 */
[----:B------:R-:W-:Y:S01]  /*0e90*/  @UP3 ULDC UR8, c[0x0][0xc3c] ;  /* 0x00030f0000083ab9 */ /* 0x000fe20000000800 */
[----:B------:R-:W-:Y:S01]  /*0ea0*/  @UP3 ULDC UR10, c[0x0][0xc40] ;  /* 0x00031000000a3ab9 */ /* 0x000fe20000000800 */
[----:B------:R-:W-:Y:S02]  /*0eb0*/  UIMAD.WIDE.U32 UR8, UR41, UR8, URZ ;  /* 0x00000008290872a5 */ /* 0x000fe4000f8e003f */
[----:B------:R-:W-:Y:S02]  /*0ec0*/  UISETP.NE.AND.EX UP0, UPT, UR7, URZ, UPT, UP0 ;  /* 0x0000003f0700728c */ /* 0x000fe4000bf05300 */
[----:B------:R-:W-:Y:S02]  /*0ed0*/  @UP3 USHF.R.U32.HI UR43, URZ, UR10, UR9 ;  /* 0x0000000a3f2b3299 */ /* 0x000fe40008011609 */
[----:B------:R-:W-:Y:S01]  /*0ee0*/  UISETP.NE.AND.EX UP1, UPT, UR5, URZ, UPT, UP1 ;  /* 0x0000003f0500728c */ /* 0x000fe2000bf25310 */
[----:B------:R-:W-:Y:S01]  /*0ef0*/  @UP2 ULDC.64 UR10, c[0x0][0xc48] ;  /* 0x00031200000a2ab9 */ /* 0x000fe20000000a00 */
[----:B------:R-:W-:Y:S01]  /*0f00*/  PLOP3.LUT P0, PT, PT, PT, UP0, 0x80, 0x0 ;  /* 0x000000000000781c */ /* 0x000fe20003f0f008 */
[----:B------:R-:W-:-:S02]  /*0f10*/  UIMAD.WIDE.U32 UR8, UR43, UR10, URZ ;  /* 0x0000000a2b0872a5 */ /* 0x000fc4000f8e003f */
[----:B------:R-:W-:Y:S02]  /*0f20*/  UMOV UR42, UR43 ;  /* 0x0000002b002a7c82 */ /* 0x000fe40008000000 */
[----:B------:R-:W-:Y:S01]  /*0f30*/  @UP0 ULDC.64 UR12, c[0x0][0x9a8] ;  /* 0x00026a00000c0ab9 */ /* 0x000fe20000000a00 */
[----:B------:R-:W-:Y:S01]  /*0f40*/  @UP2 USHF.R.U32.HI UR42, URZ, UR11, UR9 ;  /* 0x0000000b3f2a2299 */ /* 0x000fe20008011609 */
[----:B------:R-:W-:Y:S01]  /*0f50*/  PLOP3.LUT P1, PT, PT, PT, UP1, 0x80, 0x0 ;  /* 0x000000000000781c */ /* 0x000fe20003f2f018 */
[----:B0--3--:R-:W0:Y:S01]  /*0f60*/  SHFL.IDX PT, R8, R232, RZ, 0x1f ;  /* 0x00001fffe8087589 */ /* 0x009e2200000e0000 */
[----:B------:R-:W-:Y:S01]  /*0f70*/  @UP1 ULDC.64 UR18, c[0x0][0x9b8] ;  /* 0x00026e0000121ab9 */ /* 0x000fe20000000a00 */
[----:B------:R-:W-:Y:S02]  /*0f80*/  @UP0 USHF.R.S32.HI UR10, URZ, 0x1f, UR42 ;  /* 0x0000001f3f0a0899 */ /* 0x000fe4000801142a */
[----:B------:R-:W-:Y:S02]  /*0f90*/  @UP1 USHF.R.S32.HI UR11, URZ, 0x1f, UR42 ;  /* 0x0000001f3f0b1899 */ /* 0x000fe4000801142a */
[----:B------:R-:W-:-:S02]  /*0fa0*/  @UP0 UIADD3 UR14, -UR42, URZ, URZ ;  /* 0x0000003f2a0e0290 */ /* 0x000fc4000fffe13f */
[----:B------:R-:W-:Y:S02]  /*0fb0*/  @UP1 UIADD3 UR20, -UR42, URZ, URZ ;  /* 0x0000003f2a141290 */ /* 0x000fe4000fffe13f */
[----:B------:R-:W-:Y:S02]  /*0fc0*/  @UP0 UIMAD.WIDE.U32 UR8, UR42, UR12, URZ ;  /* 0x0000000c2a0802a5 */ /* 0x000fe4000f8e003f */
[----:B------:R-:W-:Y:S02]  /*0fd0*/  @UP0 UIMAD UR10, UR10, UR12, URZ ;  /* 0x0000000c0a0a02a4 */ /* 0x000fe4000f8e023f */
[----:B------:R-:W-:Y:S02]  /*0fe0*/  @UP1 UIMAD UR12, UR11, UR18, URZ ;  /* 0x000000120b0c12a4 */ /* 0x000fe4000f8e023f */
[----:B------:R-:W-:Y:S02]  /*0ff0*/  @UP0 UIMAD UR14, UR15, UR14, UR43 ;  /* 0x0000000e0f0e02a4 */ /* 0x000fe4000f8e022b */
[----:B------:R-:W-:-:S02]  /*1000*/  @UP1 UIMAD UR20, UR15, UR20, UR43 ;  /* 0x000000140f1412a4 */ /* 0x000fc4000f8e022b */
[----:B------:R-:W-:Y:S02]  /*1010*/  @UP0 UIMAD UR16, UR42, UR13, UR10 ;  /* 0x0000000d2a1002a4 */ /* 0x000fe4000f8e020a */
[----:B------:R-:W-:Y:S02]  /*1020*/  @UP0 USHF.R.S32.HI UR15, URZ, 0x1f, UR14 ;  /* 0x0000001f3f0f0899 */ /* 0x000fe4000801140e */
[----:B------:R-:W-:Y:S02]  /*1030*/  @UP1 USHF.R.S32.HI UR21, URZ, 0x1f, UR20 ;  /* 0x0000001f3f151899 */ /* 0x000fe40008011414 */
[----:B------:R-:W-:Y:S02]  /*1040*/  @UP1 UIMAD.WIDE.U32 UR10, UR42, UR18, URZ ;  /* 0x000000122a0a12a5 */ /* 0x000fe4000f8e003f */
[----:B------:R-:W-:Y:S02]  /*1050*/  @UP1 UIMAD UR17, UR42, UR19, UR12 ;  /* 0x000000132a1112a4 */ /* 0x000fe4000f8e020c */
[----:B------:R-:W-:Y:S01]  /*1060*/  @UP0 UIADD3 UR9, UR9, UR16, URZ ;  /* 0x0000001009090290 */ /* 0x000fe2000fffe03f */
[----:B------:R-:W-:Y:S01]  /*1070*/  @UP0 ULDC.64 UR18, c[0x0][0x9b0] ;  /* 0x00026c0000120ab9 */ /* 0x000fe20000000a00 */
[----:B------:R-:W-:Y:S01]  /*1080*/  @UP1 ULDC.64 UR12, c[0x0][0x9c0] ;  /* 0x00027000000c1ab9 */ /* 0x000fe20000000a00 */
[----:B------:R-:W-:-:S02]  /*1090*/  @UP0 UIMAD UR15, UR15, UR18, URZ ;  /* 0x000000120f0f02a4 */ /* 0x000fc4000f8e023f */
[----:B------:R-:W-:Y:S02]  /*10a0*/  @UP1 UIMAD UR16, UR21, UR12, URZ ;  /* 0x0000000c151012a4 */ /* 0x000fe4000f8e023f */
[----:B------:R-:W-:Y:S02]  /*10b0*/  @UP1 UIADD3 UR11, UR11, UR17, URZ ;  /* 0x000000110b0b1290 */ /* 0x000fe4000fffe03f */
[----:B------:R-:W-:Y:S02]  /*10c0*/  @UP0 UIMAD UR15, UR14, UR19, UR15 ;  /* 0x000000130e0f02a4 */ /* 0x000fe4000f8e020f */
[----:B------:R-:W-:Y:S02]  /*10d0*/  @UP0 UIMAD.WIDE.U32 UR8, UR14, UR18, UR8 ;  /* 0x000000120e0802a5 */ /* 0x000fe4000f8e0008 */
[----:B------:R-:W-:Y:S02]  /*10e0*/  @UP1 UIMAD UR16, UR20, UR13, UR16 ;  /* 0x0000000d141012a4 */ /* 0x000fe4000f8e0210 */
[----:B------:R-:W-:-:S02]  /*10f0*/  @UP1 UIMAD.WIDE.U32 UR12, UR20, UR12, UR10 ;  /* 0x0000000c140c12a5 */ /* 0x000fc4000f8e000a */
[----:B------:R-:W-:Y:S02]  /*1100*/  @UP0 UIADD3 UR10, UR9, UR15, URZ ;  /* 0x0000000f090a0290 */ /* 0x000fe4000fffe03f */
[----:B------:R-:W-:Y:S02]  /*1110*/  @UP0 ULEA UR6, UP2, UR8, UR6, 0x2 ;  /* 0x0000000608060291 */ /* 0x000fe4000f84103f */
[----:B------:R-:W-:Y:S02]  /*1120*/  @UP1 UIADD3 UR9, UR13, UR16, URZ ;  /* 0x000000100d091290 */ /* 0x000fe4000fffe03f */
[----:B------:R-:W-:Y:S02]  /*1130*/  @UP1 ULEA UR4, UP3, UR12, UR4, 0x2 ;  /* 0x000000040c041291 */ /* 0x000fe4000f86103f */
[----:B------:R-:W-:Y:S01]  /*1140*/  @UP0 ULEA.HI.X UR7, UR8, UR7, UR10, 0x2, UP2 ;  /* 0x0000000708070291 */ /* 0x000fe200090f140a */
[----:B------:R-:W-:Y:S01]  /*1150*/  IMAD.U32 R4, RZ, RZ, UR6 ;  /* 0x00000006ff047e24 */ /* 0x000fe2000f8e00ff */
[----:B------:R-:W-:-:S02]  /*1160*/  @UP1 ULEA.HI.X UR5, UR12, UR5, UR9, 0x2, UP3 ;  /* 0x000000050c051291 */ /* 0x000fc400098f1409 */
[----:B------:R-:W-:Y:S01]  /*1170*/  IMAD.U32 R6, RZ, RZ, UR4 ;  /* 0x00000004ff067e24 */ /* 0x000fe2000f8e00ff */
[----:B------:R-:W1:Y:S01]  /*1180*/  S2UR UR36, SR_CgaCtaId ;  /* 0x00000000002479c3 */ /* 0x000e620000008800 */
[----:B------:R-:W-:Y:S01]  /*1190*/  IMAD.U32 R5, RZ, RZ, UR7 ;  /* 0x00000007ff057e24 */ /* 0x000fe2000f8e00ff */
[----:B0-----:R-:W-:Y:S01]  /*11a0*/  R2UR UR37, R8 ;  /* 0x00000000082572ca */ /* 0x001fe200000e0000 */
[----:B------:R-:W-:Y:S01]  /*11b0*/  IMAD.U32 R7, RZ, RZ, UR5 ;  /* 0x00000005ff077e24 */ /* 0x000fe2000f8e00ff */
[----:B------:R-:W-:Y:S01]  /*11c0*/  ULDC.64 UR4, c[0x0][0x418] ;  /* 0x0001060000047ab9 */ /* 0x000fe20000000a00 */
[----:B------:R-:W-:Y:S01]  /*11d0*/  ULDC UR51, c[0x0][0x424] ;  /* 0x0001090000337ab9 */ /* 0x000fe20000000800 */
[----:B------:R-:W2:Y:S01]  /*11e0*/  @P0 LDG.E R3, desc[UR48][R4.64] ;  /* 0x0000003004030981 */ /* 0x000ea2000c1e1900 */
[----:B------:R-:W-:Y:S01]  /*11f0*/  UMOV UR39, 0x400 ;  /* 0x0000040000277882 */ /* 0x000fe20000000000 */
[----:B------:R-:W-:Y:S02]  /*1200*/  ULDC UR7, c[0x0][0x988] ;  /* 0x0002620000077ab9 */ /* 0x000fe40000000800 */
[----:B------:R-:W2:Y:S01]  /*1210*/  @P1 LDG.E R0, desc[UR48][R6.64] ;  /* 0x0000003006001981 */ /* 0x000ea2000c1e1900 */
[----:B------:R-:W-:-:S04]  /*1220*/  UISETP.NE.U32.AND UP0, UPT, UR4, URZ, UPT ;  /* 0x0000003f0400728c */ /* 0x000fc8000bf05070 */
[----:B------:R-:W-:Y:S02]  /*1230*/  UISETP.NE.AND.EX UP0, UPT, UR5, URZ, UPT, UP0 ;  /* 0x0000003f0500728c */ /* 0x000fe4000bf05300 */
[----:B------:R-:W-:Y:S02]  /*1240*/  ULEA.HI UR4, UR37, UR37, URZ, 0x1 ;  /* 0x0000002525047291 */ /* 0x000fe4000f8f083f */
[----:B------:R-:W-:Y:S01]  /*1250*/  USEL UR51, UR51, 0x1, UP0 ;  /* 0x0000000133337887 */ /* 0x000fe20008000000 */
[----:B------:R-:W-:Y:S01]  /*1260*/  ULDC UR5, c[0x0][0x2f0] ;  /* 0x0000bc0000057ab9 */ /* 0x000fe20000000800 */
[----:B------:R-:W-:Y:S02]  /*1270*/  ULOP3.LUT UR4, UR4, 0x1e, URZ, 0xc0, !UPT ;  /* 0x0000001e04047892 */ /* 0x000fe4000f8ec03f */
[----:B-1----:R-:W-:Y:S02]  /*1280*/  ULEA UR39, UR36, UR39, 0x18 ;  /* 0x0000002724277291 */ /* 0x002fe4000f8ec03f */
[----:B------:R-:W-:-:S02]  /*1290*/  UIMAD UR51, UR51, UR5, URZ ;  /* 0x00000005333372a4 */ /* 0x000fc4000f8e023f */
[----:B------:R-:W-:Y:S02]  /*12a0*/  UIADD3 UR5, UR39, 0x20400, URZ ;  /* 0x0002040027057890 */ /* 0x000fe4000fffe03f */
[----:B------:R-:W-:Y:S02]  /*12b0*/  UIADD3 UR4, UR37, -UR4, URZ ;  /* 0x8000000425047290 */ /* 0x000fe4000fffe03f */
[----:B------:R-:W-:Y:S02]  /*12c0*/  ULOP3.LUT UP0, URZ, UR5, 0x3ff, URZ, 0xc0, !UPT ;  /* 0x000003ff053f7892 */ /* 0x000fe4000f80c03f */
[----:B------:R-:W-:Y:S02]  /*12d0*/  UIADD3 UR6, UR51, 0x7f, URZ ;  /* 0x0000007f33067890 */ /* 0x000fe4000fffe03f */
[----:B------:R-:W-:Y:S02]  /*12e0*/  ULEA UR4, UR4, UR5, 0xd ;  /* 0x0000000504047291 */ /* 0x000fe4000f8e683f */
[----:B------:R-:W-:Y:S01]  /*12f0*/  PLOP3.LUT P0, PT, PT, PT, UP0, 0x80, 0x0 ;  /* 0x000000000000781c */ /* 0x000fe20003f0f008 */
[----:B------:R-:W-:-:S02]  /*1300*/  USHF.R.S32.HI UR5, URZ, 0x1f, UR6 ;  /* 0x0000001f3f057899 */ /* 0x000fc40008011406 */
[----:B------:R-:W-:Y:S02]  /*1310*/  USHF.R.U32.HI UR4, URZ, 0x4, UR4 ;  /* 0x000000043f047899 */ /* 0x000fe40008011604 */
[----:B------:R-:W-:Y:S02]  /*1320*/  ULEA.HI UR5, UR5, UR6, URZ, 0x7 ;  /* 0x0000000605057291 */ /* 0x000fe4000f8f383f */
[----:B------:R-:W-:Y:S02]  /*1330*/  ULOP3.LUT UR53, UR4, 0x3fff, URZ, 0xc0, !UPT ;  /* 0x00003fff04357892 */ /* 0x000fe4000f8ec03f */
[----:B------:R-:W-:Y:S01]  /*1340*/  USHF.R.S32.HI UR50, URZ, 0x7, UR5 ;  /* 0x000000073f327899 */ /* 0x000fe20008011405 */
[----:B--2---:R-:W-:-:S04]  /*1350*/  FMUL.FTZ R0, R3, R0 ;  /* 0x0000000003007220 */ /* 0x004fc80000410000 */
[----:B------:R-:W-:-:S05]  /*1360*/  FMUL.FTZ R0, R0, UR7 ;  /* 0x0000000700007c20 */ /* 0x000fca0008410000 */
[----:B------:R-:W-:Y:S01]  /*1370*/  R2UR UR40, R0 ;  /* 0x00000000002872ca */ /* 0x000fe200000e0000 */
[----:B-----5:R-:W-:-:S14]  /*1380*/  @!P0 BRA `(.L_x_9) ;  /* 0x0000000000408947 */ /* 0x020fdc0003800000 */
[----:B------:R-:W-:Y:S01]  /*1390*/  MOV R0, 0x0 ;  /* 0x0000000000007802 */ /* 0x000fe20000000f00 */
[----:B------:R-:W-:Y:S01]  /*13a0*/  ULDC.64 UR4, c[0x4][0xc0] ;  /* 0x0100300000047ab9 */ /* 0x000fe20000000a00 */
[----:B------:R-:W-:Y:S01]  /*13b0*/  ULDC.64 UR6, c[0x4][0x30] ;  /* 0x01000c0000067ab9 */ /* 0x000fe20000000a00 */
[----:B------:R-:W-:Y:S01]  /*13c0*/  IMAD.U32 R4, RZ, RZ, UR4 ;  /* 0x00000004ff047e24 */ /* 0x000fe2000f8e00ff */
[----:B------:R0:W1:Y:S01]  /*13d0*/  LDC.64 R14, c[0x4][R0] ;  /* 0x01000000000e7b82 */ /* 0x0000620000000a00 */
[----:B------:R-:W-:Y:S01]  /*13e0*/  IMAD.U32 R5, RZ, RZ, UR5 ;  /* 0x00000005ff057e24 */ /* 0x000fe2000f8e00ff */
[----:B------:R-:W-:Y:S01]  /*13f0*/  ULDC.64 UR4, c[0x4][0xc8] ;  /* 0x0100320000047ab9 */ /* 0x000fe20000000a00 */
[----:B------:R-:W-:Y:S02]  /*1400*/  IMAD.U32 R10, RZ, RZ, UR6 ;  /* 0x00000006ff0a7e24 */ /* 0x000fe4000f8e00ff */
[----:B------:R-:W-:Y:S02]  /*1410*/  IMAD.U32 R6, RZ, RZ, UR4 ;  /* 0x00000004ff067e24 */ /* 0x000fe4000f8e00ff */
[----:B------:R-:W-:-:S02]  /*1420*/  IMAD.U32 R7, RZ, RZ, UR5 ;  /* 0x00000005ff077e24 */ /* 0x000fc4000f8e00ff */
[----:B------:R-:W-:Y:S02]  /*1430*/  IMAD.U32 R11, RZ, RZ, UR7 ;  /* 0x00000007ff0b7e24 */ /* 0x000fe4000f8e00ff */
[----:B------:R-:W-:Y:S02]  /*1440*/  IMAD.MOV.U32 R8, RZ, RZ, 0x70 ;  /* 0x00000070ff087424 */ /* 0x000fe400078e00ff */
[----:B------:R-:W-:Y:S02]  /*1450*/  IMAD.MOV.U32 R12, RZ, RZ, 0x1 ;  /* 0x00000001ff0c7424 */ /* 0x000fe400078e00ff */
[----:B0-----:R-:W-:-:S07]  /*1460*/  IMAD.MOV.U32 R13, RZ, RZ, RZ ;  /* 0x000000ffff0d7224 */ /* 0x001fce00078e00ff */
[----:B------:R-:W-:-:S07]  /*1470*/  LEPC R20, `(.L_x_9) ;  /* 0x000000001014794e */ /* 0x000fce0000000000 */
[----:B-1----:R-:W-:Y:S05]  /*1480*/  CALL.ABS.NOINC R14 ;  /* 0x000000000e007343 */ /* 0x002fea0003c00000 */
.L_x_9:
[----:B------:R-:W-:Y:S01]  /*1490*/  ULOP3.LUT UR4, UR45, 0x1, URZ, 0xc0, !UPT ;  /* 0x000000012d047892 */ /* 0x000fe2000f8ec03f */
[----:B------:R-:W-:-:S05]  /*14a0*/  IMAD.U32 R3, RZ, RZ, UR46 ;  /* 0x0000002eff037e24 */ /* 0x000fca000f8e00ff */
[----:B------:R-:W-:Y:S01]  /*14b0*/  IMAD.U32 R0, RZ, RZ, UR4 ;  /* 0x00000004ff007e24 */ /* 0x000fe2000f8e00ff */
[----:B------:R-:W-:-:S04]  /*14c0*/  ISETP.NE.AND P0, PT, R3, 0x3, PT ;  /* 0x000000030300780c */ /* 0x000fc80003f05270 */
[----:B------:R-:W-:-:S04]  /*14d0*/  SHF.L.U32 R0, R0, 0x1f, RZ ;  /* 0x0000001f00007819 */ /* 0x000fc800000006ff */
[----:B------:R-:W0:Y:S02]  /*14e0*/  SYNCS.PHASECHK.TRANS64.TRYWAIT P1, [UR39+0x38800], R0 ;  /* 0x03880000ff0075a7 */ /* 0x000e240008020167 */
[----:B0-----:R-:W-:Y:S05]  /*14f0*/  @!P1 BRA `(.L_x_10) ;  /* 0x000000c400689947 */ /* 0x001fea0003800000 */
.L_x_101:
[----:B------:R-:W-:Y:S05]  /*1500*/  @!P0 BRA `(.L_x_11) ;  /* 0x0000000000048947 */ /* 0x000fea0003800000 */
[----:B------:R-:W-:Y:S01]  /*1510*/  BPT.TRAP 0x1 ;  /* 0x000000040000795c */ /* 0x000fe20000300000 */
.L_x_11:
[----:B0-----:R-:W-:Y:S02]  /*1520*/  IMAD.U32 R3, RZ, RZ, UR52 ;  /* 0x00000034ff037e24 */ /* 0x001fe4000f8e00ff */
[----:B------:R-:W-:-:S03]  /*1530*/  IMAD.U32 R0, RZ, RZ, UR44 ;  /* 0x0000002cff007e24 */ /* 0x000fc6000f8e00ff */
[----:B------:R-:W-:Y:S02]  /*1540*/  LEA R3, R3, UR39, 0x3 ;  /* 0x0000002703037c11 */ /* 0x000fe4000f8e18ff */
[----:B------:R-:W-:-:S04]  /*1550*/  SHF.L.U32 R0, R0, 0x1f, RZ ;  /* 0x0000001f00007819 */ /* 0x000fc800000006ff */
[----:B------:R0:W1:Y:S01]  /*1560*/  SYNCS.PHASECHK.TRANS64.TRYWAIT P1, [R3+URZ+0x38830], R0 ;  /* 0x03883000030075a7 */ /* 0x000062000802017f */
[----:B------:R-:W-:Y:S05]  /*1570*/  @!P0 BRA `(.L_x_12) ;  /* 0x0000000000048947 */ /* 0x000fea0003800000 */
[----:B------:R-:W-:Y:S01]  /*1580*/  BPT.TRAP 0x1 ;  /* 0x000000040000795c */ /* 0x000fe20000300000 */
.L_x_12:
[----:B------:R-:W2:Y:S01]  /*1590*/  S2R R4, SR_TID.X ;  /* 0x0000000000047919 */ /* 0x000ea20000002100 */
[----:B------:R-:W-:Y:S01]  /*15a0*/  IMAD.MOV.U32 R151, RZ, RZ, RZ ;  /* 0x000000ffff977224 */ /* 0x000fe200078e00ff */
[----:B--2---:R-:W-:Y:S01]  /*15b0*/  LOP3.LUT P2, RZ, R4, 0x7f, RZ, 0xc0, !PT ;  /* 0x0000007f04ff7812 */ /* 0x004fe2000784c0ff */
[----:B-1----:R-:W-:-:S12]  /*15c0*/  @P1 BRA `(.L_x_13) ;  /* 0x0000000000081947 */ /* 0x002fd80003800000 */
[----:B------:R-:W1:Y:S02]  /*15d0*/  SYNCS.PHASECHK.TRANS64.TRYWAIT P1, [R3+URZ+0x38830], R0 ;  /* 0x03883000030075a7 */ /* 0x000e64000802017f */
[----:B-1----:R-:W-:Y:S05]  /*15e0*/  @!P1 BRA `(.L_x_14) ;  /* 0x000000c400449947 */ /* 0x002fea0003800000 */
.L_x_13:
[----:B------:R-:W-:Y:S05]  /*15f0*/  WARPSYNC.ALL ;  /* 0x0000000000007948 */ /* 0x000fea0003800000 */
[----:B------:R-:W-:Y:S01]  /*1600*/  UIADD3 UR4, UR39, 0x28400, URZ ;  /* 0x0002840027047890 */ /* 0x000fe2000fffe03f */
[----:B------:R-:W-:Y:S01]  /*1610*/  WARPGROUP.ARRIVE ;  /* 0x00000000000079c5 */ /* 0x000fe20000000000 */
[----:B------:R-:W-:Y:S01]  /*1620*/  ULOP3.LUT UR32, UR53, 0x10000, URZ, 0xfc, !UPT ;  /* 0x0001000035207892 */ /* 0x000fe2000f8efc3f */
[----:B01----:R-:W-:Y:S01]  /*1630*/  VIADD R0, R236, UR51 ;  /* 0x00000033ec007c36 */ /* 0x003fe20008000000 */
[----:B------:R-:W-:Y:S01]  /*1640*/  USHF.R.U32.HI UR4, URZ, 0x4, UR4 ;  /* 0x000000043f047899 */ /* 0x000fe20008011604 */
[----:B------:R-:W-:Y:S01]  /*1650*/  IMAD.U32 R5, RZ, RZ, UR50 ;  /* 0x00000032ff057e24 */ /* 0x000fe2000f8e00ff */
[----:B------:R-:W-:Y:S01]  /*1660*/  UMOV UR33, 0x40000040 ;  /* 0x4000004000217882 */ /* 0x000fe20000000000 */
[----:B------:R-:W-:Y:S01]  /*1670*/  UMOV UR35, 0x40000040 ;  /* 0x4000004000237882 */ /* 0x000fe20000000000 */
[----:B------:R-:W-:Y:S01]  /*1680*/  ULOP3.LUT UR4, UR4, 0x3fff, URZ, 0xc0, !UPT ;  /* 0x00003fff04047892 */ /* 0x000fe2000f8ec03f */
[----:B------:R-:W-:Y:S01]  /*1690*/  IMAD R4, R5, -0x80, R0 ;  /* 0xffffff8005047824 */ /* 0x000fe200078e0200 */
[----:B------:R-:W-:Y:S01]  /*16a0*/  UMOV UR5, 0x40000040 ;  /* 0x4000004000057882 */ /* 0x000fe20000000000 */
[----:B------:R-:W-:Y:S01]  /*16b0*/  UMOV UR7, 0x40000040 ;  /* 0x4000004000077882 */ /* 0x000fe20000000000 */
[----:B------:R-:W-:Y:S01]  /*16c0*/  ULOP3.LUT UR47, UR4, 0x10000, URZ, 0xfc, !UPT ;  /* 0x00010000042f7892 */ /* 0x000fe2000f8efc3f */
[----:B------:R-:W-:Y:S01]  /*16d0*/  P2R R11, PR, RZ, 0x1 ;  /* 0x00000001ff0b7803 */ /* 0x000fe20000000000 */
[----:B------:R-:W-:Y:S01]  /*16e0*/  UIADD3 UR4, UR32, 0x2, URZ ;  /* 0x0000000220047890 */ /* 0x000fe2000fffe03f */
[C---:B------:R-:W-:Y:S01]  /*16f0*/  ISETP.GT.AND P3, PT, R4.reuse, RZ, PT ;  /* 0x000000ff0400720c */ /* 0x040fe20003f64270 */
[----:B------:R-:W-:Y:S01]  /*1700*/  ULEA UR34, UR52, UR47, 0xb ;  /* 0x0000002f34227291 */ /* 0x000fe2000f8e583f */
[C---:B------:R-:W-:Y:S01]  /*1710*/  ISETP.GT.AND P1, PT, R4.reuse, 0x1, PT ;  /* 0x000000010400780c */ /* 0x040fe20003f24270 */
[----:B------:R-:W-:Y:S01]  /*1720*/  UIADD3 UR8, UR32, 0x4, URZ ;  /* 0x0000000420087890 */ /* 0x000fe2000fffe03f */
[C---:B------:R-:W-:Y:S01]  /*1730*/  ISETP.GT.AND P2, PT, R4.reuse, 0x8, PT ;  /* 0x000000080400780c */ /* 0x040fe20003f44270 */
[----:B------:R-:W-:Y:S01]  /*1740*/  UIADD3 UR6, UR34, 0x2, URZ ;  /* 0x0000000222067890 */ /* 0x000fe2000fffe03f */
[C---:B------:R-:W-:Y:S01]  /*1750*/  ISETP.GT.AND P5, PT, R4.reuse, 0x9, PT ;  /* 0x000000090400780c */ /* 0x040fe20003fa4270 */
[----:B------:R-:W-:Y:S01]  /*1760*/  UIADD3 UR10, UR34, 0x4, URZ ;  /* 0x00000004220a7890 */ /* 0x000fe2000fffe03f */
[C---:B------:R-:W-:Y:S01]  /*1770*/  ISETP.GT.AND P4, PT, R4.reuse, 0x10, PT ;  /* 0x000000100400780c */ /* 0x040fe20003f84270 */
[----:B------:R-:W-:Y:S01]  /*1780*/  UMOV UR9, 0x40000040 ;  /* 0x4000004000097882 */ /* 0x000fe20000000000 */
[----:B------:R-:W-:Y:S01]  /*1790*/  QGMMA.64x128x32.F32.E4M3.E4M3 R24, gdesc[UR32], RZ, !UPT, gsb0 ;  /* 0x01e00000201879f3 */ /* 0x000fe2000c0008ff */
[----:B------:R-:W-:Y:S01]  /*17a0*/  UMOV UR11, 0x40000040 ;  /* 0x40000040000b7882 */ /* 0x000fe20000000000 */
[----:B------:R-:W-:Y:S01]  /*17b0*/  UIADD3 UR12, UR32, 0x6, URZ ;  /* 0x00000006200c7890 */ /* 0x000fe2000fffe03f */
[C---:B------:R-:W-:Y:S01]  /*17c0*/  ISETP.GT.AND P0, PT, R4.reuse, 0x59, PT ;  /* 0x000000590400780c */ /* 0x040fe20003f04270 */
[----:B------:R-:W-:Y:S01]  /*17d0*/  UIADD3 UR14, UR34, 0x6, URZ ;  /* 0x00000006220e7890 */ /* 0x000fe2000fffe03f */
[----:B------:R-:W-:Y:S01]  /*17e0*/  ISETP.GT.AND P6, PT, R4, 0x60, PT ;  /* 0x000000600400780c */ /* 0x000fe20003fc4270 */
[----:B------:R-:W-:Y:S01]  /*17f0*/  UMOV UR13, 0x40000040 ;  /* 0x40000040000d7882 */ /* 0x000fe20000000000 */
[----:B------:R-:W-:Y:S01]  /*1800*/  UMOV UR15, 0x40000040 ;  /* 0x40000040000f7882 */ /* 0x000fe20000000000 */
[----:B------:R-:W-:Y:S01]  /*1810*/  UIADD3 UR16, UR32, 0x400, URZ ;  /* 0x0000040020107890 */ /* 0x000fe2000fffe03f */
[----:B------:R-:W0:Y:S01]  /*1820*/  S2R R89, SR_TID.X ;  /* 0x0000000000597919 */ /* 0x000e220000002100 */
[----:B------:R-:W-:Y:S01]  /*1830*/  UIADD3 UR18, UR34, 0x400, URZ ;  /* 0x0000040022127890 */ /* 0x000fe2000fffe03f */
[--C-:B------:R-:W-:Y:S01]  /*1840*/  IMAD.MOV.U32 R150, RZ, RZ, R151.reuse ;  /* 0x000000ffff967224 */ /* 0x100fe200078e0097 */
[----:B------:R-:W-:Y:S01]  /*1850*/  UMOV UR17, 0x40000040 ;  /* 0x4000004000117882 */ /* 0x000fe20000000000 */
[----:B------:R-:W-:Y:S01]  /*1860*/  UMOV UR19, 0x40000040 ;  /* 0x4000004000137882 */ /* 0x000fe20000000000 */
[----:B------:R-:W-:Y:S01]  /*1870*/  UIADD3 UR20, UR32, 0x402, URZ ;  /* 0x0000040220147890 */ /* 0x000fe2000fffe03f */
[--C-:B------:R-:W-:Y:S01]  /*1880*/  IMAD.MOV.U32 R149, RZ, RZ, R151.reuse ;  /* 0x000000ffff957224 */ /* 0x100fe200078e0097 */
        /* <DEDUP_REMOVED lines=16> */
[----:B------:R-:W-:Y:S01]  /*1990*/  UISETP.GE.AND UP0, UPT, UR51, 0x81, UPT ;  /* 0x000000813300788c */ /* 0x000fe2000bf06270 */
[----:B------:R-:W-:-:S02]  /*19a0*/  IMAD.MOV.U32 R143, RZ, RZ, R151 ;  /* 0x000000ffff8f7224 */ /* 0x000fc400078e0097 */
[--C-:B------:R-:W-:Y:S02]  /*19b0*/  IMAD.MOV.U32 R142, RZ, RZ, R151.reuse ;  /* 0x000000ffff8e7224 */ /* 0x100fe400078e0097 */
[--C-:B------:R-:W-:Y:S02]  /*19c0*/  IMAD.MOV.U32 R141, RZ, RZ, R151.reuse ;  /* 0x000000ffff8d7224 */ /* 0x100fe400078e0097 */
[--C-:B------:R-:W-:Y:S02]  /*19d0*/  IMAD.MOV.U32 R140, RZ, RZ, R151.reuse ;  /* 0x000000ffff8c7224 */ /* 0x100fe400078e0097 */
[--C-:B------:R-:W-:Y:S02]  /*19e0*/  IMAD.MOV.U32 R139, RZ, RZ, R151.reuse ;  /* 0x000000ffff8b7224 */ /* 0x100fe400078e0097 */
[--C-:B------:R-:W-:Y:S02]  /*19f0*/  IMAD.MOV.U32 R138, RZ, RZ, R151.reuse ;  /* 0x000000ffff8a7224 */ /* 0x100fe400078e0097 */
        /* <DEDUP_REMOVED lines=44> */
[--C-:B------:R-:W-:Y:S01]  /*1cc0*/  IMAD.MOV.U32 R93, RZ, RZ, R151.reuse ;  /* 0x000000ffff5d7224 */ /* 0x100fe200078e0097 */
[----:B------:R-:W-:Y:S02]  /*1cd0*/  WARPGROUP.DEPBAR.LE gsb0, 0x0 ;  /* 0x00008000000079c5 */ /* 0x000fe40000010000 */
[----:B------:R-:W-:Y:S01]  /*1ce0*/  WARPGROUP.ARRIVE ;  /* 0x00000000000079c5 */ /* 0x000fe20000000000 */
[--C-:B------:R-:W-:Y:S02]  /*1cf0*/  IMAD.MOV.U32 R92, RZ, RZ, R151.reuse ;  /* 0x000000ffff5c7224 */ /* 0x100fe400078e0097 */
[--C-:B------:R-:W-:Y:S02]  /*1d00*/  IMAD.MOV.U32 R91, RZ, RZ, R151.reuse ;  /* 0x000000ffff5b7224 */ /* 0x100fe400078e0097 */
[----:B------:R-:W-:Y:S01]  /*1d10*/  IMAD.MOV.U32 R90, RZ, RZ, R151 ;  /* 0x000000ffff5a7224 */ /* 0x000fe200078e0097 */
[----:B------:R-:W-:Y:S03]  /*1d20*/  QGMMA.64x128x32.F32.E4M3.E4M3 R24, gdesc[UR4], R24, gsb0 ;  /* 0x01e00000041879f3 */ /* 0x000fe60008000818 */
[----:B------:R-:W-:-:S02]  /*1d30*/  WARPGROUP.DEPBAR.LE gsb0, 0x0 ;  /* 0x00008000000079c5 */ /* 0x000fc40000010000 */
[----:B------:R-:W-:-:S07]  /*1d40*/  WARPGROUP.ARRIVE ;  /* 0x00000000000079c5 */ /* 0x000fce0000000000 */
[----:B------:R-:W-:Y:S03]  /*1d50*/  QGMMA.64x128x32.F32.E4M3.E4M3 R24, gdesc[UR8], R24, gsb0 ;  /* 0x01e00000081879f3 */ /* 0x000fe60008000818 */
[----:B------:R-:W-:Y:S02]  /*1d60*/  WARPGROUP.DEPBAR.LE gsb0, 0x0 ;  /* 0x00008000000079c5 */ /* 0x000fe40000010000 */
        /* <DEDUP_REMOVED lines=15> */
[----:B------:R-:W-:Y:S02]  /*1e60*/  FSEL R24, R24, -INF , P3 ;  /* 0xff80000018187808 */ /* 0x000fe40001800000 */
[----:B------:R-:W-:Y:S02]  /*1e70*/  FSEL R25, R25, -INF , P1 ;  /* 0xff80000019197808 */ /* 0x000fe40000800000 */
[----:B------:R-:W-:Y:S02]  /*1e80*/  FSEL R28, R28, -INF , P2 ;  /* 0xff8000001c1c7808 */ /* 0x000fe40001000000 */
[----:B------:R-:W-:-:S02]  /*1e90*/  FMNMX.FTZ R5, R24, R25, !PT ;  /* 0x0000001918057209 */ /* 0x000fc40007810000 */
[----:B------:R-:W-:Y:S02]  /*1ea0*/  FSEL R29, R29, -INF , P5 ;  /* 0xff8000001d1d7808 */ /* 0x000fe40002800000 */
[----:B------:R-:W-:Y:S02]  /*1eb0*/  FMNMX.FTZ R0, R28, R5, !PT ;  /* 0x000000051c007209 */ /* 0x000fe40007810000 */
[----:B------:R-:W-:Y:S02]  /*1ec0*/  FSEL R26, R26, -INF , P3 ;  /* 0xff8000001a1a7808 */ /* 0x000fe40001800000 */
[----:B------:R-:W-:Y:S02]  /*1ed0*/  ISETP.GT.AND P3, PT, R4, 0x11, PT ;  /* 0x000000110400780c */ /* 0x000fe40003f64270 */
[----:B------:R-:W-:Y:S02]  /*1ee0*/  FSEL R32, R32, -INF , P4 ;  /* 0xff80000020207808 */ /* 0x000fe40002000000 */
[----:B------:R-:W-:-:S02]  /*1ef0*/  FMNMX.FTZ R5, R29, R0, !PT ;  /* 0x000000001d057209 */ /* 0x000fc40007810000 */
[----:B------:R-:W-:Y:S02]  /*1f00*/  FSEL R27, R27, -INF , P1 ;  /* 0xff8000001b1b7808 */ /* 0x000fe40000800000 */
[----:B------:R-:W-:Y:S02]  /*1f10*/  ISETP.GT.AND P1, PT, R4, 0x18, PT ;  /* 0x000000180400780c */ /* 0x000fe40003f24270 */
[----:B------:R-:W-:Y:S02]  /*1f20*/  FSEL R33, R33, -INF , P3 ;  /* 0xff80000021217808 */ /* 0x000fe40001800000 */
[----:B------:R-:W-:Y:S02]  /*1f30*/  FMNMX.FTZ R0, R32, R5, !PT ;  /* 0x0000000520007209 */ /* 0x000fe40007810000 */
[----:B------:R-:W-:Y:S02]  /*1f40*/  FSEL R30, R30, -INF , P2 ;  /* 0xff8000001e1e7808 */ /* 0x000fe40001000000 */
[----:B------:R-:W-:-:S02]  /*1f50*/  ISETP.GT.AND P2, PT, R4, 0x19, PT ;  /* 0x000000190400780c */ /* 0x000fc40003f44270 */
        /* <DEDUP_REMOVED lines=63> */
[----:B------:R-:W-:Y:S02]  /*2350*/  FMNMX.FTZ R5, R65, R0, !PT ;  /* 0x0000000041057209 */ /* 0x000fe40007810000 */
[----:B------:R-:W-:Y:S02]  /*2360*/  FSEL R69, R69, -INF , P0 ;  /* 0xff80000045457808 */ /* 0x000fe40000000000 */
[----:B------:R-:W-:-:S02]  /*2370*/  FMNMX.FTZ R0, R68, R5, !PT ;  /* 0x0000000544007209 */ /* 0x000fc40007810000 */
[----:B------:R-:W-:Y:S02]  /*2380*/  ISETP.GT.AND P0, PT, R4, 0x61, PT ;  /* 0x000000610400780c */ /* 0x000fe40003f04270 */
[----:B------:R-:W-:Y:S02]  /*2390*/  FSEL R72, R72, -INF , P6 ;  /* 0xff80000048487808 */ /* 0x000fe40003000000 */
[----:B------:R-:W-:Y:S02]  /*23a0*/  FMNMX.FTZ R5, R69, R0, !PT ;  /* 0x0000000045057209 */ /* 0x000fe40007810000 */
[----:B------:R-:W-:Y:S02]  /*23b0*/  FSEL R67, R67, -INF , P1 ;  /* 0xff80000043437808 */ /* 0x000fe40000800000 */
[----:B------:R-:W-:Y:S02]  /*23c0*/  ISETP.GT.AND P1, PT, R4, 0x68, PT ;  /* 0x000000680400780c */ /* 0x000fe40003f24270 */
[----:B------:R-:W-:-:S02]  /*23d0*/  FSEL R73, R73, -INF , P0 ;  /* 0xff80000049497808 */ /* 0x000fc40000000000 */
[----:B------:R-:W-:Y:S02]  /*23e0*/  FMNMX.FTZ R0, R72, R5, !PT ;  /* 0x0000000548007209 */ /* 0x000fe40007810000 */
[----:B------:R-:W-:Y:S02]  /*23f0*/  FSEL R70, R70, -INF , P2 ;  /* 0xff80000046467808 */ /* 0x000fe40001000000 */
[----:B------:R-:W-:Y:S02]  /*2400*/  ISETP.GT.AND P2, PT, R4, 0x69, PT ;  /* 0x000000690400780c */ /* 0x000fe40003f44270 */
[----:B------:R-:W-:Y:S02]  /*2410*/  FSEL R76, R76, -INF , P1 ;  /* 0xff8000004c4c7808 */ /* 0x000fe40000800000 */
[----:B------:R-:W-:Y:S02]  /*2420*/  FMNMX.FTZ R5, R73, R0, !PT ;  /* 0x0000000049057209 */ /* 0x000fe40007810000 */
[----:B------:R-:W-:-:S02]  /*2430*/  FSEL R66, R66, -INF , P3 ;  /* 0xff80000042427808 */ /* 0x000fc40001800000 */
[----:B------:R-:W-:Y:S02]  /*2440*/  FSEL R77, R77, -INF , P2 ;  /* 0xff8000004d4d7808 */ /* 0x000fe40001000000 */
[----:B------:R-:W-:Y:S02]  /*2450*/  FMNMX.FTZ R0, R76, R5, !PT ;  /* 0x000000054c007209 */ /* 0x000fe40007810000 */
[----:B------:R-:W-:Y:S02]  /*2460*/  ISETP.GT.AND P3, PT, R4, 0x70, PT ;  /* 0x000000700400780c */ /* 0x000fe40003f64270 */
[----:B------:R-:W-:Y:S02]  /*2470*/  FSEL R63, R63, -INF , P4 ;  /* 0xff8000003f3f7808 */ /* 0x000fe40002000000 */
[----:B------:R-:W-:Y:S02]  /*2480*/  FSEL R80, R80, -INF , P3 ;  /* 0xff80000050507808 */ /* 0x000fe40001800000 */
[----:B------:R-:W-:-:S02]  /*2490*/  FMNMX.FTZ R5, R77, R0, !PT ;  /* 0x000000004d057209 */ /* 0x000fc40007810000 */
[----:B------:R-:W-:Y:S02]  /*24a0*/  ISETP.GT.AND P4, PT, R4, 0x71, PT ;  /* 0x000000710400780c */ /* 0x000fe40003f84270 */
[----:B------:R-:W-:Y:S02]  /*24b0*/  FSEL R62, R62, -INF , P5 ;  /* 0xff8000003e3e7808 */ /* 0x000fe40002800000 */
[----:B------:R-:W-:Y:S02]  /*24c0*/  FSEL R81, R81, -INF , P4 ;  /* 0xff80000051517808 */ /* 0x000fe40002000000 */
[----:B------:R-:W-:Y:S02]  /*24d0*/  FMNMX.FTZ R0, R80, R5, !PT ;  /* 0x0000000550007209 */ /* 0x000fe40007810000 */
[----:B------:R-:W-:Y:S02]  /*24e0*/  ISETP.GT.AND P5, PT, R4, 0x78, PT ;  /* 0x000000780400780c */ /* 0x000fe40003fa4270 */
[----:B------:R-:W-:-:S02]  /*24f0*/  FMNMX.FTZ R5, R81, R0, !PT ;  /* 0x0000000051057209 */ /* 0x000fc40007810000 */
[----:B------:R-:W-:Y:S02]  /*2500*/  FSEL R84, R84, -INF , P5 ;  /* 0xff80000054547808 */ /* 0x000fe40002800000 */
[----:B------:R-:W-:Y:S02]  /*2510*/  ISETP.GT.AND P6, PT, R4, 0x79, PT ;  /* 0x000000790400780c */ /* 0x000fe40003fc4270 */
[----:B------:R-:W-:Y:S02]  /*2520*/  FMNMX.FTZ R0, R84, R5, !PT ;  /* 0x0000000554007209 */ /* 0x000fe40007810000 */
[----:B------:R-:W-:Y:S02]  /*2530*/  FSEL R85, R85, -INF , P6 ;  /* 0xff80000055557808 */ /* 0x000fe40003000000 */
[----:B------:R-:W-:Y:S02]  /*2540*/  P2R R8, PR, RZ, 0x4 ;  /* 0x00000004ff087803 */ /* 0x000fe40000000000 */
[----:B------:R-:W-:-:S02]  /*2550*/  FMNMX.FTZ R5, R85, R0, !PT ;  /* 0x0000000055057209 */ /* 0x000fc40007810000 */
[----:B------:R-:W-:Y:S02]  /*2560*/  P2R R10, PR, RZ, 0x1 ;  /* 0x00000001ff0a7803 */ /* 0x000fe40000000000 */
[----:B------:R-:W-:Y:S01]  /*2570*/  ISETP.GT.AND P0, PT, R4, 0x60, PT ;  /* 0x000000600400780c */ /* 0x000fe20003f04270 */
[----:B------:R-:W1:Y:S01]  /*2580*/  SHFL.BFLY PT, R0, R5, 0x2, 0x1f ;  /* 0x0c401f0005007f89 */ /* 0x000e6200000e0000 */
[----:B------:R-:W-:Y:S02]  /*2590*/  P2R R9, PR, RZ, 0x2 ;  /* 0x00000002ff097803 */ /* 0x000fe40000000000 */
[----:B------:R-:W-:Y:S02]  /*25a0*/  FSEL R74, R74, -INF , P0 ;  /* 0xff8000004a4a7808 */ /* 0x000fe40000000000 */
[----:B------:R-:W-:Y:S02]  /*25b0*/  ISETP.NE.AND P0, PT, R10, RZ, PT ;  /* 0x000000ff0a00720c */ /* 0x000fe40003f05270 */
[----:B------:R-:W-:-:S02]  /*25c0*/  ISETP.GT.AND P1, PT, R4, 0x59, PT ;  /* 0x000000590400780c */ /* 0x000fc40003f24270 */
[----:B------:R-:W-:Y:S02]  /*25d0*/  FSEL R75, R75, -INF , P0 ;  /* 0xff8000004b4b7808 */ /* 0x000fe40000000000 */
[----:B------:R-:W-:Y:S02]  /*25e0*/  FSEL R71, R71, -INF , P1 ;  /* 0xff80000047477808 */ /* 0x000fe40000800000 */
[----:B------:R-:W-:Y:S02]  /*25f0*/  ISETP.NE.AND P1, PT, R9, RZ, PT ;  /* 0x000000ff0900720c */ /* 0x000fe40003f25270 */
[----:B------:R-:W-:Y:S02]  /*2600*/  FSEL R82, R82, -INF , P3 ;  /* 0xff80000052527808 */ /* 0x000fe40001800000 */
[----:B------:R-:W-:Y:S02]  /*2610*/  FSEL R78, R78, -INF , P1 ;  /* 0xff8000004e4e7808 */ /* 0x000fe40000800000 */
[----:B------:R-:W-:-:S02]  /*2620*/  FSEL R83, R83, -INF , P4 ;  /* 0xff80000053537808 */ /* 0x000fc40002000000 */
[----:B------:R-:W-:Y:S02]  /*2630*/  FSEL R86, R86, -INF , P5 ;  /* 0xff80000056567808 */ /* 0x000fe40002800000 */
[----:B------:R-:W-:Y:S02]  /*2640*/  FSEL R87, R87, -INF , P6 ;  /* 0xff80000057577808 */ /* 0x000fe40003000000 */
[----:B-1----:R-:W-:Y:S02]  /*2650*/  FMNMX.FTZ R6, R5, R0, !PT ;  /* 0x0000000005067209 */ /* 0x002fe40007810000 */
[----:B------:R-:W-:Y:S02]  /*2660*/  FMNMX.FTZ R5, R26, R27, !PT ;  /* 0x0000001b1a057209 */ /* 0x000fe40007810000 */
[----:B------:R-:W-:Y:S01]  /*2670*/  ISETP.NE.AND P0, PT, R11, RZ, PT ;  /* 0x000000ff0b00720c */ /* 0x000fe20003f05270 */
[----:B------:R-:W1:Y:S02]  /*2680*/  SHFL.BFLY PT, R7, R6, 0x1, 0x1f ;  /* 0x0c201f0006077f89 */ /* 0x000e6400000e0000 */
[----:B-1----:R-:W-:Y:S01]  /*2690*/  FMNMX.FTZ R0, R6, R7, !PT ;  /* 0x0000000706007209 */ /* 0x002fe20007810000 */
[----:B------:R-:W-:-:S03]  /*26a0*/  IMAD.U32 R7, RZ, RZ, UR40 ;  /* 0x00000028ff077e24 */ /* 0x000fc6000f8e00ff */
[C---:B------:R-:W-:Y:S01]  /*26b0*/  FSETP.NEU.FTZ.AND P2, PT, R0.reuse, -INF , PT ;  /* 0xff8000000000780b */ /* 0x040fe20003f5d000 */
[----:B------:R-:W-:-:S05]  /*26c0*/  FFMA.FTZ R7, R0, R7, -8 ;  /* 0xc100000000077423 */ /* 0x000fca0000010007 */
[----:B------:R-:W-:Y:S02]  /*26d0*/  FSEL R88, R7, RZ, P2 ;  /* 0x000000ff07587208 */ /* 0x000fe40001000000 */
[----:B------:R-:W-:Y:S02]  /*26e0*/  ISETP.NE.AND P2, PT, R8, RZ, PT ;  /* 0x000000ff0800720c */ /* 0x000fe40003f45270 */
[----:B------:R-:W-:Y:S01]  /*26f0*/  FMNMX.FTZ R8, R30, R5, !PT ;  /* 0x000000051e087209 */ /* 0x000fe20007810000 */
[----:B------:R-:W-:-:S01]  /*2700*/  FFMA.FTZ R4, R24, UR40, -R88 ;  /* 0x0000002818047c23 */ /* 0x000fc20008010858 */
[----:B------:R-:W-:Y:S01]  /*2710*/  FSEL R79, R79, -INF , P2 ;  /* 0xff8000004f4f7808 */ /* 0x000fe20001000000 */
[----:B------:R-:W-:-:S01]  /*2720*/  FFMA.FTZ R6, R28, UR40, -R88 ;  /* 0x000000281c067c23 */ /* 0x000fc20008010858 */
[----:B------:R-:W-:Y:S01]  /*2730*/  FMNMX.FTZ R5, R31, R8, !PT ;  /* 0x000000081f057209 */ /* 0x000fe20007810000 */
[----:B------:R-:W-:-:S01]  /*2740*/  FFMA.FTZ R8, R32, UR40, -R88 ;  /* 0x0000002820087c23 */ /* 0x000fc20008010858 */
[--C-:B------:R-:W-:Y:S01]  /*2750*/  FFMA.FTZ R7, R25, UR40, -R88.reuse ;  /* 0x0000002819077c23 */ /* 0x100fe20008010858 */
[----:B------:R-:W-:Y:S01]  /*2760*/  MUFU.EX2 R4, R4 ;  /* 0x0000000400047308 */ /* 0x000fe20000000800 */
[----:B------:R-:W-:Y:S01]  /*2770*/  FMNMX.FTZ R10, R34, R5, !PT ;  /* 0x00000005220a7209 */ /* 0x000fe20007810000 */
[--C-:B------:R-:W-:Y:S01]  /*2780*/  FFMA.FTZ R9, R29, UR40, -R88.reuse ;  /* 0x000000281d097c23 */ /* 0x100fe20008010858 */
[----:B------:R-:W-:-:S01]  /*2790*/  FFMA.FTZ R11, R33, UR40, -R88 ;  /* 0x00000028210b7c23 */ /* 0x000fc20008010858 */
[----:B0-----:R-:W-:Y:S01]  /*27a0*/  LOP3.LUT P2, RZ, R89, 0x7f, RZ, 0xc0, !PT ;  /* 0x0000007f59ff7812 */ /* 0x001fe2000784c0ff */
[----:B------:R-:W-:-:S01]  /*27b0*/  FFMA.FTZ R21, R49, UR40, -R88 ;  /* 0x0000002831157c23 */ /* 0x000fc20008010858 */
[----:B------:R-:W-:Y:S01]  /*27c0*/  FMNMX.FTZ R5, R35, R10, !PT ;  /* 0x0000000a23057209 */ /* 0x000fe20007810000 */
[----:B------:R-:W-:-:S01]  /*27d0*/  FFMA.FTZ R29, R57, UR40, -R88 ;  /* 0x00000028391d7c23 */ /* 0x000fc20008010858 */
[----:B------:R-:W0:Y:S01]  /*27e0*/  MUFU.EX2 R7, R7 ;  /* 0x0000000700077308 */ /* 0x000e220000000800 */
[----:B------:R-:W-:-:S01]  /*27f0*/  FFMA.FTZ R13, R37, UR40, -R88 ;  /* 0x00000028250d7c23 */ /* 0x000fc20008010858 */
[----:B------:R-:W-:Y:S01]  /*2800*/  FMNMX.FTZ R10, R38, R5, !PT ;  /* 0x00000005260a7209 */ /* 0x000fe20007810000 */
[----:B------:R-:W-:-:S01]  /*2810*/  FFMA.FTZ R15, R41, UR40, -R88 ;  /* 0x00000028290f7c23 */ /* 0x000fc20008010858 */
[--C-:B------:R-:W-:Y:S01]  /*2820*/  FFMA.FTZ R25, R45, UR40, -R88.reuse ;  /* 0x000000282d197c23 */ /* 0x100fe20008010858 */
[----:B------:R-:W-:-:S01]  /*2830*/  FFMA.FTZ R52, R52, UR40, -R88 ;  /* 0x0000002834347c23 */ /* 0x000fc20008010858 */
[----:B------:R-:W-:Y:S01]  /*2840*/  FMNMX.FTZ R5, R39, R10, !PT ;  /* 0x0000000a27057209 */ /* 0x000fe20007810000 */
[----:B------:R-:W-:-:S01]  /*2850*/  FFMA.FTZ R10, R36, UR40, -R88 ;  /* 0x00000028240a7c23 */ /* 0x000fc20008010858 */
[----:B------:R-:W-:Y:S01]  /*2860*/  MUFU.EX2 R6, R6 ;  /* 0x0000000600067308 */ /* 0x000fe20000000800 */
[----:B------:R-:W-:Y:S01]  /*2870*/  @!P2 VIADD R3, R3, 0x38840 ;  /* 0x000388400303a836 */ /* 0x000fe20000000000 */
[----:B------:R-:W-:Y:S01]  /*2880*/  FMNMX.FTZ R12, R42, R5, !PT ;  /* 0x000000052a0c7209 */ /* 0x000fe20007810000 */
[----:B------:R-:W-:-:S01]  /*2890*/  FFMA.FTZ R53, R53, UR40, -R88 ;  /* 0x0000002835357c23 */ /* 0x000fc20008010858 */
[--C-:B------:R-:W-:Y:S01]  /*28a0*/  FFMA.FTZ R60, R60, UR40, -R88.reuse ;  /* 0x000000283c3c7c23 */ /* 0x100fe20008010858 */
[----:B------:R-:W-:-:S01]  /*28b0*/  FFMA.FTZ R61, R61, UR40, -R88 ;  /* 0x000000283d3d7c23 */ /* 0x000fc20008010858 */
[----:B------:R-:W-:Y:S01]  /*28c0*/  FMNMX.FTZ R5, R43, R12, !PT ;  /* 0x0000000c2b057209 */ /* 0x000fe20007810000 */
[----:B------:R-:W-:-:S01]  /*28d0*/  FFMA.FTZ R33, R65, UR40, -R88 ;  /* 0x0000002841217c23 */ /* 0x000fc20008010858 */
[----:B------:R-:W1:Y:S01]  /*28e0*/  MUFU.EX2 R9, R9 ;  /* 0x0000000900097308 */ /* 0x000e620000000800 */
[----:B0-----:R-:W-:-:S01]  /*28f0*/  FADD.FTZ R49, R4, R7 ;  /* 0x0000000704317221 */ /* 0x001fc20000010000 */
[----:B------:R-:W-:Y:S01]  /*2900*/  FMNMX.FTZ R12, R46, R5, !PT ;  /* 0x000000052e0c7209 */ /* 0x000fe20007810000 */
[----:B------:R-:W-:-:S01]  /*2910*/  FFMA.FTZ R68, R68, UR40, -R88 ;  /* 0x0000002844447c23 */ /* 0x000fc20008010858 */
[----:B------:R-:W-:Y:S01]  /*2920*/  @!P2 PRMT R3, RZ, 0x654, R3 ;  /* 0x00000654ff03a816 */ /* 0x000fe20000000003 */
[----:B------:R-:W-:-:S01]  /*2930*/  FFMA.FTZ R69, R69, UR40, -R88 ;  /* 0x0000002845457c23 */ /* 0x000fc20008010858 */
[----:B------:R-:W-:Y:S01]  /*2940*/  FMNMX.FTZ R5, R47, R12, !PT ;  /* 0x0000000c2f057209 */ /* 0x000fe20007810000 */
[----:B------:R-:W-:-:S01]  /*2950*/  FFMA.FTZ R12, R40, UR40, -R88 ;  /* 0x00000028280c7c23 */ /* 0x000fc20008010858 */
[----:B------:R-:W0:Y:S01]  /*2960*/  MUFU.EX2 R8, R8 ;  /* 0x0000000800087308 */ /* 0x000e220000000800 */
[----:B------:R2:W-:Y:S01]  /*2970*/  @!P2 SYNCS.ARRIVE.TRANS64.RED.A1T0 RZ, [R3+URZ], RZ ;  /* 0x000000ff03ffa9a7 */ /* 0x0005e2000810043f */
[----:B------:R-:W-:Y:S01]  /*2980*/  FMNMX.FTZ R14, R50, R5, !PT ;  /* 0x00000005320e7209 */ /* 0x000fe20007810000 */
[--C-:B------:R-:W-:Y:S01]  /*2990*/  FFMA.FTZ R72, R72, UR40, -R88.reuse ;  /* 0x0000002848487c23 */ /* 0x100fe20008010858 */
[----:B------:R-:W-:-:S01]  /*29a0*/  FFMA.FTZ R45, R76, UR40, -R88 ;  /* 0x000000284c2d7c23 */ /* 0x000fc20008010858 */
[--C-:B------:R-:W-:Y:S01]  /*29b0*/  FFMA.FTZ R40, R77, UR40, -R88.reuse ;  /* 0x000000284d287c23 */ /* 0x100fe20008010858 */
[----:B------:R-:W-:Y:S01]  /*29c0*/  FMNMX.FTZ R5, R51, R14, !PT ;  /* 0x0000000e33057209 */ /* 0x000fe20007810000 */
[--C-:B------:R-:W-:Y:S01]  /*29d0*/  FFMA.FTZ R73, R73, UR40, -R88.reuse ;  /* 0x0000002849497c23 */ /* 0x100fe20008010858 */
[----:B------:R-:W3:Y:S01]  /*29e0*/  MUFU.EX2 R11, R11 ;  /* 0x0000000b000b7308 */ /* 0x000ee20000000800 */
[----:B-1----:R-:W-:Y:S01]  /*29f0*/  F2FP.SATFINITE.E4M3.F32.PACK_AB_MERGE_C R216, R9, R6, RZ ;  /* 0x0000000609d8723e */ /* 0x002fe200048070ff */
[--C-:B------:R-:W-:Y:S01]  /*2a00*/  FFMA.FTZ R41, R85, UR40, -R88.reuse ;  /* 0x0000002855297c23 */ /* 0x100fe20008010858 */
[----:B------:R-:W-:Y:S01]  /*2a10*/  FMNMX.FTZ R14, R54, R5, !PT ;  /* 0x00000005360e7209 */ /* 0x000fe20007810000 */
[----:B------:R-:W-:Y:S01]  /*2a20*/  FFMA.FTZ R37, R81, UR40, -R88 ;  /* 0x0000002851257c23 */ /* 0x000fe20008010858 */
[----:B------:R-:W-:Y:S01]  /*2a30*/  F2FP.SATFINITE.E4M3.F32.PACK_AB_MERGE_C R216, R7, R4, R216 ;  /* 0x0000000407d8723e */ /* 0x000fe200048070d8 */
[--C-:B------:R-:W-:Y:S01]  /*2a40*/  IMAD.MOV.U32 R89, RZ, RZ, R151.reuse ;  /* 0x000000ffff597224 */ /* 0x100fe200078e0097 */
[----:B------:R-:W-:Y:S01]  /*2a50*/  FMNMX.FTZ R5, R55, R14, !PT ;  /* 0x0000000e37057209 */ /* 0x000fe20007810000 */
[----:B------:R-:W-:Y:S01]  /*2a60*/  FFMA.FTZ R14, R44, UR40, -R88 ;  /* 0x000000282c0e7c23 */ /* 0x000fe20008010858 */
[----:B------:R-:W-:Y:S01]  /*2a70*/  IMAD.U32 R44, RZ, RZ, UR40 ;  /* 0x00000028ff2c7e24 */ /* 0x000fe2000f8e00ff */
[----:B------:R-:W-:Y:S01]  /*2a80*/  MUFU.EX2 R10, R10 ;  /* 0x0000000a000a7308 */ /* 0x000fe20000000800 */
[----:B------:R-:W-:Y:S01]  /*2a90*/  FMNMX.FTZ R20, R58, R5, !PT ;  /* 0x000000053a147209 */ /* 0x000fe20007810000 */
[----:B------:R-:W-:-:S02]  /*2aa0*/  IMAD.MOV.U32 R85, RZ, RZ, R151 ;  /* 0x000000ffff557224 */ /* 0x000fc400078e0097 */
[--C-:B------:R-:W-:Y:S01]  /*2ab0*/  IMAD.MOV.U32 R81, RZ, RZ, R151.reuse ;  /* 0x000000ffff517224 */ /* 0x100fe200078e0097 */
[----:B------:R-:W-:Y:S01]  /*2ac0*/  FMNMX.FTZ R5, R59, R20, !PT ;  /* 0x000000143b057209 */ /* 0x000fe20007810000 */
[--C-:B------:R-:W-:Y:S02]  /*2ad0*/  IMAD.MOV.U32 R77, RZ, RZ, R151.reuse ;  /* 0x000000ffff4d7224 */ /* 0x100fe400078e0097 */
[----:B------:R-:W1:Y:S01]  /*2ae0*/  MUFU.EX2 R13, R13 ;  /* 0x0000000d000d7308 */ /* 0x000e620000000800 */
[----:B------:R-:W-:Y:S01]  /*2af0*/  FMNMX.FTZ R20, R62, R5, !PT ;  /* 0x000000053e147209 */ /* 0x000fe20007810000 */
[--C-:B------:R-:W-:Y:S02]  /*2b00*/  IMAD.MOV.U32 R76, RZ, RZ, R151.reuse ;  /* 0x000000ffff4c7224 */ /* 0x100fe400078e0097 */
[----:B------:R-:W-:Y:S01]  /*2b10*/  IMAD.MOV.U32 R65, RZ, RZ, R151 ;  /* 0x000000ffff417224 */ /* 0x000fe200078e0097 */
[----:B------:R-:W-:Y:S01]  /*2b20*/  FMNMX.FTZ R5, R63, R20, !PT ;  /* 0x000000143f057209 */ /* 0x000fe20007810000 */
[----:B------:R-:W-:-:S01]  /*2b30*/  FFMA.FTZ R20, R48, UR40, -R88 ;  /* 0x0000002830147c23 */ /* 0x000fc20008010858 */
[----:B------:R-:W-:Y:S01]  /*2b40*/  FADD.FTZ R48, R6, R49 ;  /* 0x0000003106307221 */ /* 0x000fe20000010000 */
[----:B------:R-:W-:Y:S01]  /*2b50*/  MUFU.EX2 R12, R12 ;  /* 0x0000000c000c7308 */ /* 0x000fe20000000800 */
[----:B------:R-:W-:-:S02]  /*2b60*/  FMNMX.FTZ R24, R66, R5, !PT ;  /* 0x0000000542187209 */ /* 0x000fc40007810000 */
[----:B------:R-:W-:Y:S02]  /*2b70*/  FADD.FTZ R49, R9, R48 ;  /* 0x0000003009317221 */ /* 0x000fe40000010000 */
[----:B------:R-:W-:Y:S02]  /*2b80*/  FMNMX.FTZ R5, R67, R24, !PT ;  /* 0x0000001843057209 */ /* 0x000fe40007810000 */
[----:B0-----:R-:W-:Y:S01]  /*2b90*/  FADD.FTZ R48, R8, R49 ;  /* 0x0000003108307221 */ /* 0x001fe20000010000 */
[----:B------:R-:W-:Y:S01]  /*2ba0*/  MUFU.EX2 R15, R15 ;  /* 0x0000000f000f7308 */ /* 0x000fe20000000800 */
[----:B------:R-:W-:Y:S02]  /*2bb0*/  FMNMX.FTZ R24, R70, R5, !PT ;  /* 0x0000000546187209 */ /* 0x000fe40007810000 */
[----:B---3--:R-:W-:Y:S01]  /*2bc0*/  FADD.FTZ R49, R11, R48 ;  /* 0x000000300b317221 */ /* 0x008fe20000010000 */
[----:B-1----:R-:W-:Y:S02]  /*2bd0*/  F2FP.SATFINITE.E4M3.F32.PACK_AB_MERGE_C R218, R13, R10, RZ ;  /* 0x0000000a0dda723e */ /* 0x002fe400048070ff */
[----:B------:R-:W-:Y:S01]  /*2be0*/  FMNMX.FTZ R5, R71, R24, !PT ;  /* 0x0000001847057209 */ /* 0x000fe20007810000 */
[----:B------:R-:W-:-:S01]  /*2bf0*/  FADD.FTZ R48, R10, R49 ;  /* 0x000000310a307221 */ /* 0x000fc20000010000 */
[----:B------:R-:W-:Y:S01]  /*2c00*/  MUFU.EX2 R14, R14 ;  /* 0x0000000e000e7308 */ /* 0x000fe20000000800 */
[----:B------:R-:W-:-:S02]  /*2c10*/  F2FP.SATFINITE.E4M3.F32.PACK_AB_MERGE_C R218, R11, R8, R218 ;  /* 0x000000080bda723e */ /* 0x000fc400048070da */
[----:B------:R-:W-:-:S04]  /*2c20*/  FMNMX.FTZ R24, R74, R5, !PT ;  /* 0x000000054a187209 */ /* 0x000fc80007810000 */
[----:B------:R-:W-:Y:S01]  /*2c30*/  FMNMX.FTZ R5, R75, R24, !PT ;  /* 0x000000184b057209 */ /* 0x000fe20007810000 */
[----:B------:R-:W0:Y:S03]  /*2c40*/  MUFU.EX2 R25, R25 ;  /* 0x0000001900197308 */ /* 0x000e260000000800 */
[----:B------:R-:W-:-:S04]  /*2c50*/  FMNMX.FTZ R24, R78, R5, !PT ;  /* 0x000000054e187209 */ /* 0x000fc80007810000 */
[----:B------:R-:W-:Y:S01]  /*2c60*/  FMNMX.FTZ R5, R79, R24, !PT ;  /* 0x000000184f057209 */ /* 0x000fe20007810000 */
[----:B------:R-:W-:-:S01]  /*2c70*/  FFMA.FTZ R24, R56, UR40, -R88 ;  /* 0x0000002838187c23 */ /* 0x000fc20008010858 */
[----:B------:R-:W-:Y:S02]  /*2c80*/  MUFU.EX2 R20, R20 ;  /* 0x0000001400147308 */ /* 0x000fe40000000800 */
[----:B------:R-:W-:-:S04]  /*2c90*/  FMNMX.FTZ R28, R82, R5, !PT ;  /* 0x00000005521c7209 */ /* 0x000fc80007810000 */
[----:B------:R-:W-:Y:S02]  /*2ca0*/  FMNMX.FTZ R5, R83, R28, !PT ;  /* 0x0000001c53057209 */ /* 0x000fe40007810000 */
[----:B------:R-:W-:Y:S01]  /*2cb0*/  MUFU.EX2 R21, R21 ;  /* 0x0000001500157308 */ /* 0x000fe20000000800 */
[----:B0-----:R-:W-:Y:S02]  /*2cc0*/  F2FP.SATFINITE.E4M3.F32.PACK_AB_MERGE_C R220, R25, R14, RZ ;  /* 0x0000000e19dc723e */ /* 0x001fe400048070ff */
[----:B------:R-:W-:Y:S02]  /*2cd0*/  FMNMX.FTZ R28, R86, R5, !PT ;  /* 0x00000005561c7209 */ /* 0x000fe40007810000 */
[----:B------:R-:W-:Y:S02]  /*2ce0*/  F2FP.SATFINITE.E4M3.F32.PACK_AB_MERGE_C R220, R15, R12, R220 ;  /* 0x0000000c0fdc723e */ /* 0x000fe400048070dc */
[----:B------:R-:W-:Y:S01]  /*2cf0*/  FMNMX.FTZ R5, R87, R28, !PT ;  /* 0x0000001c57057209 */ /* 0x000fe20007810000 */
[----:B------:R-:W-:Y:S01]  /*2d00*/  MUFU.EX2 R52, R52 ;  /* 0x0000003400347308 */ /* 0x000fe20000000800 */
[----:B------:R-:W-:-:S01]  /*2d10*/  FFMA.FTZ R28, R64, UR40, -R88 ;  /* 0x00000028401c7c23 */ /* 0x000fc20008010858 */
[----:B------:R-:W-:-:S02]  /*2d20*/  IMAD.MOV.U32 R64, RZ, RZ, R151 ;  /* 0x000000ffff407224 */ /* 0x000fc400078e0097 */
[----:B------:R-:W0:Y:S04]  /*2d30*/  SHFL.BFLY PT, R32, R5, 0x2, 0x1f ;  /* 0x0c401f0005207f89 */ /* 0x000e2800000e0000 */
[----:B------:R-:W1:Y:S08]  /*2d40*/  MUFU.EX2 R53, R53 ;  /* 0x0000003500357308 */ /* 0x000e700000000800 */
[----:B------:R-:W-:Y:S08]  /*2d50*/  MUFU.EX2 R24, R24 ;  /* 0x0000001800187308 */ /* 0x000ff00000000800 */
[----:B------:R-:W-:Y:S01]  /*2d60*/  MUFU.EX2 R29, R29 ;  /* 0x0000001d001d7308 */ /* 0x000fe20000000800 */
[----:B-1----:R-:W-:-:S02]  /*2d70*/  F2FP.SATFINITE.E4M3.F32.PACK_AB_MERGE_C R222, R53, R52, RZ ;  /* 0x0000003435de723e */ /* 0x002fc400048070ff */
[----:B0-----:R-:W-:Y:S01]  /*2d80*/  FMNMX.FTZ R36, R5, R32, !PT ;  /* 0x0000002005247209 */ /* 0x001fe20007810000 */
[----:B------:R-:W-:-:S01]  /*2d90*/  FFMA.FTZ R32, R80, UR40, -R88 ;  /* 0x0000002850207c23 */ /* 0x000fc20008010858 */
[----:B------:R-:W-:Y:S01]  /*2da0*/  F2FP.SATFINITE.E4M3.F32.PACK_AB_MERGE_C R222, R21, R20, R222 ;  /* 0x0000001415de723e */ /* 0x000fe200048070de */
[--C-:B------:R-:W-:Y:S02]  /*2db0*/  IMAD.MOV.U32 R80, RZ, RZ, R151.reuse ;  /* 0x000000ffff507224 */ /* 0x100fe400078e0097 */
[----:B------:R-:W-:Y:S01]  /*2dc0*/  MUFU.EX2 R60, R60 ;  /* 0x0000003c003c7308 */ /* 0x000fe20000000800 */
[----:B------:R-:W0:Y:S07]  /*2dd0*/  SHFL.BFLY PT, R5, R36, 0x1, 0x1f ;  /* 0x0c201f0024057f89 */ /* 0x000e2e00000e0000 */
[----:B------:R-:W-:Y:S08]  /*2de0*/  MUFU.EX2 R61, R61 ;  /* 0x0000003d003d7308 */ /* 0x000ff00000000800 */
[----:B------:R-:W-:Y:S08]  /*2df0*/  MUFU.EX2 R28, R28 ;  /* 0x0000001c001c7308 */ /* 0x000ff00000000800 */
[----:B------:R-:W-:Y:S01]  /*2e00*/  MUFU.EX2 R33, R33 ;  /* 0x0000002100217308 */ /* 0x000fe20000000800 */
[----:B0-----:R-:W-:Y:S01]  /*2e10*/  FMNMX.FTZ R5, R36, R5, !PT ;  /* 0x0000000524057209 */ /* 0x001fe20007810000 */
[----:B------:R-:W-:Y:S01]  /*2e20*/  FFMA.FTZ R36, R84, UR40, -R88 ;  /* 0x0000002854247c23 */ /* 0x000fe20008010858 */
[----:B------:R-:W-:-:S02]  /*2e30*/  IMAD.MOV.U32 R88, RZ, RZ, R151 ;  /* 0x000000ffff587224 */ /* 0x000fc400078e0097 */
[C---:B------:R-:W-:Y:S01]  /*2e40*/  FSETP.NEU.FTZ.AND P1, PT, R5.reuse, -INF , PT ;  /* 0xff8000000500780b */ /* 0x040fe20003f3d000 */
[----:B------:R-:W-:-:S01]  /*2e50*/  FFMA.FTZ R44, R5, R44, -8 ;  /* 0xc1000000052c7423 */ /* 0x000fc2000001002c */
[----:B------:R-:W-:Y:S01]  /*2e60*/  IMAD.MOV.U32 R84, RZ, RZ, R151 ;  /* 0x000000ffff547224 */ /* 0x000fe200078e0097 */
[----:B------:R-:W-:Y:S03]  /*2e70*/  MUFU.EX2 R68, R68 ;  /* 0x0000004400447308 */ /* 0x000fe60000000800 */
[----:B------:R-:W-:Y:S02]  /*2e80*/  FSEL R44, R44, RZ, P1 ;  /* 0x000000ff2c2c7208 */ /* 0x000fe40000800000 */
[----:B------:R-:W-:-:S03]  /*2e90*/  PLOP3.LUT P1, PT, PT, PT, UP0, 0x80, 0x0 ;  /* 0x000000000000781c */ /* 0x000fc60003f2f008 */
[--C-:B------:R-:W-:Y:S01]  /*2ea0*/  FFMA.FTZ R26, R26, UR40, -R44.reuse ;  /* 0x000000281a1a7c23 */ /* 0x100fe2000801082c */
[----:B------:R-:W-:-:S01]  /*2eb0*/  FFMA.FTZ R27, R27, UR40, -R44 ;  /* 0x000000281b1b7c23 */ /* 0x000fc2000801082c */
[--C-:B------:R-:W-:Y:S01]  /*2ec0*/  FFMA.FTZ R30, R30, UR40, -R44.reuse ;  /* 0x000000281e1e7c23 */ /* 0x100fe2000801082c */
[----:B------:R-:W-:-:S01]  /*2ed0*/  FFMA.FTZ R31, R31, UR40, -R44 ;  /* 0x000000281f1f7c23 */ /* 0x000fc2000801082c */
[--C-:B------:R-:W-:Y:S01]  /*2ee0*/  FFMA.FTZ R34, R34, UR40, -R44.reuse ;  /* 0x0000002822227c23 */ /* 0x100fe2000801082c */
[----:B------:R-:W-:-:S01]  /*2ef0*/  FFMA.FTZ R35, R35, UR40, -R44 ;  /* 0x0000002823237c23 */ /* 0x000fc2000801082c */
[----:B------:R-:W-:Y:S01]  /*2f00*/  MUFU.EX2 R26, R26 ;  /* 0x0000001a001a7308 */ /* 0x000fe20000000800 */
[----:B------:R-:W-:-:S01]  /*2f10*/  FFMA.FTZ R38, R38, UR40, -R44 ;  /* 0x0000002826267c23 */ /* 0x000fc2000801082c */
[--C-:B------:R-:W-:Y:S01]  /*2f20*/  FFMA.FTZ R39, R39, UR40, -R44.reuse ;  /* 0x0000002827277c23 */ /* 0x100fe2000801082c */
[----:B------:R-:W-:-:S01]  /*2f30*/  FFMA.FTZ R42, R42, UR40, -R44 ;  /* 0x000000282a2a7c23 */ /* 0x000fc2000801082c */
[--C-:B------:R-:W-:Y:S01]  /*2f40*/  FFMA.FTZ R43, R43, UR40, -R44.reuse ;  /* 0x000000282b2b7c23 */ /* 0x100fe2000801082c */
[----:B------:R-:W-:-:S01]  /*2f50*/  FFMA.FTZ R46, R46, UR40, -R44 ;  /* 0x000000282e2e7c23 */ /* 0x000fc2000801082c */
[--C-:B------:R-:W-:Y:S01]  /*2f60*/  FFMA.FTZ R47, R47, UR40, -R44.reuse ;  /* 0x000000282f2f7c23 */ /* 0x100fe2000801082c */
[----:B------:R-:W-:-:S01]  /*2f70*/  FFMA.FTZ R50, R50, UR40, -R44 ;  /* 0x0000002832327c23 */ /* 0x000fc2000801082c */
[----:B------:R-:W0:Y:S01]  /*2f80*/  MUFU.EX2 R27, R27 ;  /* 0x0000001b001b7308 */ /* 0x000e220000000800 */
[----:B------:R-:W-:-:S01]  /*2f90*/  FFMA.FTZ R51, R51, UR40, -R44 ;  /* 0x0000002833337c23 */ /* 0x000fc2000801082c */
[--C-:B------:R-:W-:Y:S01]  /*2fa0*/  FFMA.FTZ R54, R54, UR40, -R44.reuse ;  /* 0x0000002836367c23 */ /* 0x100fe2000801082c */
[----:B------:R-:W-:-:S01]  /*2fb0*/  FFMA.FTZ R55, R55, UR40, -R44 ;  /* 0x0000002837377c23 */ /* 0x000fc2000801082c */
[--C-:B------:R-:W-:Y:S01]  /*2fc0*/  FFMA.FTZ R58, R58, UR40, -R44.reuse ;  /* 0x000000283a3a7c23 */ /* 0x100fe2000801082c */
[----:B------:R-:W-:-:S01]  /*2fd0*/  FFMA.FTZ R59, R59, UR40, -R44 ;  /* 0x000000283b3b7c23 */ /* 0x000fc2000801082c */
[--C-:B------:R-:W-:Y:S01]  /*2fe0*/  FFMA.FTZ R62, R62, UR40, -R44.reuse ;  /* 0x000000283e3e7c23 */ /* 0x100fe2000801082c */
[----:B------:R-:W-:-:S01]  /*2ff0*/  FFMA.FTZ R63, R63, UR40, -R44 ;  /* 0x000000283f3f7c23 */ /* 0x000fc2000801082c */
[----:B------:R-:W1:Y:S01]  /*3000*/  MUFU.EX2 R30, R30 ;  /* 0x0000001e001e7308 */ /* 0x000e620000000800 */
[----:B------:R-:W-:-:S01]  /*3010*/  FFMA.FTZ R66, R66, UR40, -R44 ;  /* 0x0000002842427c23 */ /* 0x000fc2000801082c */
[--C-:B------:R-:W-:Y:S01]  /*3020*/  FFMA.FTZ R67, R67, UR40, -R44.reuse ;  /* 0x0000002843437c23 */ /* 0x100fe2000801082c */
[----:B------:R-:W-:-:S01]  /*3030*/  FFMA.FTZ R70, R70, UR40, -R44 ;  /* 0x0000002846467c23 */ /* 0x000fc2000801082c */
[--C-:B------:R-:W-:Y:S01]  /*3040*/  FFMA.FTZ R71, R71, UR40, -R44.reuse ;  /* 0x0000002847477c23 */ /* 0x100fe2000801082c */
[----:B------:R-:W-:-:S01]  /*3050*/  FFMA.FTZ R74, R74, UR40, -R44 ;  /* 0x000000284a4a7c23 */ /* 0x000fc2000801082c */
[--C-:B------:R-:W-:Y:S01]  /*3060*/  FFMA.FTZ R75, R75, UR40, -R44.reuse ;  /* 0x000000284b4b7c23 */ /* 0x100fe2000801082c */
[----:B------:R-:W-:-:S01]  /*3070*/  FFMA.FTZ R78, R78, UR40, -R44 ;  /* 0x000000284e4e7c23 */ /* 0x000fc2000801082c */
[----:B------:R-:W3:Y:S01]  /*3080*/  MUFU.EX2 R31, R31 ;  /* 0x0000001f001f7308 */ /* 0x000ee20000000800 */
[----:B0-----:R-:W-:-:S01]  /*3090*/  FADD.FTZ R57, R26, R27 ;  /* 0x0000001b1a397221 */ /* 0x001fc20000010000 */
[--C-:B------:R-:W-:Y:S01]  /*30a0*/  FFMA.FTZ R79, R79, UR40, -R44.reuse ;  /* 0x000000284f4f7c23 */ /* 0x100fe2000801082c */
[----:B------:R-:W-:-:S01]  /*30b0*/  FFMA.FTZ R82, R82, UR40, -R44 ;  /* 0x0000002852527c23 */ /* 0x000fc2000801082c */
[--C-:B------:R-:W-:Y:S01]  /*30c0*/  FFMA.FTZ R83, R83, UR40, -R44.reuse ;  /* 0x0000002853537c23 */ /* 0x100fe2000801082c */
[----:B------:R-:W-:-:S01]  /*30d0*/  FFMA.FTZ R86, R86, UR40, -R44 ;  /* 0x0000002856567c23 */ /* 0x000fc2000801082c */
[----:B------:R-:W-:Y:S01]  /*30e0*/  FFMA.FTZ R44, R87, UR40, -R44 ;  /* 0x00000028572c7c23 */ /* 0x000fe2000801082c */
[----:B------:R-:W-:Y:S01]  /*30f0*/  IMAD.MOV.U32 R87, RZ, RZ, R151 ;  /* 0x000000ffff577224 */ /* 0x000fe200078e0097 */
[----:B------:R-:W0:Y:S01]  /*3100*/  MUFU.EX2 R34, R34 ;  /* 0x0000002200227308 */ /* 0x000e220000000800 */
[----:B-1----:R-:W-:-:S07]  /*3110*/  FADD.FTZ R56, R30, R57 ;  /* 0x000000391e387221 */ /* 0x002fce0000010000 */
[----:B------:R-:W2:Y:S01]  /*3120*/  MUFU.EX2 R35, R35 ;  /* 0x0000002300237308 */ /* 0x000ea20000000800 */
[----:B---3--:R-:W-:-:S01]  /*3130*/  FADD.FTZ R57, R31, R56 ;  /* 0x000000381f397221 */ /* 0x008fc20000010000 */
[----:B------:R-:W-:Y:S01]  /*3140*/  F2FP.SATFINITE.E4M3.F32.PACK_AB_MERGE_C R30, R31, R30, RZ ;  /* 0x0000001e1f1e723e */ /* 0x000fe200048070ff */
[----:B------:R-:W-:-:S03]  /*3150*/  IMAD.MOV.U32 R31, RZ, RZ, R151 ;  /* 0x000000ffff1f7224 */ /* 0x000fc600078e0097 */
[----:B------:R-:W-:Y:S01]  /*3160*/  F2FP.SATFINITE.E4M3.F32.PACK_AB_MERGE_C R217, R27, R26, R30 ;  /* 0x0000001a1bd9723e */ /* 0x000fe2000480701e */
[----:B------:R-:W-:Y:S01]  /*3170*/  IMAD.MOV.U32 R30, RZ, RZ, R151 ;  /* 0x000000ffff1e7224 */ /* 0x000fe200078e0097 */
[----:B------:R-:W1:Y:S01]  /*3180*/  MUFU.EX2 R38, R38 ;  /* 0x0000002600267308 */ /* 0x000e620000000800 */
[----:B0-----:R-:W-:-:S01]  /*3190*/  FADD.FTZ R56, R34, R57 ;  /* 0x0000003922387221 */ /* 0x001fc20000010000 */
[--C-:B------:R-:W-:Y:S02]  /*31a0*/  IMAD.MOV.U32 R57, RZ, RZ, R151.reuse ;  /* 0x000000ffff397224 */ /* 0x100fe400078e0097 */
[--C-:B------:R-:W-:Y:S02]  /*31b0*/  IMAD.MOV.U32 R27, RZ, RZ, R151.reuse ;  /* 0x000000ffff1b7224 */ /* 0x100fe400078e0097 */
[----:B------:R-:W-:Y:S02]  /*31c0*/  IMAD.MOV.U32 R26, RZ, RZ, R151 ;  /* 0x000000ffff1a7224 */ /* 0x000fe400078e0097 */
[----:B------:R-:W0:Y:S01]  /*31d0*/  MUFU.EX2 R39, R39 ;  /* 0x0000002700277308 */ /* 0x000e220000000800 */
[----:B--2---:R-:W-:-:S07]  /*31e0*/  FADD.FTZ R3, R35, R56 ;  /* 0x0000003823037221 */ /* 0x004fce0000010000 */
[----:B------:R-:W2:Y:S01]  /*31f0*/  MUFU.EX2 R42, R42 ;  /* 0x0000002a002a7308 */ /* 0x000ea20000000800 */
[----:B-1----:R-:W-:-:S01]  /*3200*/  FADD.FTZ R56, R38, R3 ;  /* 0x0000000326387221 */ /* 0x002fc20000010000 */
[----:B------:R-:W-:-:S04]  /*3210*/  FADD.FTZ R3, R13, R48 ;  /* 0x000000300d037221 */ /* 0x000fc80000010000 */
[----:B------:R-:W-:Y:S02]  /*3220*/  FADD.FTZ R48, R12, R3 ;  /* 0x000000030c307221 */ /* 0x000fe40000010000 */
[----:B------:R-:W1:Y:S01]  /*3230*/  MUFU.EX2 R43, R43 ;  /* 0x0000002b002b7308 */ /* 0x000e620000000800 */
[----:B0-----:R-:W-:-:S01]  /*3240*/  FADD.FTZ R49, R39, R56 ;  /* 0x0000003827317221 */ /* 0x001fc20000010000 */
[----:B------:R-:W-:Y:S01]  /*3250*/  FADD.FTZ R3, R15, R48 ;  /* 0x000000300f037221 */ /* 0x000fe20000010000 */
[----:B------:R-:W-:Y:S01]  /*3260*/  F2FP.SATFINITE.E4M3.F32.PACK_AB_MERGE_C R38, R39, R38, RZ ;  /* 0x000000262726723e */ /* 0x000fe200048070ff */
[----:B------:R-:W-:Y:S02]  /*3270*/  IMAD.MOV.U32 R39, RZ, RZ, R151 ;  /* 0x000000ffff277224 */ /* 0x000fe400078e0097 */
[----:B------:R-:W-:-:S01]  /*3280*/  FADD.FTZ R48, R14, R3 ;  /* 0x000000030e307221 */ /* 0x000fc20000010000 */
[----:B------:R-:W-:Y:S01]  /*3290*/  F2FP.SATFINITE.E4M3.F32.PACK_AB_MERGE_C R219, R35, R34, R38 ;  /* 0x0000002223db723e */ /* 0x000fe20004807026 */
[----:B------:R-:W0:Y:S01]  /*32a0*/  MUFU.EX2 R46, R46 ;  /* 0x0000002e002e7308 */ /* 0x000e220000000800 */
[----:B--2---:R-:W-:-:S01]  /*32b0*/  FADD.FTZ R56, R42, R49 ;  /* 0x000000312a387221 */ /* 0x004fc20000010000 */
[----:B------:R-:W-:Y:S01]  /*32c0*/  FADD.FTZ R3, R25, R48 ;  /* 0x0000003019037221 */ /* 0x000fe20000010000 */
[----:B------:R-:W-:-:S02]  /*32d0*/  IMAD.MOV.U32 R38, RZ, RZ, R151 ;  /* 0x000000ffff267224 */ /* 0x000fc400078e0097 */
[----:B------:R-:W-:Y:S02]  /*32e0*/  IMAD.MOV.U32 R35, RZ, RZ, R151 ;  /* 0x000000ffff237224 */ /* 0x000fe400078e0097 */
[----:B------:R-:W-:-:S01]  /*32f0*/  FADD.FTZ R48, R20, R3 ;  /* 0x0000000314307221 */ /* 0x000fc20000010000 */
[----:B------:R-:W-:Y:S01]  /*3300*/  IMAD.MOV.U32 R34, RZ, RZ, R151 ;  /* 0x000000ffff227224 */ /* 0x000fe200078e0097 */
[----:B------:R-:W2:Y:S01]  /*3310*/  MUFU.EX2 R47, R47 ;  /* 0x0000002f002f7308 */ /* 0x000ea20000000800 */
[----:B-1----:R-:W-:-:S01]  /*3320*/  FADD.FTZ R49, R43, R56 ;  /* 0x000000382b317221 */ /* 0x002fc20000010000 */
[----:B------:R-:W-:Y:S01]  /*3330*/  FADD.FTZ R3, R21, R48 ;  /* 0x0000003015037221 */ /* 0x000fe20000010000 */
[--C-:B------:R-:W-:Y:S02]  /*3340*/  IMAD.MOV.U32 R48, RZ, RZ, R151.reuse ;  /* 0x000000ffff307224 */ /* 0x100fe400078e0097 */
[----:B------:R-:W-:Y:S02]  /*3350*/  IMAD.MOV.U32 R25, RZ, RZ, R151 ;  /* 0x000000ffff197224 */ /* 0x000fe400078e0097 */
[----:B------:R-:W-:-:S01]  /*3360*/  FADD.FTZ R6, R52, R3 ;  /* 0x0000000334067221 */ /* 0x000fc20000010000 */
[----:B------:R-:W-:Y:S01]  /*3370*/  IMAD.MOV.U32 R52, RZ, RZ, R151 ;  /* 0x000000ffff347224 */ /* 0x000fe200078e0097 */
[----:B------:R-:W1:Y:S01]  /*3380*/  MUFU.EX2 R50, R50 ;  /* 0x0000003200327308 */ /* 0x000e620000000800 */
[----:B0-----:R-:W-:-:S01]  /*3390*/  FADD.FTZ R56, R46, R49 ;  /* 0x000000312e387221 */ /* 0x001fc20000010000 */
[----:B------:R-:W-:-:S04]  /*33a0*/  FADD.FTZ R53, R53, R6 ;  /* 0x0000000635357221 */ /* 0x000fc80000010000 */
[----:B------:R-:W-:Y:S01]  /*33b0*/  FADD.FTZ R6, R24, R53 ;  /* 0x0000003518067221 */ /* 0x000fe20000010000 */
[----:B------:R-:W-:Y:S01]  /*33c0*/  IMAD.MOV.U32 R53, RZ, RZ, R151 ;  /* 0x000000ffff357224 */ /* 0x000fe200078e0097 */
[----:B------:R-:W0:Y:S01]  /*33d0*/  MUFU.EX2 R51, R51 ;  /* 0x0000003300337308 */ /* 0x000e220000000800 */
[----:B--2---:R-:W-:-:S01]  /*33e0*/  FADD.FTZ R49, R47, R56 ;  /* 0x000000382f317221 */ /* 0x004fc20000010000 */
[----:B------:R-:W-:Y:S01]  /*33f0*/  F2FP.SATFINITE.E4M3.F32.PACK_AB_MERGE_C R46, R47, R46, RZ ;  /* 0x0000002e2f2e723e */ /* 0x000fe200048070ff */
[----:B------:R-:W-:-:S03]  /*3400*/  IMAD.MOV.U32 R47, RZ, RZ, R151 ;  /* 0x000000ffff2f7224 */ /* 0x000fc600078e0097 */
[----:B------:R-:W-:Y:S01]  /*3410*/  F2FP.SATFINITE.E4M3.F32.PACK_AB_MERGE_C R221, R43, R42, R46 ;  /* 0x0000002a2bdd723e */ /* 0x000fe2000480702e */
[----:B------:R-:W-:Y:S01]  /*3420*/  IMAD.MOV.U32 R46, RZ, RZ, R151 ;  /* 0x000000ffff2e7224 */ /* 0x000fe200078e0097 */
[----:B------:R-:W2:Y:S01]  /*3430*/  MUFU.EX2 R54, R54 ;  /* 0x0000003600367308 */ /* 0x000ea20000000800 */
[----:B-1----:R-:W-:-:S01]  /*3440*/  FADD.FTZ R56, R50, R49 ;  /* 0x0000003132387221 */ /* 0x002fc20000010000 */
[--C-:B------:R-:W-:Y:S02]  /*3450*/  IMAD.MOV.U32 R49, RZ, RZ, R151.reuse ;  /* 0x000000ffff317224 */ /* 0x100fe400078e0097 */
[--C-:B------:R-:W-:Y:S02]  /*3460*/  IMAD.MOV.U32 R43, RZ, RZ, R151.reuse ;  /* 0x000000ffff2b7224 */ /* 0x100fe400078e0097 */
[----:B------:R-:W-:Y:S02]  /*3470*/  IMAD.MOV.U32 R42, RZ, RZ, R151 ;  /* 0x000000ffff2a7224 */ /* 0x000fe400078e0097 */
[----:B------:R-:W1:Y:S01]  /*3480*/  MUFU.EX2 R55, R55 ;  /* 0x0000003700377308 */ /* 0x000e620000000800 */
[----:B0-----:R-:W-:-:S01]  /*3490*/  FADD.FTZ R9, R51, R56 ;  /* 0x0000003833097221 */ /* 0x001fc20000010000 */
[----:B------:R-:W-:-:S06]  /*34a0*/  IMAD.MOV.U32 R56, RZ, RZ, R151 ;  /* 0x000000ffff387224 */ /* 0x000fcc00078e0097 */
[----:B------:R-:W0:Y:S01]  /*34b0*/  MUFU.EX2 R58, R58 ;  /* 0x0000003a003a7308 */ /* 0x000e220000000800 */
[----:B--2---:R-:W-:-:S07]  /*34c0*/  FADD.FTZ R10, R54, R9 ;  /* 0x00000009360a7221 */ /* 0x004fce0000010000 */
[----:B------:R-:W2:Y:S01]  /*34d0*/  MUFU.EX2 R59, R59 ;  /* 0x0000003b003b7308 */ /* 0x000ea20000000800 */
[----:B-1----:R-:W-:-:S01]  /*34e0*/  FADD.FTZ R3, R55, R10 ;  /* 0x0000000a37037221 */ /* 0x002fc20000010000 */
[----:B------:R-:W-:Y:S01]  /*34f0*/  F2FP.SATFINITE.E4M3.F32.PACK_AB_MERGE_C R54, R55, R54, RZ ;  /* 0x000000363736723e */ /* 0x000fe200048070ff */
[----:B------:R-:W-:-:S03]  /*3500*/  IMAD.MOV.U32 R55, RZ, RZ, R151 ;  /* 0x000000ffff377224 */ /* 0x000fc600078e0097 */
[----:B------:R-:W-:Y:S01]  /*3510*/  F2FP.SATFINITE.E4M3.F32.PACK_AB_MERGE_C R223, R51, R50, R54 ;  /* 0x0000003233df723e */ /* 0x000fe20004807036 */
[----:B------:R-:W-:Y:S01]  /*3520*/  IMAD.MOV.U32 R54, RZ, RZ, R151 ;  /* 0x000000ffff367224 */ /* 0x000fe200078e0097 */
[----:B------:R-:W1:Y:S01]  /*3530*/  MUFU.EX2 R62, R62 ;  /* 0x0000003e003e7308 */ /* 0x000e620000000800 */
[----:B0-----:R-:W-:-:S01]  /*3540*/  FADD.FTZ R10, R58, R3 ;  /* 0x000000033a0a7221 */ /* 0x001fc20000010000 */
[----:B------:R-:W-:Y:S01]  /*3550*/  FADD.FTZ R3, R29, R6 ;  /* 0x000000061d037221 */ /* 0x000fe20000010000 */
[--C-:B------:R-:W-:Y:S02]  /*3560*/  IMAD.MOV.U32 R51, RZ, RZ, R151.reuse ;  /* 0x000000ffff337224 */ /* 0x100fe400078e0097 */
[----:B------:R-:W-:Y:S02]  /*3570*/  IMAD.MOV.U32 R50, RZ, RZ, R151 ;  /* 0x000000ffff327224 */ /* 0x000fe400078e0097 */
[----:B------:R-:W-:-:S01]  /*3580*/  FADD.FTZ R6, R60, R3 ;  /* 0x000000033c067221 */ /* 0x000fc20000010000 */
[----:B------:R-:W-:Y:S01]  /*3590*/  F2FP.SATFINITE.E4M3.F32.PACK_AB_MERGE_C R60, R61, R60, RZ ;  /* 0x0000003c3d3c723e */ /* 0x000fe200048070ff */
[----:B------:R-:W0:Y:S01]  /*35a0*/  MUFU.EX2 R63, R63 ;  /* 0x0000003f003f7308 */ /* 0x000e220000000800 */
[----:B--2---:R-:W-:-:S01]  /*35b0*/  FADD.FTZ R9, R59, R10 ;  /* 0x0000000a3b097221 */ /* 0x004fc20000010000 */
[----:B------:R-:W-:Y:S01]  /*35c0*/  FADD.FTZ R61, R61, R6 ;  /* 0x000000063d3d7221 */ /* 0x000fe20000010000 */
[----:B------:R-:W-:Y:S01]  /*35d0*/  F2FP.SATFINITE.E4M3.F32.PACK_AB_MERGE_C R224, R29, R24, R60 ;  /* 0x000000181de0723e */ /* 0x000fe2000480703c */
[----:B------:R-:W-:-:S02]  /*35e0*/  IMAD.MOV.U32 R60, RZ, RZ, R151 ;  /* 0x000000ffff3c7224 */ /* 0x000fc400078e0097 */
[----:B------:R-:W-:Y:S02]  /*35f0*/  IMAD.MOV.U32 R29, RZ, RZ, R151 ;  /* 0x000000ffff1d7224 */ /* 0x000fe400078e0097 */
[----:B------:R-:W2:Y:S01]  /*3600*/  MUFU.EX2 R66, R66 ;  /* 0x0000004200427308 */ /* 0x000ea20000000800 */
[----:B-1----:R-:W-:-:S01]  /*3610*/  FADD.FTZ R4, R62, R9 ;  /* 0x000000093e047221 */ /* 0x002fc20000010000 */
[----:B------:R-:W-:-:S06]  /*3620*/  IMAD.MOV.U32 R24, RZ, RZ, R151 ;  /* 0x000000ffff187224 */ /* 0x000fcc00078e0097 */
[----:B------:R-:W1:Y:S01]  /*3630*/  MUFU.EX2 R67, R67 ;  /* 0x0000004300437308 */ /* 0x000e620000000800 */
[C---:B0-----:R-:W-:Y:S01]  /*3640*/  F2FP.SATFINITE.E4M3.F32.PACK_AB_MERGE_C R62, R63.reuse, R62, RZ ;  /* 0x0000003e3f3e723e */ /* 0x041fe200048070ff */
[----:B------:R-:W-:Y:S01]  /*3650*/  FADD.FTZ R63, R63, R4 ;  /* 0x000000043f3f7221 */ /* 0x000fe20000010000 */
[----:B------:R-:W-:-:S01]  /*3660*/  FADD.FTZ R4, R28, R61 ;  /* 0x0000003d1c047221 */ /* 0x000fc20000010000 */
[--C-:B------:R-:W-:Y:S01]  /*3670*/  IMAD.MOV.U32 R61, RZ, RZ, R151.reuse ;  /* 0x000000ffff3d7224 */ /* 0x100fe200078e0097 */
[----:B------:R-:W-:Y:S01]  /*3680*/  F2FP.SATFINITE.E4M3.F32.PACK_AB_MERGE_C R225, R59, R58, R62 ;  /* 0x0000003a3be1723e */ /* 0x000fe2000480703e */
[----:B------:R-:W-:Y:S02]  /*3690*/  IMAD.MOV.U32 R62, RZ, RZ, R151 ;  /* 0x000000ffff3e7224 */ /* 0x000fe400078e0097 */
[----:B------:R-:W-:-:S01]  /*36a0*/  FADD.FTZ R3, R33, R4 ;  /* 0x0000000421037221 */ /* 0x000fc20000010000 */
[----:B------:R-:W0:Y:S01]  /*36b0*/  MUFU.EX2 R70, R70 ;  /* 0x0000004600467308 */ /* 0x000e220000000800 */
[----:B--2---:R-:W-:-:S01]  /*36c0*/  FADD.FTZ R6, R66, R63 ;  /* 0x0000003f42067221 */ /* 0x004fc20000010000 */
[----:B------:R-:W-:-:S02]  /*36d0*/  IMAD.MOV.U32 R63, RZ, RZ, R151 ;  /* 0x000000ffff3f7224 */ /* 0x000fc400078e0097 */
[----:B------:R-:W-:-:S01]  /*36e0*/  FADD.FTZ R4, R68, R3 ;  /* 0x0000000344047221 */ /* 0x000fc20000010000 */
[--C-:B------:R-:W-:Y:S02]  /*36f0*/  IMAD.MOV.U32 R59, RZ, RZ, R151.reuse ;  /* 0x000000ffff3b7224 */ /* 0x100fe400078e0097 */
[----:B------:R-:W-:Y:S01]  /*3700*/  IMAD.MOV.U32 R58, RZ, RZ, R151 ;  /* 0x000000ffff3a7224 */ /* 0x000fe200078e0097 */
[----:B------:R-:W2:Y:S01]  /*3710*/  MUFU.EX2 R69, R69 ;  /* 0x0000004500457308 */ /* 0x000ea20000000800 */
[----:B-1----:R-:W-:-:S07]  /*3720*/  FADD.FTZ R7, R67, R6 ;  /* 0x0000000643077221 */ /* 0x002fce0000010000 */
[----:B------:R-:W1:Y:S01]  /*3730*/  MUFU.EX2 R71, R71 ;  /* 0x0000004700477308 */ /* 0x000e620000000800 */
[----:B0-----:R-:W-:-:S07]  /*3740*/  FADD.FTZ R6, R70, R7 ;  /* 0x0000000746067221 */ /* 0x001fce0000010000 */
[----:B------:R-:W0:Y:S01]  /*3750*/  MUFU.EX2 R72, R72 ;  /* 0x0000004800487308 */ /* 0x000e220000000800 */
[C---:B--2---:R-:W-:Y:S01]  /*3760*/  F2FP.SATFINITE.E4M3.F32.PACK_AB_MERGE_C R68, R69.reuse, R68, RZ ;  /* 0x000000444544723e */ /* 0x044fe200048070ff */
[----:B------:R-:W-:-:S03]  /*3770*/  FADD.FTZ R69, R69, R4 ;  /* 0x0000000445457221 */ /* 0x000fc60000010000 */
[----:B------:R-:W-:Y:S01]  /*3780*/  F2FP.SATFINITE.E4M3.F32.PACK_AB_MERGE_C R226, R33, R28, R68 ;  /* 0x0000001c21e2723e */ /* 0x000fe20004807044 */
[--C-:B------:R-:W-:Y:S02]  /*3790*/  IMAD.MOV.U32 R68, RZ, RZ, R151.reuse ;  /* 0x000000ffff447224 */ /* 0x100fe400078e0097 */
[----:B------:R-:W-:Y:S01]  /*37a0*/  MUFU.EX2 R45, R45 ;  /* 0x0000002d002d7308 */ /* 0x000fe20000000800 */
[C---:B-1----:R-:W-:Y:S01]  /*37b0*/  F2FP.SATFINITE.E4M3.F32.PACK_AB_MERGE_C R70, R71.reuse, R70, RZ ;  /* 0x000000464746723e */ /* 0x042fe200048070ff */
[----:B------:R-:W-:Y:S01]  /*37c0*/  FADD.FTZ R71, R71, R6 ;  /* 0x0000000647477221 */ /* 0x000fe20000010000 */
[--C-:B------:R-:W-:Y:S02]  /*37d0*/  IMAD.MOV.U32 R33, RZ, RZ, R151.reuse ;  /* 0x000000ffff217224 */ /* 0x100fe400078e0097 */
[----:B------:R-:W-:Y:S01]  /*37e0*/  F2FP.SATFINITE.E4M3.F32.PACK_AB_MERGE_C R227, R67, R66, R70 ;  /* 0x0000004243e3723e */ /* 0x000fe20004807046 */
[----:B------:R-:W-:Y:S02]  /*37f0*/  IMAD.MOV.U32 R70, RZ, RZ, R151 ;  /* 0x000000ffff467224 */ /* 0x000fe400078e0097 */
[----:B------:R-:W1:Y:S01]  /*3800*/  MUFU.EX2 R40, R40 ;  /* 0x0000002800287308 */ /* 0x000e620000000800 */
[----:B0-----:R-:W-:-:S01]  /*3810*/  FADD.FTZ R4, R72, R69 ;  /* 0x0000004548047221 */ /* 0x001fc20000010000 */
[----:B------:R-:W-:-:S02]  /*3820*/  IMAD.MOV.U32 R69, RZ, RZ, R151 ;  /* 0x000000ffff457224 */ /* 0x000fc400078e0097 */
[--C-:B------:R-:W-:Y:S02]  /*3830*/  IMAD.MOV.U32 R67, RZ, RZ, R151.reuse ;  /* 0x000000ffff437224 */ /* 0x100fe400078e0097 */
[--C-:B------:R-:W-:Y:S02]  /*3840*/  IMAD.MOV.U32 R66, RZ, RZ, R151.reuse ;  /* 0x000000ffff427224 */ /* 0x100fe400078e0097 */
[----:B------:R-:W0:Y:S01]  /*3850*/  MUFU.EX2 R74, R74 ;  /* 0x0000004a004a7308 */ /* 0x000e220000000800 */
[----:B------:R-:W-:-:S07]  /*3860*/  IMAD.MOV.U32 R28, RZ, RZ, R151 ;  /* 0x000000ffff1c7224 */ /* 0x000fce00078e0097 */
[----:B------:R-:W2:Y:S01]  /*3870*/  MUFU.EX2 R73, R73 ;  /* 0x0000004900497308 */ /* 0x000ea20000000800 */
[----:B-1----:R-:W-:-:S07]  /*3880*/  F2FP.SATFINITE.E4M3.F32.PACK_AB_MERGE_C R3, R40, R45, RZ ;  /* 0x0000002d2803723e */ /* 0x002fce00048070ff */
[----:B------:R-:W1:Y:S01]  /*3890*/  MUFU.EX2 R75, R75 ;  /* 0x0000004b004b7308 */ /* 0x000e620000000800 */
[----:B0-----:R-:W-:-:S01]  /*38a0*/  FADD.FTZ R6, R74, R71 ;  /* 0x000000474a067221 */ /* 0x001fc20000010000 */
[----:B------:R-:W-:-:S06]  /*38b0*/  IMAD.MOV.U32 R71, RZ, RZ, R151 ;  /* 0x000000ffff477224 */ /* 0x000fcc00078e0097 */
[----:B------:R-:W0:Y:S01]  /*38c0*/  MUFU.EX2 R78, R78 ;  /* 0x0000004e004e7308 */ /* 0x000e220000000800 */
[----:B--2---:R-:W-:-:S01]  /*38d0*/  FADD.FTZ R4, R73, R4 ;  /* 0x0000000449047221 */ /* 0x004fc20000010000 */
[----:B------:R-:W-:Y:S01]  /*38e0*/  F2FP.SATFINITE.E4M3.F32.PACK_AB_MERGE_C R228, R73, R72, R3 ;  /* 0x0000004849e4723e */ /* 0x000fe20004807003 */
[--C-:B------:R-:W-:Y:S02]  /*38f0*/  IMAD.MOV.U32 R73, RZ, RZ, R151.reuse ;  /* 0x000000ffff497224 */ /* 0x100fe400078e0097 */
[----:B------:R-:W-:Y:S01]  /*3900*/  FADD.FTZ R45, R45, R4 ;  /* 0x000000042d2d7221 */ /* 0x000fe20000010000 */
[----:B------:R-:W-:Y:S02]  /*3910*/  IMAD.MOV.U32 R72, RZ, RZ, R151 ;  /* 0x000000ffff487224 */ /* 0x000fe400078e0097 */
[----:B------:R-:W2:Y:S01]  /*3920*/  MUFU.EX2 R79, R79 ;  /* 0x0000004f004f7308 */ /* 0x000ea20000000800 */
[----:B-1----:R-:W-:-:S01]  /*3930*/  FADD.FTZ R7, R75, R6 ;  /* 0x000000064b077221 */ /* 0x002fc20000010000 */
[----:B------:R-:W-:Y:S01]  /*3940*/  FADD.FTZ R45, R40, R45 ;  /* 0x0000002d282d7221 */ /* 0x000fe20000010000 */
[----:B------:R-:W-:-:S05]  /*3950*/  IMAD.MOV.U32 R40, RZ, RZ, R151 ;  /* 0x000000ffff287224 */ /* 0x000fca00078e0097 */
[----:B------:R-:W-:Y:S01]  /*3960*/  MUFU.EX2 R36, R36 ;  /* 0x0000002400247308 */ /* 0x000fe20000000800 */
[----:B0-----:R-:W-:-:S07]  /*3970*/  FADD.FTZ R4, R78, R7 ;  /* 0x000000074e047221 */ /* 0x001fce0000010000 */
[----:B------:R-:W0:Y:S01]  /*3980*/  MUFU.EX2 R41, R41 ;  /* 0x0000002900297308 */ /* 0x000e220000000800 */
[C---:B--2---:R-:W-:Y:S01]  /*3990*/  F2FP.SATFINITE.E4M3.F32.PACK_AB_MERGE_C R78, R79.reuse, R78, RZ ;  /* 0x0000004e4f4e723e */ /* 0x044fe200048070ff */
[----:B------:R-:W-:-:S03]  /*39a0*/  FADD.FTZ R79, R79, R4 ;  /* 0x000000044f4f7221 */ /* 0x000fc60000010000 */
[----:B------:R-:W-:Y:S01]  /*39b0*/  F2FP.SATFINITE.E4M3.F32.PACK_AB_MERGE_C R229, R75, R74, R78 ;  /* 0x0000004a4be5723e */ /* 0x000fe2000480704e */
[--C-:B------:R-:W-:Y:S02]  /*39c0*/  IMAD.MOV.U32 R78, RZ, RZ, R151.reuse ;  /* 0x000000ffff4e7224 */ /* 0x100fe400078e0097 */
[----:B------:R-:W1:Y:S01]  /*39d0*/  MUFU.EX2 R32, R32 ;  /* 0x0000002000207308 */ /* 0x000e620000000800 */
[--C-:B------:R-:W-:Y:S02]  /*39e0*/  IMAD.MOV.U32 R75, RZ, RZ, R151.reuse ;  /* 0x000000ffff4b7224 */ /* 0x100fe400078e0097 */
[----:B------:R-:W-:-:S05]  /*39f0*/  IMAD.MOV.U32 R74, RZ, RZ, R151 ;  /* 0x000000ffff4a7224 */ /* 0x000fca00078e0097 */
[----:B------:R-:W2:Y:S01]  /*3a00*/  MUFU.EX2 R82, R82 ;  /* 0x0000005200527308 */ /* 0x000ea20000000800 */
[----:B0-----:R-:W-:-:S07]  /*3a10*/  F2FP.SATFINITE.E4M3.F32.PACK_AB_MERGE_C R7, R41, R36, RZ ;  /* 0x000000242907723e */ /* 0x001fce00048070ff */
[----:B------:R-:W0:Y:S01]  /*3a20*/  MUFU.EX2 R37, R37 ;  /* 0x0000002500257308 */ /* 0x000e220000000800 */
[----:B-1----:R-:W-:-:S01]  /*3a30*/  FADD.FTZ R4, R32, R45 ;  /* 0x0000002d20047221 */ /* 0x002fc20000010000 */
[----:B------:R-:W-:-:S06]  /*3a40*/  IMAD.MOV.U32 R45, RZ, RZ, R151 ;  /* 0x000000ffff2d7224 */ /* 0x000fcc00078e0097 */
[----:B------:R-:W1:Y:S01]  /*3a50*/  MUFU.EX2 R83, R83 ;  /* 0x0000005300537308 */ /* 0x000e620000000800 */
[----:B--2---:R-:W-:-:S01]  /*3a60*/  FADD.FTZ R6, R82, R79 ;  /* 0x0000004f52067221 */ /* 0x004fc20000010000 */
[----:B------:R-:W-:-:S06]  /*3a70*/  IMAD.MOV.U32 R79, RZ, RZ, R151 ;  /* 0x000000ffff4f7224 */ /* 0x000fcc00078e0097 */
[----:B------:R-:W-:Y:S01]  /*3a80*/  MUFU.EX2 R86, R86 ;  /* 0x0000005600567308 */ /* 0x000fe20000000800 */
[C---:B0-----:R-:W-:Y:S01]  /*3a90*/  F2FP.SATFINITE.E4M3.F32.PACK_AB_MERGE_C R230, R37.reuse, R32, R7 ;  /* 0x0000002025e6723e */ /* 0x041fe20004807007 */
[----:B------:R-:W-:Y:S01]  /*3aa0*/  FADD.FTZ R37, R37, R4 ;  /* 0x0000000425257221 */ /* 0x000fe20000010000 */
[----:B------:R-:W-:-:S03]  /*3ab0*/  IMAD.MOV.U32 R32, RZ, RZ, R151 ;  /* 0x000000ffff207224 */ /* 0x000fc600078e0097 */
[----:B------:R-:W-:Y:S01]  /*3ac0*/  FADD.FTZ R4, R36, R37 ;  /* 0x0000002524047221 */ /* 0x000fe20000010000 */
[----:B------:R-:W-:Y:S01]  /*3ad0*/  IMAD.MOV.U32 R37, RZ, RZ, R151 ;  /* 0x000000ffff257224 */ /* 0x000fe200078e0097 */
[----:B------:R0:W2:Y:S01]  /*3ae0*/  MUFU.EX2 R3, R44 ;  /* 0x0000002c00037308 */ /* 0x0000a20000000800 */
[----:B-1----:R-:W-:-:S01]  /*3af0*/  FADD.FTZ R7, R83, R6 ;  /* 0x0000000653077221 */ /* 0x002fc20000010000 */
[----:B------:R-:W-:Y:S01]  /*3b00*/  FADD.FTZ R4, R41, R4 ;  /* 0x0000000429047221 */ /* 0x000fe20000010000 */
[--C-:B------:R-:W-:Y:S02]  /*3b10*/  IMAD.MOV.U32 R41, RZ, RZ, R151.reuse ;  /* 0x000000ffff297224 */ /* 0x100fe400078e0097 */
[--C-:B------:R-:W-:Y:S02]  /*3b20*/  IMAD.MOV.U32 R36, RZ, RZ, R151.reuse ;  /* 0x000000ffff247224 */ /* 0x100fe400078e0097 */
[----:B0-----:R-:W-:Y:S01]  /*3b30*/  IMAD.MOV.U32 R44, RZ, RZ, R151 ;  /* 0x000000ffff2c7224 */ /* 0x001fe200078e0097 */
[----:B--2---:R-:W-:Y:S01]  /*3b40*/  F2FP.SATFINITE.E4M3.F32.PACK_AB_MERGE_C R6, R3, R86, RZ ;  /* 0x000000560306723e */ /* 0x004fe200048070ff */
[----:B------:R-:W-:-:S03]  /*3b50*/  FADD.FTZ R86, R86, R7 ;  /* 0x0000000756567221 */ /* 0x000fc60000010000 */
[----:B------:R-:W-:Y:S01]  /*3b60*/  F2FP.SATFINITE.E4M3.F32.PACK_AB_MERGE_C R231, R83, R82, R6 ;  /* 0x0000005253e7723e */ /* 0x000fe20004807006 */
[----:B------:R-:W-:-:S01]  /*3b70*/  FADD.FTZ R3, R3, R86 ;  /* 0x0000005603037221 */ /* 0x000fc20000010000 */
[--C-:B------:R-:W-:Y:S02]  /*3b80*/  IMAD.MOV.U32 R86, RZ, RZ, R151.reuse ;  /* 0x000000ffff567224 */ /* 0x100fe400078e0097 */
[--C-:B------:R-:W-:Y:S02]  /*3b90*/  IMAD.MOV.U32 R83, RZ, RZ, R151.reuse ;  /* 0x000000ffff537224 */ /* 0x100fe400078e0097 */
[----:B------:R-:W-:Y:S01]  /*3ba0*/  IMAD.MOV.U32 R82, RZ, RZ, R151 ;  /* 0x000000ffff527224 */ /* 0x000fe200078e0097 */
[----:B------:R-:W-:Y:S06]  /*3bb0*/  @!P1 BRA `(.L_x_15) ;  /* 0x0000002400d89947 */ /* 0x000fec0003800000 */
[----:B------:R-:W-:Y:S01]  /*3bc0*/  IMAD.MOV.U32 R6, RZ, RZ, R5 ;  /* 0x000000ffff067224 */ /* 0x000fe200078e0005 */
[----:B------:R-:W-:Y:S01]  /*3bd0*/  CS2R R150, SRZ ;  /* 0x0000000000967805 */ /* 0x000fe2000001ff00 */
[----:B------:R-:W-:Y:S01]  /*3be0*/  IMAD.MOV.U32 R7, RZ, RZ, R0 ;  /* 0x000000ffff077224 */ /* 0x000fe200078e0000 */
[----:B------:R-:W-:Y:S02]  /*3bf0*/  CS2R R148, SRZ ;  /* 0x0000000000947805 */ /* 0x000fe4000001ff00 */
[----:B------:R-:W-:Y:S02]  /*3c00*/  CS2R R146, SRZ ;  /* 0x0000000000927805 */ /* 0x000fe4000001ff00 */
[----:B------:R-:W-:Y:S02]  /*3c10*/  CS2R R144, SRZ ;  /* 0x0000000000907805 */ /* 0x000fe4000001ff00 */
[----:B------:R-:W-:Y:S02]  /*3c20*/  CS2R R142, SRZ ;  /* 0x00000000008e7805 */ /* 0x000fe4000001ff00 */
[----:B------:R-:W-:-:S02]  /*3c30*/  CS2R R140, SRZ ;  /* 0x00000000008c7805 */ /* 0x000fc4000001ff00 */
[----:B------:R-:W-:Y:S02]  /*3c40*/  CS2R R138, SRZ ;  /* 0x00000000008a7805 */ /* 0x000fe4000001ff00 */
        /* <DEDUP_REMOVED lines=56> */
[----:B------:R-:W-:Y:S01]  /*3fd0*/  CS2R R24, SRZ ;  /* 0x0000000000187805 */ /* 0x000fe2000001ff00 */
[----:B------:R-:W-:Y:S01]  /*3fe0*/  UIADD3 UR50, UR50, -0x2, URZ ;  /* 0xfffffffe32327890 */ /* 0x000fe2000fffe03f */
[----:B------:R-:W-:Y:S01]  /*3ff0*/  UMOV UR53, UR44 ;  /* 0x0000002c00357c82 */ /* 0x000fe20008000000 */
[----:B------:R-:W-:-:S10]  /*4000*/  UMOV UR51, UR52 ;  /* 0x0000003400337c82 */ /* 0x000fd40008000000 */
.L_x_25:
[----:B------:R-:W-:Y:S01]  /*4010*/  ISETP.NE.AND P2, PT, RZ, UR37, PT ;  /* 0x00000025ff007c0c */ /* 0x000fe2000bf45270 */
[----:B------:R-:W-:-:S04]  /*4020*/  UISETP.NE.AND UP0, UPT, UR51, 0x1, UPT ;  /* 0x000000013300788c */ /* 0x000fc8000bf05270 */
[----:B------:R-:W-:-:S04]  /*4030*/  USEL UR44, URZ, 0x1, UP0 ;  /* 0x000000013f2c7887 */ /* 0x000fc80008000000 */
[----:B------:R-:W-:-:S04]  /*4040*/  ULOP3.LUT UR44, UR53, UR44, URZ, 0x3c, !UPT ;  /* 0x0000002c352c7292 */ /* 0x000fc8000f8e3c3f */
[----:B------:R-:W-:Y:S08]  /*4050*/  @P2 BRA `(.L_x_16) ;  /* 0x0000000000382947 */ /* 0x000ff00003800000 */
[----:B------:R-:W-:Y:S05]  /*4060*/  @!P0 BRA `(.L_x_17) ;  /* 0x0000000000048947 */ /* 0x000fea0003800000 */
[----:B------:R-:W-:Y:S01]  /*4070*/  BPT.TRAP 0x1 ;  /* 0x000000040000795c */ /* 0x000fe20000300000 */
.L_x_17:
[----:B------:R-:W-:Y:S01]  /*4080*/  UIADD3 UR6, UR51, 0x1, URZ ;  /* 0x0000000133067890 */ /* 0x000fe2000fffe03f */
[----:B------:R-:W-:-:S03]  /*4090*/  IMAD.U32 R0, RZ, RZ, UR44 ;  /* 0x0000002cff007e24 */ /* 0x000fc6000f8e00ff */
[----:B------:R-:W-:Y:S02]  /*40a0*/  UISETP.NE.AND UP0, UPT, UR6, 0x2, UPT ;  /* 0x000000020600788c */ /* 0x000fe4000bf05270 */
[----:B------:R-:W-:Y:S02]  /*40b0*/  SHF.L.U32 R0, R0, 0x1f, RZ ;  /* 0x0000001f00007819 */ /* 0x000fe400000006ff */
[----:B------:R-:W-:-:S04]  /*40c0*/  USEL UR6, UR6, URZ, UP0 ;  /* 0x0000003f06067287 */ /* 0x000fc80008000000 */
[----:B------:R-:W-:-:S09]  /*40d0*/  ULEA UR6, UR6, UR39, 0x3 ;  /* 0x0000002706067291 */ /* 0x000fd2000f8e183f */
[----:B------:R0:W1:Y:S01]  /*40e0*/  SYNCS.PHASECHK.TRANS64.TRYWAIT P1, [UR6+0x38830], R0 ;  /* 0x03883000ff0075a7 */ /* 0x0000620008020146 */
[----:B------:R-:W-:Y:S05]  /*40f0*/  @!P0 BRA `(.L_x_18) ;  /* 0x0000000000048947 */ /* 0x000fea0003800000 */
[----:B------:R-:W-:Y:S01]  /*4100*/  BPT.TRAP 0x1 ;  /* 0x000000040000795c */ /* 0x000fe20000300000 */
.L_x_18:
[----:B-1----:R-:W-:Y:S05]  /*4110*/  @P1 BRA `(.L_x_16) ;  /* 0x0000000000081947 */ /* 0x002fea0003800000 */
[----:B------:R-:W1:Y:S02]  /*4120*/  SYNCS.PHASECHK.TRANS64.TRYWAIT P1, [UR6+0x38830], R0 ;  /* 0x03883000ff0075a7 */ /* 0x000e640008020146 */
[----:B-1----:R-:W-:Y:S05]  /*4130*/  @!P1 BRA `(.L_x_19) ;  /* 0x0000009800849947 */ /* 0x002fea0003800000 */
.L_x_16:
[----:B-1----:R-:W1:Y:S01]  /*4140*/  S2R R5, SR_TID.X ;  /* 0x0000000000057919 */ /* 0x002e620000002100 */
[----:B------:R-:W-:Y:S01]  /*4150*/  UIADD3 UR52, UR51, 0x1, URZ ;  /* 0x0000000133347890 */ /* 0x000fe2000fffe03f */
[----:B------:R-:W-:Y:S01]  /*4160*/  UMOV UR35, 0x40000040 ;  /* 0x4000004000237882 */ /* 0x000fe20000000000 */
[----:B------:R-:W-:Y:S02]  /*4170*/  UMOV UR7, 0x40000040 ;  /* 0x4000004000077882 */ /* 0x000fe40000000000 */
[----:B------:R-:W-:Y:S01]  /*4180*/  UISETP.NE.AND UP0, UPT, UR52, 0x2, UPT ;  /* 0x000000023400788c */ /* 0x000fe2000bf05270 */
[----:B------:R-:W-:Y:S01]  /*4190*/  UMOV UR11, 0x40000040 ;  /* 0x40000040000b7882 */ /* 0x000fe20000000000 */
[----:B------:R-:W-:Y:S02]  /*41a0*/  UMOV UR15, 0x40000040 ;  /* 0x40000040000f7882 */ /* 0x000fe40000000000 */
[----:B------:R-:W-:Y:S01]  /*41b0*/  USEL UR52, UR52, URZ, UP0 ;  /* 0x0000003f34347287 */ /* 0x000fe20008000000 */
[----:B------:R-:W-:Y:S01]  /*41c0*/  UMOV UR19, 0x40000040 ;  /* 0x4000004000137882 */ /* 0x000fe20000000000 */
[----:B------:R-:W-:-:S02]  /*41d0*/  UMOV UR23, 0x40000040 ;  /* 0x4000004000177882 */ /* 0x000fc40000000000 */
[----:B------:R-:W-:Y:S01]  /*41e0*/  ULEA UR34, UR52, UR47, 0xb ;  /* 0x0000002f34227291 */ /* 0x000fe2000f8e583f */
[----:B------:R-:W-:Y:S01]  /*41f0*/  UMOV UR27, 0x40000040 ;  /* 0x40000040001b7882 */ /* 0x000fe20000000000 */
[----:B------:R-:W-:Y:S02]  /*4200*/  UMOV UR31, 0x40000040 ;  /* 0x40000040001f7882 */ /* 0x000fe40000000000 */
[----:B------:R-:W-:Y:S02]  /*4210*/  UIADD3 UR6, UR34, 0x2, URZ ;  /* 0x0000000222067890 */ /* 0x000fe4000fffe03f */
[----:B------:R-:W-:Y:S02]  /*4220*/  UIADD3 UR10, UR34, 0x4, URZ ;  /* 0x00000004220a7890 */ /* 0x000fe4000fffe03f */
[----:B------:R-:W-:Y:S02]  /*4230*/  UIADD3 UR14, UR34, 0x6, URZ ;  /* 0x00000006220e7890 */ /* 0x000fe4000fffe03f */
[----:B------:R-:W-:-:S02]  /*4240*/  UIADD3 UR18, UR34, 0x400, URZ ;  /* 0x0000040022127890 */ /* 0x000fc4000fffe03f */
[----:B------:R-:W-:Y:S02]  /*4250*/  UIADD3 UR22, UR34, 0x402, URZ ;  /* 0x0000040222167890 */ /* 0x000fe4000fffe03f */
[----:B------:R-:W-:Y:S02]  /*4260*/  UIADD3 UR26, UR34, 0x404, URZ ;  /* 0x00000404221a7890 */ /* 0x000fe4000fffe03f */
[----:B------:R-:W-:Y:S01]  /*4270*/  UIADD3 UR30, UR34, 0x406, URZ ;  /* 0x00000406221e7890 */ /* 0x000fe2000fffe03f */
[----:B-1----:R-:W-:-:S05]  /*4280*/  SHF.R.U32.HI R5, RZ, 0x7, R5 ;  /* 0x00000007ff057819 */ /* 0x002fca0000011605 */
[----:B0-----:R-:W-:-:S05]  /*4290*/  VIADD R0, R5, 0x8 ;  /* 0x0000000805007836 */ /* 0x001fca0000000000 */
[----:B------:R0:W-:Y:S06]  /*42a0*/  BAR.SYNC.DEFER_BLOCKING R0, 0x100 ;  /* 0x000400000000751d */ /* 0x0001ec0000010000 */
[----:B------:R-:W-:-:S06]  /*42b0*/  WARPGROUP.ARRIVE ;  /* 0x00000000000079c5 */ /* 0x000fcc0000000000 */
[----:B------:R-:W-:Y:S03]  /*42c0*/  QGMMA.64x128x32.F32.E4M3.E4M3 R152, gdesc[UR32], RZ, !UPT, gsb0 ;  /* 0x01e00000209879f3 */ /* 0x000fe6000c0008ff */
        /* <DEDUP_REMOVED lines=22> */
[----:B0-----:R-:W-:Y:S05]  /*4430*/  @P2 BRA `(.L_x_20) ;  /* 0x00000000002c2947 */ /* 0x001fea0003800000 */
[----:B------:R-:W-:Y:S05]  /*4440*/  @!P0 BRA `(.L_x_21) ;  /* 0x0000000000048947 */ /* 0x000fea0003800000 */
[----:B------:R-:W-:Y:S01]  /*4450*/  BPT.TRAP 0x1 ;  /* 0x000000040000795c */ /* 0x000fe20000300000 */
.L_x_21:
[----:B------:R-:W-:Y:S01]  /*4460*/  ULEA UR6, UR51, UR39, 0x3 ;  /* 0x0000002733067291 */ /* 0x000fe2000f8e183f */
[----:B------:R-:W-:-:S05]  /*4470*/  IMAD.U32 R0, RZ, RZ, UR53 ;  /* 0x00000035ff007e24 */ /* 0x000fca000f8e00ff */
[----:B------:R-:W-:-:S04]  /*4480*/  SHF.L.U32 R0, R0, 0x1f, RZ ;  /* 0x0000001f00007819 */ /* 0x000fc800000006ff */
[----:B------:R0:W1:Y:S01]  /*4490*/  SYNCS.PHASECHK.TRANS64.TRYWAIT P1, [UR6+0x38850], R0 ;  /* 0x03885000ff0075a7 */ /* 0x0000620008020146 */
[----:B------:R-:W-:Y:S05]  /*44a0*/  @!P0 BRA `(.L_x_22) ;  /* 0x0000000000048947 */ /* 0x000fea0003800000 */
[----:B------:R-:W-:Y:S01]  /*44b0*/  BPT.TRAP 0x1 ;  /* 0x000000040000795c */ /* 0x000fe20000300000 */
.L_x_22:
[----:B-1----:R-:W-:Y:S05]  /*44c0*/  @P1 BRA `(.L_x_20) ;  /* 0x0000000000081947 */ /* 0x002fea0003800000 */
[----:B------:R-:W1:Y:S02]  /*44d0*/  SYNCS.PHASECHK.TRANS64.TRYWAIT P1, [UR6+0x38850], R0 ;  /* 0x03885000ff0075a7 */ /* 0x000e640008020146 */
[----:B-1----:R-:W-:Y:S05]  /*44e0*/  @!P1 BRA `(.L_x_23) ;  /* 0x0000009400b09947 */ /* 0x002fea0003800000 */
.L_x_20:
[----:B------:R-:W-:Y:S01]  /*44f0*/  UIADD3 UR6, UR39, 0x400, URZ ;  /* 0x0000040027067890 */ /* 0x000fe2000fffe03f */
[----:B------:R-:W-:Y:S01]  /*4500*/  WARPGROUP.ARRIVE ;  /* 0x00000000000079c5 */ /* 0x000fe20000000000 */
[----:B------:R-:W-:Y:S01]  /*4510*/  UMOV UR7, 0x40000040 ;  /* 0x4000004000077882 */ /* 0x000fe20000000000 */
[----:B01----:R-:W-:Y:S01]  /*4520*/  FMNMX.FTZ R0, R152, R7, !PT ;  /* 0x0000000798007209 */ /* 0x003fe20007810000 */
[----:B------:R-:W-:-:S03]  /*4530*/  USHF.R.U32.HI UR6, URZ, 0x4, UR6 ;  /* 0x000000043f067899 */ /* 0x000fc60008011606 */
[----:B------:R-:W-:Y:S01]  /*4540*/  FMNMX.FTZ R5, R153, R0, !PT ;  /* 0x0000000099057209 */ /* 0x000fe20007810000 */
[----:B------:R-:W-:Y:S01]  /*4550*/  ULOP3.LUT UR6, UR6, 0x3fff, URZ, 0xc0, !UPT ;  /* 0x00003fff06067892 */ /* 0x000fe2000f8ec03f */
[----:B------:R-:W-:-:S03]  /*4560*/  FMNMX.FTZ R0, R154, R6, !PT ;  /* 0x000000069a007209 */ /* 0x000fc60007810000 */
[----:B------:R-:W-:Y:S01]  /*4570*/  ULOP3.LUT UR6, UR6, 0x10000, URZ, 0xfc, !UPT ;  /* 0x0001000006067892 */ /* 0x000fe2000f8efc3f */
[----:B------:R-:W-:Y:S02]  /*4580*/  FMNMX.FTZ R9, R155, R0, !PT ;  /* 0x000000009b097209 */ /* 0x000fe40007810000 */
[----:B------:R-:W-:Y:S01]  /*4590*/  FMNMX.FTZ R0, R156, R5, !PT ;  /* 0x000000059c007209 */ /* 0x000fe20007810000 */
[----:B------:R-:W-:Y:S01]  /*45a0*/  ULEA UR10, UR51, UR6, 0xb ;  /* 0x00000006330a7291 */ /* 0x000fe2000f8e583f */
[----:B------:R-:W-:Y:S02]  /*45b0*/  FMNMX.FTZ R8, R158, R9, !PT ;  /* 0x000000099e087209 */ /* 0x000fe40007810000 */
[----:B------:R-:W-:Y:S02]  /*45c0*/  FMNMX.FTZ R5, R157, R0, !PT ;  /* 0x000000009d057209 */ /* 0x000fe40007810000 */
[----:B------:R-:W-:Y:S02]  /*45d0*/  FMNMX.FTZ R9, R159, R8, !PT ;  /* 0x000000089f097209 */ /* 0x000fe40007810000 */
[----:B------:R-:W-:Y:S01]  /*45e0*/  UMOV UR6, UR10 ;  /* 0x0000000a00067c82 */ /* 0x000fe20008000000 */
[----:B------:R-:W-:Y:S01]  /*45f0*/  FMNMX.FTZ R0, R160, R5, !PT ;  /* 0x00000005a0007209 */ /* 0x000fe20007810000 */
[----:B------:R-:W-:Y:S01]  /*4600*/  QGMMA.64x256x32.F32.E4M3.E4M3 R24, R216, gdesc[UR4], R24, gsb0 ;  /* 0x03e00004d8187df3 */ /* 0x000fe20008000818 */
[----:B------:R-:W-:Y:S01]  /*4610*/  UIADD3 UR6, UR10, 0x2, URZ ;  /* 0x000000020a067890 */ /* 0x000fe2000fffe03f */
[----:B------:R-:W-:Y:S01]  /*4620*/  FMNMX.FTZ R8, R162, R9, !PT ;  /* 0x00000009a2087209 */ /* 0x000fe20007810000 */
[----:B------:R-:W-:Y:S01]  /*4630*/  UMOV UR7, 0x40000040 ;  /* 0x4000004000077882 */ /* 0x000fe20000000000 */
[----:B------:R-:W-:-:S02]  /*4640*/  FMNMX.FTZ R5, R161, R0, !PT ;  /* 0x00000000a1057209 */ /* 0x000fc40007810000 */
[----:B------:R-:W-:Y:S02]  /*4650*/  FMNMX.FTZ R9, R163, R8, !PT ;  /* 0x00000008a3097209 */ /* 0x000fe40007810000 */
[----:B------:R-:W-:Y:S02]  /*4660*/  FMNMX.FTZ R0, R164, R5, !PT ;  /* 0x00000005a4007209 */ /* 0x000fe40007810000 */
[----:B------:R-:W-:Y:S02]  /*4670*/  FMNMX.FTZ R8, R166, R9, !PT ;  /* 0x00000009a6087209 */ /* 0x000fe40007810000 */
[----:B------:R-:W-:Y:S02]  /*4680*/  FMNMX.FTZ R5, R165, R0, !PT ;  /* 0x00000000a5057209 */ /* 0x000fe40007810000 */
[----:B------:R-:W-:Y:S02]  /*4690*/  FMNMX.FTZ R9, R167, R8, !PT ;  /* 0x00000008a7097209 */ /* 0x000fe40007810000 */
        /* <DEDUP_REMOVED lines=47> */
[----:B------:R-:W-:-:S03]  /*4990*/  FMNMX.FTZ R8, R215, R8, !PT ;  /* 0x00000008d7087209 */ /* 0x000fc60007810000 */
[----:B------:R-:W0:Y:S04]  /*49a0*/  SHFL.BFLY PT, R0, R5, 0x2, 0x1f ;  /* 0x0c401f0005007f89 */ /* 0x000e2800000e0000 */
[----:B------:R-:W1:Y:S01]  /*49b0*/  SHFL.BFLY PT, R11, R8, 0x2, 0x1f ;  /* 0x0c401f00080b7f89 */ /* 0x000e6200000e0000 */
[----:B0-----:R-:W-:Y:S02]  /*49c0*/  FMNMX.FTZ R9, R5, R0, !PT ;  /* 0x0000000005097209 */ /* 0x001fe40007810000 */
[----:B-1----:R-:W-:-:S03]  /*49d0*/  FMNMX.FTZ R11, R8, R11, !PT ;  /* 0x0000000b080b7209 */ /* 0x002fc60007810000 */
[----:B------:R-:W0:Y:S04]  /*49e0*/  SHFL.BFLY PT, R0, R9, 0x1, 0x1f ;  /* 0x0c201f0009007f89 */ /* 0x000e2800000e0000 */
[----:B------:R-:W1:Y:S01]  /*49f0*/  SHFL.BFLY PT, R10, R11, 0x1, 0x1f ;  /* 0x0c201f000b0a7f89 */ /* 0x000e6200000e0000 */
[----:B0-----:R-:W-:Y:S01]  /*4a00*/  FMNMX.FTZ R0, R9, R0, !PT ;  /* 0x0000000009007209 */ /* 0x001fe20007810000 */
[----:B------:R-:W-:Y:S01]  /*4a10*/  IMAD.U32 R9, RZ, RZ, UR40 ;  /* 0x00000028ff097e24 */ /* 0x000fe2000f8e00ff */
[----:B-1----:R-:W-:-:S03]  /*4a20*/  FMNMX.FTZ R5, R11, R10, !PT ;  /* 0x0000000a0b057209 */ /* 0x002fc60007810000 */
[C---:B------:R-:W-:Y:S01]  /*4a30*/  FFMA.FTZ R8, R0.reuse, R9, -8 ;  /* 0xc100000000087423 */ /* 0x040fe20000010009 */
[----:B------:R-:W-:-:S03]  /*4a40*/  FADD.FTZ R7, -R0, R7 ;  /* 0x0000000700077221 */ /* 0x000fc60000010100 */
[--C-:B------:R-:W-:Y:S01]  /*4a50*/  FFMA.FTZ R13, R160, UR40, -R8.reuse ;  /* 0x00000028a00d7c23 */ /* 0x100fe20008010808 */
[----:B------:R-:W-:-:S01]  /*4a60*/  FFMA.FTZ R160, R177, UR40, -R8 ;  /* 0x00000028b1a07c23 */ /* 0x000fc20008010808 */
[----:B------:R-:W-:Y:S01]  /*4a70*/  FFMA.FTZ R177, R196, UR40, -R8 ;  /* 0x00000028c4b17c23 */ /* 0x000fe20008010808 */
[----:B------:R-:W-:Y:S02]  /*4a80*/  IMAD.U32 R196, RZ, RZ, UR40 ;  /* 0x00000028ffc47e24 */ /* 0x000fe4000f8e00ff */
[----:B------:R-:W-:Y:S01]  /*4a90*/  FADD.FTZ R6, -R5, R6 ;  /* 0x0000000605067221 */ /* 0x000fe20000010100 */
[----:B------:R-:W-:-:S01]  /*4aa0*/  FFMA.FTZ R14, R161, UR40, -R8 ;  /* 0x00000028a10e7c23 */ /* 0x000fc20008010808 */
[----:B------:R-:W-:Y:S01]  /*4ab0*/  FFMA.FTZ R161, R180, UR40, -R8 ;  /* 0x00000028b4a17c23 */ /* 0x000fe20008010808 */
[----:B------:R-:W-:-:S01]  /*4ac0*/  FFMA.FTZ R196, R5, R196, -8 ;  /* 0xc100000005c47423 */ /* 0x000fc200000100c4 */
[----:B------:R-:W-:Y:S01]  /*4ad0*/  FMUL.FTZ R7, R7, UR40 ;  /* 0x0000002807077c20 */ /* 0x000fe20008410000 */
[----:B------:R-:W-:-:S01]  /*4ae0*/  FFMA.FTZ R10, R152, UR40, -R8 ;  /* 0x00000028980a7c23 */ /* 0x000fc20008010808 */
[----:B------:R-:W-:Y:S01]  /*4af0*/  FFMA.FTZ R180, R197, UR40, -R8 ;  /* 0x00000028c5b47c23 */ /* 0x000fe20008010808 */
[----:B------:R-:W-:Y:S01]  /*4b00*/  FMUL.FTZ R6, R6, UR40 ;  /* 0x0000002806067c20 */ /* 0x000fe20008410000 */
[----:B------:R-:W-:Y:S01]  /*4b10*/  FFMA.FTZ R197, R154, UR40, -R196 ;  /* 0x000000289ac57c23 */ /* 0x000fe200080108c4 */
[----:B------:R-:W-:-:S01]  /*4b20*/  FFMA.FTZ R9, R153, UR40, -R8 ;  /* 0x0000002899097c23 */ /* 0x000fc20008010808 */
[----:B------:R-:W-:Y:S01]  /*4b30*/  FFMA.FTZ R154, R155, UR40, -R196 ;  /* 0x000000289b9a7c23 */ /* 0x000fe200080108c4 */
[----:B------:R-:W-:Y:S01]  /*4b40*/  MUFU.EX2 R7, R7 ;  /* 0x0000000700077308 */ /* 0x000fe20000000800 */
[----:B------:R-:W-:-:S01]  /*4b50*/  FFMA.FTZ R11, R156, UR40, -R8 ;  /* 0x000000289c0b7c23 */ /* 0x000fc20008010808 */
[----:B------:R-:W-:Y:S01]  /*4b60*/  FFMA.FTZ R155, R158, UR40, -R196 ;  /* 0x000000289e9b7c23 */ /* 0x000fe200080108c4 */
        /* <DEDUP_REMOVED lines=11> */
[----:B------:R-:W-:Y:S01]  /*4c20*/  FFMA.FTZ R15, R164, UR40, -R8 ;  /* 0x00000028a40f7c23 */ /* 0x000fe20008010808 */
[----:B------:R-:W-:-:S01]  /*4c30*/  FFMA.FTZ R175, R178, UR40, -R196 ;  /* 0x00000028b2af7c23 */ /* 0x000fc200080108c4 */
[----:B------:R-:W-:Y:S01]  /*4c40*/  MUFU.EX2 R6, R6 ;  /* 0x0000000600067308 */ /* 0x000fe20000000800 */
[----:B------:R-:W-:-:S01]  /*4c50*/  FFMA.FTZ R178, R179, UR40, -R196 ;  /* 0x00000028b3b27c23 */ /* 0x000fc200080108c4 */
[----:B------:R-:W-:Y:S01]  /*4c60*/  FFMA.FTZ R164, R181, UR40, -R8 ;  /* 0x00000028b5a47c23 */ /* 0x000fe20008010808 */
[----:B------:R-:W-:-:S01]  /*4c70*/  FFMA.FTZ R179, R182, UR40, -R196 ;  /* 0x00000028b6b37c23 */ /* 0x000fc200080108c4 */
[----:B------:R-:W-:Y:S01]  /*4c80*/  FFMA.FTZ R181, R200, UR40, -R8 ;  /* 0x00000028c8b57c23 */ /* 0x000fe20008010808 */
[----:B------:R-:W-:-:S01]  /*4c90*/  FFMA.FTZ R182, R183, UR40, -R196 ;  /* 0x00000028b7b67c23 */ /* 0x000fc200080108c4 */
[----:B------:R-:W-:Y:S01]  /*4ca0*/  FFMA.FTZ R20, R165, UR40, -R8 ;  /* 0x00000028a5147c23 */ /* 0x000fe20008010808 */
[----:B------:R-:W-:-:S01]  /*4cb0*/  FFMA.FTZ R183, R186, UR40, -R196 ;  /* 0x00000028bab77c23 */ /* 0x000fc200080108c4 */
[----:B------:R-:W1:Y:S01]  /*4cc0*/  MUFU.EX2 R197, R197 ;  /* 0x000000c500c57308 */ /* 0x000e620000000800 */
[----:B0-----:R-:W-:-:S01]  /*4cd0*/  FFMA.FTZ R4, R7, R4, R10 ;  /* 0x0000000407047223 */ /* 0x001fc2000001000a */
[--C-:B------:R-:W-:Y:S01]  /*4ce0*/  FFMA.FTZ R186, R187, UR40, -R196.reuse ;  /* 0x00000028bbba7c23 */ /* 0x100fe200080108c4 */
[----:B------:R-:W-:-:S01]  /*4cf0*/  FFMA.FTZ R187, R190, UR40, -R196 ;  /* 0x00000028bebb7c23 */ /* 0x000fc200080108c4 */
[----:B------:R-:W-:Y:S01]  /*4d00*/  FFMA.FTZ R190, R191, UR40, -R196 ;  /* 0x00000028bfbe7c23 */ /* 0x000fe200080108c4 */
        /* <DEDUP_REMOVED lines=11> */
[----:B------:R-:W2:Y:S01]  /*4dc0*/  MUFU.EX2 R154, R154 ;  /* 0x0000009a009a7308 */ /* 0x000ea20000000800 */
[----:B-1----:R-:W-:-:S01]  /*4dd0*/  FFMA.FTZ R3, R6, R3, R197 ;  /* 0x0000000306037223 */ /* 0x002fc200000100c5 */
[--C-:B------:R-:W-:Y:S01]  /*4de0*/  FFMA.FTZ R173, R192, UR40, -R8.reuse ;  /* 0x00000028c0ad7c23 */ /* 0x100fe20008010808 */
[----:B------:R-:W-:-:S01]  /*4df0*/  FFMA.FTZ R176, R193, UR40, -R8 ;  /* 0x00000028c1b07c23 */ /* 0x000fc20008010808 */
[--C-:B------:R-:W-:Y:S01]  /*4e00*/  FFMA.FTZ R185, R204, UR40, -R8.reuse ;  /* 0x00000028ccb97c23 */ /* 0x100fe20008010808 */
[----:B------:R-:W-:-:S01]  /*4e10*/  FFMA.FTZ R188, R205, UR40, -R8 ;  /* 0x00000028cdbc7c23 */ /* 0x000fc20008010808 */
[----:B------:R-:W-:Y:S01]  /*4e20*/  FFMA.FTZ R189, R208, UR40, -R8 ;  /* 0x00000028d0bd7c23 */ /* 0x000fe20008010808 */
[----:B------:R-:W-:Y:S01]  /*4e30*/  IMAD.U32 R208, RZ, RZ, UR52 ;  /* 0x00000034ffd07e24 */ /* 0x000fe2000f8e00ff */
[----:B------:R-:W1:Y:S01]  /*4e40*/  MUFU.EX2 R11, R11 ;  /* 0x0000000b000b7308 */ /* 0x000e620000000800 */
[----:B0-----:R-:W-:-:S01]  /*4e50*/  FADD.FTZ R4, R9, R4 ;  /* 0x0000000409047221 */ /* 0x001fc20000010000 */
[--C-:B------:R-:W-:Y:S01]  /*4e60*/  FFMA.FTZ R192, R209, UR40, -R8.reuse ;  /* 0x00000028d1c07c23 */ /* 0x100fe20008010808 */
[----:B------:R-:W-:-:S01]  /*4e70*/  FFMA.FTZ R193, R212, UR40, -R8 ;  /* 0x00000028d4c17c23 */ /* 0x000fc20008010808 */
[----:B------:R-:W-:-:S04]  /*4e80*/  FFMA.FTZ R8, R213, UR40, -R8 ;  /* 0x00000028d5087c23 */ /* 0x000fc80008010808 */
[----:B------:R-:W0:Y:S01]  /*4e90*/  MUFU.EX2 R155, R155 ;  /* 0x0000009b009b7308 */ /* 0x000e220000000800 */
[----:B--2---:R-:W-:-:S07]  /*4ea0*/  FADD.FTZ R200, R154, R3 ;  /* 0x000000039ac87221 */ /* 0x004fce0000010000 */
[----:B------:R-:W2:Y:S01]  /*4eb0*/  MUFU.EX2 R12, R12 ;  /* 0x0000000c000c7308 */ /* 0x000ea20000000800 */
[----:B-1----:R-:W-:-:S07]  /*4ec0*/  FADD.FTZ R3, R11, R4 ;  /* 0x000000040b037221 */ /* 0x002fce0000010000 */
[----:B------:R-:W1:Y:S01]  /*4ed0*/  MUFU.EX2 R158, R158 ;  /* 0x0000009e009e7308 */ /* 0x000e620000000800 */
[----:B0-----:R-:W-:-:S01]  /*4ee0*/  FADD.FTZ R191, R155, R200 ;  /* 0x000000c89bbf7221 */ /* 0x001fc20000010000 */
[----:B------:R-:W-:Y:S02]  /*4ef0*/  WARPGROUP.DEPBAR.LE gsb0, 0x0 ;  /* 0x00008000000079c5 */ /* 0x000fe40000010000 */
[----:B------:R-:W-:-:S04]  /*4f00*/  WARPGROUP.ARRIVE ;  /* 0x00000000000079c5 */ /* 0x000fc80000000000 */
[----:B------:R-:W0:Y:S01]  /*4f10*/  MUFU.EX2 R13, R13 ;  /* 0x0000000d000d7308 */ /* 0x000e220000000800 */
[----:B--2---:R-:W-:-:S01]  /*4f20*/  FADD.FTZ R4, R12, R3 ;  /* 0x000000030c047221 */ /* 0x004fc20000010000 */
[----:B------:R-:W2:Y:S01]  /*4f30*/  S2R R219, SR_TID.X ;  /* 0x0000000000db7919 */ /* 0x000ea20000002100 */
[----:B------:R-:W-:Y:S01]  /*4f40*/  QGMMA.64x256x32.F32.E4M3.E4M3 R24, R220, gdesc[UR4], R24, gsb0 ;  /* 0x03e00004dc187df3 */ /* 0x000fe20008000818 */
[----:B------:R-:W-:Y:S01]  /*4f50*/  UIADD3 UR6, UR10, 0x4, URZ ;  /* 0x000000040a067890 */ /* 0x000fe2000fffe03f */
[----:B-1----:R-:W-:Y:S01]  /*4f60*/  FADD.FTZ R200, R158, R191 ;  /* 0x000000bf9ec87221 */ /* 0x002fe20000010000 */
[----:B------:R-:W-:Y:S02]  /*4f70*/  UMOV UR7, 0x40000040 ;  /* 0x4000004000077882 */ /* 0x000fe40000000000 */
[----:B------:R-:W1:Y:S01]  /*4f80*/  MUFU.EX2 R159, R159 ;  /* 0x0000009f009f7308 */ /* 0x000e620000000800 */
[----:B------:R-:W-:-:S01]  /*4f90*/  FFMA.FTZ R191, R194, UR40, -R196 ;  /* 0x00000028c2bf7c23 */ /* 0x000fc200080108c4 */
[----:B------:R-:W-:-:S06]  /*4fa0*/  FFMA.FTZ R194, R195, UR40, -R196 ;  /* 0x00000028c3c27c23 */ /* 0x000fcc00080108c4 */
[----:B------:R-:W3:Y:S01]  /*4fb0*/  MUFU.EX2 R14, R14 ;  /* 0x0000000e000e7308 */ /* 0x000ee20000000800 */
[----:B0-----:R-:W-:-:S07]  /*4fc0*/  FADD.FTZ R3, R13, R4 ;  /* 0x000000040d037221 */ /* 0x001fce0000010000 */
[----:B------:R-:W0:Y:S01]  /*4fd0*/  MUFU.EX2 R162, R162 ;  /* 0x000000a200a27308 */ /* 0x000e220000000800 */
[----:B-1----:R-:W-:-:S07]  /*4fe0*/  FADD.FTZ R201, R159, R200 ;  /* 0x000000c89fc97221 */ /* 0x002fce0000010000 */
[----:B------:R-:W1:Y:S01]  /*4ff0*/  MUFU.EX2 R15, R15 ;  /* 0x0000000f000f7308 */ /* 0x000e620000000800 */
[----:B---3--:R-:W-:-:S01]  /*5000*/  FADD.FTZ R4, R14, R3 ;  /* 0x000000030e047221 */ /* 0x008fc20000010000 */
[----:B--2---:R-:W-:Y:S02]  /*5010*/  LOP3.LUT P1, RZ, R219, 0x7f, RZ, 0xc0, !PT ;  /* 0x0000007fdbff7812 */ /* 0x004fe4000782c0ff */
[----:B------:R-:W-:-:S04]  /*5020*/  SHF.R.U32.HI R219, RZ, 0x7, R219 ;  /* 0x00000007ffdb7819 */ /* 0x000fc800000116db */
[----:B------:R-:W2:Y:S01]  /*5030*/  MUFU.EX2 R163, R163 ;  /* 0x000000a300a37308 */ /* 0x000ea20000000800 */
[----:B0-----:R-:W-:-:S06]  /*5040*/  FADD.FTZ R200, R162, R201 ;  /* 0x000000c9a2c87221 */ /* 0x001fcc0000010000 */
[----:B------:R-:W-:Y:S01]  /*5050*/  @!P1 LEA R208, R208, UR39, 0x3 ;  /* 0x00000027d0d09c11 */ /* 0x000fe2000f8e18ff */
[----:B------:R-:W0:Y:S01]  /*5060*/  MUFU.EX2 R20, R20 ;  /* 0x0000001400147308 */ /* 0x000e220000000800 */
[----:B-1----:R-:W-:-:S07]  /*5070*/  FADD.FTZ R3, R15, R4 ;  /* 0x000000040f037221 */ /* 0x002fce0000010000 */
[----:B------:R-:W1:Y:S01]  /*5080*/  MUFU.EX2 R166, R166 ;  /* 0x000000a600a67308 */ /* 0x000e620000000800 */
[----:B--2---:R-:W-:-:S07]  /*5090*/  FADD.FTZ R195, R163, R200 ;  /* 0x000000c8a3c37221 */ /* 0x004fce0000010000 */
[----:B------:R-:W2:Y:S01]  /*50a0*/  MUFU.EX2 R21, R21 ;  /* 0x0000001500157308 */ /* 0x000ea20000000800 */
[----:B0-----:R-:W-:-:S07]  /*50b0*/  FADD.FTZ R4, R20, R3 ;  /* 0x0000000314047221 */ /* 0x001fce0000010000 */
[----:B------:R-:W0:Y:S01]  /*50c0*/  MUFU.EX2 R167, R167 ;  /* 0x000000a700a77308 */ /* 0x000e220000000800 */
[----:B-1----:R-:W-:-:S01]  /*50d0*/  FADD.FTZ R200, R166, R195 ;  /* 0x000000c3a6c87221 */ /* 0x002fc20000010000 */
[--C-:B------:R-:W-:Y:S01]  /*50e0*/  FFMA.FTZ R195, R198, UR40, -R196.reuse ;  /* 0x00000028c6c37c23 */ /* 0x100fe200080108c4 */
[----:B------:R-:W-:-:S05]  /*50f0*/  FFMA.FTZ R198, R199, UR40, -R196 ;  /* 0x00000028c7c67c23 */ /* 0x000fca00080108c4 */
[----:B------:R-:W1:Y:S01]  /*5100*/  MUFU.EX2 R152, R152 ;  /* 0x0000009800987308 */ /* 0x000e620000000800 */
[----:B--2---:R-:W-:-:S07]  /*5110*/  FADD.FTZ R3, R21, R4 ;  /* 0x0000000415037221 */ /* 0x004fce0000010000 */
[----:B------:R-:W2:Y:S01]  /*5120*/  MUFU.EX2 R170, R170 ;  /* 0x000000aa00aa7308 */ /* 0x000ea20000000800 */
[----:B0-----:R-:W-:-:S07]  /*5130*/  FADD.FTZ R201, R167, R200 ;  /* 0x000000c8a7c97221 */ /* 0x001fce0000010000 */
[----:B------:R-:W0:Y:S01]  /*5140*/  MUFU.EX2 R153, R153 ;  /* 0x0000009900997308 */ /* 0x000e220000000800 */
[----:B-1----:R-:W-:-:S07]  /*5150*/  FADD.FTZ R4, R152, R3 ;  /* 0x0000000398047221 */ /* 0x002fce0000010000 */
        /* <DEDUP_REMOVED lines=9> */
[----:B0-----:R-:W-:-:S01]  /*51f0*/  FADD.FTZ R200, R174, R199 ;  /* 0x000000c7aec87221 */ /* 0x001fc20000010000 */
[----:B------:R-:W-:-:S06]  /*5200*/  FFMA.FTZ R199, R202, UR40, -R196 ;  /* 0x00000028cac77c23 */ /* 0x000fcc00080108c4 */
[----:B------:R-:W0:Y:S01]  /*5210*/  MUFU.EX2 R160, R160 ;  /* 0x000000a000a07308 */ /* 0x000e220000000800 */
[----:B-1----:R-:W-:-:S07]  /*5220*/  FADD.FTZ R3, R157, R4 ;  /* 0x000000049d037221 */ /* 0x002fce0000010000 */
[----:B------:R-:W1:Y:S01]  /*5230*/  MUFU.EX2 R178, R178 ;  /* 0x000000b200b27308 */ /* 0x000e620000000800 */
[----:B--2---:R-:W-:-:S01]  /*5240*/  FADD.FTZ R201, R175, R200 ;  /* 0x000000c8afc97221 */ /* 0x004fc20000010000 */
[----:B------:R-:W-:-:S06]  /*5250*/  FFMA.FTZ R200, R203, UR40, -R196 ;  /* 0x00000028cbc87c23 */ /* 0x000fcc00080108c4 */
        /* <DEDUP_REMOVED lines=16> */
[----:B-1----:R-:W-:-:S01]  /*5360*/  FADD.FTZ R203, R183, R202 ;  /* 0x000000cab7cb7221 */ /* 0x002fc20000010000 */
[----:B------:R-:W-:-:S06]  /*5370*/  FFMA.FTZ R202, R207, UR40, -R196 ;  /* 0x00000028cfca7c23 */ /* 0x000fcc00080108c4 */
        /* <DEDUP_REMOVED lines=10> */
[----:B------:R-:W-:-:S06]  /*5420*/  IADD3 R3, -R219, 0xb, RZ ;  /* 0x0000000bdb037810 */ /* 0x000fcc0007ffe1ff */
[----:B------:R-:W0:Y:S01]  /*5430*/  MUFU.EX2 R191, R191 ;  /* 0x000000bf00bf7308 */ /* 0x000e220000000800 */
[----:B-1----:R-:W-:-:S01]  /*5440*/  FADD.FTZ R204, R190, R203 ;  /* 0x000000cbbecc7221 */ /* 0x002fc20000010000 */
[----:B------:R-:W-:-:S06]  /*5450*/  FFMA.FTZ R203, R210, UR40, -R196 ;  /* 0x00000028d2cb7c23 */ /* 0x000fcc00080108c4 */
[----:B------:R-:W1:Y:S01]  /*5460*/  MUFU.EX2 R176, R176 ;  /* 0x000000b000b07308 */ /* 0x000e620000000800 */
[----:B--2---:R-:W-:-:S01]  /*5470*/  FADD.FTZ R205, R173, R4 ;  /* 0x00000004adcd7221 */ /* 0x004fc20000010000 */
[----:B------:R-:W-:Y:S02]  /*5480*/  WARPGROUP.DEPBAR.LE gsb0, 0x0 ;  /* 0x00008000000079c5 */ /* 0x000fe40000010000 */
[----:B------:R-:W-:-:S04]  /*5490*/  WARPGROUP.ARRIVE ;  /* 0x00000000000079c5 */ /* 0x000fc80000000000 */
[----:B------:R-:W2:Y:S01]  /*54a0*/  MUFU.EX2 R194, R194 ;  /* 0x000000c200c27308 */ /* 0x000ea20000000800 */
[----:B0-----:R-:W-:-:S01]  /*54b0*/  FADD.FTZ R207, R191, R204 ;  /* 0x000000ccbfcf7221 */ /* 0x001fc20000010000 */
[----:B------:R-:W-:Y:S01]  /*54c0*/  QGMMA.64x256x32.F32.E4M3.E4M3 R24, R224, gdesc[UR4], R24, gsb0 ;  /* 0x03e00004e0187df3 */ /* 0x000fe20008000818 */
[----:B------:R-:W-:Y:S01]  /*54d0*/  UIADD3 UR6, UR10, 0x6, URZ ;  /* 0x000000060a067890 */ /* 0x000fe2000fffe03f */
[----:B------:R-:W-:Y:S01]  /*54e0*/  FFMA.FTZ R204, R211, UR40, -R196 ;  /* 0x00000028d3cc7c23 */ /* 0x000fe200080108c4 */
[----:B------:R-:W-:-:S03]  /*54f0*/  UMOV UR7, 0x40000040 ;  /* 0x4000004000077882 */ /* 0x000fc60000000000 */
        /* <DEDUP_REMOVED lines=10> */
[--C-:B------:R-:W-:Y:S01]  /*55a0*/  FFMA.FTZ R205, R214, UR40, -R196.reuse ;  /* 0x00000028d6cd7c23 */ /* 0x100fe200080108c4 */
[----:B------:R-:W-:-:S05]  /*55b0*/  FFMA.FTZ R196, R215, UR40, -R196 ;  /* 0x00000028d7c47c23 */ /* 0x000fca00080108c4 */
        /* <DEDUP_REMOVED lines=14> */
[----:B------:R-:W-:Y:S01]  /*56a0*/  MUFU.EX2 R189, R189 ;  /* 0x000000bd00bd7308 */ /* 0x000fe20000000800 */
[----:B-1----:R-:W-:-:S07]  /*56b0*/  FADD.FTZ R4, R188, R207 ;  /* 0x000000cfbc047221 */ /* 0x002fce0000010000 */
[----:B------:R-:W0:Y:S01]  /*56c0*/  MUFU.EX2 R203, R203 ;  /* 0x000000cb00cb7308 */ /* 0x000e220000000800 */
[----:B--2---:R-:W-:-:S07]  /*56d0*/  FADD.FTZ R206, R202, R209 ;  /* 0x000000d1cace7221 */ /* 0x004fce0000010000 */
[----:B------:R-:W-:Y:S08]  /*56e0*/  MUFU.EX2 R192, R192 ;  /* 0x000000c000c07308 */ /* 0x000ff00000000800 */
[----:B------:R-:W1:Y:S01]  /*56f0*/  MUFU.EX2 R204, R204 ;  /* 0x000000cc00cc7308 */ /* 0x000e620000000800 */
[----:B0-----:R-:W-:-:S07]  /*5700*/  FADD.FTZ R207, R203, R206 ;  /* 0x000000cecbcf7221 */ /* 0x001fce0000010000 */
[----:B------:R-:W-:Y:S08]  /*5710*/  MUFU.EX2 R193, R193 ;  /* 0x000000c100c17308 */ /* 0x000ff00000000800 */
[----:B------:R-:W0:Y:S01]  /*5720*/  MUFU.EX2 R205, R205 ;  /* 0x000000cd00cd7308 */ /* 0x000e220000000800 */
[----:B-1----:R-:W-:-:S07]  /*5730*/  FADD.FTZ R206, R204, R207 ;  /* 0x000000cfccce7221 */ /* 0x002fce0000010000 */
[----:B------:R-:W1:Y:S08]  /*5740*/  MUFU.EX2 R8, R8 ;  /* 0x0000000800087308 */ /* 0x000e700000000800 */
[----:B------:R-:W2:Y:S01]  /*5750*/  MUFU.EX2 R196, R196 ;  /* 0x000000c400c47308 */ /* 0x000ea20000000800 */
[----:B0-----:R-:W-:-:S01]  /*5760*/  FADD.FTZ R207, R205, R206 ;  /* 0x000000cecdcf7221 */ /* 0x001fc20000010000 */
[----:B------:R-:W-:-:S02]  /*5770*/  WARPGROUP.DEPBAR.LE gsb0, 0x0 ;  /* 0x00008000000079c5 */ /* 0x000fc40000010000 */
[----:B------:R-:W-:-:S06]  /*5780*/  WARPGROUP.ARRIVE ;  /* 0x00000000000079c5 */ /* 0x000fcc0000000000 */
[----:B------:R-:W-:Y:S03]  /*5790*/  QGMMA.64x256x32.F32.E4M3.E4M3 R24, R228, gdesc[UR4], R24, gsb0 ;  /* 0x03e00004e4187df3 */ /* 0x000fe60008000818 */
[----:B------:R-:W-:Y:S02]  /*57a0*/  WARPGROUP.DEPBAR.LE gsb0, 0x0 ;  /* 0x00008000000079c5 */ /* 0x000fe40000010000 */
[----:B------:R0:W-:Y:S06]  /*57b0*/  BAR.ARV R3, 0x100 ;  /* 0x000400030000751d */ /* 0x0001ec0000002000 */
[----:B0-----:R-:W-:-:S05]  /*57c0*/  @!P1 VIADD R3, R208, 0x38840 ;  /* 0x00038840d0039836 */ /* 0x001fca0000000000 */
[----:B------:R-:W-:-:S04]  /*57d0*/  @!P1 PRMT R3, RZ, 0x654, R3 ;  /* 0x00000654ff039816 */ /* 0x000fc80000000003 */
[----:B------:R0:W-:Y:S02]  /*57e0*/  @!P1 SYNCS.ARRIVE.TRANS64.RED.A1T0 RZ, [R3+URZ], RZ ;  /* 0x000000ff03ff99a7 */ /* 0x0001e4000810043f */
[----:B0-----:R-:W-:-:S04]  /*57f0*/  FADD.FTZ R3, R189, R4 ;  /* 0x00000004bd037221 */ /* 0x001fc80000010000 */
[----:B------:R-:W-:-:S04]  /*5800*/  FADD.FTZ R4, R192, R3 ;  /* 0x00000003c0047221 */ /* 0x000fc80000010000 */
[----:B------:R-:W-:-:S04]  /*5810*/  FADD.FTZ R3, R193, R4 ;  /* 0x00000004c1037221 */ /* 0x000fc80000010000 */
[----:B-1----:R-:W-:Y:S01]  /*5820*/  FADD.FTZ R4, R8, R3 ;  /* 0x0000000308047221 */ /* 0x002fe20000010000 */
[----:B--2---:R-:W-:-:S01]  /*5830*/  FADD.FTZ R3, R196, R207 ;  /* 0x000000cfc4037221 */ /* 0x004fc20000010000 */
[----:B------:R-:W-:Y:S06]  /*5840*/  @!P0 BRA `(.L_x_24) ;  /* 0x0000000000048947 */ /* 0x000fec0003800000 */
[----:B------:R-:W-:Y:S01]  /*5850*/  BPT.TRAP 0x1 ;  /* 0x000000040000795c */ /* 0x000fe20000300000 */
.L_x_24:
[----:B------:R-:W-:Y:S01]  /*5860*/  ULEA UR6, UR51, UR39, 0x3 ;  /* 0x0000002733067291 */ /* 0x000fe2000f8e183f */
[----:B------:R-:W-:Y:S01]  /*5870*/  ISETP.LT.AND P1, PT, RZ, UR50, PT ;  /* 0x00000032ff007c0c */ /* 0x000fe2000bf21270 */
[----:B------:R-:W-:Y:S01]  /*5880*/  UIADD3 UR7, UR50, -0x1, URZ ;  /* 0xffffffff32077890 */ /* 0x000fe2000fffe03f */
[----:B------:R-:W-:Y:S01]  /*5890*/  F2FP.SATFINITE.E4M3.F32.PACK_AB_MERGE_C R11, R12, R11, RZ ;  /* 0x0000000b0c0b723e */ /* 0x000fe200048070ff */
[----:B------:R-:W-:Y:S01]  /*58a0*/  UIADD3 UR6, UR6, 0x38860, URZ ;  /* 0x0003886006067890 */ /* 0x000fe2000fffe03f */
[----:B------:R-:W-:Y:S01]  /*58b0*/  F2FP.SATFINITE.E4M3.F32.PACK_AB_MERGE_C R155, R158, R155, RZ ;  /* 0x0000009b9e9b723e */ /* 0x000fe200048070ff */
[----:B------:R-:W-:Y:S01]  /*58c0*/  UMOV UR53, UR44 ;  /* 0x0000002c00357c82 */ /* 0x000fe20008000000 */
[----:B------:R-:W-:Y:S01]  /*58d0*/  F2FP.SATFINITE.E4M3.F32.PACK_AB_MERGE_C R15, R20, R15, RZ ;  /* 0x0000000f140f723e */ /* 0x000fe200048070ff */
[----:B------:R-:W-:Y:S01]  /*58e0*/  UPRMT UR6, UR36, 0x654, UR6 ;  /* 0x0000065424067896 */ /* 0x000fe20008000006 */
[----:B------:R-:W-:Y:S01]  /*58f0*/  F2FP.SATFINITE.E4M3.F32.PACK_AB_MERGE_C R163, R166, R163, RZ ;  /* 0x000000a3a6a3723e */ /* 0x000fe200048070ff */
[----:B------:R-:W-:Y:S01]  /*5900*/  UMOV UR50, UR7 ;  /* 0x0000000700327c82 */ /* 0x000fe20008000000 */
[----:B------:R-:W-:Y:S01]  /*5910*/  F2FP.SATFINITE.E4M3.F32.PACK_AB_MERGE_C R153, R156, R153, RZ ;  /* 0x000000999c99723e */ /* 0x000fe200048070ff */
[----:B------:R-:W-:Y:S01]  /*5920*/  UMOV UR51, UR52 ;  /* 0x0000003400337c82 */ /* 0x000fe20008000000 */
[----:B------:R-:W-:Y:S01]  /*5930*/  F2FP.SATFINITE.E4M3.F32.PACK_AB_MERGE_C R171, R174, R171, RZ ;  /* 0x000000abaeab723e */ /* 0x000fe200048070ff */
[----:B------:R-:W-:Y:S01]  /*5940*/  FMUL.FTZ R24, R24, R7 ;  /* 0x0000000718187220 */ /* 0x000fe20000410000 */
[----:B------:R-:W-:Y:S01]  /*5950*/  F2FP.SATFINITE.E4M3.F32.PACK_AB_MERGE_C R161, R164, R161, RZ ;  /* 0x000000a1a4a1723e */ /* 0x000fe200048070ff */
[----:B------:R-:W-:Y:S01]  /*5960*/  FMUL.FTZ R25, R25, R7 ;  /* 0x0000000719197220 */ /* 0x000fe20000410000 */
[----:B------:R-:W-:Y:S01]  /*5970*/  F2FP.SATFINITE.E4M3.F32.PACK_AB_MERGE_C R179, R182, R179, RZ ;  /* 0x000000b3b6b3723e */ /* 0x000fe200048070ff */
[----:B------:R-:W-:Y:S01]  /*5980*/  SYNCS.ARRIVE.TRANS64.RED.A1T0 RZ, [UR6], RZ ;  /* 0x000000ffffff79a7 */ /* 0x000fe20008100406 */
[----:B------:R-:W-:Y:S01]  /*5990*/  F2FP.SATFINITE.E4M3.F32.PACK_AB_MERGE_C R169, R172, R169, RZ ;  /* 0x000000a9aca9723e */ /* 0x000fe200048070ff */
[----:B------:R-:W-:Y:S01]  /*59a0*/  FMUL.FTZ R28, R28, R7 ;  /* 0x000000071c1c7220 */ /* 0x000fe20000410000 */
        /* <DEDUP_REMOVED lines=13> */
[-C--:B------:R-:W-:Y:S01]  /*5a80*/  FMUL.FTZ R41, R41, R7.reuse ;  /* 0x0000000729297220 */ /* 0x080fe20000410000 */
        /* <DEDUP_REMOVED lines=53> */
[----:B------:R-:W-:Y:S01]  /*5de0*/  FMUL.FTZ R149, R149, R7 ;  /* 0x0000000795957220 */ /* 0x000fe20000410000 */
        /* <DEDUP_REMOVED lines=64> */
[----:B------:R-:W-:Y:S01]  /*61f0*/  F2FP.SATFINITE.E4M3.F32.PACK_AB_MERGE_C R216, R9, R10, R11 ;  /* 0x0000000a09d8723e */ /* 0x000fe2000480700b */
[----:B------:R-:W-:Y:S01]  /*6200*/  IMAD.MOV.U32 R6, RZ, RZ, R5 ;  /* 0x000000ffff067224 */ /* 0x000fe200078e0005 */
[----:B------:R-:W-:Y:S01]  /*6210*/  F2FP.SATFINITE.E4M3.F32.PACK_AB_MERGE_C R217, R154, R197, R155 ;  /* 0x000000c59ad9723e */ /* 0x000fe2000480709b */
[----:B------:R-:W-:Y:S01]  /*6220*/  IMAD.MOV.U32 R7, RZ, RZ, R0 ;  /* 0x000000ffff077224 */ /* 0x000fe200078e0000 */
[----:B------:R-:W-:-:S02]  /*6230*/  F2FP.SATFINITE.E4M3.F32.PACK_AB_MERGE_C R218, R14, R13, R15 ;  /* 0x0000000d0eda723e */ /* 0x000fc4000480700f */
[----:B------:R-:W-:Y:S02]  /*6240*/  F2FP.SATFINITE.E4M3.F32.PACK_AB_MERGE_C R219, R162, R159, R163 ;  /* 0x0000009fa2db723e */ /* 0x000fe400048070a3 */
[----:B------:R-:W-:Y:S02]  /*6250*/  F2FP.SATFINITE.E4M3.F32.PACK_AB_MERGE_C R220, R152, R21, R153 ;  /* 0x0000001598dc723e */ /* 0x000fe40004807099 */
[----:B------:R-:W-:Y:S02]  /*6260*/  F2FP.SATFINITE.E4M3.F32.PACK_AB_MERGE_C R221, R170, R167, R171 ;  /* 0x000000a7aadd723e */ /* 0x000fe400048070ab */
[----:B------:R-:W-:Y:S02]  /*6270*/  F2FP.SATFINITE.E4M3.F32.PACK_AB_MERGE_C R222, R160, R157, R161 ;  /* 0x0000009da0de723e */ /* 0x000fe400048070a1 */
[----:B------:R-:W-:Y:S02]  /*6280*/  F2FP.SATFINITE.E4M3.F32.PACK_AB_MERGE_C R223, R178, R175, R179 ;  /* 0x000000afb2df723e */ /* 0x000fe400048070b3 */
[----:B------:R-:W-:-:S02]  /*6290*/  F2FP.SATFINITE.E4M3.F32.PACK_AB_MERGE_C R224, R168, R165, R169 ;  /* 0x000000a5a8e0723e */ /* 0x000fc400048070a9 */
[----:B------:R-:W-:Y:S02]  /*62a0*/  F2FP.SATFINITE.E4M3.F32.PACK_AB_MERGE_C R225, R186, R183, R187 ;  /* 0x000000b7bae1723e */ /* 0x000fe400048070bb */
[----:B------:R-:W-:Y:S02]  /*62b0*/  F2FP.SATFINITE.E4M3.F32.PACK_AB_MERGE_C R226, R176, R173, R177 ;  /* 0x000000adb0e2723e */ /* 0x000fe400048070b1 */
[----:B------:R-:W-:Y:S02]  /*62c0*/  F2FP.SATFINITE.E4M3.F32.PACK_AB_MERGE_C R227, R194, R191, R195 ;  /* 0x000000bfc2e3723e */ /* 0x000fe400048070c3 */
[----:B------:R-:W-:Y:S02]  /*62d0*/  F2FP.SATFINITE.E4M3.F32.PACK_AB_MERGE_C R228, R184, R181, R185 ;  /* 0x000000b5b8e4723e */ /* 0x000fe400048070b9 */
[----:B------:R-:W-:Y:S02]  /*62e0*/  F2FP.SATFINITE.E4M3.F32.PACK_AB_MERGE_C R229, R200, R199, R201 ;  /* 0x000000c7c8e5723e */ /* 0x000fe400048070c9 */
[----:B------:R-:W-:-:S02]  /*62f0*/  F2FP.SATFINITE.E4M3.F32.PACK_AB_MERGE_C R230, R192, R189, R8 ;  /* 0x000000bdc0e6723e */ /* 0x000fc40004807008 */
[----:B------:R-:W-:Y:S01]  /*6300*/  F2FP.SATFINITE.E4M3.F32.PACK_AB_MERGE_C R231, R204, R203, R196 ;  /* 0x000000cbcce7723e */ /* 0x000fe200048070c4 */
[----:B------:R-:W-:Y:S06]  /*6310*/  @P1 BRA `(.L_x_25) ;  /* 0xffffffdc003c1947 */ /* 0x000fec000383ffff */
.L_x_15:
[----:B------:R-:W-:Y:S06]  /*6320*/  BAR.ARV 0x8, 0x180 ;  /* 0x0206000000007b1d */ /* 0x000fec0000002000 */
[----:B------:R-:W-:Y:S05]  /*6330*/  @!P0 BRA `(.L_x_26) ;  /* 0x0000000000048947 */ /* 0x000fea0003800000 */
[----:B------:R-:W-:Y:S01]  /*6340*/  BPT.TRAP 0x1 ;  /* 0x000000040000795c */ /* 0x000fe20000300000 */
.L_x_26:
[----:B------:R-:W-:Y:S01]  /*6350*/  ULEA UR8, UR52, UR39, 0x3 ;  /* 0x0000002734087291 */ /* 0x000fe2000f8e183f */
[----:B------:R-:W-:-:S05]  /*6360*/  IMAD.U32 R6, RZ, RZ, UR44 ;  /* 0x0000002cff067e24 */ /* 0x000fca000f8e00ff */
[----:B------:R-:W-:-:S04]  /*6370*/  SHF.L.U32 R6, R6, 0x1f, RZ ;  /* 0x0000001f06067819 */ /* 0x000fc800000006ff */
[----:B------:R0:W1:Y:S01]  /*6380*/  SYNCS.PHASECHK.TRANS64.TRYWAIT P1, [UR8+0x38850], R6 ;  /* 0x03885006ff0075a7 */ /* 0x0000620008020148 */
[----:B------:R-:W-:Y:S05]  /*6390*/  @!P0 BRA `(.L_x_27) ;  /* 0x0000000000048947 */ /* 0x000fea0003800000 */
[----:B------:R-:W-:Y:S01]  /*63a0*/  BPT.TRAP 0x1 ;  /* 0x000000040000795c */ /* 0x000fe20000300000 */
.L_x_27:
[----:B-1----:R-:W-:Y:S05]  /*63b0*/  @P1 BRA `(.L_x_28) ;  /* 0x0000000000081947 */ /* 0x002fea0003800000 */
[----:B------:R-:W1:Y:S02]  /*63c0*/  SYNCS.PHASECHK.TRANS64.TRYWAIT P1, [UR8+0x38850], R6 ;  /* 0x03885006ff0075a7 */ /* 0x000e640008020148 */
[----:B-1----:R-:W-:Y:S05]  /*63d0*/  @!P1 BRA `(.L_x_29) ;  /* 0x00000078000c9947 */ /* 0x002fea0003800000 */
.L_x_28:
[----:B------:R-:W-:Y:S01]  /*63e0*/  UIADD3 UR4, UR39, 0x400, URZ ;  /* 0x0000040027047890 */ /* 0x000fe2000fffe03f */
[----:B------:R-:W-:Y:S01]  /*63f0*/  WARPGROUP.ARRIVE ;  /* 0x00000000000079c5 */ /* 0x000fe20000000000 */
[----:B------:R-:W-:Y:S01]  /*6400*/  UMOV UR7, 0x40000040 ;  /* 0x4000004000077882 */ /* 0x000fe20000000000 */
[----:B------:R-:W-:Y:S01]  /*6410*/  IMAD.MOV.U32 R8, RZ, RZ, 0x3f800000 ;  /* 0x3f800000ff087424 */ /* 0x000fe200078e00ff */
[----:B------:R-:W-:-:S04]  /*6420*/  USHF.R.U32.HI UR4, URZ, 0x4, UR4 ;  /* 0x000000043f047899 */ /* 0x000fc80008011604 */
[----:B------:R-:W-:-:S04]  /*6430*/  ULOP3.LUT UR4, UR4, 0x3fff, URZ, 0xc0, !UPT ;  /* 0x00003fff04047892 */ /* 0x000fc8000f8ec03f */
[----:B------:R-:W-:-:S04]  /*6440*/  ULOP3.LUT UR4, UR4, 0x10000, URZ, 0xfc, !UPT ;  /* 0x0001000004047892 */ /* 0x000fc8000f8efc3f */
[----:B------:R-:W-:-:S03]  /*6450*/  ULEA UR9, UR52, UR4, 0xb ;  /* 0x0000000434097291 */ /* 0x000fc6000f8e583f */
[----:B------:R-:W-:Y:S02]  /*6460*/  ULDC.64 UR4, c[0x0][0x9a0] ;  /* 0x0002680000047ab9 */ /* 0x000fe40000000a00 */
[----:B------:R-:W-:Y:S02]  /*6470*/  UISETP.NE.U32.AND UP0, UPT, UR4, URZ, UPT ;  /* 0x0000003f0400728c */ /* 0x000fe4000bf05070 */
[----:B------:R-:W-:Y:S02]  /*6480*/  UMOV UR6, UR9 ;  /* 0x0000000900067c82 */ /* 0x000fe40008000000 */
[----:B------:R-:W-:Y:S01]  /*6490*/  QGMMA.64x256x32.F32.E4M3.E4M3 R24, R216, gdesc[UR4], R24, gsb0 ;  /* 0x03e00004d8187df3 */ /* 0x000fe20008000818 */
[----:B------:R-:W-:Y:S01]  /*64a0*/  UIADD3 UR6, UR9, 0x2, URZ ;  /* 0x0000000209067890 */ /* 0x000fe2000fffe03f */
[----:B------:R-:W-:Y:S01]  /*64b0*/  UMOV UR7, 0x40000040 ;  /* 0x4000004000077882 */ /* 0x000fe20000000000 */
[----:B------:R-:W-:-:S06]  /*64c0*/  UISETP.NE.AND.EX UP0, UPT, UR5, URZ, UPT, UP0 ;  /* 0x0000003f0500728c */ /* 0x000fcc000bf05300 */
[----:B------:R-:W-:-:S05]  /*64d0*/  PLOP3.LUT P1, PT, PT, PT, UP0, 0x80, 0x0 ;  /* 0x000000000000781c */ /* 0x000fca0003f2f008 */
[----:B------:R-:W-:Y:S01]  /*64e0*/  @UP0 USHF.R.S32.HI UR10, URZ, 0x1f, UR42 ;  /* 0x0000001f3f0a0899 */ /* 0x000fe2000801142a */
[----:B------:R-:W-:Y:S01]  /*64f0*/  @UP0 ULDC.64 UR12, c[0x0][0x9c8] ;  /* 0x00027200000c0ab9 */ /* 0x000fe20000000a00 */
[----:B------:R-:W-:Y:S02]  /*6500*/  @UP0 ULDC.64 UR14, c[0x0][0x9d0] ;  /* 0x00027400000e0ab9 */ /* 0x000fe40000000a00 */
[----:B------:R-:W-:-:S04]  /*6510*/  @UP0 UIMAD UR10, UR10, UR12, URZ ;  /* 0x0000000c0a0a02a4 */ /* 0x000fc8000f8e023f */
[----:B------:R-:W-:Y:S01]  /*6520*/  @UP0 UIMAD UR10, UR42, UR13, UR10 ;  /* 0x0000000d2a0a02a4 */ /* 0x000fe2000f8e020a */
[----:B------:R-:W-:Y:S02]  /*6530*/  WARPGROUP.DEPBAR.LE gsb0, 0x0 ;  /* 0x00008000000079c5 */ /* 0x000fe40000010000 */
[----:B------:R-:W-:-:S06]  /*6540*/  WARPGROUP.ARRIVE ;  /* 0x00000000000079c5 */ /* 0x000fcc0000000000 */
[----:B------:R-:W-:Y:S01]  /*6550*/  QGMMA.64x256x32.F32.E4M3.E4M3 R24, R220, gdesc[UR4], R24, gsb0 ;  /* 0x03e00004dc187df3 */ /* 0x000fe20008000818 */
[----:B------:R-:W-:Y:S01]  /*6560*/  @UP0 UIADD3 UR6, -UR42, URZ, URZ ;  /* 0x0000003f2a060290 */ /* 0x000fe2000fffe13f */
[----:B------:R-:W-:-:S03]  /*6570*/  @UP0 ULDC UR7, c[0x0][0xc44] ;  /* 0x0003110000070ab9 */ /* 0x000fc60000000800 */
[----:B------:R-:W-:Y:S02]  /*6580*/  @UP0 UIMAD UR11, UR7, UR6, UR43 ;  /* 0x00000006070b02a4 */ /* 0x000fe4000f8e022b */
[----:B------:R-:W-:Y:S02]  /*6590*/  @UP0 UIMAD.WIDE.U32 UR6, UR42, UR12, URZ ;  /* 0x0000000c2a0602a5 */ /* 0x000fe4000f8e003f */
[----:B------:R-:W-:Y:S02]  /*65a0*/  @UP0 USHF.R.S32.HI UR12, URZ, 0x1f, UR11 ;  /* 0x0000001f3f0c0899 */ /* 0x000fe4000801140b */
[----:B------:R-:W-:Y:S02]  /*65b0*/  @UP0 UIADD3 UR7, UR7, UR10, URZ ;  /* 0x0000000a07070290 */ /* 0x000fe4000fffe03f */
[----:B------:R-:W-:Y:S02]  /*65c0*/  @UP0 UIMAD UR10, UR12, UR14, URZ ;  /* 0x0000000e0c0a02a4 */ /* 0x000fe4000f8e023f */
[----:B------:R-:W-:-:S02]  /*65d0*/  UIADD3 UR12, UR9, 0x4, URZ ;  /* 0x00000004090c7890 */ /* 0x000fc4000fffe03f */
[----:B------:R-:W-:Y:S02]  /*65e0*/  @UP0 UIMAD UR13, UR11, UR15, UR10 ;  /* 0x0000000f0b0d02a4 */ /* 0x000fe4000f8e020a */
[----:B------:R-:W-:-:S03]  /*65f0*/  @UP0 UIMAD.WIDE.U32 UR10, UR11, UR14, UR6 ;  /* 0x0000000e0b0a02a5 */ /* 0x000fc6000f8e0006 */
[----:B------:R-:W-:Y:S01]  /*6600*/  UMOV UR6, UR12 ;  /* 0x0000000c00067c82 */ /* 0x000fe20008000000 */
[----:B------:R-:W-:Y:S01]  /*6610*/  UMOV UR7, 0x40000040 ;  /* 0x4000004000077882 */ /* 0x000fe20000000000 */
[----:B------:R-:W-:Y:S02]  /*6620*/  @UP0 UIADD3 UR11, UR11, UR13, URZ ;  /* 0x0000000d0b0b0290 */ /* 0x000fe4000fffe03f */
[----:B------:R-:W-:-:S04]  /*6630*/  @UP0 ULEA UR4, UP1, UR10, UR4, 0x2 ;  /* 0x000000040a040291 */ /* 0x000fc8000f82103f */
[----:B------:R-:W-:Y:S02]  /*6640*/  @UP0 ULEA.HI.X UR5, UR10, UR5, UR11, 0x2, UP1 ;  /* 0x000000050a050291 */ /* 0x000fe400088f140b */
[----:B01----:R-:W-:-:S04]  /*6650*/  IMAD.U32 R6, RZ, RZ, UR4 ;  /* 0x00000004ff067e24 */ /* 0x003fc8000f8e00ff */
[----:B------:R-:W-:-:S05]  /*6660*/  IMAD.U32 R7, RZ, RZ, UR5 ;  /* 0x00000005ff077e24 */ /* 0x000fca000f8e00ff */
[----:B------:R0:W2:Y:S01]  /*6670*/  @P1 LDG.E R8, desc[UR48][R6.64] ;  /* 0x0000003006081981 */ /* 0x0000a2000c1e1900 */
[----:B------:R-:W-:Y:S02]  /*6680*/  WARPGROUP.DEPBAR.LE gsb0, 0x0 ;  /* 0x00008000000079c5 */ /* 0x000fe40000010000 */
[----:B------:R-:W-:-:S06]  /*6690*/  WARPGROUP.ARRIVE ;  /* 0x00000000000079c5 */ /* 0x000fcc0000000000 */
[----:B------:R-:W-:Y:S01]  /*66a0*/  QGMMA.64x256x32.F32.E4M3.E4M3 R24, R224, gdesc[UR4], R24, gsb0 ;  /* 0x03e00004e0187df3 */ /* 0x000fe20008000818 */
[----:B------:R-:W-:Y:S01]  /*66b0*/  UIADD3 UR6, UR9, 0x6, URZ ;  /* 0x0000000609067890 */ /* 0x000fe2000fffe03f */
[----:B------:R-:W-:Y:S01]  /*66c0*/  UMOV UR7, 0x40000040 ;  /* 0x4000004000077882 */ /* 0x000fe20000000000 */
[----:B------:R-:W1:Y:S04]  /*66d0*/  SHFL.BFLY PT, R9, R4, 0x2, 0x1f ;  /* 0x0c401f0004097f89 */ /* 0x000e6800000e0000 */
[----:B------:R-:W3:Y:S01]  /*66e0*/  SHFL.BFLY PT, R12, R3, 0x2, 0x1f ;  /* 0x0c401f00030c7f89 */ /* 0x000ee200000e0000 */
[----:B-1----:R-:W-:-:S01]  /*66f0*/  FADD.FTZ R9, R9, R4 ;  /* 0x0000000409097221 */ /* 0x002fc20000010000 */
[----:B---3--:R-:W-:-:S04]  /*6700*/  FADD.FTZ R12, R12, R3 ;  /* 0x000000030c0c7221 */ /* 0x008fc80000010000 */
[----:B------:R-:W1:Y:S04]  /*6710*/  SHFL.BFLY PT, R10, R9, 0x1, 0x1f ;  /* 0x0c201f00090a7f89 */ /* 0x000e6800000e0000 */
[----:B------:R-:W3:Y:S01]  /*6720*/  SHFL.BFLY PT, R11, R12, 0x1, 0x1f ;  /* 0x0c201f000c0b7f89 */ /* 0x000ee200000e0000 */
[----:B0-----:R-:W-:Y:S02]  /*6730*/  IMAD.MOV.U32 R7, RZ, RZ, RZ ;  /* 0x000000ffff077224 */ /* 0x001fe400078e00ff */
[----:B-1----:R-:W-:Y:S01]  /*6740*/  FADD.FTZ R13, R9, R10 ;  /* 0x0000000a090d7221 */ /* 0x002fe20000010000 */
[----:B---3--:R-:W-:-:S04]  /*6750*/  FADD.FTZ R14, R12, R11 ;  /* 0x0000000b0c0e7221 */ /* 0x008fc80000010000 */
[C---:B------:R-:W-:Y:S01]  /*6760*/  FSETP.NE.FTZ.AND P1, PT, R13.reuse, RZ, PT ;  /* 0x000000ff0d00720b */ /* 0x040fe20003f35000 */
[----:B------:R-:W-:Y:S01]  /*6770*/  FMUL.FTZ R6, R13, 0.00390625 ;  /* 0x3b8000000d067820 */ /* 0x000fe20000410000 */
[----:B------:R-:W-:-:S04]  /*6780*/  FMUL.FTZ R15, R14, 0.00390625 ;  /* 0x3b8000000e0f7820 */ /* 0x000fc80000410000 */
[----:B------:R-:W-:Y:S02]  /*6790*/  FSETP.NE.FTZ.AND P2, PT, R6, RZ, PT ;  /* 0x000000ff0600720b */ /* 0x000fe40003f55000 */
[----:B------:R-:W-:-:S05]  /*67a0*/  FSETP.NE.FTZ.AND P3, PT, R15, RZ, PT ;  /* 0x000000ff0f00720b */ /* 0x000fca0003f75000 */
[----:B------:R0:W-:Y:S01]  /*67b0*/  @P1 MUFU.RCP R7, R13 ;  /* 0x0000000d00071308 */ /* 0x0001e20000001000 */
[----:B------:R-:W-:Y:S01]  /*67c0*/  FSETP.NE.FTZ.AND P1, PT, R14, RZ, PT ;  /* 0x000000ff0e00720b */ /* 0x000fe20003f35000 */
[----:B------:R-:W-:-:S06]  /*67d0*/  IMAD.MOV.U32 R11, RZ, RZ, RZ ;  /* 0x000000ffff0b7224 */ /* 0x000fcc00078e00ff */
[----:B------:R-:W1:Y:S08]  /*67e0*/  @P2 MUFU.LG2 R6, R6 ;  /* 0x0000000600062308 */ /* 0x000e700000000c00 */
[----:B------:R-:W3:Y:S08]  /*67f0*/  @P3 MUFU.LG2 R10, R15 ;  /* 0x0000000f000a3308 */ /* 0x000ef00000000c00 */
[----:B------:R-:W4:Y:S01]  /*6800*/  @P1 MUFU.RCP R11, R14 ;  /* 0x0000000e000b1308 */ /* 0x000f220000001000 */
[----:B------:R-:W-:-:S02]  /*6810*/  IMAD.U32 R9, RZ, RZ, UR40 ;  /* 0x00000028ff097e24 */ /* 0x000fc4000f8e00ff */
[----:B------:R-:W-:Y:S01]  /*6820*/  IMAD.U32 R12, RZ, RZ, UR40 ;  /* 0x00000028ff0c7e24 */ /* 0x000fe2000f8e00ff */
[----:B------:R-:W-:Y:S02]  /*6830*/  WARPGROUP.DEPBAR.LE gsb0, 0x0 ;  /* 0x00008000000079c5 */ /* 0x000fe40000010000 */
[----:B------:R-:W-:-:S06]  /*6840*/  WARPGROUP.ARRIVE ;  /* 0x00000000000079c5 */ /* 0x000fcc0000000000 */
[----:B------:R-:W-:Y:S01]  /*6850*/  QGMMA.64x256x32.F32.E4M3.E4M3 R24, R228, gdesc[UR4], R24, gsb0 ;  /* 0x03e00004e4187df3 */ /* 0x000fe20008000818 */
[----:B------:R-:W-:Y:S01]  /*6860*/  @P2 FMUL.FTZ R9, R9, 0.69314718246459960938 ;  /* 0x3f31721809092820 */ /* 0x000fe20000410000 */
[----:B0-----:R-:W-:Y:S01]  /*6870*/  @P3 FMUL.FTZ R13, R12, 0.69314718246459960938 ;  /* 0x3f3172180c0d3820 */ /* 0x001fe20000410000 */
[----:B-1----:R-:W-:Y:S01]  /*6880*/  @P2 FMUL.FTZ R6, R6, 0.69314718246459960938 ;  /* 0x3f31721806062820 */ /* 0x002fe20000410000 */
[----:B---3--:R-:W-:Y:S01]  /*6890*/  @P3 FMUL.FTZ R10, R10, 0.69314718246459960938 ;  /* 0x3f3172180a0a3820 */ /* 0x008fe20000410000 */
[----:B------:R-:W-:Y:S02]  /*68a0*/  IMAD.MOV.U32 R4, RZ, RZ, -0x800000 ;  /* 0xff800000ff047424 */ /* 0x000fe400078e00ff */
[----:B--2---:R-:W-:Y:S01]  /*68b0*/  FMUL.FTZ R158, R7, R8 ;  /* 0x00000008079e7220 */ /* 0x004fe20000410000 */
[----:B------:R-:W-:Y:S02]  /*68c0*/  IMAD.MOV.U32 R3, RZ, RZ, -0x800000 ;  /* 0xff800000ff037424 */ /* 0x000fe400078e00ff */
[----:B------:R-:W-:Y:S01]  /*68d0*/  @P2 FFMA.FTZ R4, R9, R0, R6 ;  /* 0x0000000009042223 */ /* 0x000fe20000010006 */
[----:B------:R-:W-:-:S01]  /*68e0*/  @P3 FFMA.FTZ R3, R13, R5, R10 ;  /* 0x000000050d033223 */ /* 0x000fc2000001000a */
[----:B----4-:R-:W-:Y:S01]  /*68f0*/  FMUL.FTZ R8, R11, R8 ;  /* 0x000000080b087220 */ /* 0x010fe20000410000 */
[----:B------:R-:W-:-:S02]  /*6900*/  WARPGROUP.DEPBAR.LE gsb0, 0x0 ;  /* 0x00008000000079c5 */ /* 0x000fc40000010000 */
[----:B------:R-:W-:Y:S05]  /*6910*/  @!P0 BRA `(.L_x_30) ;  /* 0x0000000000048947 */ /* 0x000fea0003800000 */
[----:B------:R-:W-:Y:S01]  /*6920*/  BPT.TRAP 0x1 ;  /* 0x000000040000795c */ /* 0x000fe20000300000 */
.L_x_30:
[----:B------:R-:W0:Y:S01]  /*6930*/  S2R R159, SR_TID.X ;  /* 0x00000000009f7919 */ /* 0x000e220000002100 */
[-C--:B------:R-:W-:Y:S01]  /*6940*/  FMUL.FTZ R157, R24, R158.reuse ;  /* 0x0000009e189d7220 */ /* 0x080fe20000410000 */
[-C--:B------:R-:W-:Y:S01]  /*6950*/  FMUL.FTZ R24, R45, R158.reuse ;  /* 0x0000009e2d187220 */ /* 0x080fe20000410000 */
[-C--:B------:R-:W-:Y:S01]  /*6960*/  FMUL.FTZ R45, R41, R158.reuse ;  /* 0x0000009e292d7220 */ /* 0x080fe20000410000 */
[-C--:B------:R-:W-:Y:S01]  /*6970*/  FMUL.FTZ R20, R53, R158.reuse ;  /* 0x0000009e35147220 */ /* 0x080fe20000410000 */
[-C--:B------:R-:W-:Y:S01]  /*6980*/  FMUL.FTZ R41, R49, R158.reuse ;  /* 0x0000009e31297220 */ /* 0x080fe20000410000 */
[----:B------:R-:W-:Y:S01]  /*6990*/  ULDC.64 UR4, c[0x4][0x38] ;  /* 0x01000e0000047ab9 */ /* 0x000fe20000000a00 */
[-C--:B------:R-:W-:Y:S01]  /*69a0*/  FMUL.FTZ R21, R37, R158.reuse ;  /* 0x0000009e25157220 */ /* 0x080fe20000410000 */
[----:B------:R-:W-:Y:S01]  /*69b0*/  F2FP.BF16.F32.PACK_AB R45, R24, R45 ;  /* 0x0000002d182d723e */ /* 0x000fe200000010ff */
[-C--:B------:R-:W-:Y:S01]  /*69c0*/  FMUL.FTZ R154, R33, R158.reuse ;  /* 0x0000009e219a7220 */ /* 0x080fe20000410000 */
[----:B------:R-:W-:Y:S01]  /*69d0*/  F2FP.BF16.F32.PACK_AB R24, R20, R41 ;  /* 0x000000291418723e */ /* 0x000fe200000010ff */
[-C--:B------:R-:W-:Y:S01]  /*69e0*/  FMUL.FTZ R5, R68, R158.reuse ;  /* 0x0000009e44057220 */ /* 0x080fe20000410000 */
[-C--:B------:R-:W-:Y:S01]  /*69f0*/  FMUL.FTZ R10, R64, R158.reuse ;  /* 0x0000009e400a7220 */ /* 0x080fe20000410000 */
[----:B------:R-:W-:Y:S01]  /*6a00*/  FMUL.FTZ R13, R80, R158 ;  /* 0x0000009e500d7220 */ /* 0x000fe20000410000 */
[----:B------:R-:W-:Y:S01]  /*6a10*/  F2FP.BF16.F32.PACK_AB R154, R21, R154 ;  /* 0x0000009a159a723e */ /* 0x000fe200000010ff */
[----:B------:R-:W-:Y:S01]  /*6a20*/  FMUL.FTZ R80, R113, R158 ;  /* 0x0000009e71507220 */ /* 0x000fe20000410000 */
[----:B------:R-:W-:Y:S01]  /*6a30*/  FMUL.FTZ R113, R26, R8 ;  /* 0x000000081a717220 */ /* 0x000fe20000410000 */
[----:B------:R-:W-:Y:S01]  /*6a40*/  F2FP.BF16.F32.PACK_AB R10, R5, R10 ;  /* 0x0000000a050a723e */ /* 0x000fe200000010ff */
[----:B------:R-:W1:Y:S01]  /*6a50*/  S2UR UR6, SR_SWINHI ;  /* 0x00000000000679c3 */ /* 0x000e620000002f00 */
        /* <DEDUP_REMOVED lines=13> */
[----:B0-----:R-:W-:-:S02]  /*6b30*/  IMAD.SHL.U32 R20, R159, 0x4, RZ ;  /* 0x000000049f147824 */ /* 0x001fc400078e00ff */
[-C--:B------:R-:W-:Y:S01]  /*6b40*/  FMUL.FTZ R78, R79, R8.reuse ;  /* 0x000000084f4e7220 */ /* 0x080fe20000410000 */
[-C--:B------:R-:W-:Y:S01]  /*6b50*/  FMUL.FTZ R34, R34, R8.reuse ;  /* 0x0000000822227220 */ /* 0x080fe20000410000 */
[-C--:B------:R-:W-:Y:S01]  /*6b60*/  FMUL.FTZ R79, R86, R8.reuse ;  /* 0x00000008564f7220 */ /* 0x080fe20000410000 */
[----:B------:R-:W-:Y:S01]  /*6b70*/  FMUL.FTZ R86, R87, R8 ;  /* 0x0000000857567220 */ /* 0x000fe20000410000 */
[----:B------:R-:W-:Y:S01]  /*6b80*/  LOP3.LUT R20, R20, 0xc, RZ, 0xc0, !PT ;  /* 0x0000000c14147812 */ /* 0x000fe200078ec0ff */
[----:B------:R-:W-:Y:S01]  /*6b90*/  FMUL.FTZ R156, R32, R158 ;  /* 0x0000009e209c7220 */ /* 0x000fe20000410000 */
[----:B------:R-:W-:Y:S01]  /*6ba0*/  FMUL.FTZ R87, R94, R8 ;  /* 0x000000085e577220 */ /* 0x000fe20000410000 */
[-C--:B------:R-:W-:Y:S01]  /*6bb0*/  FMUL.FTZ R32, R61, R158.reuse ;  /* 0x0000009e3d207220 */ /* 0x080fe20000410000 */
[----:B------:R-:W-:Y:S01]  /*6bc0*/  IADD3 R20, P0, R20, UR4, RZ ;  /* 0x0000000414147c10 */ /* 0x000fe2000ff1e0ff */
[----:B------:R-:W-:Y:S01]  /*6bd0*/  FMUL.FTZ R37, R57, R158 ;  /* 0x0000009e39257220 */ /* 0x000fe20000410000 */
[----:B------:R-:W-:Y:S01]  /*6be0*/  FMUL.FTZ R94, R95, R8 ;  /* 0x000000085f5e7220 */ /* 0x000fe20000410000 */
[-C--:B------:R-:W-:Y:S01]  /*6bf0*/  FMUL.FTZ R57, R100, R158.reuse ;  /* 0x0000009e64397220 */ /* 0x080fe20000410000 */
[----:B------:R-:W-:Y:S01]  /*6c00*/  FMUL.FTZ R61, R101, R158 ;  /* 0x0000009e653d7220 */ /* 0x000fe20000410000 */
[----:B------:R-:W-:-:S02]  /*6c10*/  IMAD.X R21, RZ, RZ, UR5, P0 ;  /* 0x00000005ff157e24 */ /* 0x000fc400080e06ff */
[-C--:B------:R-:W-:Y:S01]  /*6c20*/  FMUL.FTZ R64, R97, R158.reuse ;  /* 0x0000009e61407220 */ /* 0x080fe20000410000 */
[----:B------:R-:W-:Y:S01]  /*6c30*/  FMUL.FTZ R68, R104, R158 ;  /* 0x0000009e68447220 */ /* 0x000fe20000410000 */
[----:B------:R-:W-:Y:S01]  /*6c40*/  FMUL.FTZ R95, R102, R8 ;  /* 0x00000008665f7220 */ /* 0x000fe20000410000 */
[----:B------:R-:W-:Y:S01]  /*6c50*/  F2FP.BF16.F32.PACK_AB R27, R26, R27 ;  /* 0x0000001b1a1b723e */ /* 0x000fe200000010ff */
[----:B------:R0:W2:Y:S01]  /*6c60*/  LDG.E.CONSTANT R5, desc[UR48][R20.64] ;  /* 0x0000003014057981 */ /* 0x0000a2000c1e9900 */
[-C--:B------:R-:W-:Y:S01]  /*6c70*/  FMUL.FTZ R155, R25, R158.reuse ;  /* 0x0000009e199b7220 */ /* 0x080fe20000410000 */
[-C--:B------:R-:W-:Y:S01]  /*6c80*/  FMUL.FTZ R12, R84, R158.reuse ;  /* 0x0000009e540c7220 */ /* 0x080fe20000410000 */
[-C--:B------:R-:W-:Y:S01]  /*6c90*/  FMUL.FTZ R97, R140, R158.reuse ;  /* 0x0000009e8c617220 */ /* 0x080fe20000410000 */
[-C--:B------:R-:W-:Y:S01]  /*6ca0*/  FMUL.FTZ R100, R136, R158.reuse ;  /* 0x0000009e88647220 */ /* 0x080fe20000410000 */
[-C--:B------:R-:W-:Y:S01]  /*6cb0*/  FMUL.FTZ R101, R141, R158.reuse ;  /* 0x0000009e8d657220 */ /* 0x080fe20000410000 */
[----:B------:R-:W-:Y:S01]  /*6cc0*/  FMUL.FTZ R104, R137, R158 ;  /* 0x0000009e89687220 */ /* 0x000fe20000410000 */
[----:B------:R-:W-:Y:S01]  /*6cd0*/  FMUL.FTZ R102, R103, R8 ;  /* 0x0000000867667220 */ /* 0x000fe20000410000 */
[----:B------:R-:W-:Y:S01]  /*6ce0*/  F2FP.BF16.F32.PACK_AB R26, R31, R34 ;  /* 0x000000221f1a723e */ /* 0x000fe200000010ff */
[----:B------:R-:W-:Y:S01]  /*6cf0*/  FMUL.FTZ R25, R52, R158 ;  /* 0x0000009e34197220 */ /* 0x000fe20000410000 */
[-C--:B------:R-:W-:Y:S01]  /*6d00*/  FMUL.FTZ R42, R42, R8.reuse ;  /* 0x000000082a2a7220 */ /* 0x080fe20000410000 */
[-C--:B------:R-:W-:Y:S01]  /*6d10*/  FMUL.FTZ R43, R43, R8.reuse ;  /* 0x000000082b2b7220 */ /* 0x080fe20000410000 */
[-C--:B------:R-:W-:Y:S01]  /*6d20*/  FMUL.FTZ R98, R98, R8.reuse ;  /* 0x0000000862627220 */ /* 0x080fe20000410000 */
[----:B------:R-:W-:Y:S01]  /*6d30*/  FMUL.FTZ R103, R99, R8 ;  /* 0x0000000863677220 */ /* 0x000fe20000410000 */
[----:B------:R-:W-:Y:S01]  /*6d40*/  LOP3.LUT P0, R31, R159, 0x3, RZ, 0xc0, !PT ;  /* 0x000000039f1f7812 */ /* 0x000fe2000780c0ff */
[-C--:B------:R-:W-:Y:S01]  /*6d50*/  FMUL.FTZ R15, R85, R158.reuse ;  /* 0x0000009e550f7220 */ /* 0x080fe20000410000 */
[-C--:B------:R-:W-:Y:S01]  /*6d60*/  FMUL.FTZ R52, R88, R158.reuse ;  /* 0x0000009e58347220 */ /* 0x080fe20000410000 */
[-C--:B------:R-:W-:Y:S01]  /*6d70*/  FMUL.FTZ R85, R125, R158.reuse ;  /* 0x0000009e7d557220 */ /* 0x080fe20000410000 */
[-C--:B------:R-:W-:Y:S01]  /*6d80*/  FMUL.FTZ R88, R121, R158.reuse ;  /* 0x0000009e79587220 */ /* 0x080fe20000410000 */
[-C--:B------:R-:W-:Y:S01]  /*6d90*/  FMUL.FTZ R7, R77, R158.reuse ;  /* 0x0000009e4d077220 */ /* 0x080fe20000410000 */
[----:B------:R-:W-:Y:S01]  /*6da0*/  FMUL.FTZ R14, R73, R158 ;  /* 0x0000009e490e7220 */ /* 0x000fe20000410000 */
[-C--:B------:R-:W-:Y:S01]  /*6db0*/  FMUL.FTZ R82, R82, R8.reuse ;  /* 0x0000000852527220 */ /* 0x080fe20000410000 */
[----:B------:R-:W-:Y:S01]  /*6dc0*/  FMUL.FTZ R83, R83, R8 ;  /* 0x0000000853537220 */ /* 0x000fe20000410000 */
[----:B------:R-:W-:Y:S01]  /*6dd0*/  F2FP.BF16.F32.PACK_AB R12, R12, R13 ;  /* 0x0000000d0c0c723e */ /* 0x000fe200000010ff */
[----:B------:R-:W-:Y:S01]  /*6de0*/  UMOV UR4, UR39 ;  /* 0x0000002700047c82 */ /* 0x000fe20008000000 */
[----:B-1----:R-:W-:Y:S01]  /*6df0*/  UMOV UR5, UR6 ;  /* 0x0000000600057c82 */ /* 0x002fe20008000000 */
[----:B------:R-:W-:Y:S01]  /*6e00*/  F2FP.BF16.F32.PACK_AB R97, R97, R100 ;  /* 0x000000646161723e */ /* 0x000fe200000010ff */
[----:B------:R-:W-:Y:S01]  /*6e10*/  FMUL.FTZ R152, R28, R158 ;  /* 0x0000009e1c987220 */ /* 0x000fe20000410000 */
[----:B------:R-:W-:Y:S01]  /*6e20*/  F2FP.BF16.F32.PACK_AB R104, R101, R104 ;  /* 0x000000686568723e */ /* 0x000fe200000010ff */
[-C--:B------:R-:W-:Y:S01]  /*6e30*/  FMUL.FTZ R84, R120, R158.reuse ;  /* 0x0000009e78547220 */ /* 0x080fe20000410000 */
[----:B------:R-:W-:Y:S01]  /*6e40*/  ISETP.EQ.OR P0, PT, R31, 0x3, !P0 ;  /* 0x000000031f00780c */ /* 0x000fe20004702670 */
[----:B------:R-:W-:Y:S01]  /*6e50*/  FMUL.FTZ R28, R29, R158 ;  /* 0x0000009e1d1c7220 */ /* 0x000fe20000410000 */
[----:B------:R-:W-:Y:S01]  /*6e60*/  F2FP.BF16.F32.PACK_AB R39, R39, R42 ;  /* 0x0000002a2727723e */ /* 0x000fe200000010ff */
[----:B------:R-:W-:Y:S01]  /*6e70*/  FMUL.FTZ R120, R127, R8 ;  /* 0x000000087f787220 */ /* 0x000fe20000410000 */
[----:B------:R-:W-:Y:S01]  /*6e80*/  F2FP.BF16.F32.PACK_AB R46, R46, R43 ;  /* 0x0000002b2e2e723e */ /* 0x000fe200000010ff */
[----:B------:R-:W-:Y:S01]  /*6e90*/  IMAD.U32 R42, RZ, RZ, UR4 ;  /* 0x00000004ff2a7e24 */ /* 0x000fe2000f8e00ff */
[----:B------:R-:W-:Y:S01]  /*6ea0*/  F2FP.BF16.F32.PACK_AB R13, R95, R98 ;  /* 0x000000625f0d723e */ /* 0x000fe200000010ff */
[----:B------:R-:W-:Y:S01]  /*6eb0*/  IMAD.U32 R43, RZ, RZ, UR5 ;  /* 0x00000005ff2b7e24 */ /* 0x000fe2000f8e00ff */
[----:B------:R-:W-:Y:S01]  /*6ec0*/  F2FP.BF16.F32.PACK_AB R102, R102, R103 ;  /* 0x000000676666723e */ /* 0x000fe200000010ff */
[----:B------:R-:W-:Y:S01]  /*6ed0*/  FMUL.FTZ R29, R36, R158 ;  /* 0x0000009e241d7220 */ /* 0x000fe20000410000 */
[----:B------:R-:W-:Y:S01]  /*6ee0*/  FMUL.FTZ R127, R138, R8 ;  /* 0x000000088a7f7220 */ /* 0x000fe20000410000 */
[----:B0-----:R-:W-:Y:S01]  /*6ef0*/  F2FP.BF16.F32.PACK_AB R21, R85, R88 ;  /* 0x000000585515723e */ /* 0x001fe200000010ff */
[----:B------:R-:W-:Y:S01]  /*6f00*/  FMUL.FTZ R48, R48, R158 ;  /* 0x0000009e30307220 */ /* 0x000fe20000410000 */
[----:B------:R-:W-:Y:S01]  /*6f10*/  F2FP.BF16.F32.PACK_AB R7, R7, R14 ;  /* 0x0000000e0707723e */ /* 0x000fe200000010ff */
[----:B------:R-:W-:Y:S01]  /*6f20*/  FMUL.FTZ R77, R117, R158 ;  /* 0x0000009e754d7220 */ /* 0x000fe20000410000 */
[----:B------:R-:W-:Y:S01]  /*6f30*/  SEL R138, R97, R104, P0 ;  /* 0x00000068618a7207 */ /* 0x000fe20000000000 */
[----:B------:R-:W-:Y:S01]  /*6f40*/  FMUL.FTZ R117, R106, R8 ;  /* 0x000000086a757220 */ /* 0x000fe20000410000 */
[----:B------:R-:W-:Y:S01]  /*6f50*/  SEL R88, R104, R97, P0 ;  /* 0x0000006168587207 */ /* 0x000fe20000000000 */
[----:B------:R-:W-:Y:S01]  /*6f60*/  FMUL.FTZ R0, R69, R158 ;  /* 0x0000009e45007220 */ /* 0x000fe20000410000 */
[----:B------:R-:W-:Y:S01]  /*6f70*/  F2FP.BF16.F32.PACK_AB R99, R79, R82 ;  /* 0x000000524f63723e */ /* 0x000fe200000010ff */
[-C--:B------:R-:W-:Y:S01]  /*6f80*/  FMUL.FTZ R9, R72, R158.reuse ;  /* 0x0000009e48097220 */ /* 0x080fe20000410000 */
[----:B------:R-:W-:Y:S01]  /*6f90*/  F2FP.BF16.F32.PACK_AB R14, R86, R83 ;  /* 0x00000053560e723e */ /* 0x000fe200000010ff */
[----:B------:R-:W-:Y:S01]  /*6fa0*/  FMUL.FTZ R73, R116, R158 ;  /* 0x0000009e74497220 */ /* 0x000fe20000410000 */
[----:B------:R-:W-:Y:S01]  /*6fb0*/  SEL R160, R13, R102, P0 ;  /* 0x000000660da07207 */ /* 0x000fe20000000000 */
[----:B------:R-:W-:Y:S01]  /*6fc0*/  FMUL.FTZ R106, R111, R8 ;  /* 0x000000086f6a7220 */ /* 0x000fe20000410000 */
[----:B------:R-:W-:Y:S01]  /*6fd0*/  SEL R104, R102, R13, P0 ;  /* 0x0000000d66687207 */ /* 0x000fe20000000000 */
[----:B------:R-:W-:Y:S01]  /*6fe0*/  IMAD.WIDE R102, R235, 0x2, R42 ;  /* 0x00000002eb667825 */ /* 0x000fe200078e022a */
[----:B------:R-:W-:-:S03]  /*6ff0*/  F2FP.BF16.F32.PACK_AB R29, R29, R156 ;  /* 0x0000009c1d1d723e */ /* 0x000fc600000010ff */
[----:B------:R-:W-:Y:S01]  /*7000*/  FMUL.FTZ R107, R107, R8 ;  /* 0x000000086b6b7220 */ /* 0x000fe20000410000 */
[----:B------:R-:W-:Y:S01]  /*7010*/  SEL R156, R99, R14, P0 ;  /* 0x0000000e639c7207 */ /* 0x000fe20000000000 */
[-C--:B------:R-:W-:Y:S01]  /*7020*/  FMUL.FTZ R6, R76, R158.reuse ;  /* 0x0000009e4c067220 */ /* 0x080fe20000410000 */
[-C--:B------:R-:W-:Y:S01]  /*7030*/  FMUL.FTZ R69, R109, R158.reuse ;  /* 0x0000009e6d457220 */ /* 0x080fe20000410000 */
[----:B------:R-:W-:Y:S01]  /*7040*/  FMUL.FTZ R72, R105, R158 ;  /* 0x0000009e69487220 */ /* 0x000fe20000410000 */
[-C--:B------:R-:W-:Y:S01]  /*7050*/  FMUL.FTZ R116, R119, R8.reuse ;  /* 0x0000000877747220 */ /* 0x080fe20000410000 */
[----:B------:R-:W-:Y:S01]  /*7060*/  FMUL.FTZ R115, R115, R8 ;  /* 0x0000000873737220 */ /* 0x000fe20000410000 */
[----:B------:R-:W-:Y:S01]  /*7070*/  SEL R99, R14, R99, P0 ;  /* 0x000000630e637207 */ /* 0x000fe20000000000 */
[-C--:B------:R-:W-:Y:S01]  /*7080*/  FMUL.FTZ R33, R60, R158.reuse ;  /* 0x0000009e3c217220 */ /* 0x080fe20000410000 */
[----:B------:R-:W-:Y:S01]  /*7090*/  IADD3 R14, P2, R102, 0xc020, RZ ;  /* 0x0000c020660e7810 */ /* 0x000fe20007f5e0ff */
[----:B------:R-:W-:Y:S01]  /*70a0*/  FMUL.FTZ R60, R96, R158 ;  /* 0x0000009e603c7220 */ /* 0x000fe20000410000 */
[-C--:B------:R-:W-:Y:S01]  /*70b0*/  FMUL.FTZ R119, R122, R8.reuse ;  /* 0x000000087a777220 */ /* 0x080fe20000410000 */
[----:B------:R-:W-:Y:S01]  /*70c0*/  FMUL.FTZ R121, R123, R8 ;  /* 0x000000087b797220 */ /* 0x000fe20000410000 */
[----:B------:R-:W-:Y:S01]  /*70d0*/  F2FP.BF16.F32.PACK_AB R25, R25, R48 ;  /* 0x000000301919723e */ /* 0x000fe200000010ff */
[-C--:B------:R-:W-:Y:S01]  /*70e0*/  FMUL.FTZ R11, R65, R158.reuse ;  /* 0x0000009e410b7220 */ /* 0x080fe20000410000 */
[----:B------:R-:W-:Y:S01]  /*70f0*/  FMUL.FTZ R49, R92, R158 ;  /* 0x0000009e5c317220 */ /* 0x000fe20000410000 */
[-C--:B------:R-:W-:Y:S01]  /*7100*/  FMUL.FTZ R122, R134, R8.reuse ;  /* 0x00000008867a7220 */ /* 0x080fe20000410000 */
[----:B------:R-:W-:Y:S01]  /*7110*/  FMUL.FTZ R123, R130, R8 ;  /* 0x00000008827b7220 */ /* 0x000fe20000410000 */
[-C--:B------:R-:W-:Y:S01]  /*7120*/  FMUL.FTZ R92, R128, R158.reuse ;  /* 0x0000009e805c7220 */ /* 0x080fe20000410000 */
[----:B------:R-:W-:Y:S01]  /*7130*/  FMUL.FTZ R96, R129, R158 ;  /* 0x0000009e81607220 */ /* 0x000fe20000410000 */
[-C--:B------:R-:W-:Y:S01]  /*7140*/  FMUL.FTZ R35, R35, R8.reuse ;  /* 0x0000000823237220 */ /* 0x080fe20000410000 */
[-C--:B------:R-:W-:Y:S01]  /*7150*/  FMUL.FTZ R75, R75, R8.reuse ;  /* 0x000000084b4b7220 */ /* 0x080fe20000410000 */
[----:B------:R-:W-:Y:S01]  /*7160*/  F2FP.BF16.F32.PACK_AB R107, R106, R107 ;  /* 0x0000006b6a6b723e */ /* 0x000fe200000010ff */
[-C--:B------:R-:W-:Y:S01]  /*7170*/  FMUL.FTZ R74, R74, R8.reuse ;  /* 0x000000084a4a7220 */ /* 0x080fe20000410000 */
[-C--:B------:R-:W-:Y:S01]  /*7180*/  FMUL.FTZ R128, R143, R8.reuse ;  /* 0x000000088f807220 */ /* 0x080fe20000410000 */
[----:B------:R-:W-:Y:S01]  /*7190*/  FMUL.FTZ R129, R139, R8 ;  /* 0x000000088b817220 */ /* 0x000fe20000410000 */
[----:B------:R-:W-:Y:S01]  /*71a0*/  F2FP.BF16.F32.PACK_AB R6, R6, R9 ;  /* 0x000000090606723e */ /* 0x000fe200000010ff */
[----:B------:R-:W-:Y:S01]  /*71b0*/  FMUL.FTZ R36, R44, R158 ;  /* 0x0000009e2c247220 */ /* 0x000fe20000410000 */
[----:B------:R-:W-:Y:S01]  /*71c0*/  F2FP.BF16.F32.PACK_AB R72, R69, R72 ;  /* 0x000000484548723e */ /* 0x000fe200000010ff */
[--C-:B------:R-:W-:Y:S01]  /*71d0*/  IMAD.X R69, RZ, RZ, R103.reuse, P2 ;  /* 0x000000ffff457224 */ /* 0x100fe200010e0667 */
[----:B------:R-:W-:Y:S01]  /*71e0*/  F2FP.BF16.F32.PACK_AB R20, R77, R80 ;  /* 0x000000504d14723e */ /* 0x000fe200000010ff */
[-C--:B------:R-:W-:Y:S01]  /*71f0*/  FMUL.FTZ R44, R56, R158.reuse ;  /* 0x0000009e382c7220 */ /* 0x080fe20000410000 */
[----:B------:R-:W-:Y:S01]  /*7200*/  F2FP.BF16.F32.PACK_AB R106, R116, R115 ;  /* 0x00000073746a723e */ /* 0x000fe200000010ff */
[----:B------:R-:W-:Y:S01]  /*7210*/  FMUL.FTZ R76, R112, R158 ;  /* 0x0000009e704c7220 */ /* 0x000fe20000410000 */
[----:B------:R-:W-:Y:S01]  /*7220*/  SEL R116, R25, R24, P0 ;  /* 0x0000001819747207 */ /* 0x000fe20000000000 */
[-C--:B------:R-:W-:Y:S01]  /*7230*/  FMUL.FTZ R90, R90, R8.reuse ;  /* 0x000000085a5a7220 */ /* 0x080fe20000410000 */
[----:B------:R-:W-:Y:S01]  /*7240*/  SEL R77, R24, R25, P0 ;  /* 0x00000019184d7207 */ /* 0x000fe20000000000 */
[----:B------:R-:W-:Y:S01]  /*7250*/  FMUL.FTZ R91, R91, R8 ;  /* 0x000000085b5b7220 */ /* 0x000fe20000410000 */
[----:B------:R-:W-:Y:S01]  /*7260*/  F2FP.BF16.F32.PACK_AB R57, R57, R60 ;  /* 0x0000003c3939723e */ /* 0x000fe200000010ff */
[----:B------:R-:W-:Y:S01]  /*7270*/  FMUL.FTZ R153, R40, R158 ;  /* 0x0000009e28997220 */ /* 0x000fe20000410000 */
[----:B------:R-:W-:Y:S01]  /*7280*/  F2FP.BF16.F32.PACK_AB R64, R61, R64 ;  /* 0x000000403d40723e */ /* 0x000fe200000010ff */
[-C--:B------:R-:W-:Y:S01]  /*7290*/  FMUL.FTZ R56, R89, R158.reuse ;  /* 0x0000009e59387220 */ /* 0x080fe20000410000 */
[----:B------:R-:W-:Y:S01]  /*72a0*/  IADD3 R25, P2, R102, 0x8000, RZ ;  /* 0x0000800066197810 */ /* 0x000fe20007f5e0ff */
[-C--:B------:R-:W-:Y:S01]  /*72b0*/  FMUL.FTZ R40, R81, R158.reuse ;  /* 0x0000009e51287220 */ /* 0x080fe20000410000 */
[----:B------:R-:W-:Y:S01]  /*72c0*/  F2FP.BF16.F32.PACK_AB R11, R0, R11 ;  /* 0x0000000b000b723e */ /* 0x000fe200000010ff */
[-C--:B------:R-:W-:Y:S01]  /*72d0*/  FMUL.FTZ R53, R93, R158.reuse ;  /* 0x0000009e5d357220 */ /* 0x080fe20000410000 */
[----:B------:R-:W-:Y:S01]  /*72e0*/  F2FP.BF16.F32.PACK_AB R123, R122, R123 ;  /* 0x0000007b7a7b723e */ /* 0x000fe200000010ff */
        /* <DEDUP_REMOVED lines=8> */
[----:B------:R-:W-:Y:S01]  /*7370*/  IMAD R7, R22, 0x40, R2 ;  /* 0x0000004016077824 */ /* 0x000fe200078e0202 */
        /* <DEDUP_REMOVED lines=8> */
[----:B------:R-:W-:Y:S01]  /*7400*/  SEL R128, R57, R64, P0 ;  /* 0x0000004039807207 */ /* 0x000fe20000000000 */
[----:B------:R-:W-:Y:S01]  /*7410*/  FMUL.FTZ R130, R150, R8 ;  /* 0x0000000896827220 */ /* 0x000fe20000410000 */
[----:B------:R-:W-:Y:S01]  /*7420*/  SEL R83, R64, R57, P0 ;  /* 0x0000003940537207 */ /* 0x000fe20000000000 */
[----:B------:R-:W-:Y:S01]  /*7430*/  IMAD.X R57, RZ, RZ, R103, P2 ;  /* 0x000000ffff397224 */ /* 0x000fe200010e0667 */
[C---:B------:R-:W-:Y:S01]  /*7440*/  IADD3 R31, P1, R102.reuse, 0xc000, RZ ;  /* 0x0000c000661f7810 */ /* 0x040fe20007f3e0ff */
[----:B------:R-:W-:Y:S01]  /*7450*/  IMAD.WIDE R42, R7, 0x2, R42 ;  /* 0x00000002072a7825 */ /* 0x000fe200078e022a */
[----:B------:R-:W-:-:S03]  /*7460*/  IADD3 R29, P6, R102, 0x8060, RZ ;  /* 0x00008060661d7810 */ /* 0x000fc60007fde0ff */
[----:B------:R-:W-:Y:S01]  /*7470*/  FMUL.FTZ R81, R124, R158 ;  /* 0x0000009e7c517220 */ /* 0x000fe20000410000 */
[----:B------:R-:W-:Y:S01]  /*7480*/  IADD3 R13, P2, R102, 0x60, RZ ;  /* 0x00000060660d7810 */ /* 0x000fe20007f5e0ff */
[----:B------:R-:W-:Y:S01]  /*7490*/  FMUL.FTZ R131, R146, R8 ;  /* 0x0000000892837220 */ /* 0x000fe20000410000 */
[----:B------:R-:W-:Y:S01]  /*74a0*/  F2FP.BF16.F32.PACK_AB R155, R28, R155 ;  /* 0x0000009b1c9b723e */ /* 0x000fe200000010ff */
[----:B------:R-:W-:Y:S01]  /*74b0*/  FMUL.FTZ R93, R133, R158 ;  /* 0x0000009e855d7220 */ /* 0x000fe20000410000 */
[----:B------:R-:W-:Y:S01]  /*74c0*/  SEL R154, R71, R0, P0 ;  /* 0x00000000479a7207 */ /* 0x000fe20000000000 */
[-C--:B------:R-:W-:Y:S01]  /*74d0*/  FMUL.FTZ R105, R148, R158.reuse ;  /* 0x0000009e94697220 */ /* 0x080fe20000410000 */
[----:B------:R-:W-:Y:S01]  /*74e0*/  SEL R97, R0, R71, P0 ;  /* 0x0000004700617207 */ /* 0x000fe20000000000 */
[----:B------:R-:W-:Y:S01]  /*74f0*/  FMUL.FTZ R108, R144, R158 ;  /* 0x0000009e906c7220 */ /* 0x000fe20000410000 */
[----:B------:R-:W-:Y:S01]  /*7500*/  F2FP.BF16.F32.PACK_AB R9, R87, R90 ;  /* 0x0000005a5709723e */ /* 0x000fe200000010ff */
[-C--:B------:R-:W-:Y:S01]  /*7510*/  FMUL.FTZ R109, R149, R158.reuse ;  /* 0x0000009e956d7220 */ /* 0x080fe20000410000 */
[----:B------:R-:W-:Y:S01]  /*7520*/  F2FP.BF16.F32.PACK_AB R28, R94, R91 ;  /* 0x0000005b5e1c723e */ /* 0x000fe200000010ff */
[----:B------:R-:W-:Y:S01]  /*7530*/  FMUL.FTZ R112, R145, R158 ;  /* 0x0000009e91707220 */ /* 0x000fe20000410000 */
[----:B------:R-:W-:Y:S01]  /*7540*/  F2FP.BF16.F32.PACK_AB R73, R73, R76 ;  /* 0x0000004c4949723e */ /* 0x000fe200000010ff */
[-C--:B------:R-:W-:Y:S01]  /*7550*/  FMUL.FTZ R118, R126, R8.reuse ;  /* 0x000000087e767220 */ /* 0x080fe20000410000 */
[----:B------:R-:W-:Y:S01]  /*7560*/  LOP3.LUT R6, R31, 0x380, RZ, 0xc0, !PT ;  /* 0x000003801f067812 */ /* 0x000fe200078ec0ff */
[-C--:B------:R-:W-:Y:S01]  /*7570*/  FMUL.FTZ R30, R30, R8.reuse ;  /* 0x000000081e1e7220 */ /* 0x080fe20000410000 */
[----:B------:R-:W-:Y:S01]  /*7580*/  LOP3.LUT R0, R29, 0x380, RZ, 0xc0, !PT ;  /* 0x000003801d007812 */ /* 0x000fe200078ec0ff */
[----:B------:R-:W-:Y:S01]  /*7590*/  FMUL.FTZ R124, R135, R8 ;  /* 0x00000008877c7220 */ /* 0x000fe20000410000 */
[----:B------:R-:W-:Y:S01]  /*75a0*/  F2FP.BF16.F32.PACK_AB R15, R15, R40 ;  /* 0x000000280f0f723e */ /* 0x000fe200000010ff */
[----:B------:R-:W-:Y:S01]  /*75b0*/  FMUL.FTZ R50, R50, R8 ;  /* 0x0000000832327220 */ /* 0x000fe20000410000 */
[----:B------:R-:W-:Y:S01]  /*75c0*/  F2FP.BF16.F32.PACK_AB R56, R53, R56 ;  /* 0x000000383538723e */ /* 0x000fe200000010ff */
[----:B------:R-:W-:Y:S01]  /*75d0*/  IMAD.X R53, RZ, RZ, R103, P2 ;  /* 0x000000ffff357224 */ /* 0x000fe200010e0667 */
[----:B------:R-:W-:Y:S01]  /*75e0*/  F2FP.BF16.F32.PACK_AB R36, R36, R153 ;  /* 0x000000992424723e */ /* 0x000fe200000010ff */
[-C--:B------:R-:W-:Y:S01]  /*75f0*/  FMUL.FTZ R51, R51, R8.reuse ;  /* 0x0000000833337220 */ /* 0x080fe20000410000 */
[----:B------:R-:W-:Y:S01]  /*7600*/  F2FP.BF16.F32.PACK_AB R32, R32, R37 ;  /* 0x000000252020723e */ /* 0x000fe200000010ff */
[-C--:B------:R-:W-:Y:S01]  /*7610*/  FMUL.FTZ R58, R58, R8.reuse ;  /* 0x000000083a3a7220 */ /* 0x080fe20000410000 */
[----:B------:R-:W-:Y:S01]  /*7620*/  F2FP.BF16.F32.PACK_AB R40, R132, R147 ;  /* 0x000000938428723e */ /* 0x000fe200000010ff */
[----:B------:R-:W-:Y:S01]  /*7630*/  FMUL.FTZ R59, R59, R8 ;  /* 0x000000083b3b7220 */ /* 0x000fe20000410000 */
[----:B------:R-:W-:Y:S01]  /*7640*/  F2FP.BF16.F32.PACK_AB R65, R65, R68 ;  /* 0x000000444141723e */ /* 0x000fe200000010ff */
[----:B------:R-:W-:Y:S01]  /*7650*/  FMUL.FTZ R67, R67, R8 ;  /* 0x0000000843437220 */ /* 0x000fe20000410000 */
[----:B------:R-:W-:Y:S01]  /*7660*/  SEL R132, R73, R20, P0 ;  /* 0x0000001449847207 */ /* 0x000fe20000000000 */
[-C--:B------:R-:W-:Y:S01]  /*7670*/  FMUL.FTZ R110, R110, R8.reuse ;  /* 0x000000086e6e7220 */ /* 0x080fe20000410000 */
[----:B------:R-:W-:Y:S01]  /*7680*/  SEL R85, R20, R73, P0 ;  /* 0x0000004914557207 */ /* 0x000fe20000000000 */
[----:B------:R-:W-:Y:S01]  /*7690*/  FMUL.FTZ R126, R142, R8 ;  /* 0x000000088e7e7220 */ /* 0x000fe20000410000 */
[----:B------:R-:W-:-:S02]  /*76a0*/  SEL R158, R9, R28, P0 ;  /* 0x0000001c099e7207 */ /* 0x000fc40000000000 */
[----:B------:R-:W-:Y:S01]  /*76b0*/  F2FP.BF16.F32.PACK_AB R152, R152, R157 ;  /* 0x0000009d9898723e */ /* 0x000fe200000010ff */
[----:B------:R-:W-:Y:S01]  /*76c0*/  UIADD3 UR8, UR8, 0x38860, URZ ;  /* 0x0003886008087890 */ /* 0x000fe2000fffe03f */
[----:B------:R-:W-:Y:S01]  /*76d0*/  SEL R101, R28, R9, P0 ;  /* 0x000000091c657207 */ /* 0x000fe20000000000 */
[----:B------:R-:W-:Y:S01]  /*76e0*/  UIADD3 UR4, -UR42, URZ, URZ ;  /* 0x0000003f2a047290 */ /* 0x000fe2000fffe13f */
[----:B------:R-:W-:Y:S01]  /*76f0*/  SHF.R.U64 R6, R6, 0x3, RZ ;  /* 0x0000000306067819 */ /* 0x000fe200000012ff */
[----:B------:R-:W-:Y:S01]  /*7700*/  ULDC UR5, c[0x0][0xc44] ;  /* 0x0003110000057ab9 */ /* 0x000fe20000000800 */
[----:B------:R-:W-:Y:S02]  /*7710*/  SHF.R.U64 R0, R0, 0x3, RZ ;  /* 0x0000000300007819 */ /* 0x000fe400000012ff */
[----:B------:R-:W-:Y:S02]  /*7720*/  IADD3 R37, P2, R42, 0x3000, RZ ;  /* 0x000030002a257810 */ /* 0x000fe40007f5e0ff */
[----:B------:R-:W-:-:S02]  /*7730*/  F2FP.BF16.F32.PACK_AB R33, R33, R44 ;  /* 0x0000002c2121723e */ /* 0x000fc400000010ff */
[C---:B------:R-:W-:Y:S02]  /*7740*/  IADD3 R73, P4, R102.reuse, 0xc060, RZ ;  /* 0x0000c06066497810 */ /* 0x040fe40007f9e0ff */
[----:B------:R-:W-:Y:S02]  /*7750*/  IADD3 R9, P5, R102, 0x20, RZ ;  /* 0x0000002066097810 */ /* 0x000fe40007fbe0ff */
[----:B------:R-:W-:Y:S02]  /*7760*/  F2FP.BF16.F32.PACK_AB R111, R111, R114 ;  /* 0x000000726f6f723e */ /* 0x000fe400000010ff */
[----:B------:R-:W-:Y:S02]  /*7770*/  F2FP.BF16.F32.PACK_AB R63, R63, R66 ;  /* 0x000000423f3f723e */ /* 0x000fe400000010ff */
[----:B------:R-:W-:Y:S02]  /*7780*/  F2FP.BF16.F32.PACK_AB R86, R81, R84 ;  /* 0x000000545156723e */ /* 0x000fe400000010ff */
[----:B------:R-:W-:-:S02]  /*7790*/  F2FP.BF16.F32.PACK_AB R131, R130, R131 ;  /* 0x000000838283723e */ /* 0x000fc400000010ff */
[----:B------:R-:W-:Y:S02]  /*77a0*/  SEL R114, R36, R45, P0 ;  /* 0x0000002d24727207 */ /* 0x000fe40000000000 */
[----:B------:R-:W-:Y:S02]  /*77b0*/  SEL R76, R45, R36, P0 ;  /* 0x000000242d4c7207 */ /* 0x000fe40000000000 */
[----:B------:R-:W-:Y:S02]  /*77c0*/  F2FP.BF16.F32.PACK_AB R119, R118, R119 ;  /* 0x000000777677723e */ /* 0x000fe400000010ff */
[----:B------:R-:W-:Y:S02]  /*77d0*/  SEL R130, R65, R72, P0 ;  /* 0x0000004841827207 */ /* 0x000fe40000000000 */
[----:B------:R-:W-:Y:S02]  /*77e0*/  SEL R84, R72, R65, P0 ;  /* 0x0000004148547207 */ /* 0x000fe40000000000 */
[----:B------:R-:W-:-:S02]  /*77f0*/  LOP3.LUT R66, R6, R31, RZ, 0x3c, !PT ;  /* 0x0000001f06427212 */ /* 0x000fc400078e3cff */
[----:B------:R-:W-:Y:S02]  /*7800*/  LOP3.LUT R64, R0, R29, RZ, 0x3c, !PT ;  /* 0x0000001d00407212 */ /* 0x000fe400078e3cff */
[----:B------:R-:W-:Y:S02]  /*7810*/  LOP3.LUT R36, R37, 0x380, RZ, 0xc0, !PT ;  /* 0x0000038025247812 */ /* 0x000fe400078ec0ff */
[----:B------:R-:W-:Y:S02]  /*7820*/  SEL R118, R33, R32, P0 ;  /* 0x0000002021767207 */ /* 0x000fe40000000000 */
[----:B------:R-:W-:Y:S02]  /*7830*/  SEL R78, R32, R33, P0 ;  /* 0x00000021204e7207 */ /* 0x000fe40000000000 */
[----:B------:R-:W-:Y:S02]  /*7840*/  LOP3.LUT R72, R73, 0x380, RZ, 0xc0, !PT ;  /* 0x0000038049487812 */ /* 0x000fe400078ec0ff */
[----:B------:R-:W-:-:S02]  /*7850*/  LOP3.LUT R0, R9, 0x380, RZ, 0xc0, !PT ;  /* 0x0000038009007812 */ /* 0x000fc400078ec0ff */
[----:B------:R-:W-:Y:S02]  /*7860*/  LOP3.LUT R6, R25, 0x380, RZ, 0xc0, !PT ;  /* 0x0000038019067812 */ /* 0x000fe400078ec0ff */
[----:B------:R-:W-:Y:S02]  /*7870*/  IADD3 R33, P3, R102, 0xc040, RZ ;  /* 0x0000c04066217810 */ /* 0x000fe40007f7e0ff */
[----:B------:R-:W-:Y:S01]  /*7880*/  F2FP.BF16.F32.PACK_AB R8, R30, R113 ;  /* 0x000000711e08723e */ /* 0x000fe200000010ff */
[----:B------:R-:W-:Y:S01]  /*7890*/  IMAD.X R65, RZ, RZ, R103, P6 ;  /* 0x000000ffff417224 */ /* 0x000fe200030e0667 */
[----:B------:R-:W-:Y:S02]  /*78a0*/  F2FP.BF16.F32.PACK_AB R49, R49, R52 ;  /* 0x000000343131723e */ /* 0x000fe400000010ff */
[----:B------:R-:W-:Y:S02]  /*78b0*/  F2FP.BF16.F32.PACK_AB R30, R120, R121 ;  /* 0x00000079781e723e */ /* 0x000fe400000010ff */
[----:B------:R-:W-:-:S02]  /*78c0*/  SHF.R.U64 R36, R36, 0x3, RZ ;  /* 0x0000000324247819 */ /* 0x000fc400000012ff */
[----:B------:R-:W-:Y:S02]  /*78d0*/  SEL R120, R10, R11, P0 ;  /* 0x0000000b0a787207 */ /* 0x000fe40000000000 */
[----:B------:R-:W-:Y:S02]  /*78e0*/  SEL R79, R11, R10, P0 ;  /* 0x0000000a0b4f7207 */ /* 0x000fe40000000000 */
[----:B------:R-:W-:Y:S02]  /*78f0*/  SHF.R.U64 R72, R72, 0x3, RZ ;  /* 0x0000000348487819 */ /* 0x000fe400000012ff */
[----:B------:R-:W-:Y:S02]  /*7900*/  SHF.R.U64 R0, R0, 0x3, RZ ;  /* 0x0000000300007819 */ /* 0x000fe400000012ff */
[----:B------:R-:W-:Y:S01]  /*7910*/  SHF.R.U64 R6, R6, 0x3, RZ ;  /* 0x0000000306067819 */ /* 0x000fe200000012ff */
[----:B------:R-:W-:Y:S01]  /*7920*/  IMAD.X R71, RZ, RZ, R103, P3 ;  /* 0x000000ffff477224 */ /* 0x000fe200018e0667 */
[----:B------:R-:W-:-:S02]  /*7930*/  F2FP.BF16.F32.PACK_AB R34, R124, R125 ;  /* 0x0000007d7c22723e */ /* 0x000fc400000010ff */
[----:B------:R-:W-:Y:S02]  /*7940*/  IADD3 R11, P6, R102, 0x40, RZ ;  /* 0x00000040660b7810 */ /* 0x000fe40007fde0ff */
[----:B------:R-:W-:Y:S02]  /*7950*/  F2FP.BF16.F32.PACK_AB R127, R126, R127 ;  /* 0x0000007f7e7f723e */ /* 0x000fe400000010ff */
[----:B------:R-:W-:Y:S02]  /*7960*/  SEL R124, R12, R15, P0 ;  /* 0x0000000f0c7c7207 */ /* 0x000fe40000000000 */
[----:B------:R-:W-:Y:S02]  /*7970*/  SEL R81, R15, R12, P0 ;  /* 0x0000000c0f517207 */ /* 0x000fe40000000000 */
[----:B------:R-:W-:Y:S02]  /*7980*/  SEL R126, R49, R56, P0 ;  /* 0x00000038317e7207 */ /* 0x000fe40000000000 */
[----:B------:R-:W-:-:S02]  /*7990*/  SEL R82, R56, R49, P0 ;  /* 0x0000003138527207 */ /* 0x000fc40000000000 */
[----:B------:R-:W-:Y:S02]  /*79a0*/  IADD3 R12, P3, R102, 0x8020, RZ ;  /* 0x00008020660c7810 */ /* 0x000fe40007f7e0ff */
[----:B------:R-:W-:Y:S01]  /*79b0*/  LOP3.LUT R36, R36, R37, RZ, 0x3c, !PT ;  /* 0x0000002524247212 */ /* 0x000fe200078e3cff */
[----:B------:R-:W-:Y:S01]  /*79c0*/  IMAD.X R37, RZ, RZ, R43, P2 ;  /* 0x000000ffff257224 */ /* 0x000fe200010e062b */
[----:B------:R-:W-:Y:S01]  /*79d0*/  LOP3.LUT R72, R72, R73, RZ, 0x3c, !PT ;  /* 0x0000004948487212 */ /* 0x000fe200078e3cff */
[----:B------:R-:W-:Y:S01]  /*79e0*/  IMAD.X R73, RZ, RZ, R103, P4 ;  /* 0x000000ffff497224 */ /* 0x000fe200020e0667 */
[----:B------:R-:W-:Y:S02]  /*79f0*/  LOP3.LUT R60, R0, R9, RZ, 0x3c, !PT ;  /* 0x00000009003c7212 */ /* 0x000fe400078e3cff */
[----:B------:R-:W-:Y:S02]  /*7a00*/  LOP3.LUT R56, R6, R25, RZ, 0x3c, !PT ;  /* 0x0000001906387212 */ /* 0x000fe400078e3cff */
[----:B------:R-:W-:-:S02]  /*7a10*/  SEL R142, R8, R27, P0 ;  /* 0x0000001b088e7207 */ /* 0x000fc40000000000 */
[----:B------:R-:W-:Y:S02]  /*7a20*/  SEL R94, R27, R8, P0 ;  /* 0x000000081b5e7207 */ /* 0x000fe40000000000 */
[----:B------:R-:W-:Y:S02]  /*7a30*/  LOP3.LUT R7, R102, 0x380, RZ, 0xc0, !PT ;  /* 0x0000038066077812 */ /* 0x000fe400078ec0ff */
[----:B------:R-:W-:Y:S02]  /*7a40*/  LOP3.LUT R0, R11, 0x380, RZ, 0xc0, !PT ;  /* 0x000003800b007812 */ /* 0x000fe400078ec0ff */
[----:B------:R-:W-:Y:S02]  /*7a50*/  IADD3 R25, P2, R42, 0x9000, RZ ;  /* 0x000090002a197810 */ /* 0x000fe40007f5e0ff */
[----:B------:R-:W-:Y:S02]  /*7a60*/  F2FP.BF16.F32.PACK_AB R70, R70, R67 ;  /* 0x000000434646723e */ /* 0x000fe400000010ff */
[----:B------:R-:W-:-:S02]  /*7a70*/  IADD3 R27, P4, R102, 0x8040, RZ ;  /* 0x00008040661b7810 */ /* 0x000fc40007f9e0ff */
[----:B------:R-:W-:Y:S01]  /*7a80*/  F2FP.BF16.F32.PACK_AB R62, R62, R59 ;  /* 0x0000003b3e3e723e */ /* 0x000fe200000010ff */
[----:B------:R-:W-:Y:S01]  /*7a90*/  IMAD.X R59, RZ, RZ, R103, P3 ;  /* 0x000000ffff3b7224 */ /* 0x000fe200018e0667 */
[----:B------:R-:W-:Y:S02]  /*7aa0*/  SEL R98, R152, R155, P0 ;  /* 0x0000009b98627207 */ /* 0x000fe40000000000 */
[----:B------:R-:W-:Y:S02]  /*7ab0*/  SEL R74, R155, R152, P0 ;  /* 0x000000989b4a7207 */ /* 0x000fe40000000000 */
[----:B------:R-:W-:Y:S02]  /*7ac0*/  IADD3 R15, P3, R102, 0x4000, RZ ;  /* 0x00004000660f7810 */ /* 0x000fe40007f7e0ff */
[----:B------:R-:W-:Y:S02]  /*7ad0*/  SHF.R.U64 R7, R7, 0x3, RZ ;  /* 0x0000000307077819 */ /* 0x000fe400000012ff */
[----:B------:R-:W-:-:S02]  /*7ae0*/  SHF.R.U64 R0, R0, 0x3, RZ ;  /* 0x0000000300007819 */ /* 0x000fc400000012ff */
[----:B------:R-:W-:Y:S01]  /*7af0*/  LOP3.LUT R24, R25, 0x380, RZ, 0xc0, !PT ;  /* 0x0000038019187812 */ /* 0x000fe200078ec0ff */
[--C-:B------:R-:W-:Y:S01]  /*7b00*/  IMAD.X R67, RZ, RZ, R103.reuse, P1 ;  /* 0x000000ffff437224 */ /* 0x100fe200008e0667 */
[----:B------:R-:W-:Y:S01]  /*7b10*/  SEL R134, R86, R21, P0 ;  /* 0x0000001556867207 */ /* 0x000fe20000000000 */
[--C-:B------:R-:W-:Y:S01]  /*7b20*/  IMAD.X R61, RZ, RZ, R103.reuse, P5 ;  /* 0x000000ffff3d7224 */ /* 0x100fe200028e0667 */
[----:B------:R-:W-:Y:S02]  /*7b30*/  SEL R152, R63, R70, P0 ;  /* 0x000000463f987207 */ /* 0x000fe40000000000 */
[----:B------:R-:W-:Y:S01]  /*7b40*/  SEL R95, R70, R63, P0 ;  /* 0x0000003f465f7207 */ /* 0x000fe20000000000 */
[----:B------:R-:W-:Y:S01]  /*7b50*/  IMAD.X R63, RZ, RZ, R103, P4 ;  /* 0x000000ffff3f7224 */ /* 0x000fe200020e0667 */
[----:B------:R-:W-:Y:S02]  /*7b60*/  SEL R86, R21, R86, P0 ;  /* 0x0000005615567207 */ /* 0x000fe40000000000 */
[----:B------:R-:W-:-:S02]  /*7b70*/  F2FP.BF16.F32.PACK_AB R89, R89, R92 ;  /* 0x0000005c5959723e */ /* 0x000fc400000010ff */
[----:B------:R-:W-:Y:S02]  /*7b80*/  F2FP.BF16.F32.PACK_AB R96, R93, R96 ;  /* 0x000000605d60723e */ /* 0x000fe400000010ff */
[C---:B------:R-:W-:Y:S02]  /*7b90*/  IADD3 R10, P1, R102.reuse, 0x4060, RZ ;  /* 0x00004060660a7810 */ /* 0x040fe40007f3e0ff */
[C---:B------:R-:W-:Y:S02]  /*7ba0*/  IADD3 R8, P5, R102.reuse, 0x4040, RZ ;  /* 0x0000404066087810 */ /* 0x040fe40007fbe0ff */
[----:B------:R-:W-:Y:S02]  /*7bb0*/  IADD3 R21, P4, R102, 0x4020, RZ ;  /* 0x0000402066157810 */ /* 0x000fe40007f9e0ff */
[----:B------:R-:W-:Y:S01]  /*7bc0*/  F2FP.BF16.F32.PACK_AB R54, R54, R51 ;  /* 0x000000333636723e */ /* 0x000fe200000010ff */
[----:B------:R-:W-:Y:S01]  /*7bd0*/  IMAD.X R51, RZ, RZ, R103, P3 ;  /* 0x000000ffff337224 */ /* 0x000fe200018e0667 */
[----:B------:R-:W-:-:S02]  /*7be0*/  F2FP.BF16.F32.PACK_AB R105, R105, R108 ;  /* 0x0000006c6969723e */ /* 0x000fc400000010ff */
[----:B------:R-:W-:Y:S02]  /*7bf0*/  F2FP.BF16.F32.PACK_AB R112, R109, R112 ;  /* 0x000000706d70723e */ /* 0x000fe400000010ff */
[----:B------:R-:W-:Y:S02]  /*7c00*/  LOP3.LUT R102, R7, R102, RZ, 0x3c, !PT ;  /* 0x0000006607667212 */ /* 0x000fe400078e3cff */
[----:B------:R-:W-:Y:S02]  /*7c10*/  LOP3.LUT R44, R0, R11, RZ, 0x3c, !PT ;  /* 0x0000000b002c7212 */ /* 0x000fe400078e3cff */
[----:B------:R-:W-:Y:S02]  /*7c20*/  SHF.R.U64 R24, R24, 0x3, RZ ;  /* 0x0000000318187819 */ /* 0x000fe400000012ff */
[----:B------:R-:W-:Y:S02]  /*7c30*/  F2FP.BF16.F32.PACK_AB R110, R110, R117 ;  /* 0x000000756e6e723e */ /* 0x000fe400000010ff */
[----:B------:R-:W-:-:S02]  /*7c40*/  SEL R146, R39, R46, P0 ;  /* 0x0000002e27927207 */ /* 0x000fc40000000000 */
[----:B------:R-:W-:Y:S02]  /*7c50*/  SEL R91, R46, R39, P0 ;  /* 0x000000272e5b7207 */ /* 0x000fe40000000000 */
[----:B------:R-:W-:Y:S02]  /*7c60*/  LOP3.LUT R7, R14, 0x380, RZ, 0xc0, !PT ;  /* 0x000003800e077812 */ /* 0x000fe400078ec0ff */
[----:B------:R-:W-:Y:S02]  /*7c70*/  LOP3.LUT R0, R13, 0x380, RZ, 0xc0, !PT ;  /* 0x000003800d007812 */ /* 0x000fe400078ec0ff */
[----:B------:R-:W-:Y:S02]  /*7c80*/  IADD3 R39, P3, R42, 0x2000, RZ ;  /* 0x000020002a277810 */ /* 0x000fe40007f7e0ff */
[----:B------:R-:W-:Y:S02]  /*7c90*/  SEL R136, R89, R96, P0 ;  /* 0x0000006059887207 */ /* 0x000fe40000000000 */
[----:B------:R-:W-:-:S02]  /*7ca0*/  SEL R87, R96, R89, P0 ;  /* 0x0000005960577207 */ /* 0x000fc40000000000 */
[----:B------:R-:W-:Y:S02]  /*7cb0*/  SEL R140, R105, R112, P0 ;  /* 0x00000070698c7207 */ /* 0x000fe40000000000 */
[----:B------:R-:W-:Y:S02]  /*7cc0*/  SEL R89, R112, R105, P0 ;  /* 0x0000006970597207 */ /* 0x000fe40000000000 */
[----:B------:R-:W-:Y:S01]  /*7cd0*/  LOP3.LUT R24, R24, R25, RZ, 0x3c, !PT ;  /* 0x0000001918187212 */ /* 0x000fe200078e3cff */
[----:B------:R-:W-:Y:S01]  /*7ce0*/  IMAD.X R25, RZ, RZ, R43, P2 ;  /* 0x000000ffff197224 */ /* 0x000fe200010e062b */
[----:B------:R-:W-:Y:S02]  /*7cf0*/  SEL R162, R110, R107, P0 ;  /* 0x0000006b6ea27207 */ /* 0x000fe40000000000 */
[----:B------:R-:W-:Y:S02]  /*7d00*/  SEL R105, R107, R110, P0 ;  /* 0x0000006e6b697207 */ /* 0x000fe40000000000 */
[----:B------:R-:W-:-:S02]  /*7d10*/  SEL R168, R127, R38, P0 ;  /* 0x000000267fa87207 */ /* 0x000fc40000000000 */
[----:B------:R-:W-:Y:S02]  /*7d20*/  SEL R112, R38, R127, P0 ;  /* 0x0000007f26707207 */ /* 0x000fe40000000000 */
[----:B------:R-:W-:Y:S02]  /*7d30*/  SHF.R.U64 R7, R7, 0x3, RZ ;  /* 0x0000000307077819 */ /* 0x000fe400000012ff */
[----:B------:R-:W-:Y:S02]  /*7d40*/  SHF.R.U64 R0, R0, 0x3, RZ ;  /* 0x0000000300007819 */ /* 0x000fe400000012ff */
[----:B------:R-:W-:Y:S02]  /*7d50*/  LOP3.LUT R38, R39, 0x380, RZ, 0xc0, !PT ;  /* 0x0000038027267812 */ /* 0x000fe400078ec0ff */
[----:B------:R-:W-:Y:S02]  /*7d60*/  IADD3 R107, P2, R42, 0xf000, RZ ;  /* 0x0000f0002a6b7810 */ /* 0x000fe40007f5e0ff */
[----:B------:R-:W-:-:S02]  /*7d70*/  LOP3.LUT R6, R21, 0x380, RZ, 0xc0, !PT ;  /* 0x0000038015067812 */ /* 0x000fc400078ec0ff */
[----:B------:R-:W-:Y:S02]  /*7d80*/  LOP3.LUT R68, R7, R14, RZ, 0x3c, !PT ;  /* 0x0000000e07447212 */ /* 0x000fe400078e3cff */
[----:B------:R-:W-:Y:S02]  /*7d90*/  LOP3.LUT R52, R0, R13, RZ, 0x3c, !PT ;  /* 0x0000000d00347212 */ /* 0x000fe400078e3cff */
[----:B------:R-:W-:Y:S02]  /*7da0*/  LOP3.LUT R7, R12, 0x380, RZ, 0xc0, !PT ;  /* 0x000003800c077812 */ /* 0x000fe400078ec0ff */
[----:B------:R-:W-:Y:S02]  /*7db0*/  SHF.R.U64 R38, R38, 0x3, RZ ;  /* 0x0000000326267819 */ /* 0x000fe400000012ff */
[----:B------:R-:W-:Y:S02]  /*7dc0*/  LOP3.LUT R0, R107, 0x380, RZ, 0xc0, !PT ;  /* 0x000003806b007812 */ /* 0x000fe400078ec0ff */
[----:B------:R-:W-:-:S02]  /*7dd0*/  LOP3.LUT R20, R33, 0x380, RZ, 0xc0, !PT ;  /* 0x0000038021147812 */ /* 0x000fc400078ec0ff */
[----:B------:R-:W-:Y:S02]  /*7de0*/  SHF.R.U64 R6, R6, 0x3, RZ ;  /* 0x0000000306067819 */ /* 0x000fe400000012ff */
[----:B------:R-:W-:Y:S02]  /*7df0*/  SHF.R.U64 R7, R7, 0x3, RZ ;  /* 0x0000000307077819 */ /* 0x000fe400000012ff */
[----:B------:R-:W-:Y:S01]  /*7e00*/  LOP3.LUT R38, R38, R39, RZ, 0x3c, !PT ;  /* 0x0000002726267212 */ /* 0x000fe200078e3cff */
[----:B------:R-:W-:Y:S01]  /*7e10*/  IMAD.X R39, RZ, RZ, R43, P3 ;  /* 0x000000ffff277224 */ /* 0x000fe200018e062b */
[----:B------:R-:W-:Y:S02]  /*7e20*/  SHF.R.U64 R0, R0, 0x3, RZ ;  /* 0x0000000300007819 */ /* 0x000fe400000012ff */
[----:B------:R-:W-:Y:S02]  /*7e30*/  SHF.R.U64 R20, R20, 0x3, RZ ;  /* 0x0000000314147819 */ /* 0x000fe400000012ff */
[----:B------:R-:W-:-:S02]  /*7e40*/  LOP3.LUT R48, R6, R21, RZ, 0x3c, !PT ;  /* 0x0000001506307212 */ /* 0x000fc400078e3cff */
[----:B------:R-:W-:Y:S02]  /*7e50*/  IADD3 R21, P3, R42, 0x8000, RZ ;  /* 0x000080002a157810 */ /* 0x000fe40007f7e0ff */
[----:B------:R-:W-:Y:S02]  /*7e60*/  F2FP.BF16.F32.PACK_AB R55, R55, R58 ;  /* 0x0000003a3737723e */ /* 0x000fe400000010ff */
[----:B------:R-:W-:Y:S02]  /*7e70*/  LOP3.LUT R58, R7, R12, RZ, 0x3c, !PT ;  /* 0x0000000c073a7212 */ /* 0x000fe400078e3cff */
[----:B------:R-:W-:Y:S02]  /*7e80*/  LOP3.LUT R6, R15, 0x380, RZ, 0xc0, !PT ;  /* 0x000003800f067812 */ /* 0x000fe400078ec0ff */
[----:B------:R-:W-:Y:S02]  /*7e90*/  LOP3.LUT R70, R20, R33, RZ, 0x3c, !PT ;  /* 0x0000002114467212 */ /* 0x000fe400078e3cff */
[----:B------:R-:W-:-:S02]  /*7ea0*/  LOP3.LUT R12, R0, R107, RZ, 0x3c, !PT ;  /* 0x0000006b000c7212 */ /* 0x000fc400078e3cff */
[----:B------:R-:W-:Y:S01]  /*7eb0*/  LOP3.LUT R20, R21, 0x380, RZ, 0xc0, !PT ;  /* 0x0000038015147812 */ /* 0x000fe200078ec0ff */
[----:B------:R-:W0:Y:S01]  /*7ec0*/  LDC R0, c[0x0][0xbe8] ;  /* 0x0002fa00ff007b82 */ /* 0x000e220000000800 */
[----:B------:R-:W-:Y:S02]  /*7ed0*/  SHF.R.U64 R6, R6, 0x3, RZ ;  /* 0x0000000306067819 */ /* 0x000fe400000012ff */
[----:B------:R-:W-:Y:S02]  /*7ee0*/  SHF.R.U64 R20, R20, 0x3, RZ ;  /* 0x0000000314147819 */ /* 0x000fe400000012ff */
[----:B------:R-:W-:Y:S02]  /*7ef0*/  F2FP.BF16.F32.PACK_AB R47, R47, R50 ;  /* 0x000000322f2f723e */ /* 0x000fe400000010ff */
[----:B------:R-:W-:Y:S02]  /*7f00*/  LOP3.LUT R9, R10, 0x380, RZ, 0xc0, !PT ;  /* 0x000003800a097812 */ /* 0x000fe400078ec0ff */
[----:B------:R-:W-:-:S02]  /*7f10*/  LOP3.LUT R50, R6, R15, RZ, 0x3c, !PT ;  /* 0x0000000f06327212 */ /* 0x000fc400078e3cff */
[----:B------:R-:W-:Y:S02]  /*7f20*/  LOP3.LUT R7, R8, 0x380, RZ, 0xc0, !PT ;  /* 0x0000038008077812 */ /* 0x000fe400078ec0ff */
[----:B------:R-:W-:Y:S01]  /*7f30*/  LOP3.LUT R20, R20, R21, RZ, 0x3c, !PT ;  /* 0x0000001514147212 */ /* 0x000fe200078e3cff */
[----:B------:R-:W-:Y:S01]  /*7f40*/  IMAD.X R21, RZ, RZ, R43, P3 ;  /* 0x000000ffff157224 */ /* 0x000fe200018e062b */
[----:B------:R-:W-:Y:S02]  /*7f50*/  LOP3.LUT R14, R27, 0x380, RZ, 0xc0, !PT ;  /* 0x000003801b0e7812 */ /* 0x000fe400078ec0ff */
[----:B------:R-:W-:Y:S02]  /*7f60*/  SHF.R.U64 R9, R9, 0x3, RZ ;  /* 0x0000000309097819 */ /* 0x000fe400000012ff */
[----:B------:R-:W-:Y:S02]  /*7f70*/  IADD3 R11, P3, R42, 0xe000, RZ ;  /* 0x0000e0002a0b7810 */ /* 0x000fe40007f7e0ff */
[----:B------:R-:W-:-:S02]  /*7f80*/  MOV R127, R50 ;  /* 0x00000032007f7202 */ /* 0x000fc40000000f00 */
[----:B--2---:R-:W-:Y:S02]  /*7f90*/  LOP3.LUT R51, R5, 0x2, RZ, 0x3c, !PT ;  /* 0x0000000205337812 */ /* 0x004fe400078e3cff */
[----:B------:R-:W-:Y:S02]  /*7fa0*/  SEL R148, R47, R54, P0 ;  /* 0x000000362f947207 */ /* 0x000fe40000000000 */
[----:B------:R-:W-:Y:S02]  /*7fb0*/  SEL R92, R54, R47, P0 ;  /* 0x0000002f365c7207 */ /* 0x000fe40000000000 */
[----:B------:R-:W-:Y:S02]  /*7fc0*/  SHF.R.U64 R7, R7, 0x3, RZ ;  /* 0x0000000307077819 */ /* 0x000fe400000012ff */
[----:B------:R-:W-:Y:S02]  /*7fd0*/  SHF.R.U64 R14, R14, 0x3, RZ ;  /* 0x000000030e0e7819 */ /* 0x000fe400000012ff */
[----:B------:R-:W-:-:S02]  /*7fe0*/  LOP3.LUT R54, R9, R10, RZ, 0x3c, !PT ;  /* 0x0000000a09367212 */ /* 0x000fc400078e3cff */
[----:B------:R-:W-:Y:S01]  /*7ff0*/  LOP3.LUT R10, R11, 0x380, RZ, 0xc0, !PT ;  /* 0x000003800b0a7812 */ /* 0x000fe200078ec0ff */
[----:B------:R-:W-:Y:S01]  /*8000*/  IMAD.X R47, RZ, RZ, R103, P5 ;  /* 0x000000ffff2f7224 */ /* 0x000fe200028e0667 */
[----:B------:R-:W-:Y:S01]  /*8010*/  SEL R150, R55, R62, P0 ;  /* 0x0000003e37967207 */ /* 0x000fe20000000000 */
[----:B------:R-:W-:Y:S01]  /*8020*/  SHFL.IDX PT, R50, R100, R5, 0x1c1f ;  /* 0x001c1f0564327589 */ /* 0x000fe200000e0000 */
[----:B------:R-:W-:Y:S02]  /*8030*/  SEL R93, R62, R55, P0 ;  /* 0x000000373e5d7207 */ /* 0x000fe40000000000 */
[----:B------:R-:W-:Y:S01]  /*8040*/  LOP3.LUT R46, R7, R8, RZ, 0x3c, !PT ;  /* 0x00000008072e7212 */ /* 0x000fe200078e3cff */
[----:B------:R-:W1:Y:S01]  /*8050*/  SHFL.IDX PT, R75, R75, R51, 0x1c1f ;  /* 0x001c1f334b4b7589 */ /* 0x000e6200000e0000 */
[----:B------:R-:W-:Y:S02]  /*8060*/  SEL R144, R26, R35, P0 ;  /* 0x000000231a907207 */ /* 0x000fe40000000000 */
[----:B------:R-:W-:-:S02]  /*8070*/  SEL R164, R111, R106, P0 ;  /* 0x0000006a6fa47207 */ /* 0x000fc40000000000 */
[----:B------:R-:W-:Y:S02]  /*8080*/  SEL R172, R131, R40, P0 ;  /* 0x0000002883ac7207 */ /* 0x000fe40000000000 */
[----:B------:R-:W-:Y:S02]  /*8090*/  LOP3.LUT R62, R14, R27, RZ, 0x3c, !PT ;  /* 0x0000001b0e3e7212 */ /* 0x000fe400078e3cff */
[----:B------:R-:W-:Y:S02]  /*80a0*/  SEL R166, R119, R30, P0 ;  /* 0x0000001e77a67207 */ /* 0x000fe40000000000 */
[----:B------:R-:W-:Y:S02]  /*80b0*/  SEL R170, R123, R34, P0 ;  /* 0x000000227baa7207 */ /* 0x000fe40000000000 */
[----:B------:R-:W-:Y:S02]  /*80c0*/  SHF.R.U64 R10, R10, 0x3, RZ ;  /* 0x000000030a0a7819 */ /* 0x000fe400000012ff */
[----:B------:R-:W-:-:S02]  /*80d0*/  SEL R90, R35, R26, P0 ;  /* 0x0000001a235a7207 */ /* 0x000fc40000000000 */
[----:B------:R-:W-:Y:S02]  /*80e0*/  MOV R72, R72 ;  /* 0x0000004800487202 */ /* 0x000fe40000000f00 */
[----:B------:R-:W-:Y:S02]  /*80f0*/  MOV R73, R70 ;  /* 0x0000004600497202 */ /* 0x000fe40000000f00 */
[----:B------:R-:W-:Y:S01]  /*8100*/  MOV R133, R60 ;  /* 0x0000003c00857202 */ /* 0x000fe20000000f00 */
[--C-:B------:R-:W-:Y:S01]  /*8110*/  IMAD.X R55, RZ, RZ, R103.reuse, P1 ;  /* 0x000000ffff377224 */ /* 0x100fe200008e0667 */
[----:B------:R-:W-:Y:S01]  /*8120*/  MOV R68, R68 ;  /* 0x0000004400447202 */ /* 0x000fe20000000f00 */
[--C-:B------:R-:W-:Y:S01]  /*8130*/  IMAD.X R45, RZ, RZ, R103.reuse, P6 ;  /* 0x000000ffff2d7224 */ /* 0x100fe200030e0667 */
[----:B------:R-:W-:Y:S01]  /*8140*/  MOV R70, R64 ;  /* 0x0000004000467202 */ /* 0x000fe20000000f00 */
[----:B------:R-:W-:Y:S01]  /*8150*/  IMAD.X R49, RZ, RZ, R103, P4 ;  /* 0x000000ffff317224 */ /* 0x000fe200020e0667 */
[----:B------:R-:W-:Y:S01]  /*8160*/  MOV R60, R46 ;  /* 0x0000002e003c7202 */ /* 0x000fe20000000f00 */
[----:B------:R-:W-:Y:S01]  /*8170*/  SHFL.IDX PT, R114, R114, R5, 0x1c1f ;  /* 0x001c1f0572727589 */ /* 0x000fe200000e0000 */
[----:B------:R-:W-:-:S02]  /*8180*/  SEL R106, R106, R111, P0 ;  /* 0x0000006f6a6a7207 */ /* 0x000fc40000000000 */
[----:B------:R-:W-:Y:S01]  /*8190*/  LOP3.LUT R10, R10, R11, RZ, 0x3c, !PT ;  /* 0x0000000b0a0a7212 */ /* 0x000fe200078e3cff */
[----:B------:R-:W-:Y:S01]  /*81a0*/  SHFL.IDX PT, R46, R98, R5, 0x1c1f ;  /* 0x001c1f05622e7589 */ /* 0x000fe200000e0000 */
[----:B------:R-:W-:Y:S01]  /*81b0*/  MOV R107, R102 ;  /* 0x00000066006b7202 */ /* 0x000fe20000000f00 */
[----:B------:R-:W-:Y:S01]  /*81c0*/  IMAD.X R11, RZ, RZ, R43, P3 ;  /* 0x000000ffff0b7224 */ /* 0x000fe200018e062b */
[----:B------:R-:W-:Y:S01]  /*81d0*/  MOV R69, R66 ;  /* 0x0000004200457202 */ /* 0x000fe20000000f00 */
[----:B------:R-:W-:Y:S01]  /*81e0*/  SHFL.IDX PT, R116, R116, R5, 0x1c1f ;  /* 0x001c1f0574747589 */ /* 0x000fe200000e0000 */
[----:B------:R-:W-:Y:S02]  /*81f0*/  MOV R64, R62 ;  /* 0x0000003e00407202 */ /* 0x000fe40000000f00 */
[----:B0-----:R-:W-:Y:S01]  /*8200*/  ISETP.NE.AND P3, PT, R0, 0x1, PT ;  /* 0x000000010000780c */ /* 0x001fe20003f65270 */
[----:B------:R-:W-:Y:S01]  /*8210*/  SHFL.IDX PT, R118, R118, R5, 0x1c1f ;  /* 0x001c1f0576767589 */ /* 0x000fe200000e0000 */
[----:B------:R-:W-:-:S03]  /*8220*/  SEL R113, R40, R131, P0 ;  /* 0x0000008328717207 */ /* 0x000fc60000000000 */
[----:B------:R-:W-:Y:S01]  /*8230*/  SHFL.IDX PT, R120, R120, R5, 0x1c1f ;  /* 0x001c1f0578787589 */ /* 0x000fe200000e0000 */
[----:B------:R-:W-:-:S03]  /*8240*/  UPRMT UR8, UR36, 0x654, UR8 ;  /* 0x0000065424087896 */ /* 0x000fc60008000008 */
[----:B------:R-:W-:Y:S04]  /*8250*/  SHFL.IDX PT, R122, R122, R5, 0x1c1f ;  /* 0x001c1f057a7a7589 */ /* 0x000fe800000e0000 */
        /* <DEDUP_REMOVED lines=24> */
[----:B------:R-:W-:Y:S01]  /*83e0*/  SHFL.IDX PT, R172, R172, R5, 0x1c1f ;  /* 0x001c1f05acac7589 */ /* 0x000fe200000e0000 */
[----:B------:R-:W-:Y:S01]  /*83f0*/  MOV R131, R44 ;  /* 0x0000002c00837202 */ /* 0x000fe20000000f00 */
[----:B------:R-:W-:Y:S01]  /*8400*/  SYNCS.ARRIVE.TRANS64.RED.A1T0 RZ, [UR8], RZ ;  /* 0x000000ffffff79a7 */ /* 0x000fe20008100408 */
[----:B------:R-:W-:Y:S01]  /*8410*/  MOV R67, R56 ;  /* 0x0000003800437202 */ /* 0x000fe20000000f00 */
[----:B------:R-:W0:Y:S04]  /*8420*/  SHFL.IDX PT, R5, R90, R51, 0x1c1f ;  /* 0x001c1f335a057589 */ /* 0x000e2800000e0000 */
[----:B------:R-:W-:Y:S01]  /*8430*/  SHFL.IDX PT, R77, R77, R51, 0x1c1f ;  /* 0x001c1f334d4d7589 */ /* 0x000fe200000e0000 */
[----:B------:R-:W-:Y:S01]  /*8440*/  MOV R61, R48 ;  /* 0x00000030003d7202 */ /* 0x000fe20000000f00 */
[----:B------:R-:W2:Y:S02]  /*8450*/  LDC R56, c[0x0][0xc38] ;  /* 0x00030e00ff387b82 */ /* 0x000ea40000000800 */
[----:B------:R3:W4:Y:S04]  /*8460*/  SHFL.IDX PT, R45, R74, R51, 0x1c1f ;  /* 0x001c1f334a2d7589 */ /* 0x00072800000e0000 */
[----:B------:R-:W4:Y:S01]  /*8470*/  SHFL.IDX PT, R47, R94, R51, 0x1c1f ;  /* 0x001c1f335e2f7589 */ /* 0x000f2200000e0000 */
[----:B-1----:R-:W-:Y:S01]  /*8480*/  SEL R48, R50, R75, P0 ;  /* 0x0000004b32307207 */ /* 0x002fe20000000000 */
[----:B------:R-:W-:Y:S01]  /*8490*/  UIMAD UR10, UR5, UR4, UR43 ;  /* 0x00000004050a72a4 */ /* 0x000fe2000f8e022b */
[----:B------:R-:W-:-:S02]  /*84a0*/  SEL R108, R30, R119, P0 ;  /* 0x000000771e6c7207 */ /* 0x000fc40000000000 */
[----:B------:R-:W-:Y:S01]  /*84b0*/  SEL R110, R34, R123, P0 ;  /* 0x0000007b226e7207 */ /* 0x000fe20000000000 */
[----:B---3--:R-:W1:Y:S01]  /*84c0*/  @P3 LDC R74, c[0x0][0xbec] ;  /* 0x0002fb00ff4a3b82 */ /* 0x008e620000000800 */
[----:B------:R-:W-:Y:S01]  /*84d0*/  MOV R129, R52 ;  /* 0x0000003400817202 */ /* 0x000fe20000000f00 */
[----:B------:R-:W-:Y:S01]  /*84e0*/  SHFL.IDX PT, R91, R91, R51, 0x1c1f ;  /* 0x001c1f335b5b7589 */ /* 0x000fe200000e0000 */
[----:B------:R-:W-:Y:S01]  /*84f0*/  SEL R50, R75, R50, P0 ;  /* 0x000000324b327207 */ /* 0x000fe20000000000 */
[----:B------:R-:W-:Y:S01]  /*8500*/  ULDC.64 UR8, c[0x0][0xb90] ;  /* 0x0002e40000087ab9 */ /* 0x000fe20000000a00 */
[----:B------:R-:W-:Y:S01]  /*8510*/  IADD3 R41, P4, R42, 0x1000, RZ ;  /* 0x000010002a297810 */ /* 0x000fe20007f9e0ff */
[----:B------:R-:W3:Y:S02]  /*8520*/  SHFL.IDX PT, R53, R76, R51, 0x1c1f ;  /* 0x001c1f334c357589 */ /* 0x000ee400000e0000 */
[----:B------:R-:W1:Y:S01]  /*8530*/  @P3 LDC R75, c[0x0][0xbf0] ;  /* 0x0002fc00ff4b3b82 */ /* 0x000e620000000800 */
[----:B------:R-:W-:Y:S01]  /*8540*/  MOV R65, R58 ;  /* 0x0000003a00417202 */ /* 0x000fe20000000f00 */
[----:B------:R-:W-:Y:S01]  /*8550*/  SHFL.IDX PT, R63, R78, R51, 0x1c1f ;  /* 0x001c1f334e3f7589 */ /* 0x000fe200000e0000 */
[----:B------:R-:W-:-:S03]  /*8560*/  LOP3.LUT R40, R41, 0x380, RZ, 0xc0, !PT ;  /* 0x0000038029287812 */ /* 0x000fc600078ec0ff */
[----:B------:R-:W1:Y:S01]  /*8570*/  SHFL.IDX PT, R59, R92, R51, 0x1c1f ;  /* 0x001c1f335c3b7589 */ /* 0x000e6200000e0000 */
[----:B0-----:R-:W-:-:S03]  /*8580*/  SEL R49, R144, R5, P0 ;  /* 0x0000000590317207 */ /* 0x001fc60000000000 */
        /* <DEDUP_REMOVED lines=11> */
[----:B------:R-:W0:Y:S04]  /*8640*/  SHFL.IDX PT, R93, R93, R51, 0x1c1f ;  /* 0x001c1f335d5d7589 */ /* 0x000e2800000e0000 */
[----:B------:R-:W0:Y:S04]  /*8650*/  SHFL.IDX PT, R95, R95, R51, 0x1c1f ;  /* 0x001c1f335f5f7589 */ /* 0x000e2800000e0000 */
[----:B------:R-:W0:Y:S04]  /*8660*/  SHFL.IDX PT, R97, R97, R51, 0x1c1f ;  /* 0x001c1f3361617589 */ /* 0x000e2800000e0000 */
[----:B------:R-:W0:Y:S04]  /*8670*/  SHFL.IDX PT, R99, R99, R51, 0x1c1f ;  /* 0x001c1f3363637589 */ /* 0x000e2800000e0000 */
[----:B------:R-:W0:Y:S04]  /*8680*/  SHFL.IDX PT, R101, R101, R51, 0x1c1f ;  /* 0x001c1f3365657589 */ /* 0x000e2800000e0000 */
[----:B------:R-:W0:Y:S04]  /*8690*/  SHFL.IDX PT, R123, R104, R51, 0x1c1f ;  /* 0x001c1f33687b7589 */ /* 0x000e2800000e0000 */
[----:B------:R-:W0:Y:S04]  /*86a0*/  SHFL.IDX PT, R105, R105, R51, 0x1c1f ;  /* 0x001c1f3369697589 */ /* 0x000e2800000e0000 */
[----:B------:R-:W0:Y:S04]  /*86b0*/  SHFL.IDX PT, R125, R106, R51, 0x1c1f ;  /* 0x001c1f336a7d7589 */ /* 0x000e2800000e0000 */
[----:B------:R-:W-:Y:S04]  /*86c0*/  SHFL.IDX PT, R108, R108, R51, 0x1c1f ;  /* 0x001c1f336c6c7589 */ /* 0x000fe800000e0000 */
[----:B------:R-:W0:Y:S04]  /*86d0*/  SHFL.IDX PT, R110, R110, R51, 0x1c1f ;  /* 0x001c1f336e6e7589 */ /* 0x000e2800000e0000 */
[----:B------:R-:W0:Y:S04]  /*86e0*/  SHFL.IDX PT, R112, R112, R51, 0x1c1f ;  /* 0x001c1f3370707589 */ /* 0x000e2800000e0000 */
[----:B------:R3:W0:Y:S01]  /*86f0*/  SHFL.IDX PT, R113, R113, R51, 0x1c1f ;  /* 0x001c1f3371717589 */ /* 0x00062200000e0000 */
[----:B------:R-:W-:-:S02]  /*8700*/  SHF.R.U64 R40, R40, 0x3, RZ ;  /* 0x0000000328287819 */ /* 0x000fc400000012ff */
[----:B------:R-:W-:Y:S02]  /*8710*/  IADD3 R33, P1, R42, 0x4000, RZ ;  /* 0x000040002a217810 */ /* 0x000fe40007f3e0ff */
[----:B----4-:R-:W-:Y:S02]  /*8720*/  SEL R44, R46, R45, P0 ;  /* 0x0000002d2e2c7207 */ /* 0x010fe40000000000 */
[----:B---3--:R-:W-:Y:S01]  /*8730*/  SEL R51, R5, R144, P0 ;  /* 0x0000009005337207 */ /* 0x008fe20000000000 */
[----:B------:R-:W-:Y:S01]  /*8740*/  IMAD R5, RZ, RZ, -UR43 ;  /* 0x8000002bff057e24 */ /* 0x000fe2000f8e02ff */
[----:B------:R-:W-:Y:S02]  /*8750*/  SEL R46, R45, R46, P0 ;  /* 0x0000002e2d2e7207 */ /* 0x000fe40000000000 */
[----:B------:R-:W-:Y:S01]  /*8760*/  SEL R45, R142, R47, P0 ;  /* 0x0000002f8e2d7207 */ /* 0x000fe20000000000 */
[----:B--2---:R-:W-:Y:S01]  /*8770*/  IMAD R5, R56, R5, UR41 ;  /* 0x0000002938057e24 */ /* 0x004fe2000f8e0205 */
[----:B------:R-:W-:Y:S01]  /*8780*/  LOP3.LUT R40, R40, R41, RZ, 0x3c, !PT ;  /* 0x0000002928287212 */ /* 0x000fe200078e3cff */
[----:B------:R-:W-:Y:S01]  /*8790*/  IMAD.X R41, RZ, RZ, R43, P4 ;  /* 0x000000ffff297224 */ /* 0x000fe200020e062b */
[----:B------:R-:W-:Y:S01]  /*87a0*/  SEL R47, R47, R142, P0 ;  /* 0x0000008e2f2f7207 */ /* 0x000fe20000000000 */
[----:B------:R-:W-:Y:S01]  /*87b0*/  BAR.SYNC.DEFER_BLOCKING 0x1, 0x100 ;  /* 0x0044000000007b1d */ /* 0x000fe20000010000 */
[----:B------:R-:W-:Y:S01]  /*87c0*/  LOP3.LUT R32, R33, 0x380, RZ, 0xc0, !PT ;  /* 0x0000038021207812 */ /* 0x000fe200078ec0ff */
[----:B------:R-:W-:Y:S01]  /*87d0*/  USHF.R.S32.HI UR7, URZ, 0x1f, UR10 ;  /* 0x0000001f3f077899 */ /* 0x000fe2000801140a */
[----:B------:R-:W-:-:S02]  /*87e0*/  SEL R56, R116, R77, P0 ;  /* 0x0000004d74387207 */ /* 0x000fc40000000000 */
[----:B------:R-:W-:Y:S01]  /*87f0*/  SEL R58, R77, R116, P0 ;  /* 0x000000744d3a7207 */ /* 0x000fe20000000000 */
[----:B------:R-:W-:Y:S01]  /*8800*/  IMAD R77, R5, 0x80, R234 ;  /* 0x00000080054d7824 */ /* 0x000fe200078e02ea */
[----:B------:R-:W-:Y:S01]  /*8810*/  IADD3 R29, P4, R42, 0x7000, RZ ;  /* 0x000070002a1d7810 */ /* 0x000fe20007f9e0ff */
[----:B------:R-:W-:Y:S01]  /*8820*/  UIMAD UR6, UR7, UR8, URZ ;  /* 0x00000008070672a4 */ /* 0x000fe2000f8e023f */
[----:B------:R-:W-:Y:S02]  /*8830*/  SHF.R.U64 R32, R32, 0x3, RZ ;  /* 0x0000000320207819 */ /* 0x000fe400000012ff */
[----:B------:R-:W-:Y:S01]  /*8840*/  LOP3.LUT R28, R29, 0x380, RZ, 0xc0, !PT ;  /* 0x000003801d1c7812 */ /* 0x000fe200078ec0ff */
[----:B------:R-:W-:Y:S01]  /*8850*/  UIMAD.WIDE.U32 UR4, UR10, UR8, URZ ;  /* 0x000000080a0472a5 */ /* 0x000fe2000f8e003f */
[----:B------:R-:W-:Y:S01]  /*8860*/  LOP3.LUT R32, R32, R33, RZ, 0x3c, !PT ;  /* 0x0000002120207212 */ /* 0x000fe200078e3cff */
[----:B------:R-:W-:Y:S01]  /*8870*/  UIMAD UR6, UR10, UR9, UR6 ;  /* 0x000000090a0672a4 */ /* 0x000fe2000f8e0206 */
[----:B------:R-:W-:Y:S01]  /*8880*/  IMAD.X R33, RZ, RZ, R43, P1 ;  /* 0x000000ffff217224 */ /* 0x000fe200008e062b */
[----:B------:R-:W-:Y:S01]  /*8890*/  SHF.R.U64 R28, R28, 0x3, RZ ;  /* 0x000000031c1c7819 */ /* 0x000fe200000012ff */
[----:B------:R-:W-:Y:S01]  /*88a0*/  USHF.R.S32.HI UR11, URZ, 0x1f, UR42 ;  /* 0x0000001f3f0b7899 */ /* 0x000fe2000801142a */
[----:B------:R-:W-:Y:S01]  /*88b0*/  MOV R96, R54 ;  /* 0x0000003600607202 */ /* 0x000fe20000000f00 */
[----:B------:R-:W-:Y:S01]  /*88c0*/  ULDC.64 UR8, c[0x0][0xb98] ;  /* 0x0002e60000087ab9 */ /* 0x000fe20000000a00 */
[----:B------:R1:W-:Y:S01]  /*88d0*/  STSM.16.M88.4 [R107], R44 ;  /* 0x0000002c6b007844 */ /* 0x0003e20000000200 */
[----:B------:R-:W-:-:S02]  /*88e0*/  IADD3 R27, P1, R42, 0xa000, RZ ;  /* 0x0000a0002a1b7810 */ /* 0x000fc40007f3e0ff */
[----:B------:R-:W-:Y:S02]  /*88f0*/  SEL R52, R114, R53, P0 ;  /* 0x0000003572347207 */ /* 0x000fe40000000000 */
[----:B------:R-:W-:Y:S01]  /*8900*/  SEL R54, R53, R114, P0 ;  /* 0x0000007235367207 */ /* 0x000fe20000000000 */
[----:B------:R-:W-:Y:S01]  /*8910*/  UIADD3 UR5, UR5, UR6, URZ ;  /* 0x0000000605057290 */ /* 0x000fe2000fffe03f */
[----:B------:R-:W-:Y:S02]  /*8920*/  SEL R53, R146, R91, P0 ;  /* 0x0000005b92357207 */ /* 0x000fe40000000000 */
[----:B------:R-:W-:Y:S01]  /*8930*/  SEL R55, R91, R146, P0 ;  /* 0x000000925b377207 */ /* 0x000fe20000000000 */
[----:B-1----:R-:W-:-:S04]  /*8940*/  @P3 IMAD.HI.U32 R44, R77, R74, RZ ;  /* 0x0000004a4d2c3227 */ /* 0x002fc800078e00ff */
[----:B------:R-:W-:Y:S01]  /*8950*/  IMAD.MOV.U32 R74, RZ, RZ, R77 ;  /* 0x000000ffff4a7224 */ /* 0x000fe200078e004d */
[----:B------:R-:W-:Y:S01]  /*8960*/  @P3 SHF.R.U32.HI R74, RZ, R75, R44 ;  /* 0x0000004bff4a3219 */ /* 0x000fe2000001162c */
[----:B------:R-:W-:Y:S01]  /*8970*/  UIMAD UR6, UR11, UR8, URZ ;  /* 0x000000080b0672a4 */ /* 0x000fe2000f8e023f */
[----:B------:R-:W-:Y:S01]  /*8980*/  LOP3.LUT R28, R28, R29, RZ, 0x3c, !PT ;  /* 0x0000001d1c1c7212 */ /* 0x000fe200078e3cff */
[----:B------:R-:W-:Y:S01]  /*8990*/  IMAD.X R29, RZ, RZ, R43, P4 ;  /* 0x000000ffff1d7224 */ /* 0x000fe200020e062b */
[----:B------:R-:W-:Y:S01]  /*89a0*/  SEL R57, R148, R59, P0 ;  /* 0x0000003b94397207 */ /* 0x000fe20000000000 */
[----:B------:R1:W-:Y:S01]  /*89b0*/  STSM.16.M88.4 [R133], R48 ;  /* 0x0000003085007844 */ /* 0x0003e20000000200 */
[----:B------:R-:W-:Y:S02]  /*89c0*/  LOP3.LUT R26, R27, 0x380, RZ, 0xc0, !PT ;  /* 0x000003801b1a7812 */ /* 0x000fe400078ec0ff */
[----:B------:R-:W-:Y:S02]  /*89d0*/  SEL R59, R59, R148, P0 ;  /* 0x000000943b3b7207 */ /* 0x000fe40000000000 */
[----:B------:R-:W-:-:S02]  /*89e0*/  SEL R44, R118, R63, P0 ;  /* 0x0000003f762c7207 */ /* 0x000fc40000000000 */
[----:B------:R-:W-:Y:S01]  /*89f0*/  SEL R46, R63, R118, P0 ;  /* 0x000000763f2e7207 */ /* 0x000fe20000000000 */
[----:B------:R-:W-:Y:S01]  /*8a00*/  IMAD.MOV R63, RZ, RZ, -R74 ;  /* 0x000000ffff3f7224 */ /* 0x000fe200078e0a4a */
[----:B------:R-:W-:Y:S01]  /*8a10*/  IADD3 R9, P4, R42, 0xd000, RZ ;  /* 0x0000d0002a097810 */ /* 0x000fe20007f9e0ff */
[----:B------:R2:W-:Y:S01]  /*8a20*/  STSM.16.M88.4 [R131], R52 ;  /* 0x0000003483007844 */ /* 0x0005e20000000200 */
[----:B0-----:R-:W-:Y:S02]  /*8a30*/  SEL R45, R150, R93, P0 ;  /* 0x0000005d962d7207 */ /* 0x001fe40000000000 */
[----:B------:R-:W-:Y:S01]  /*8a40*/  SEL R47, R93, R150, P0 ;  /* 0x000000965d2f7207 */ /* 0x000fe20000000000 */
[----:B------:R-:W-:Y:S01]  /*8a50*/  UIMAD UR6, UR42, UR9, UR6 ;  /* 0x000000092a0672a4 */ /* 0x000fe2000f8e0206 */
[----:B-1----:R-:W-:Y:S02]  /*8a60*/  SEL R48, R120, R79, P0 ;  /* 0x0000004f78307207 */ /* 0x002fe40000000000 */
[----:B------:R-:W-:-:S02]  /*8a70*/  SEL R50, R79, R120, P0 ;  /* 0x000000784f327207 */ /* 0x000fc40000000000 */
[----:B------:R-:W-:Y:S02]  /*8a80*/  SEL R49, R152, R95, P0 ;  /* 0x0000005f98317207 */ /* 0x000fe40000000000 */
[----:B------:R-:W-:Y:S01]  /*8a90*/  SEL R51, R95, R152, P0 ;  /* 0x000000985f337207 */ /* 0x000fe20000000000 */
[----:B------:R-:W-:Y:S01]  /*8aa0*/  UIMAD.WIDE.U32 UR4, UR42, UR8, UR4 ;  /* 0x000000082a0472a5 */ /* 0x000fe2000f8e0004 */
[----:B------:R-:W-:Y:S02]  /*8ab0*/  SHF.R.U64 R26, R26, 0x3, RZ ;  /* 0x000000031a1a7819 */ /* 0x000fe400000012ff */
[----:B--2---:R-:W-:Y:S02]  /*8ac0*/  SEL R52, R122, R115, P0 ;  /* 0x000000737a347207 */ /* 0x004fe40000000000 */
[----:B------:R-:W-:Y:S02]  /*8ad0*/  SEL R54, R115, R122, P0 ;  /* 0x0000007a73367207 */ /* 0x000fe40000000000 */
[----:B------:R-:W-:-:S02]  /*8ae0*/  SEL R53, R154, R97, P0 ;  /* 0x000000619a357207 */ /* 0x000fc40000000000 */
[----:B------:R-:W-:Y:S01]  /*8af0*/  SEL R55, R97, R154, P0 ;  /* 0x0000009a61377207 */ /* 0x000fe20000000000 */
[----:B------:R-:W-:Y:S01]  /*8b00*/  STSM.16.M88.4 [R129], R56 ;  /* 0x0000003881007844 */ /* 0x000fe20000000200 */
[----:B------:R-:W-:Y:S01]  /*8b10*/  LOP3.LUT R8, R9, 0x380, RZ, 0xc0, !PT ;  /* 0x0000038009087812 */ /* 0x000fe200078ec0ff */
[----:B------:R-:W-:Y:S01]  /*8b20*/  IMAD R63, R0, R63, R77 ;  /* 0x0000003f003f7224 */ /* 0x000fe200078e024d */
[C---:B------:R-:W-:Y:S01]  /*8b30*/  IADD3 R35, P6, R42.reuse, 0x5000, RZ ;  /* 0x000050002a237810 */ /* 0x040fe20007fde0ff */
[----:B------:R-:W-:Y:S01]  /*8b40*/  STSM.16.M88.4 [R127], R44 ;  /* 0x0000002c7f007844 */ /* 0x000fe20000000200 */
[----:B------:R-:W-:Y:S01]  /*8b50*/  IADD3 R31, P5, R42, 0x6000, RZ ;  /* 0x000060002a1f7810 */ /* 0x000fe20007fbe0ff */
[----:B------:R-:W-:Y:S01]  /*8b60*/  ULDC.64 UR8, c[0x0][0xb88] ;  /* 0x0002e20000087ab9 */ /* 0x000fe20000000a00 */
[----:B------:R-:W-:Y:S01]  /*8b70*/  LOP3.LUT R26, R26, R27, RZ, 0x3c, !PT ;  /* 0x0000001b1a1a7212 */ /* 0x000fe200078e3cff */
[----:B------:R-:W-:Y:S01]  /*8b80*/  STSM.16.M88.4 [R61], R48 ;  /* 0x000000303d007844 */ /* 0x000fe20000000200 */
[----:B------:R-:W-:Y:S01]  /*8b90*/  SHF.R.U64 R8, R8, 0x3, RZ ;  /* 0x0000000308087819 */ /* 0x000fe200000012ff */
[----:B------:R-:W-:-:S02]  /*8ba0*/  IMAD.X R27, RZ, RZ, R43, P1 ;  /* 0x000000ffff1b7224 */ /* 0x000fc400008e062b */
[----:B------:R0:W-:Y:S01]  /*8bb0*/  STSM.16.M88.4 [R60], R52 ;  /* 0x000000343c007844 */ /* 0x0001e20000000200 */
[----:B------:R-:W-:Y:S02]  /*8bc0*/  LOP3.LUT R34, R35, 0x380, RZ, 0xc0, !PT ;  /* 0x0000038023227812 */ /* 0x000fe400078ec0ff */
[----:B------:R-:W-:Y:S02]  /*8bd0*/  LOP3.LUT R30, R31, 0x380, RZ, 0xc0, !PT ;  /* 0x000003801f1e7812 */ /* 0x000fe400078ec0ff */
[----:B------:R-:W-:Y:S02]  /*8be0*/  LOP3.LUT R8, R8, R9, RZ, 0x3c, !PT ;  /* 0x0000000908087212 */ /* 0x000fe400078e3cff */
[----:B------:R-:W-:Y:S02]  /*8bf0*/  LOP3.LUT R9, R42, 0x380, RZ, 0xc0, !PT ;  /* 0x000003802a097812 */ /* 0x000fe400078ec0ff */
[----:B------:R-:W-:Y:S01]  /*8c00*/  SHF.R.U64 R34, R34, 0x3, RZ ;  /* 0x0000000322227819 */ /* 0x000fe200000012ff */
[----:B0-----:R-:W-:Y:S01]  /*8c10*/  IMAD.U32 R60, RZ, RZ, UR6 ;  /* 0x00000006ff3c7e24 */ /* 0x001fe2000f8e00ff */
[----:B------:R-:W-:Y:S01]  /*8c20*/  SHF.R.S32.HI R53, RZ, 0x1f, R74 ;  /* 0x0000001fff357819 */ /* 0x000fe2000001144a */
[----:B------:R-:W-:Y:S01]  /*8c30*/  ULDC UR6, c[0x0][0xa88] ;  /* 0x0002a20000067ab9 */ /* 0x000fe20000000800 */
[----:B------:R-:W-:-:S02]  /*8c40*/  SHF.R.S32.HI R54, RZ, 0x1f, R63 ;  /* 0x0000001fff367819 */ /* 0x000fc4000001143f */
[----:B------:R-:W-:Y:S02]  /*8c50*/  IADD3 R52, P1, R74, UR4, RZ ;  /* 0x000000044a347c10 */ /* 0x000fe4000ff3e0ff */
[----:B------:R-:W-:Y:S01]  /*8c60*/  SHF.R.U64 R30, R30, 0x3, RZ ;  /* 0x000000031e1e7819 */ /* 0x000fe200000012ff */
[----:B------:R-:W-:Y:S01]  /*8c70*/  IMAD R54, R54, UR8, RZ ;  /* 0x0000000836367c24 */ /* 0x000fe2000f8e02ff */
[----:B------:R-:W-:Y:S01]  /*8c80*/  IADD3.X R53, R53, UR5, R60, P1, !PT ;  /* 0x0000000535357c10 */ /* 0x000fe20008ffe43c */
[----:B------:R-:W-:Y:S01]  /*8c90*/  ULDC.64 UR4, c[0x0][0xb50] ;  /* 0x0002d40000047ab9 */ /* 0x000fe20000000a00 */
[----:B------:R-:W-:Y:S02]  /*8ca0*/  SEL R56, R124, R81, P0 ;  /* 0x000000517c387207 */ /* 0x000fe40000000000 */
[----:B------:R-:W-:Y:S02]  /*8cb0*/  SEL R58, R81, R124, P0 ;  /* 0x0000007c513a7207 */ /* 0x000fe40000000000 */
[----:B------:R-:W-:-:S02]  /*8cc0*/  SEL R57, R156, R99, P0 ;  /* 0x000000639c397207 */ /* 0x000fc40000000000 */
[----:B------:R-:W-:Y:S02]  /*8cd0*/  SEL R59, R99, R156, P0 ;  /* 0x0000009c633b7207 */ /* 0x000fe40000000000 */
[----:B------:R-:W-:Y:S02]  /*8ce0*/  SEL R44, R126, R117, P0 ;  /* 0x000000757e2c7207 */ /* 0x000fe40000000000 */
[----:B------:R-:W-:Y:S02]  /*8cf0*/  SEL R46, R117, R126, P0 ;  /* 0x0000007e752e7207 */ /* 0x000fe40000000000 */
[----:B------:R-:W-:Y:S02]  /*8d00*/  SEL R45, R158, R101, P0 ;  /* 0x000000659e2d7207 */ /* 0x000fe40000000000 */
[----:B------:R-:W-:Y:S01]  /*8d10*/  SEL R47, R101, R158, P0 ;  /* 0x0000009e652f7207 */ /* 0x000fe20000000000 */
[----:B------:R-:W-:Y:S01]  /*8d20*/  IMAD R55, R63, UR9, R54 ;  /* 0x000000093f377c24 */ /* 0x000fe2000f8e0236 */
[----:B------:R-:W-:Y:S01]  /*8d30*/  SHF.R.U64 R9, R9, 0x3, RZ ;  /* 0x0000000309097819 */ /* 0x000fe200000012ff */
[----:B------:R-:W-:Y:S01]  /*8d40*/  IMAD.WIDE.U32 R52, R63, UR8, R52 ;  /* 0x000000083f347c25 */ /* 0x000fe2000f8e0034 */
[----:B------:R-:W-:-:S02]  /*8d50*/  LOP3.LUT R34, R34, R35, RZ, 0x3c, !PT ;  /* 0x0000002322227212 */ /* 0x000fc400078e3cff */
[----:B------:R-:W-:Y:S01]  /*8d60*/  LOP3.LUT R30, R30, R31, RZ, 0x3c, !PT ;  /* 0x0000001f1e1e7212 */ /* 0x000fe200078e3cff */
[--C-:B------:R-:W-:Y:S01]  /*8d70*/  IMAD.X R35, RZ, RZ, R43.reuse, P6 ;  /* 0x000000ffff237224 */ /* 0x100fe200030e062b */
[C---:B------:R-:W-:Y:S01]  /*8d80*/  IADD3 R15, P6, R42.reuse, 0xb000, RZ ;  /* 0x0000b0002a0f7810 */ /* 0x040fe20007fde0ff */
[--C-:B------:R-:W-:Y:S01]  /*8d90*/  IMAD.X R31, RZ, RZ, R43.reuse, P5 ;  /* 0x000000ffff1f7224 */ /* 0x100fe200028e062b */
[----:B------:R-:W-:Y:S01]  /*8da0*/  IADD3 R7, P5, R42, 0xc000, RZ ;  /* 0x0000c0002a077810 */ /* 0x000fe20007fbe0ff */
[----:B------:R-:W-:Y:S01]  /*8db0*/  STSM.16.M88.4 [R96], R56 ;  /* 0x0000003860007844 */ /* 0x000fe20000000200 */
[----:B------:R-:W-:Y:S01]  /*8dc0*/  LOP3.LUT R42, R9, R42, RZ, 0x3c, !PT ;  /* 0x0000002a092a7212 */ /* 0x000fe200078e3cff */
[----:B------:R-:W-:Y:S01]  /*8dd0*/  IMAD.X R9, RZ, RZ, R43, P4 ;  /* 0x000000ffff097224 */ /* 0x000fe200020e062b */
[----:B------:R-:W-:Y:S01]  /*8de0*/  SEL R48, R128, R83, P0 ;  /* 0x0000005380307207 */ /* 0x000fe20000000000 */
[----:B------:R0:W-:Y:S01]  /*8df0*/  STSM.16.M88.4 [R67], R44 ;  /* 0x0000002c43007844 */ /* 0x0001e20000000200 */
[----:B------:R-:W-:Y:S01]  /*8e00*/  SEL R50, R83, R128, P0 ;  /* 0x0000008053327207 */ /* 0x000fe20000000000 */
[----:B------:R-:W-:Y:S01]  /*8e10*/  IMAD R54, R5, 0x80, R233 ;  /* 0x0000008005367824 */ /* 0x000fe200078e02e9 */
[----:B------:R-:W-:Y:S01]  /*8e20*/  SEL R49, R160, R123, P0 ;  /* 0x0000007ba0317207 */ /* 0x000fe20000000000 */
[----:B------:R-:W-:Y:S01]  /*8e30*/  IMAD R101, R0, UR6, RZ ;  /* 0x0000000600657c24 */ /* 0x000fe2000f8e02ff */
[----:B------:R-:W-:Y:S01]  /*8e40*/  SEL R51, R123, R160, P0 ;  /* 0x000000a07b337207 */ /* 0x000fe20000000000 */
[----:B------:R-:W-:Y:S01]  /*8e50*/  IMAD.X R13, RZ, RZ, R43, P2 ;  /* 0x000000ffff0d7224 */ /* 0x000fe200010e062b */
[----:B------:R-:W-:Y:S01]  /*8e60*/  SEL R60, R62, R119, P0 ;  /* 0x000000773e3c7207 */ /* 0x000fe20000000000 */
[----:B------:R-:W-:Y:S01]  /*8e70*/  ULDC.64 UR8, c[0x0][0xae8] ;  /* 0x0002ba0000087ab9 */ /* 0x000fe20000000a00 */
[----:B------:R-:W-:-:S02]  /*8e80*/  SEL R62, R119, R62, P0 ;  /* 0x0000003e773e7207 */ /* 0x000fc40000000000 */
[----:B------:R-:W-:Y:S02]  /*8e90*/  SEL R61, R162, R105, P0 ;  /* 0x00000069a23d7207 */ /* 0x000fe40000000000 */
[----:B------:R-:W-:Y:S02]  /*8ea0*/  SEL R63, R105, R162, P0 ;  /* 0x000000a2693f7207 */ /* 0x000fe40000000000 */
[----:B------:R-:W-:Y:S01]  /*8eb0*/  LOP3.LUT P1, RZ, R23, 0x3, RZ, 0xc0, !PT ;  /* 0x0000000317ff7812 */ /* 0x000fe2000782c0ff */
[----:B0-----:R-:W-:Y:S01]  /*8ec0*/  IMAD.IADD R45, R53, 0x1, R55 ;  /* 0x00000001352d7824 */ /* 0x001fe200078e0237 */
[----:B------:R-:W-:Y:S01]  /*8ed0*/  LEA R46, P4, R52, UR4, 0x2 ;  /* 0x00000004342e7c11 */ /* 0x000fe2000f8810ff */
[----:B------:R-:W-:Y:S01]  /*8ee0*/  STSM.16.M88.4 [R65], R48 ;  /* 0x0000003041007844 */ /* 0x000fe20000000200 */
[C---:B------:R-:W-:Y:S01]  /*8ef0*/  VIADD R44, R54.reuse, 0x8 ;  /* 0x00000008362c7836 */ /* 0x040fe20000000000 */
[----:B------:R-:W-:Y:S02]  /*8f00*/  ISETP.GE.OR P2, PT, R54, R101, P1 ;  /* 0x000000653600720c */ /* 0x000fe40000f46670 */
[----:B------:R-:W-:Y:S01]  /*8f10*/  LEA.HI.X R45, R52, UR5, R45, 0x2, P4 ;  /* 0x00000005342d7c11 */ /* 0x000fe2000a0f142d */
[----:B------:R0:W-:Y:S01]  /*8f20*/  STSM.16.M88.4 [R64], R60 ;  /* 0x0000003c40007844 */ /* 0x0001e20000000200 */
[----:B------:R-:W-:-:S02]  /*8f30*/  SEL R52, R102, R85, P0 ;  /* 0x0000005566347207 */ /* 0x000fc40000000000 */
[----:B------:R-:W-:Y:S02]  /*8f40*/  SEL R54, R85, R102, P0 ;  /* 0x0000006655367207 */ /* 0x000fe40000000000 */
[----:B------:R-:W-:Y:S02]  /*8f50*/  SEL R53, R164, R125, P0 ;  /* 0x0000007da4357207 */ /* 0x000fe40000000000 */
[----:B------:R-:W-:Y:S02]  /*8f60*/  SEL R55, R125, R164, P0 ;  /* 0x000000a47d377207 */ /* 0x000fe40000000000 */
[----:B------:R-:W-:Y:S02]  /*8f70*/  SEL R96, R98, R87, P0 ;  /* 0x0000005762607207 */ /* 0x000fe40000000000 */
[----:B------:R-:W-:Y:S02]  /*8f80*/  SEL R98, R87, R98, P0 ;  /* 0x0000006257627207 */ /* 0x000fe40000000000 */
[----:B------:R-:W-:-:S02]  /*8f90*/  SEL R97, R109, R110, P0 ;  /* 0x0000006e6d617207 */ /* 0x000fc40000000000 */
[----:B------:R-:W-:Y:S02]  /*8fa0*/  SEL R99, R110, R109, P0 ;  /* 0x0000006d6e637207 */ /* 0x000fe40000000000 */
[----:B0-----:R-:W-:Y:S02]  /*8fb0*/  SEL R60, R100, R121, P0 ;  /* 0x00000079643c7207 */ /* 0x001fe40000000000 */
[----:B------:R-:W-:Y:S02]  /*8fc0*/  SEL R62, R121, R100, P0 ;  /* 0x00000064793e7207 */ /* 0x000fe40000000000 */
[----:B------:R-:W-:Y:S02]  /*8fd0*/  SEL R61, R111, R108, P0 ;  /* 0x0000006c6f3d7207 */ /* 0x000fe40000000000 */
[----:B------:R-:W-:Y:S02]  /*8fe0*/  SEL R63, R108, R111, P0 ;  /* 0x0000006f6c3f7207 */ /* 0x000fe40000000000 */
[----:B------:R-:W-:-:S02]  /*8ff0*/  SEL R84, R71, R88, P0 ;  /* 0x0000005847547207 */ /* 0x000fc40000000000 */
[----:B------:R-:W-:Y:S02]  /*9000*/  SEL R86, R88, R71, P0 ;  /* 0x0000004758567207 */ /* 0x000fe40000000000 */
[----:B------:R-:W-:Y:S02]  /*9010*/  SEL R85, R103, R112, P0 ;  /* 0x0000007067557207 */ /* 0x000fe40000000000 */
[----:B------:R-:W-:Y:S02]  /*9020*/  SEL R87, R112, R103, P0 ;  /* 0x0000006770577207 */ /* 0x000fe40000000000 */
[----:B------:R-:W-:Y:S01]  /*9030*/  SEL R64, R66, R89, P0 ;  /* 0x0000005942407207 */ /* 0x000fe20000000000 */
[----:B------:R-:W-:Y:S01]  /*9040*/  STSM.16.M88.4 [R70], R52 ;  /* 0x0000003446007844 */ /* 0x000fe20000000200 */
[----:B------:R-:W-:Y:S02]  /*9050*/  SEL R65, R172, R113, P0 ;  /* 0x00000071ac417207 */ /* 0x000fe40000000000 */
[----:B------:R-:W-:-:S02]  /*9060*/  SEL R67, R113, R172, P0 ;  /* 0x000000ac71437207 */ /* 0x000fc40000000000 */
[----:B------:R-:W-:Y:S01]  /*9070*/  SEL R66, R89, R66, P0 ;  /* 0x0000004259427207 */ /* 0x000fe20000000000 */
[----:B------:R-:W-:Y:S04]  /*9080*/  STSM.16.M88.4 [R69], R60 ;  /* 0x0000003c45007844 */ /* 0x000fe80000000200 */
[----:B------:R-:W-:Y:S04]  /*9090*/  STSM.16.M88.4 [R68], R96 ;  /* 0x0000006044007844 */ /* 0x000fe80000000200 */
[----:B------:R-:W-:Y:S04]  /*90a0*/  STSM.16.M88.4 [R73], R84 ;  /* 0x0000005449007844 */ /* 0x000fe80000000200 */
[----:B------:R-:W-:Y:S04]  /*90b0*/  STSM.16.M88.4 [R72], R64 ;  /* 0x0000004048007844 */ /* 0x000fe80000000200 */
[----:B------:R-:W-:Y:S04]  /*90c0*/  SHFL.IDX PT, R74, R46, RZ, 0x1c1f ;  /* 0x001c1fff2e4a7589 */ /* 0x000fe800000e0000 */
[----:B------:R-:W0:Y:S01]  /*90d0*/  SHFL.IDX PT, R75, R45, RZ, 0x1c1f ;  /* 0x001c1fff2d4b7589 */ /* 0x000e2200000e0000 */
[----:B------:R-:W-:Y:S06]  /*90e0*/  BAR.SYNC.DEFER_BLOCKING 0x1, 0x100 ;  /* 0x0044000000007b1d */ /* 0x000fec0000010000 */
[----:B------:R-:W-:Y:S04]  /*90f0*/  SHFL.IDX PT, R76, R46, 0x1, 0x1c1f ;  /* 0x003c1f002e4c7f89 */ /* 0x000fe800000e0000 */
[----:B------:R-:W1:Y:S01]  /*9100*/  SHFL.IDX PT, R77, R45, 0x1, 0x1c1f ;  /* 0x003c1f002d4d7f89 */ /* 0x000e6200000e0000 */
[----:B------:R-:W-:-:S03]  /*9110*/  ISETP.GE.OR P1, PT, R44, R101, P1 ;  /* 0x000000652c00720c */ /* 0x000fc60000f26670 */
[----:B0-----:R0:W-:Y:S10]  /*9120*/  @!P2 ST.E desc[UR48][R74.64], R4 ;  /* 0x000000044a00a985 */ /* 0x0011f4000c101930 */
[----:B-1----:R1:W-:Y:S04]  /*9130*/  @!P1 ST.E desc[UR48][R76.64], R3 ;  /* 0x000000034c009985 */ /* 0x0023e8000c101930 */
[----:B------:R2:W5:Y:S04]  /*9140*/  LD.E.128 R80, desc[UR48][R32.64] ;  /* 0x0000003020507980 */ /* 0x000568000c101d00 */
[----:B------:R3:W5:Y:S01]  /*9150*/  LD.E.128 R60, desc[UR48][R30.64] ;  /* 0x000000301e3c7980 */ /* 0x000762000c101d00 */
[----:B0-----:R-:W-:Y:S01]  /*9160*/  IMAD R4, R19, 0x20, R22 ;  /* 0x0000002013047824 */ /* 0x001fe200078e0216 */
[----:B------:R-:W-:-:S02]  /*9170*/  UIMAD UR6, UR7, UR8, URZ ;  /* 0x00000008070672a4 */ /* 0x000fc4000f8e023f */
[----:B------:R0:W5:Y:S01]  /*9180*/  LD.E.128 R92, desc[UR48][R8.64] ;  /* 0x00000030085c7980 */ /* 0x000162000c101d00 */
[----:B--2---:R-:W2:Y:S01]  /*9190*/  @P3 LDC R33, c[0x0][0xbec] ;  /* 0x0002fb00ff213b82 */ /* 0x004ea20000000800 */
[----:B------:R-:W-:Y:S01]  /*91a0*/  UIMAD.WIDE.U32 UR4, UR10, UR8, URZ ;  /* 0x000000080a0472a5 */ /* 0x000fe2000f8e003f */
[----:B------:R-:W-:Y:S01]  /*91b0*/  LOP3.LUT R6, R7, 0x380, RZ, 0xc0, !PT ;  /* 0x0000038007067812 */ /* 0x000fe200078ec0ff */
[----:B------:R-:W5:Y:S01]  /*91c0*/  LD.E.128 R56, desc[UR48][R42.64] ;  /* 0x000000302a387980 */ /* 0x000f62000c101d00 */
[----:B------:R-:W-:-:S03]  /*91d0*/  LOP3.LUT R14, R15, 0x380, RZ, 0xc0, !PT ;  /* 0x000003800f0e7812 */ /* 0x000fc600078ec0ff */
[----:B------:R-:W5:Y:S01]  /*91e0*/  LD.E.128 R44, desc[UR48][R40.64] ;  /* 0x00000030282c7980 */ /* 0x000f62000c101d00 */
[----:B---3--:R-:W3:Y:S01]  /*91f0*/  @P3 LDC R31, c[0x0][0xbf0] ;  /* 0x0002fc00ff1f3b82 */ /* 0x008ee20000000800 */
[----:B0-----:R-:W-:Y:S01]  /*9200*/  IMAD R8, R5, 0x80, R4 ;  /* 0x0000008005087824 */ /* 0x001fe200078e0204 */
[----:B------:R-:W-:Y:S01]  /*9210*/  UIMAD UR6, UR10, UR9, UR6 ;  /* 0x000000090a0672a4 */ /* 0x000fe2000f8e0206 */
[----:B------:R-:W5:Y:S02]  /*9220*/  LD.E.128 R48, desc[UR48][R38.64] ;  /* 0x0000003026307980 */ /* 0x000f64000c101d00 */
[----:B------:R-:W-:Y:S01]  /*9230*/  ULDC.64 UR8, c[0x0][0xaf0] ;  /* 0x0002bc0000087ab9 */ /* 0x000fe20000000a00 */
[----:B------:R-:W-:Y:S01]  /*9240*/  UIADD3 UR5, UR5, UR6, URZ ;  /* 0x0000000605057290 */ /* 0x000fe2000fffe03f */
[----:B------:R-:W5:Y:S01]  /*9250*/  LD.E.128 R52, desc[UR48][R36.64] ;  /* 0x0000003024347980 */ /* 0x000f62000c101d00 */
[----:B------:R-:W-:Y:S01]  /*9260*/  UIMAD UR7, UR11, UR8, URZ ;  /* 0x000000080b0772a4 */ /* 0x000fe2000f8e023f */
[----:B-1----:R-:W-:Y:S01]  /*9270*/  IMAD.MOV.U32 R3, RZ, RZ, R8 ;  /* 0x000000ffff037224 */ /* 0x002fe200078e0008 */
[----:B------:R-:W-:Y:S01]  /*9280*/  SHF.R.U64 R6, R6, 0x3, RZ ;  /* 0x0000000306067819 */ /* 0x000fe200000012ff */
[----:B------:R-:W5:Y:S04]  /*9290*/  LD.E.128 R68, desc[UR48][R34.64] ;  /* 0x0000003022447980 */ /* 0x000f68000c101d00 */
[----:B------:R-:W5:Y:S01]  /*92a0*/  LD.E.128 R64, desc[UR48][R28.64] ;  /* 0x000000301c407980 */ /* 0x000f62000c101d00 */
[----:B--2---:R-:W-:Y:S01]  /*92b0*/  @P3 IMAD.HI.U32 R4, R8, R33, RZ ;  /* 0x0000002108043227 */ /* 0x004fe200078e00ff */
[----:B------:R-:W-:Y:S01]  /*92c0*/  UIMAD UR7, UR42, UR9, UR7 ;  /* 0x000000092a0772a4 */ /* 0x000fe2000f8e0207 */
[----:B------:R-:W-:Y:S01]  /*92d0*/  SHF.R.U64 R14, R14, 0x3, RZ ;  /* 0x000000030e0e7819 */ /* 0x000fe200000012ff */
[----:B------:R-:W-:Y:S01]  /*92e0*/  UIMAD.WIDE.U32 UR42, UR42, UR8, UR4 ;  /* 0x000000082a2a72a5 */ /* 0x000fe2000f8e0004 */
[----:B------:R-:W-:Y:S01]  /*92f0*/  LOP3.LUT R6, R6, R7, RZ, 0x3c, !PT ;  /* 0x0000000706067212 */ /* 0x000fe200078e3cff */
[----:B------:R-:W5:Y:S01]  /*9300*/  LD.E.128 R88, desc[UR48][R20.64] ;  /* 0x0000003014587980 */ /* 0x000f62000c101d00 */
[----:B---3--:R-:W-:Y:S01]  /*9310*/  @P3 SHF.R.U32.HI R3, RZ, R31, R4 ;  /* 0x0000001fff033219 */ /* 0x008fe20000011604 */
[----:B------:R-:W-:Y:S01]  /*9320*/  IMAD.X R7, RZ, RZ, R43, P5 ;  /* 0x000000ffff077224 */ /* 0x000fe200028e062b */
[----:B------:R-:W-:Y:S01]  /*9330*/  UIADD3 UR4, UR43, UR7, URZ ;  /* 0x000000072b047290 */ /* 0x000fe2000fffe03f */
[----:B------:R-:W-:Y:S01]  /*9340*/  LOP3.LUT R14, R14, R15, RZ, 0x3c, !PT ;  /* 0x0000000f0e0e7212 */ /* 0x000fe200078e3cff */
[----:B------:R-:W5:Y:S01]  /*9350*/  LD.E.128 R84, desc[UR48][R24.64] ;  /* 0x0000003018547980 */ /* 0x000f62000c101d00 */
[--C-:B------:R-:W-:Y:S01]  /*9360*/  IMAD.MOV R9, RZ, RZ, -R3.reuse ;  /* 0x000000ffff097224 */ /* 0x100fe200078e0a03 */
[----:B------:R-:W-:Y:S01]  /*9370*/  SHF.R.S32.HI R4, RZ, 0x1f, R3 ;  /* 0x0000001fff047819 */ /* 0x000fe20000011403 */
[----:B------:R-:W-:Y:S01]  /*9380*/  IMAD.X R15, RZ, RZ, R43, P6 ;  /* 0x000000ffff0f7224 */ /* 0x000fe200030e062b */
[----:B------:R0:W5:Y:S01]  /*9390*/  LD.E.128 R96, desc[UR48][R6.64] ;  /* 0x0000003006607980 */ /* 0x000162000c101d00 */
[----:B------:R-:W-:Y:S01]  /*93a0*/  IMAD R9, R0, R9, R8 ;  /* 0x0000000900097224 */ /* 0x000fe200078e0208 */
[----:B------:R-:W-:-:S02]  /*93b0*/  ULDC.64 UR6, c[0x0][0xae0] ;  /* 0x0002b80000067ab9 */ /* 0x000fc40000000a00 */
[----:B------:R-:W-:Y:S01]  /*93c0*/  IMAD R4, R4, UR6, RZ ;  /* 0x0000000604047c24 */ /* 0x000fe2000f8e02ff */
[----:B------:R-:W5:Y:S01]  /*93d0*/  LD.E.128 R76, desc[UR48][R26.64] ;  /* 0x000000301a4c7980 */ /* 0x000f62000c101d00 */
[----:B------:R-:W-:-:S03]  /*93e0*/  SHF.R.S32.HI R0, RZ, 0x1f, R9 ;  /* 0x0000001fff007819 */ /* 0x000fc60000011409 */
[----:B------:R-:W5:Y:S01]  /*93f0*/  LD.E.128 R72, desc[UR48][R14.64] ;  /* 0x000000300e487980 */ /* 0x000f62000c101d00 */
[----:B0-----:R-:W-:Y:S02]  /*9400*/  IMAD.U32 R7, RZ, RZ, UR43 ;  /* 0x0000002bff077e24 */ /* 0x001fe4000f8e00ff */
[----:B------:R-:W-:Y:S01]  /*9410*/  IMAD.U32 R6, RZ, RZ, UR42 ;  /* 0x0000002aff067e24 */ /* 0x000fe2000f8e00ff */
[----:B------:R0:W5:Y:S01]  /*9420*/  LD.E.128 R40, desc[UR48][R10.64] ;  /* 0x000000300a287980 */ /* 0x000162000c101d00 */
[----:B------:R-:W-:-:S03]  /*9430*/  IMAD.U32 R7, RZ, RZ, UR4 ;  /* 0x00000004ff077e24 */ /* 0x000fc6000f8e00ff */
[----:B------:R1:W5:Y:S01]  /*9440*/  LD.E.128 R36, desc[UR48][R12.64] ;  /* 0x000000300c247980 */ /* 0x000362000c101d00 */
[C---:B------:R-:W-:Y:S01]  /*9450*/  IMAD.WIDE.U32 R6, R3.reuse, UR6, R6 ;  /* 0x0000000603067c25 */ /* 0x040fe2000f8e0006 */
[----:B------:R-:W-:Y:S01]  /*9460*/  @!PT LDS RZ, [RZ] ;  /* 0x00000000fffff984 */ /* 0x000fe20000000800 */
[----:B------:R-:W-:Y:S01]  /*9470*/  @!PT LDS RZ, [RZ] ;  /* 0x00000000fffff984 */ /* 0x000fe20000000800 */
[----:B------:R-:W-:Y:S01]  /*9480*/  @!PT LDS RZ, [RZ] ;  /* 0x00000000fffff984 */ /* 0x000fe20000000800 */
[----:B------:R-:W-:Y:S01]  /*9490*/  @!PT LDS RZ, [RZ] ;  /* 0x00000000fffff984 */ /* 0x000fe20000000800 */
[----:B------:R2:W-:Y:S06]  /*94a0*/  MEMBAR.ALL.CTA ;  /* 0x0000000000007992 */ /* 0x0005ec0000008000 */
[----:B--2---:R-:W2:Y:S01]  /*94b0*/  FENCE.VIEW.ASYNC.S ;  /* 0x00000000000073c6 */ /* 0x004ea20000000000 */
[----:B0-----:R-:W-:Y:S01]  /*94c0*/  IMAD R11, R3, UR7, R4 ;  /* 0x00000007030b7c24 */ /* 0x001fe2000f8e0204 */
[----:B------:R-:W-:-:S02]  /*94d0*/  ULDC.64 UR6, c[0x0][0xad8] ;  /* 0x0002b60000067ab9 */ /* 0x000fc40000000a00 */
[----:B------:R-:W-:Y:S02]  /*94e0*/  IMAD R4, R0, UR6, RZ ;  /* 0x0000000600047c24 */ /* 0x000fe4000f8e02ff */
[----:B------:R-:W-:Y:S02]  /*94f0*/  IMAD.IADD R7, R7, 0x1, R11 ;  /* 0x0000000107077824 */ /* 0x000fe400078e020b */
[----:B------:R-:W-:Y:S02]  /*9500*/  IMAD R20, R5, 0x80, R22 ;  /* 0x0000008005147824 */ /* 0x000fe400078e0216 */
[C---:B------:R-:W-:Y:S01]  /*9510*/  IMAD R3, R9.reuse, UR7, R4 ;  /* 0x0000000709037c24 */ /* 0x040fe2000f8e0204 */
[----:B------:R-:W-:Y:S01]  /*9520*/  UIADD3 UR39, UR39, 0x38820, URZ ;  /* 0x0003882027277890 */ /* 0x000fe2000fffe03f */
[----:B------:R-:W-:Y:S01]  /*9530*/  IMAD.WIDE.U32 R4, R9, UR6, R6 ;  /* 0x0000000609047c25 */ /* 0x000fe2000f8e0006 */
[----:B------:R-:W-:Y:S01]  /*9540*/  UIADD3 UR52, UR52, 0x1, URZ ;  /* 0x0000000134347890 */ /* 0x000fe2000fffe03f */
[----:B------:R-:W-:Y:S01]  /*9550*/  ISETP.GE.AND P2, PT, R20, R101, PT ;  /* 0x000000651400720c */ /* 0x000fe20003f46270 */
[----:B------:R-:W-:Y:S01]  /*9560*/  ULDC.64 UR6, c[0x0][0xa80] ;  /* 0x0002a00000067ab9 */ /* 0x000fe20000000a00 */
[----:B------:R-:W-:Y:S01]  /*9570*/  IMAD.IADD R3, R5, 0x1, R3 ;  /* 0x0000000105037824 */ /* 0x000fe200078e0203 */
[----:B------:R-:W-:Y:S01]  /*9580*/  UPRMT UR39, URZ, 0x654, UR39 ;  /* 0x000006543f277896 */ /* 0x000fe20008000027 */
[----:B------:R-:W-:Y:S01]  /*9590*/  LEA R14, P3, R4, UR6, 0x1 ;  /* 0x00000006040e7c11 */ /* 0x000fe2000f8608ff */
[----:B------:R-:W-:Y:S01]  /*95a0*/  VIADD R0, R20, 0x20 ;  /* 0x0000002014007836 */ /* 0x000fe20000000000 */
[----:B------:R-:W-:-:S02]  /*95b0*/  UISETP.NE.AND UP0, UPT, UR52, 0x2, UPT ;  /* 0x000000023400788c */ /* 0x000fc4000bf05270 */
[----:B------:R-:W-:Y:S02]  /*95c0*/  LEA.HI.X R3, R4, UR7, R3, 0x1, P3 ;  /* 0x0000000704037c11 */ /* 0x000fe400098f0c03 */
[----:B------:R-:W-:Y:S01]  /*95d0*/  USEL UR5, URZ, 0x1, UP0 ;  /* 0x000000013f057887 */ /* 0x000fe20008000000 */
[-C--:B------:R-:W-:Y:S01]  /*95e0*/  ISETP.GE.AND P1, PT, R0, R101.reuse, PT ;  /* 0x000000650000720c */ /* 0x080fe20003f26270 */
[----:B------:R-:W-:Y:S01]  /*95f0*/  ULDC UR4, c[0x0][0xc] ;  /* 0x0000030000047ab9 */ /* 0x000fe20000000800 */
[----:B------:R-:W-:Y:S01]  /*9600*/  VIADD R0, R20, 0x40 ;  /* 0x0000004014007836 */ /* 0x000fe20000000000 */
[----:B------:R-:W-:Y:S01]  /*9610*/  UIADD3 UR41, UR4, UR41, URZ ;  /* 0x0000002904297290 */ /* 0x000fe2000fffe03f */
[----:B--2---:R1:W0:Y:S01]  /*9620*/  SHFL.IDX PT, R6, R14, RZ, 0x181f ;  /* 0x00181fff0e067589 */ /* 0x00422200000e0000 */
[----:B------:R-:W-:Y:S01]  /*9630*/  USEL UR52, UR52, URZ, UP0 ;  /* 0x0000003f34347287 */ /* 0x000fe20008000000 */
[----:B------:R-:W-:Y:S01]  /*9640*/  SYNCS.ARRIVE.TRANS64.RED.A1T0 RZ, [UR39], RZ ;  /* 0x000000ffffff79a7 */ /* 0x000fe20008100427 */
[----:B------:R-:W-:Y:S01]  /*9650*/  ULOP3.LUT UR44, UR44, UR5, URZ, 0x3c, !UPT ;  /* 0x000000052c2c7292 */ /* 0x000fe2000f8e3c3f */
[----:B------:R1:W2:Y:S01]  /*9660*/  SHFL.IDX PT, R7, R3, RZ, 0x181f ;  /* 0x00181fff03077589 */ /* 0x0002a200000e0000 */
[----:B------:R-:W-:Y:S01]  /*9670*/  BSSY B0, `(.L_x_31) ;  /* 0x0000015000007945 */ /* 0x000fe20003800000 */
[----:B------:R-:W-:-:S02]  /*9680*/  ISETP.GE.AND P0, PT, R0, R101, PT ;  /* 0x000000650000720c */ /* 0x000fc40003f06270 */
[----:B------:R-:W-:Y:S02]  /*9690*/  SHF.R.S32.HI R135, RZ, 0x1f, R17 ;  /* 0x0000001fff877819 */ /* 0x000fe40000011411 */
[----:B------:R-:W-:Y:S01]  /*96a0*/  SHF.R.S32.HI R137, RZ, 0x1f, R18 ;  /* 0x0000001fff897819 */ /* 0x000fe20000011412 */
[----:B------:R-:W-:Y:S08]  /*96b0*/  @P2 BRA `(.L_x_32) ;  /* 0x0000000000402947 */ /* 0x000ff00003800000 */
[----:B------:R-:W-:Y:S02]  /*96c0*/  ULDC UR4, c[0x0][0xac8] ;  /* 0x0002b20000047ab9 */ /* 0x000fe40000000800 */
[----:B------:R-:W-:Y:S02]  /*96d0*/  ISETP.GE.AND P4, PT, R18, UR4, PT ;  /* 0x0000000412007c0c */ /* 0x000fe4000bf86270 */
[----:B------:R-:W-:Y:S02]  /*96e0*/  ISETP.GE.AND P3, PT, R17, UR4, PT ;  /* 0x0000000411007c0c */ /* 0x000fe4000bf66270 */
[----:B------:R-:W-:Y:S02]  /*96f0*/  ISETP.GE.AND P2, PT, R16, UR4, PT ;  /* 0x0000000410007c0c */ /* 0x000fe4000bf46270 */
[----:B------:R-:W-:-:S07]  /*9700*/  ISETP.GE.AND P5, PT, R2, UR4, PT ;  /* 0x0000000402007c0c */ /* 0x000fce000bfa6270 */
[----:B0-----:R-:W-:-:S04]  /*9710*/  @!P4 LEA R8, P6, R18, R6, 0x1 ;  /* 0x000000061208c211 */ /* 0x001fc800078c08ff */
[----:B--2---:R-:W-:Y:S02]  /*9720*/  @!P4 LEA.HI.X R9, R18, R7, R137, 0x1, P6 ;  /* 0x000000071209c211 */ /* 0x004fe400030f0c89 */
[----:B------:R-:W-:Y:S01]  /*9730*/  @!P3 LEA R10, P6, R17, R6, 0x1 ;  /* 0x00000006110ab211 */ /* 0x000fe200078c08ff */
[----:B------:R-:W-:-:S03]  /*9740*/  @!P5 IMAD.WIDE R4, R2, 0x2, R6 ;  /* 0x000000020204d825 */ /* 0x000fc600078e0206 */
[-C--:B------:R-:W-:Y:S02]  /*9750*/  @!P3 LEA.HI.X R11, R17, R7.reuse, R135, 0x1, P6 ;  /* 0x00000007110bb211 */ /* 0x080fe400030f0c87 */
[C---:B-1----:R-:W-:Y:S01]  /*9760*/  @!P2 LEA R12, P6, R16.reuse, R6, 0x1 ;  /* 0x00000006100ca211 */ /* 0x042fe200078c08ff */
[----:B-----5:R3:W-:Y:S03]  /*9770*/  @!P5 ST.E.128 desc[UR48][R4.64], R56 ;  /* 0x000000380400d985 */ /* 0x0207e6000c101d30 */
[----:B------:R-:W-:Y:S01]  /*9780*/  @!P2 LEA.HI.X R13, R16, R7, R237, 0x1, P6 ;  /* 0x00000007100da211 */ /* 0x000fe200030f0ced */
[----:B------:R3:W-:Y:S04]  /*9790*/  @!P4 ST.E.128 desc[UR48][R8.64], R80 ;  /* 0x000000500800c985 */ /* 0x0007e8000c101d30 */
[----:B------:R3:W-:Y:S04]  /*97a0*/  @!P3 ST.E.128 desc[UR48][R10.64], R88 ;  /* 0x000000580a00b985 */ /* 0x0007e8000c101d30 */
[----:B------:R3:W-:Y:S02]  /*97b0*/  @!P2 ST.E.128 desc[UR48][R12.64], R96 ;  /* 0x000000600c00a985 */ /* 0x0007e4000c101d30 */
.L_x_32:
[----:B------:R-:W-:Y:S05]  /*97c0*/  BSYNC B0 ;  /* 0x0000000000007941 */ /* 0x000fea0003800000 */
.L_x_31:
[----:B--2---:R2:W4:Y:S01]  /*97d0*/  SHFL.IDX PT, R7, R3, 0x1, 0x181f ;  /* 0x00381f0003077f89 */ /* 0x00452200000e0000 */
[----:B------:R-:W-:Y:S03]  /*97e0*/  BSSY B0, `(.L_x_33) ;  /* 0x0000013000007945 */ /* 0x000fe60003800000 */
[----:B0-----:R2:W0:Y:S01]  /*97f0*/  SHFL.IDX PT, R6, R14, 0x1, 0x181f ;  /* 0x00381f000e067f89 */ /* 0x00142200000e0000 */
[----:B------:R-:W-:Y:S05]  /*9800*/  @P1 BRA `(.L_x_34) ;  /* 0x0000000000401947 */ /* 0x000fea0003800000 */
[----:B------:R-:W-:Y:S02]  /*9810*/  ULDC UR4, c[0x0][0xac8] ;  /* 0x0002b20000047ab9 */ /* 0x000fe40000000800 */
[----:B------:R-:W-:Y:S02]  /*9820*/  ISETP.GE.AND P3, PT, R18, UR4, PT ;  /* 0x0000000412007c0c */ /* 0x000fe4000bf66270 */
[----:B------:R-:W-:Y:S02]  /*9830*/  ISETP.GE.AND P2, PT, R17, UR4, PT ;  /* 0x0000000411007c0c */ /* 0x000fe4000bf46270 */
[----:B------:R-:W-:Y:S02]  /*9840*/  ISETP.GE.AND P1, PT, R16, UR4, PT ;  /* 0x0000000410007c0c */ /* 0x000fe4000bf26270 */
[----:B------:R-:W-:-:S07]  /*9850*/  ISETP.GE.AND P4, PT, R2, UR4, PT ;  /* 0x0000000402007c0c */ /* 0x000fce000bf86270 */
[CC--:B0--3--:R-:W-:Y:S02]  /*9860*/  @!P3 LEA R8, P6, R18.reuse, R6.reuse, 0x1 ;  /* 0x000000061208b211 */ /* 0x0c9fe400078c08ff */
[CC--:B------:R-:W-:Y:S02]  /*9870*/  @!P2 LEA R10, P5, R17.reuse, R6.reuse, 0x1 ;  /* 0x00000006110aa211 */ /* 0x0c0fe400078a08ff */
[-C--:B----4-:R-:W-:Y:S02]  /*9880*/  @!P3 LEA.HI.X R9, R18, R7.reuse, R137, 0x1, P6 ;  /* 0x000000071209b211 */ /* 0x090fe400030f0c89 */
[----:B-1----:R-:W-:Y:S01]  /*9890*/  @!P1 LEA R12, P6, R16, R6, 0x1 ;  /* 0x00000006100c9211 */ /* 0x002fe200078c08ff */
[----:B------:R-:W-:Y:S01]  /*98a0*/  @!P4 IMAD.WIDE R4, R2, 0x2, R6 ;  /* 0x000000020204c825 */ /* 0x000fe200078e0206 */
[-C--:B------:R-:W-:Y:S02]  /*98b0*/  @!P2 LEA.HI.X R11, R17, R7.reuse, R135, 0x1, P5 ;  /* 0x00000007110ba211 */ /* 0x080fe400028f0c87 */
[----:B------:R-:W-:-:S02]  /*98c0*/  @!P1 LEA.HI.X R13, R16, R7, R237, 0x1, P6 ;  /* 0x00000007100d9211 */ /* 0x000fc400030f0ced */
[----:B-----5:R0:W-:Y:S04]  /*98d0*/  @!P4 ST.E.128 desc[UR48][R4.64], R44 ;  /* 0x0000002c0400c985 */ /* 0x0201e8000c101d30 */
[----:B------:R0:W-:Y:S04]  /*98e0*/  @!P3 ST.E.128 desc[UR48][R8.64], R68 ;  /* 0x000000440800b985 */ /* 0x0001e8000c101d30 */
[----:B------:R0:W-:Y:S04]  /*98f0*/  @!P2 ST.E.128 desc[UR48][R10.64], R84 ;  /* 0x000000540a00a985 */ /* 0x0001e8000c101d30 */
[----:B------:R0:W-:Y:S02]  /*9900*/  @!P1 ST.E.128 desc[UR48][R12.64], R92 ;  /* 0x0000005c0c009985 */ /* 0x0001e4000c101d30 */
.L_x_34:
[----:B------:R-:W-:Y:S05]  /*9910*/  BSYNC B0 ;  /* 0x0000000000007941 */ /* 0x000fea0003800000 */
.L_x_33:
[----:B----4-:R4:W1:Y:S01]  /*9920*/  SHFL.IDX PT, R7, R3, 0x2, 0x181f ;  /* 0x00581f0003077f89 */ /* 0x01086200000e0000 */
        /* <DEDUP_REMOVED lines=8> */
[-C--:B0--3--:R-:W-:Y:S02]  /*99b0*/  @!P4 LEA R8, P0, R18, R6.reuse, 0x1 ;  /* 0x000000061208c211 */ /* 0x089fe400078008ff */
[CC--:B------:R-:W-:Y:S02]  /*99c0*/  @!P5 LEA R10, P1, R17.reuse, R6.reuse, 0x1 ;  /* 0x00000006110ad211 */ /* 0x0c0fe400078208ff */
[----:B-1----:R-:W-:Y:S02]  /*99d0*/  @!P6 LEA R12, P2, R16, R6, 0x1 ;  /* 0x00000006100ce211 */ /* 0x002fe400078408ff */
[----:B------:R-:W-:Y:S01]  /*99e0*/  @!P3 IMAD.WIDE R4, R2, 0x2, R6 ;  /* 0x000000020204b825 */ /* 0x000fe200078e0206 */
[-C--:B------:R-:W-:Y:S02]  /*99f0*/  @!P4 LEA.HI.X R9, R18, R7.reuse, R137, 0x1, P0 ;  /* 0x000000071209c211 */ /* 0x080fe400000f0c89 */
[-C--:B------:R-:W-:Y:S02]  /*9a00*/  @!P5 LEA.HI.X R11, R17, R7.reuse, R135, 0x1, P1 ;  /* 0x00000007110bd211 */ /* 0x080fe400008f0c87 */
[----:B------:R-:W-:Y:S01]  /*9a10*/  @!P6 LEA.HI.X R13, R16, R7, R237, 0x1, P2 ;  /* 0x00000007100de211 */ /* 0x000fe200010f0ced */
[----:B-----5:R0:W-:Y:S04]  /*9a20*/  @!P3 ST.E.128 desc[UR48][R4.64], R48 ;  /* 0x000000300400b985 */ /* 0x0201e8000c101d30 */
[----:B------:R0:W-:Y:S04]  /*9a30*/  @!P4 ST.E.128 desc[UR48][R8.64], R60 ;  /* 0x0000003c0800c985 */ /* 0x0001e8000c101d30 */
[----:B------:R0:W-:Y:S04]  /*9a40*/  @!P5 ST.E.128 desc[UR48][R10.64], R76 ;  /* 0x0000004c0a00d985 */ /* 0x0001e8000c101d30 */
[----:B------:R0:W-:Y:S02]  /*9a50*/  @!P6 ST.E.128 desc[UR48][R12.64], R40 ;  /* 0x000000280c00e985 */ /* 0x0001e4000c101d30 */
.L_x_36:
[----:B------:R-:W-:Y:S05]  /*9a60*/  BSYNC B0 ;  /* 0x0000000000007941 */ /* 0x000fea0003800000 */
.L_x_35:
[----:B------:R-:W-:Y:S01]  /*9a70*/  VIADD R0, R20, 0x60 ;  /* 0x0000006014007836 */ /* 0x000fe20000000000 */
[----:B-1----:R1:W1:Y:S01]  /*9a80*/  SHFL.IDX PT, R7, R3, 0x3, 0x181f ;  /* 0x00781f0003077f89 */ /* 0x00226200000e0000 */
[----:B------:R-:W-:Y:S01]  /*9a90*/  UIADD3 UR45, UR45, 0x1, URZ ;  /* 0x000000012d2d7890 */ /* 0x000fe2000fffe03f */
[----:B------:R-:W-:Y:S02]  /*9aa0*/  BSSY B0, `(.L_x_37) ;  /* 0x0000014000007945 */ /* 0x000fe40003800000 */
[----:B------:R-:W-:Y:S01]  /*9ab0*/  ISETP.GE.AND P0, PT, R0, R101, PT ;  /* 0x000000650000720c */ /* 0x000fe20003f06270 */
[----:B0-----:R0:W0:-:S12]  /*9ac0*/  SHFL.IDX PT, R6, R14, 0x3, 0x181f ;  /* 0x00781f000e067f89 */ /* 0x00101800000e0000 */
        /* <DEDUP_REMOVED lines=8> */
[----:B------:R-:W-:Y:S02]  /*9b50*/  @!P6 LEA R12, P2, R16, R6, 0x1 ;  /* 0x00000006100ce211 */ /* 0x000fe400078408ff */
[----:B-1----:R-:W-:Y:S01]  /*9b60*/  @!P3 IMAD.WIDE R4, R2, 0x2, R6 ;  /* 0x000000020204b825 */ /* 0x002fe200078e0206 */
[-C--:B------:R-:W-:Y:S02]  /*9b70*/  @!P4 LEA.HI.X R9, R18, R7.reuse, R137, 0x1, P0 ;  /* 0x000000071209c211 */ /* 0x080fe400000f0c89 */
[-C--:B------:R-:W-:Y:S02]  /*9b80*/  @!P5 LEA.HI.X R11, R17, R7.reuse, R135, 0x1, P1 ;  /* 0x00000007110bd211 */ /* 0x080fe400008f0c87 */
[----:B------:R-:W-:Y:S01]  /*9b90*/  @!P6 LEA.HI.X R13, R16, R7, R237, 0x1, P2 ;  /* 0x00000007100de211 */ /* 0x000fe200010f0ced */
[----:B-----5:R0:W-:Y:S04]  /*9ba0*/  @!P3 ST.E.128 desc[UR48][R4.64], R52 ;  /* 0x000000340400b985 */ /* 0x0201e8000c101d30 */
[----:B------:R0:W-:Y:S04]  /*9bb0*/  @!P4 ST.E.128 desc[UR48][R8.64], R64 ;  /* 0x000000400800c985 */ /* 0x0001e8000c101d30 */
[----:B------:R0:W-:Y:S04]  /*9bc0*/  @!P5 ST.E.128 desc[UR48][R10.64], R72 ;  /* 0x000000480a00d985 */ /* 0x0001e8000c101d30 */
[----:B------:R0:W-:Y:S02]  /*9bd0*/  @!P6 ST.E.128 desc[UR48][R12.64], R36 ;  /* 0x000000240c00e985 */ /* 0x0001e4000c101d30 */
.L_x_38:
[----:B------:R-:W-:Y:S05]  /*9be0*/  BSYNC B0 ;  /* 0x0000000000007941 */ /* 0x000fea0003800000 */
.L_x_37:
[----:B------:R-:W1:Y:S02]  /*9bf0*/  LDC R0, c[0x0][0xc34] ;  /* 0x00030d00ff007b82 */ /* 0x000e640000000800 */
[----:B-1----:R-:W-:-:S13]  /*9c00*/  ISETP.LE.AND P0, PT, R0, UR41, PT ;  /* 0x0000002900007c0c */ /* 0x002fda000bf03270 */
[----:B------:R-:W-:Y:S05]  /*9c10*/  @!P0 BRA `(.L_x_39) ;  /* 0xffffff7000708947 */ /* 0x000fea000383ffff */
[----:B------:R-:W-:Y:S05]  /*9c20*/  EXIT ;  /* 0x000000000000794d */ /* 0x000fea0003800000 */
.L_x_7:
[----:B------:R-:W-:-:S08]  /*9c30*/  NOP ;  /* 0x0000000000007918 */ /* 0x000fd00000000000 */
[----:B------:R-:W0:-:S00]  /*9c40*/  USETMAXREG.DEALLOC.CTAPOOL 0x18 ;  /* 0x00000018000079c8 */ /* 0x000e0000080e0500 */
[----:B------:R-:W1:Y:S01]  /*9c50*/  S2UR UR50, SR_CTAID.X ;  /* 0x00000000003279c3 */ /* 0x000e620000002500 */
[----:B0-----:R-:W-:Y:S01]  /*9c60*/  IMAD.MOV.U32 R0, RZ, RZ, 0x1 ;  /* 0x00000001ff007424 */ /* 0x001fe200078e00ff */
[----:B------:R0:W-:Y:S01]  /*9c70*/  STL [R1], RZ ;  /* 0x000000ff01007387 */ /* 0x0001e20000100800 */
[----:B------:R-:W-:-:S03]  /*9c80*/  UMOV UR46, 0x1 ;  /* 0x00000001002e7882 */ /* 0x000fc60000000000 */
[----:B------:R0:W-:Y:S02]  /*9c90*/  STL [R1+0x4], R0 ;  /* 0x0000040001007387 */ /* 0x0001e40000100800 */
[----:B------:R-:W1:Y:S02]  /*9ca0*/  LDC R2, c[0x0][0xc34] ;  /* 0x00030d00ff027b82 */ /* 0x000e640000000800 */
[----:B-1----:R-:W-:-:S13]  /*9cb0*/  ISETP.LE.AND P0, PT, R2, UR50, PT ;  /* 0x0000003202007c0c */ /* 0x002fda000bf03270 */
[----:B0-----:R-:W-:Y:S05]  /*9cc0*/  @P0 BRA `(.L_x_40) ;  /* 0x00000038008c0947 */ /* 0x001fea0003800000 */
[----:B------:R-:W0:Y:S01]  /*9cd0*/  S2R R7, SR_TID.X ;  /* 0x0000000000077919 */ /* 0x000e220000002100 */
[----:B------:R-:W1:Y:S01]  /*9ce0*/  S2UR UR4, SR_CgaCtaId ;  /* 0x00000000000479c3 */ /* 0x000e620000008800 */
[----:B------:R-:W-:Y:S01]  /*9cf0*/  UMOV UR41, 0x400 ;  /* 0x0000040000297882 */ /* 0x000fe20000000000 */
[----:B------:R-:W-:Y:S01]  /*9d00*/  ULDC.64 UR52, c[0x0][0x198] ;  /* 0x0000660000347ab9 */ /* 0x000fe20000000a00 */
[----:B------:R-:W-:Y:S02]  /*9d10*/  ULOP3.LUT UR42, UR38, 0x1, URZ, 0xfc, !UPT ;  /* 0x00000001262a7892 */ /* 0x000fe4000f8efc3f */
[----:B------:R-:W-:Y:S01]  /*9d20*/  ULOP3.LUT UR47, UR38, 0x2, URZ, 0xfc, !UPT ;  /* 0x00000002262f7892 */ /* 0x000fe2000f8efc3f */
[----:B------:R-:W-:Y:S01]  /*9d30*/  ULDC UR43, c[0x0][0xc] ;  /* 0x00000300002b7ab9 */ /* 0x000fe20000000800 */
[----:B------:R-:W-:Y:S01]  /*9d40*/  UMOV UR46, URZ ;  /* 0x0000003f002e7c82 */ /* 0x000fe20008000000 */
[----:B-1----:R-:W-:Y:S01]  /*9d50*/  ULEA UR41, UR4, UR41, 0x18 ;  /* 0x0000002904297291 */ /* 0x002fe2000f8ec03f */
[C---:B0-----:R-:W-:Y:S01]  /*9d60*/  IMAD.SHL.U32 R2, R7.reuse, 0x80, RZ ;  /* 0x0000008007027824 */ /* 0x041fe200078e00ff */
[----:B------:R-:W-:-:S02]  /*9d70*/  LOP3.LUT R6, R7, 0x7f, RZ, 0xc0, !PT ;  /* 0x0000007f07067812 */ /* 0x000fc400078ec0ff */
[----:B------:R-:W-:Y:S02]  /*9d80*/  R2P PR, R7, 0x6 ;  /* 0x0000000607007804 */ /* 0x000fe40000000000 */
[----:B------:R-:W-:Y:S02]  /*9d90*/  SHF.R.U32.HI R0, RZ, 0x5, R6 ;  /* 0x00000005ff007819 */ /* 0x000fe40000011606 */
[C---:B------:R-:W-:Y:S02]  /*9da0*/  LOP3.LUT R5, R2.reuse, 0x400, RZ, 0xc0, !PT ;  /* 0x0000040002057812 */ /* 0x040fe400078ec0ff */
[----:B------:R-:W-:-:S03]  /*9db0*/  LOP3.LUT R3, R2, 0x380, RZ, 0xc0, !PT ;  /* 0x0000038002037812 */ /* 0x000fc600078ec0ff */
[C---:B------:R-:W-:Y:S02]  /*9dc0*/  IMAD R4, R0.reuse, 0x800, R5 ;  /* 0x0000080000047824 */ /* 0x040fe400078e0205 */
[----:B------:R-:W-:Y:S01]  /*9dd0*/  IMAD R5, R0, 0x10, R3 ;  /* 0x0000001000057824 */ /* 0x000fe200078e0203 */
[----:B------:R-:W-:Y:S01]  /*9de0*/  LOP3.LUT R3, R3, 0x10, R7, 0xf8, !PT ;  /* 0x0000001003037812 */ /* 0x000fe200078ef807 */
[----:B------:R-:W-:-:S05]  /*9df0*/  IMAD.SHL.U32 R0, R7, 0x10, RZ ;  /* 0x0000001007007824 */ /* 0x000fca00078e00ff */
[--C-:B------:R-:W-:Y:S02]  /*9e00*/  LOP3.LUT R5, R5, 0x70, R0.reuse, 0x78, !PT ;  /* 0x0000007005057812 */ /* 0x100fe400078e7800 */
[----:B------:R-:W-:Y:S02]  /*9e10*/  LOP3.LUT R3, R3, 0x70, R0, 0x78, !PT ;  /* 0x0000007003037812 */ /* 0x000fe400078e7800 */
[----:B------:R-:W-:-:S03]  /*9e20*/  LOP3.LUT R5, R5, 0xc00, R2, 0xf8, !PT ;  /* 0x00000c0005057812 */ /* 0x000fc600078ef802 */
[----:B------:R-:W-:Y:S02]  /*9e30*/  IMAD.IADD R2, R4, 0x1, R3 ;  /* 0x0000000104027824 */ /* 0x000fe400078e0203 */
[----:B------:R0:W-:Y:S01]  /*9e40*/  STL [R1+0x20], R5 ;  /* 0x0000200501007387 */ /* 0x0001e20000100800 */
[----:B------:R-:W-:-:S03]  /*9e50*/  IMAD.SHL.U32 R3, R7, 0x2, RZ ;  /* 0x0000000207037824 */ /* 0x000fc600078e00ff */
[----:B------:R1:W-:Y:S01]  /*9e60*/  STL [R1+0x1c], R2 ;  /* 0x00001c0201007387 */ /* 0x0003e20000100800 */
[----:B0-----:R-:W-:Y:S02]  /*9e70*/  SHF.R.U32.HI R5, RZ, 0x3, R6 ;  /* 0x00000003ff057819 */ /* 0x001fe40000011606 */
[----:B-1----:R-:W-:-:S04]  /*9e80*/  LOP3.LUT R2, R0, 0x3f0, RZ, 0xc0, !PT ;  /* 0x000003f000027812 */ /* 0x002fc800078ec0ff */
[----:B------:R-:W-:Y:S01]  /*9e90*/  LOP3.LUT R3, R2, 0x70, R3, 0x78, !PT ;  /* 0x0000007002037812 */ /* 0x000fe200078e7803 */
[----:B------:R-:W-:-:S05]  /*9ea0*/  IMAD.SHL.U32 R2, R6, 0x10, RZ ;  /* 0x0000001006027824 */ /* 0x000fca00078e00ff */
[----:B------:R-:W-:Y:S01]  /*9eb0*/  LOP3.LUT R2, R3, 0x400, R2, 0xf8, !PT ;  /* 0x0000040003027812 */ /* 0x000fe200078ef802 */
[----:B------:R-:W-:-:S05]  /*9ec0*/  IMAD.MOV.U32 R3, RZ, RZ, 0x40 ;  /* 0x00000040ff037424 */ /* 0x000fca00078e00ff */
[----:B------:R-:W-:Y:S01]  /*9ed0*/  SEL R4, R3, 0xffffffc0, !P2 ;  /* 0xffffffc003047807 */ /* 0x000fe20005000000 */
[----:B------:R-:W-:-:S04]  /*9ee0*/  IMAD.MOV.U32 R3, RZ, RZ, 0x20 ;  /* 0x00000020ff037424 */ /* 0x000fc800078e00ff */
[----:B------:R0:W-:Y:S01]  /*9ef0*/  STL [R1+0x14], R4 ;  /* 0x0000140401007387 */ /* 0x0001e20000100800 */
[----:B------:R-:W-:Y:S02]  /*9f00*/  SEL R6, R3, 0xffffffe0, !P1 ;  /* 0xffffffe003067807 */ /* 0x000fe40004800000 */
[----:B------:R-:W-:-:S03]  /*9f10*/  LOP3.LUT R3, R5, 0x70, R0, 0xf8, !PT ;  /* 0x0000007005037812 */ /* 0x000fc600078ef800 */
[----:B------:R-:W-:Y:S01]  /*9f20*/  STL [R1+0x10], R6 ;  /* 0x0000100601007387 */ /* 0x000fe20000100800 */
[----:B0-----:R-:W-:Y:S01]  /*9f30*/  LOP3.LUT R4, R0, 0x70, RZ, 0xc0, !PT ;  /* 0x0000007000047812 */ /* 0x001fe200078ec0ff */
[----:B------:R-:W-:Y:S02]  /*9f40*/  VIADD R0, R2, UR41 ;  /* 0x0000002902007c36 */ /* 0x000fe40008000000 */
[----:B------:R-:W-:Y:S01]  /*9f50*/  STL [R1], RZ ;  /* 0x000000ff01007387 */ /* 0x000fe20000100800 */
[----:B------:R-:W-:-:S03]  /*9f60*/  IMAD.MOV.U32 R2, RZ, RZ, 0x1 ;  /* 0x00000001ff027424 */ /* 0x000fc600078e00ff */
[----:B------:R0:W-:Y:S04]  /*9f70*/  STL [R1+0x24], R0 ;  /* 0x0000240001007387 */ /* 0x0001e80000100800 */
[----:B------:R1:W-:Y:S01]  /*9f80*/  STL [R1+0x4], R2 ;  /* 0x0000040201007387 */ /* 0x0003e20000100800 */
[----:B0-----:R-:W-:-:S07]  /*9f90*/  LOP3.LUT R0, R4, 0x80, RZ, 0xfc, !PT ;  /* 0x0000008004007812 */ /* 0x001fce00078efcff */
.L_x_87:
[----:B------:R-:W-:Y:S01]  /*9fa0*/  ULDC UR4, c[0x0][0xc38] ;  /* 0x00030e0000047ab9 */ /* 0x000fe20000000800 */
[----:B------:R-:W-:Y:S01]  /*9fb0*/  ULDC UR6, c[0x0][0xc44] ;  /* 0x0003110000067ab9 */ /* 0x000fe20000000800 */
[----:B------:R-:W-:Y:S02]  /*9fc0*/  UISETP.NE.AND UP2, UPT, UR4, 0x1, UPT ;  /* 0x000000010400788c */ /* 0x000fe4000bf45270 */
[----:B------:R-:W-:Y:S01]  /*9fd0*/  UISETP.NE.AND UP1, UPT, UR6, 0x1, UPT ;  /* 0x000000010600788c */ /* 0x000fe2000bf25270 */
[----:B------:R-:W-:Y:S01]  /*9fe0*/  ULDC.64 UR4, c[0x0][0x418] ;  /* 0x0001060000047ab9 */ /* 0x000fe20000000a00 */
[----:B------:R-:W-:Y:S02]  /*9ff0*/  UIADD3 UR10, UR41, 0x28400, URZ ;  /* 0x00028400290a7890 */ /* 0x000fe4000fffe03f */
[----:B------:R-:W-:Y:S01]  /*a000*/  UISETP.NE.U32.AND UP0, UPT, UR4, URZ, UPT ;  /* 0x0000003f0400728c */ /* 0x000fe2000bf05070 */
[----:B------:R-:W-:Y:S01]  /*a010*/  ULDC UR7, c[0x0][0x424] ;  /* 0x0001090000077ab9 */ /* 0x000fe20000000800 */
[----:B------:R-:W-:-:S02]  /*a020*/  UMOV UR45, UR50 ;  /* 0x00000032002d7c82 */ /* 0x000fc40008000000 */
[----:B------:R-:W-:Y:S01]  /*a030*/  UISETP.NE.AND.EX UP0, UPT, UR5, URZ, UPT, UP0 ;  /* 0x0000003f0500728c */ /* 0x000fe2000bf05300 */
[----:B------:R-:W-:Y:S01]  /*a040*/  @UP2 ULDC UR4, c[0x0][0xc3c] ;  /* 0x00030f0000042ab9 */ /* 0x000fe20000000800 */
[----:B------:R-:W-:Y:S01]  /*a050*/  @UP2 ULDC UR8, c[0x0][0xc40] ;  /* 0x0003100000082ab9 */ /* 0x000fe20000000800 */
[----:B------:R-:W-:Y:S02]  /*a060*/  UIMAD.WIDE.U32 UR4, UR50, UR4, URZ ;  /* 0x00000004320472a5 */ /* 0x000fe4000f8e003f */
[----:B------:R-:W-:Y:S02]  /*a070*/  USEL UR7, UR7, 0x1, UP0 ;  /* 0x0000000107077887 */ /* 0x000fe40008000000 */
[----:B------:R-:W-:Y:S02]  /*a080*/  ULOP3.LUT UP0, URZ, UR10, 0x3ff, URZ, 0xc0, !UPT ;  /* 0x000003ff0a3f7892 */ /* 0x000fe4000f80c03f */
[----:B------:R-:W-:Y:S01]  /*a090*/  @UP2 USHF.R.U32.HI UR45, URZ, UR8, UR5 ;  /* 0x000000083f2d2299 */ /* 0x000fe20008011605 */
[----:B------:R-:W-:-:S02]  /*a0a0*/  ULDC UR40, c[0x0][0x2f0] ;  /* 0x0000bc0000287ab9 */ /* 0x000fc40000000800 */
[----:B------:R-:W-:Y:S01]  /*a0b0*/  @UP1 ULDC.64 UR8, c[0x0][0xc48] ;  /* 0x0003120000081ab9 */ /* 0x000fe20000000a00 */
[----:B------:R-:W-:Y:S01]  /*a0c0*/  UIMAD UR40, UR7, UR40, URZ ;  /* 0x00000028072872a4 */ /* 0x000fe2000f8e023f */
[----:B------:R-:W-:Y:S01]  /*a0d0*/  PLOP3.LUT P0, PT, PT, PT, UP0, 0x80, 0x0 ;  /* 0x000000000000781c */ /* 0x000fe20003f0f008 */
[----:B------:R-:W-:Y:S02]  /*a0e0*/  UIMAD.WIDE.U32 UR4, UR45, UR8, URZ ;  /* 0x000000082d0472a5 */ /* 0x000fe4000f8e003f */
[----:B------:R-:W-:Y:S01]  /*a0f0*/  UMOV UR44, UR45 ;  /* 0x0000002d002c7c82 */ /* 0x000fe20008000000 */
[----:B------:R-:W-:Y:S02]  /*a100*/  UIADD3 UR39, UR40, 0x7f, URZ ;  /* 0x0000007f28277890 */ /* 0x000fe4000fffe03f */
[----:B------:R-:W-:Y:S02]  /*a110*/  @UP1 USHF.R.U32.HI UR44, URZ, UR9, UR5 ;  /* 0x000000093f2c1299 */ /* 0x000fe40008011605 */
[----:B------:R-:W-:-:S02]  /*a120*/  USHF.R.S32.HI UR4, URZ, 0x1f, UR39 ;  /* 0x0000001f3f047899 */ /* 0x000fc40008011427 */
[----:B------:R-:W-:Y:S02]  /*a130*/  UIADD3 UR36, -UR44, URZ, URZ ;  /* 0x0000003f2c247290 */ /* 0x000fe4000fffe13f */
[----:B------:R-:W-:Y:S02]  /*a140*/  ULEA.HI UR39, UR4, UR39, URZ, 0x7 ;  /* 0x0000002704277291 */ /* 0x000fe4000f8f383f */
[----:B------:R-:W-:Y:S01]  /*a150*/  UIMAD UR36, UR6, UR36, UR45 ;  /* 0x00000024062472a4 */ /* 0x000fe2000f8e022d */
[----:B0-----:R-:W-:Y:S11]  /*a160*/  @!P0 BRA `(.L_x_41) ;  /* 0x0000000000408947 */ /* 0x001ff60003800000 */
[----:B-1----:R-:W-:Y:S01]  /*a170*/  MOV R2, 0x0 ;  /* 0x0000000000027802 */ /* 0x002fe20000000f00 */
[----:B------:R-:W-:Y:S01]  /*a180*/  ULDC.64 UR6, c[0x4][0xc0] ;  /* 0x0100300000067ab9 */ /* 0x000fe20000000a00 */
[----:B------:R-:W-:Y:S01]  /*a190*/  ULDC.64 UR8, c[0x4][0xc8] ;  /* 0x0100320000087ab9 */ /* 0x000fe20000000a00 */
[----:B------:R-:W-:Y:S01]  /*a1a0*/  ULDC.64 UR4, c[0x4][0x8] ;  /* 0x0100020000047ab9 */ /* 0x000fe20000000a00 */
[----:B------:R-:W-:Y:S02]  /*a1b0*/  IMAD.U32 R4, RZ, RZ, UR6 ;  /* 0x00000006ff047e24 */ /* 0x000fe4000f8e00ff */
[----:B------:R-:W0:Y:S01]  /*a1c0*/  LDC.64 R2, c[0x4][R2] ;  /* 0x0100000002027b82 */ /* 0x000e220000000a00 */
[----:B------:R-:W-:Y:S02]  /*a1d0*/  IMAD.U32 R5, RZ, RZ, UR7 ;  /* 0x00000007ff057e24 */ /* 0x000fe4000f8e00ff */
[----:B------:R-:W-:Y:S02]  /*a1e0*/  IMAD.U32 R6, RZ, RZ, UR8 ;  /* 0x00000008ff067e24 */ /* 0x000fe4000f8e00ff */
[----:B------:R-:W-:-:S02]  /*a1f0*/  IMAD.U32 R7, RZ, RZ, UR9 ;  /* 0x00000009ff077e24 */ /* 0x000fc4000f8e00ff */
[----:B------:R-:W-:Y:S02]  /*a200*/  IMAD.U32 R10, RZ, RZ, UR4 ;  /* 0x00000004ff0a7e24 */ /* 0x000fe4000f8e00ff */
[----:B------:R-:W-:Y:S02]  /*a210*/  IMAD.U32 R11, RZ, RZ, UR5 ;  /* 0x00000005ff0b7e24 */ /* 0x000fe4000f8e00ff */
[----:B------:R-:W-:Y:S02]  /*a220*/  IMAD.MOV.U32 R8, RZ, RZ, 0x70 ;  /* 0x00000070ff087424 */ /* 0x000fe400078e00ff */
[----:B------:R-:W-:Y:S02]  /*a230*/  IMAD.MOV.U32 R12, RZ, RZ, 0x1 ;  /* 0x00000001ff0c7424 */ /* 0x000fe400078e00ff */
[----:B------:R-:W-:-:S07]  /*a240*/  IMAD.MOV.U32 R13, RZ, RZ, RZ ;  /* 0x000000ffff0d7224 */ /* 0x000fce00078e00ff */
[----:B------:R-:W-:-:S07]  /*a250*/  LEPC R20, `(.L_x_41) ;  /* 0x000000001014794e */ /* 0x000fce0000000000 */
[----:B0-----:R-:W-:Y:S05]  /*a260*/  CALL.ABS.NOINC R2 ;  /* 0x0000000002007343 */ /* 0x001fea0003c00000 */
.L_x_41:
[----:B------:R-:W-:-:S06]  /*a270*/  UIADD3 UR4, UR41, 0x10400, URZ ;  /* 0x0001040029047890 */ /* 0x000fcc000fffe03f */
[----:B------:R-:W-:-:S05]  /*a280*/  IMAD.U32 R16, RZ, RZ, UR4 ;  /* 0x00000004ff107e24 */ /* 0x000fca000f8e00ff */
[----:B------:R-:W-:-:S13]  /*a290*/  LOP3.LUT P0, RZ, R16, 0x3ff, RZ, 0xc0, !PT ;  /* 0x000003ff10ff7812 */ /* 0x000fda000780c0ff */
[----:B------:R-:W-:Y:S05]  /*a2a0*/  @!P0 BRA `(.L_x_42) ;  /* 0x0000000000408947 */ /* 0x000fea0003800000 */
        /* <DEDUP_REMOVED lines=16> */
.L_x_42:
[----:B------:R-:W-:-:S04]  /*a3b0*/  UIADD3 UR4, UR41, 0x400, URZ ;  /* 0x0000040029047890 */ /* 0x000fc8000fffe03f */
[----:B------:R-:W-:-:S06]  /*a3c0*/  ULOP3.LUT UP0, URZ, UR4, 0x3ff, URZ, 0xc0, !UPT ;  /* 0x000003ff043f7892 */ /* 0x000fcc000f80c03f */
[----:B------:R-:W-:-:S13]  /*a3d0*/  PLOP3.LUT P0, PT, PT, PT, UP0, 0x80, 0x0 ;  /* 0x000000000000781c */ /* 0x000fda0003f0f008 */
        /* <DEDUP_REMOVED lines=17> */
.L_x_43:
        /* <DEDUP_REMOVED lines=18> */
.L_x_44:
[----:B------:R-:W-:Y:S01]  /*a610*/  ULDC.64 UR4, c[0x0][0x9f8] ;  /* 0x00027e0000047ab9 */ /* 0x000fe20000000a00 */
[----:B------:R-:W2:Y:S01]  /*a620*/  LDL.LU R17, [R1+0xc] ;  /* 0x00000c0001117983 */ /* 0x000ea20000300800 */
[----:B------:R-:W-:Y:S01]  /*a630*/  UISETP.NE.U32.AND UP0, UPT, UR4, URZ, UPT ;  /* 0x0000003f0400728c */ /* 0x000fe2000bf05070 */
[----:B------:R-:W-:-:S03]  /*a640*/  IMAD.U32 R8, RZ, RZ, UR44 ;  /* 0x0000002cff087e24 */ /* 0x000fc6000f8e00ff */
[----:B------:R-:W-:-:S06]  /*a650*/  UISETP.NE.AND.EX UP0, UPT, UR5, URZ, UPT, UP0 ;  /* 0x0000003f0500728c */ /* 0x000fcc000bf05300 */
[----:B------:R-:W-:-:S05]  /*a660*/  PLOP3.LUT P0, PT, PT, PT, UP0, 0x80, 0x0 ;  /* 0x000000000000781c */ /* 0x000fca0003f0f008 */
[----:B------:R-:W-:Y:S02]  /*a670*/  @UP0 ULDC.64 UR4, c[0x0][0x9f8] ;  /* 0x00027e0000040ab9 */ /* 0x000fe40000000a00 */
[----:B------:R-:W-:-:S06]  /*a680*/  @UP0 UIMAD.WIDE UR4, UR44, 0x4, UR4 ;  /* 0x000000042c0408a5 */ /* 0x000fcc000f8e0204 */
[----:B-1----:R-:W-:Y:S02]  /*a690*/  IMAD.U32 R2, RZ, RZ, UR4 ;  /* 0x00000004ff027e24 */ /* 0x002fe4000f8e00ff */
[----:B------:R-:W-:-:S05]  /*a6a0*/  IMAD.U32 R3, RZ, RZ, UR5 ;  /* 0x00000005ff037e24 */ /* 0x000fca000f8e00ff */
[----:B------:R0:W3:Y:S01]  /*a6b0*/  @P0 LDG.E R8, desc[UR48][R2.64] ;  /* 0x0000003002080981 */ /* 0x0000e2000c1e1900 */
[----:B------:R-:W-:Y:S01]  /*a6c0*/  UMOV UR4, 0xffffffff ;  /* 0xffffffff00047882 */ /* 0x000fe20000000000 */
[----:B------:R-:W1:Y:S01]  /*a6d0*/  S2R R18, SR_TID.X ;  /* 0x0000000000127919 */ /* 0x000e620000002100 */
[----:B0-----:R-:W0:Y:S02]  /*a6e0*/  LDC.64 R2, c[0x0][0x418] ;  /* 0x00010600ff027b82 */ /* 0x001e240000000a00 */
[----:B0-----:R-:W-:Y:S02]  /*a6f0*/  ISETP.NE.U32.AND P0, PT, R2, RZ, PT ;  /* 0x000000ff0200720c */ /* 0x001fe40003f05070 */
[----:B-1----:R-:W-:Y:S02]  /*a700*/  SHF.R.U32.HI R18, RZ, 0x5, R18 ;  /* 0x00000005ff127819 */ /* 0x002fe40000011612 */
[----:B------:R-:W-:Y:S02]  /*a710*/  ISETP.NE.AND.EX P1, PT, R3, RZ, PT, P0 ;  /* 0x000000ff0300720c */ /* 0x000fe40003f25300 */
[----:B------:R-:W-:-:S02]  /*a720*/  LOP3.LUT R18, R18, 0x3, RZ, 0xc0, !PT ;  /* 0x0000000312127812 */ /* 0x000fc400078ec0ff */
[----:B--2---:R-:W-:-:S09]  /*a730*/  LOP3.LUT R17, R17, 0xfffffffe, RZ, 0xc0, !PT ;  /* 0xfffffffe11117812 */ /* 0x004fd200078ec0ff */
[----:B------:R-:W-:Y:S02]  /*a740*/  @P1 LOP3.LUT R17, R17, 0x1, RZ, 0xfc, !PT ;  /* 0x0000000111111812 */ /* 0x000fe400078efcff */
[----:B---3--:R-:W-:Y:S01]  /*a750*/  SHF.R.S32.HI R9, RZ, 0x1f, R8 ;  /* 0x0000001fff097819 */ /* 0x008fe20000011408 */
[----:B------:R0:W-:Y:S01]  /*a760*/  STL [R1+0x8], R8 ;  /* 0x0000080801007387 */ /* 0x0001e20000100800 */
[----:B------:R-:W-:-:S03]  /*a770*/  SEL R16, R8, RZ, !P1 ;  /* 0x000000ff08107207 */ /* 0x000fc60004800000 */
[----:B------:R0:W-:Y:S04]  /*a780*/  STL [R1+0x18], R9 ;  /* 0x0000180901007387 */ /* 0x0001e80000100800 */
[----:B------:R0:W-:Y:S01]  /*a790*/  STL [R1+0xc], R17 ;  /* 0x00000c1101007387 */ /* 0x0001e20000100800 */
[----:B------:R-:W-:Y:S05]  /*a7a0*/  BRA.DIV UR4, `(.L_x_45) ;  /* 0x0000003604307947 */ /* 0x000fea000b800000 */
[----:B------:R1:W2:Y:S02]  /*a7b0*/  SHFL.IDX PT, R14, R18, RZ, 0x1f ;  /* 0x00001fff120e7589 */ /* 0x0002a400000e0000 */
.L_x_103:
[----:B------:R-:W-:Y:S01]  /*a7c0*/  PLOP3.LUT P2, PT, PT, PT, PT, 0x8, 0x0 ;  /* 0x000000000000781c */ /* 0x000fe20003f4e170 */
[----:B------:R-:W-:Y:S01]  /*a7d0*/  IMAD.MOV.U32 R0, RZ, RZ, R17 ;  /* 0x000000ffff007224 */ /* 0x000fe200078e0011 */
[----:B--2---:R-:W-:-:S04]  /*a7e0*/  ISETP.NE.AND P0, PT, R14, RZ, PT ;  /* 0x000000ff0e00720c */ /* 0x004fc80003f05270 */
[----:B------:R-:W-:-:S07]  /*a7f0*/  LOP3.LUT R0, R0, 0xfffffffd, RZ, 0xc0, !PT ;  /* 0xfffffffd00007812 */ /* 0x000fce00078ec0ff */
[----:B------:R-:W-:-:S05]  /*a800*/  @P2 LOP3.LUT R0, R0, 0x2, RZ, 0xfc, !PT ;  /* 0x0000000200002812 */ /* 0x000fca00078efcff */
[----:B------:R2:W-:Y:S01]  /*a810*/  STL [R1+0xc], R0 ;  /* 0x00000c0001007387 */ /* 0x0005e20000100800 */
[----:B------:R-:W-:Y:S05]  /*a820*/  @P0 BRA `(.L_x_46) ;  /* 0x0000000400900947 */ /* 0x000fea0003800000 */
[----:B------:R-:W-:-:S06]  /*a830*/  ULEA.HI.SX32 UR4, UR39, 0xffffffff, 0x19 ;  /* 0xffffffff27047891 */ /* 0x000fcc000f8fca3f */
[----:B--2---:R-:W-:Y:S01]  /*a840*/  IMAD.U32 R0, RZ, RZ, UR4 ;  /* 0x00000004ff007e24 */ /* 0x004fe2000f8e00ff */
[----:B------:R-:W-:-:S03]  /*a850*/  UMOV UR4, 0xffffffff ;  /* 0xffffffff00047882 */ /* 0x000fc60000000000 */
[----:B------:R-:W-:Y:S05]  /*a860*/  BRA.DIV UR4, `(.L_x_47) ;  /* 0x0000003604207947 */ /* 0x000fea000b800000 */
[----:B------:R-:W-:-:S13]  /*a870*/  ELECT P6, URZ, PT ;  /* 0x00000000003f782f */ /* 0x000fda00038c0000 */
.L_x_106:
[----:B------:R-:W-:Y:S05]  /*a880*/  @!P6 BRA `(.L_x_46) ;  /* 0x000000040078e947 */ /* 0x000fea0003800000 */
[----:B------:R-:W-:Y:S01]  /*a890*/  IMAD.MOV.U32 R16, RZ, RZ, R8 ;  /* 0x000000ffff107224 */ /* 0x000fe200078e0008 */
[----:B------:R-:W-:Y:S06]  /*a8a0*/  @!P1 BRA `(.L_x_48) ;  /* 0x0000000000449947 */ /* 0x000fec0003800000 */
[----:B------:R-:W2:Y:S01]  /*a8b0*/  LDC R7, c[0x0][0x43c] ;  /* 0x00010f00ff077b82 */ /* 0x000ea20000000800 */
[----:B------:R-:W-:Y:S01]  /*a8c0*/  ULDC.64 UR4, c[0x0][0x428] ;  /* 0x00010a0000047ab9 */ /* 0x000fe20000000a00 */
[----:B--2---:R-:W-:-:S13]  /*a8d0*/  ISETP.NE.AND P0, PT, R7, 0x1, PT ;  /* 0x000000010700780c */ /* 0x004fda0003f05270 */
[----:B------:R-:W2:Y:S02]  /*a8e0*/  @P0 LDC.64 R4, c[0x0][0x440] ;  /* 0x00011000ff040b82 */ /* 0x000ea40000000a00 */
[----:B--2---:R-:W-:-:S04]  /*a8f0*/  @P0 IMAD.HI.U32 R6, R0, R4, RZ ;  /* 0x0000000400060227 */ /* 0x004fc800078e00ff */
[----:B------:R-:W-:Y:S01]  /*a900*/  IMAD.MOV.U32 R4, RZ, RZ, R0 ;  /* 0x000000ffff047224 */ /* 0x000fe200078e0000 */
[----:B------:R-:W-:Y:S01]  /*a910*/  @P0 SHF.R.U32.HI R4, RZ, R5, R6 ;  /* 0x00000005ff040219 */ /* 0x000fe20000011606 */
[----:B------:R-:W-:-:S04]  /*a920*/  IMAD R6, R9, UR4, RZ ;  /* 0x0000000409067c24 */ /* 0x000fc8000f8e02ff */
[----:B------:R-:W-:Y:S02]  /*a930*/  IMAD.MOV R5, RZ, RZ, -R4 ;  /* 0x000000ffff057224 */ /* 0x000fe400078e0a04 */
[----:B------:R-:W-:Y:S02]  /*a940*/  IMAD R6, R8, UR5, R6 ;  /* 0x0000000508067c24 */ /* 0x000fe4000f8e0206 */
[----:B------:R-:W-:Y:S01]  /*a950*/  IMAD R0, R7, R5, R0 ;  /* 0x0000000507007224 */ /* 0x000fe200078e0200 */
[----:B------:R-:W-:-:S03]  /*a960*/  SHF.R.S32.HI R5, RZ, 0x1f, R4 ;  /* 0x0000001fff057819 */ /* 0x000fc60000011404 */
[----:B------:R-:W-:-:S04]  /*a970*/  IMAD.WIDE.U32 R4, R8, UR4, R4 ;  /* 0x0000000408047c25 */ /* 0x000fc8000f8e0004 */
[----:B------:R-:W-:Y:S01]  /*a980*/  IMAD.IADD R6, R5, 0x1, R6 ;  /* 0x0000000105067824 */ /* 0x000fe200078e0206 */
[----:B------:R-:W-:-:S04]  /*a990*/  LEA R2, P0, R4, R2, 0x2 ;  /* 0x0000000204027211 */ /* 0x000fc800078010ff */
[----:B------:R-:W-:-:S05]  /*a9a0*/  LEA.HI.X R3, R4, R3, R6, 0x2, P0 ;  /* 0x0000000304037211 */ /* 0x000fca00000f1406 */
[----:B------:R2:W5:Y:S04]  /*a9b0*/  LDG.E R16, desc[UR48][R2.64] ;  /* 0x0000003002107981 */ /* 0x000568000c1e1900 */
.L_x_48:
[----:B------:R-:W3:Y:S04]  /*a9c0*/  LDL R4, [R1] ;  /* 0x0000000001047983 */ /* 0x000ee80000100800 */
[----:B--2---:R-:W2:Y:S01]  /*a9d0*/  LDL R3, [R1+0x4] ;  /* 0x0000040001037983 */ /* 0x004ea20000100800 */
[----:B------:R-:W4:Y:S02]  /*a9e0*/  S2R R2, SR_TID.X ;  /* 0x0000000000027919 */ /* 0x000f240000002100 */
[----:B----4-:R-:W-:-:S04]  /*a9f0*/  LOP3.LUT R2, R2, 0x7f, RZ, 0xc0, !PT ;  /* 0x0000007f02027812 */ /* 0x010fc800078ec0ff */
[----:B------:R-:W-:Y:S02]  /*aa00*/  ISETP.NE.AND P1, PT, R2, RZ, PT ;  /* 0x000000ff0200720c */ /* 0x000fe40003f25270 */
[----:B---3--:R-:W-:Y:S02]  /*aa10*/  LEA R4, R4, UR41, 0x3 ;  /* 0x0000002904047c11 */ /* 0x008fe4000f8e18ff */
[----:B--2---:R-:W-:-:S04]  /*aa20*/  SHF.L.U32 R3, R3, 0x1f, RZ ;  /* 0x0000001f03037819 */ /* 0x004fc800000006ff */
[----:B------:R-:W2:Y:S02]  /*aa30*/  SYNCS.PHASECHK.TRANS64.TRYWAIT P0, [R4+URZ+0x38880], R3 ;  /* 0x03888003040075a7 */ /* 0x000ea4000800017f */
[----:B--2---:R-:W-:Y:S05]  /*aa40*/  @!P0 BRA `(.L_x_49) ;  /* 0x0000003000c88947 */ /* 0x004fea0003800000 */
.L_x_107:
[----:B------:R-:W-:Y:S05]  /*aa50*/  @P1 BRA `(.L_x_50) ;  /* 0x00000000001c1947 */ /* 0x000fea0003800000 */
[----:B------:R-:W3:Y:S02]  /*aa60*/  S2R R2, SR_TID.X ;  /* 0x0000000000027919 */ /* 0x000ee40000002100 */
[----:B---3--:R-:W-:Y:S01]  /*aa70*/  LOP3.LUT R5, R2, 0x1f, RZ, 0xc0, !PT ;  /* 0x0000001f02057812 */ /* 0x008fe200078ec0ff */
[----:B------:R-:W-:-:S03]  /*aa80*/  IMAD.MOV.U32 R2, RZ, RZ, 0x8000 ;  /* 0x00008000ff027424 */ /* 0x000fc600078e00ff */
[----:B------:R-:W-:Y:S01]  /*aa90*/  ISETP.NE.AND P0, PT, R5, RZ, PT ;  /* 0x000000ff0500720c */ /* 0x000fe20003f05270 */
[----:B------:R3:W-:-:S12]  /*aaa0*/  SYNCS.ARRIVE.TRANS64 RZ, [R4+URZ+0x38870], R2 ;  /* 0x0388700204ff79a7 */ /* 0x0007d8000800003f */
[----:B---3--:R-:W-:Y:S05]  /*aab0*/  @!P0 BRA `(.L_x_50) ;  /* 0x0000000000048947 */ /* 0x008fea0003800000 */
[----:B------:R-:W-:Y:S01]  /*aac0*/  BPT.TRAP 0x1 ;  /* 0x000000040000795c */ /* 0x000fe20000300000 */
.L_x_50:
[----:B------:R-:W3:Y:S01]  /*aad0*/  LDL R2, [R1] ;  /* 0x0000000001027983 */ /* 0x000ee20000100800 */
[----:B------:R-:W-:Y:S01]  /*aae0*/  R2UR UR33, R4 ;  /* 0x00000000042172ca */ /* 0x000fe200000e0000 */
[----:B------:R-:W-:Y:S01]  /*aaf0*/  IMAD.SHL.U32 R0, R0, 0x80, RZ ;  /* 0x0000008000007824 */ /* 0x000fe200078e00ff */
[----:B-----5:R-:W-:Y:S01]  /*ab00*/  R2UR UR37, R16 ;  /* 0x00000000102572ca */ /* 0x020fe200000e0000 */
[----:B------:R-:W-:Y:S01]  /*ab10*/  UIADD3 UR4, UP0, UR52, 0x470, URZ ;  /* 0x0000047034047890 */ /* 0x000fe2000ff1e03f */
[----:B------:R-:W-:Y:S02]  /*ab20*/  UMOV UR6, 0x0 ;  /* 0x0000000000067882 */ /* 0x000fe40000000000 */
[----:B------:R-:W-:Y:S01]  /*ab30*/  R2UR UR35, R0 ;  /* 0x00000000002372ca */ /* 0x000fe200000e0000 */
[----:B------:R-:W-:Y:S01]  /*ab40*/  UIADD3.X UR5, URZ, UR53, URZ, UP0, !UPT ;  /* 0x000000353f057290 */ /* 0x000fe200087fe43f */
[----:B------:R-:W-:Y:S01]  /*ab50*/  UMOV UR7, 0x14f00000 ;  /* 0x14f0000000077882 */ /* 0x000fe20000000000 */
[----:B------:R-:W-:Y:S01]  /*ab60*/  UMOV UR34, URZ ;  /* 0x0000003f00227c82 */ /* 0x000fe20008000000 */
[----:B------:R-:W-:Y:S01]  /*ab70*/  UMOV UR10, 0x80 ;  /* 0x00000080000a7882 */ /* 0x000fe20000000000 */
[----:B------:R-:W-:-:S02]  /*ab80*/  UMOV UR12, UR36 ;  /* 0x00000024000c7c82 */ /* 0x000fc40008000000 */
[----:B------:R-:W-:Y:S02]  /*ab90*/  UIADD3 UR33, UR33, 0x38870, URZ ;  /* 0x0003887021217890 */ /* 0x000fe4000fffe03f */
[----:B------:R-:W-:-:S04]  /*aba0*/  UMOV UR13, UR37 ;  /* 0x00000025000d7c82 */ /* 0x000fc80008000000 */
[----:B------:R-:W-:Y:S01]  /*abb0*/  UMOV UR11, UR35 ;  /* 0x00000023000b7c82 */ /* 0x000fe20008000000 */
[----:B------:R-:W-:Y:S01]  /*abc0*/  UMOV UR9, UR33 ;  /* 0x0000002100097c82 */ /* 0x000fe20008000000 */
[----:B---3--:R-:W-:-:S04]  /*abd0*/  LEA R2, R2, UR41, 0xf ;  /* 0x0000002902027c11 */ /* 0x008fc8000f8e78ff */
[----:B------:R-:W-:-:S13]  /*abe0*/  R2UR UR8, R2 ;  /* 0x00000000020872ca */ /* 0x000fda00000e0000 */
[----:B------:R-:W-:Y:S02]  /*abf0*/  UIADD3 UR32, UR8, 0x10400, URZ ;  /* 0x0001040008207890 */ /* 0x000fe4000fffe03f */
[----:B------:R-:W-:-:S07]  /*ac00*/  UIADD3 UR8, UR8, 0x14400, URZ ;  /* 0x0001440008087890 */ /* 0x000fce000fffe03f */
[----:B------:R3:W-:Y:S02]  /*ac10*/  UTMALDG.4D [UR32], [UR4], desc[UR6] ;  /* 0x00000620040075b4 */ /* 0x0007e40008019000 */
[----:B------:R3:W-:Y:S01]  /*ac20*/  UTMALDG.4D [UR8], [UR4], desc[UR6] ;  /* 0x00000608040075b4 */ /* 0x0007e20008019000 */
[----:B------:R-:W4:Y:S02]  /*ac30*/  SYNCS.PHASECHK.TRANS64.TRYWAIT P0, [R4+URZ+0x38840], R3 ;  /* 0x03884003040075a7 */ /* 0x000f24000800017f */
[----:B---34-:R-:W-:Y:S05]  /*ac40*/  @!P0 BRA `(.L_x_51) ;  /* 0x00000030005c8947 */ /* 0x018fea0003800000 */
.L_x_108:
[----:B------:R-:W-:Y:S05]  /*ac50*/  @P1 BRA `(.L_x_52) ;  /* 0x00000000001c1947 */ /* 0x000fea0003800000 */
[----:B------:R-:W4:Y:S01]  /*ac60*/  S2R R5, SR_TID.X ;  /* 0x0000000000057919 */ /* 0x000f220000002100 */
[----:B--23--:R-:W-:-:S04]  /*ac70*/  IMAD.MOV.U32 R3, RZ, RZ, 0x8000 ;  /* 0x00008000ff037424 */ /* 0x00cfc800078e00ff */
[----:B------:R2:W-:Y:S01]  /*ac80*/  SYNCS.ARRIVE.TRANS64 RZ, [R4+URZ+0x38830], R3 ;  /* 0x0388300304ff79a7 */ /* 0x0005e2000800003f */
[----:B----4-:R-:W-:-:S04]  /*ac90*/  LOP3.LUT R5, R5, 0x1f, RZ, 0xc0, !PT ;  /* 0x0000001f05057812 */ /* 0x010fc800078ec0ff */
[----:B------:R-:W-:-:S13]  /*aca0*/  ISETP.NE.AND P0, PT, R5, RZ, PT ;  /* 0x000000ff0500720c */ /* 0x000fda0003f05270 */
[----:B--2---:R-:W-:Y:S05]  /*acb0*/  @!P0 BRA `(.L_x_52) ;  /* 0x0000000000048947 */ /* 0x004fea0003800000 */
[----:B------:R-:W-:Y:S01]  /*acc0*/  BPT.TRAP 0x1 ;  /* 0x000000040000795c */ /* 0x000fe20000300000 */
.L_x_52:
[----:B--23--:R-:W2:Y:S01]  /*acd0*/  LDL.LU R3, [R1+0xc] ;  /* 0x00000c0001037983 */ /* 0x00cea20000300800 */
[----:B------:R-:W-:Y:S01]  /*ace0*/  R2UR UR8, R2 ;  /* 0x00000000020872ca */ /* 0x000fe200000e0000 */
[----:B------:R-:W-:Y:S01]  /*acf0*/  UIADD3 UR4, UP0, UR52, 0x370, URZ ;  /* 0x0000037034047890 */ /* 0x000fe2000ff1e03f */
[----:B------:R-:W-:Y:S01]  /*ad00*/  R2UR UR17, R4 ;  /* 0x00000000041172ca */ /* 0x000fe200000e0000 */
[----:B------:R-:W-:Y:S01]  /*ad10*/  UMOV UR6, 0x0 ;  /* 0x0000000000067882 */ /* 0x000fe20000000000 */
[----:B------:R-:W-:Y:S01]  /*ad20*/  PLOP3.LUT P0, PT, PT, PT, PT, 0x80, 0x0 ;  /* 0x000000000000781c */ /* 0x000fe20003f0f070 */
[----:B------:R-:W-:Y:S01]  /*ad30*/  UIADD3.X UR5, URZ, UR53, URZ, UP0, !UPT ;  /* 0x000000353f057290 */ /* 0x000fe200087fe43f */
[----:B------:R-:W-:Y:S01]  /*ad40*/  R2UR UR19, R0 ;  /* 0x00000000001372ca */ /* 0x000fe200000e0000 */
[----:B------:R-:W-:Y:S01]  /*ad50*/  UMOV UR7, 0x14f00000 ;  /* 0x14f0000000077882 */ /* 0x000fe20000000000 */
[----:B------:R-:W-:Y:S01]  /*ad60*/  R2UR UR21, R16 ;  /* 0x00000000101572ca */ /* 0x000fe200000e0000 */
[----:B------:R-:W-:Y:S01]  /*ad70*/  UMOV UR18, URZ ;  /* 0x0000003f00127c82 */ /* 0x000fe20008000000 */
[----:B------:R-:W-:Y:S01]  /*ad80*/  UMOV UR20, UR36 ;  /* 0x0000002400147c82 */ /* 0x000fe20008000000 */
[----:B------:R-:W-:Y:S01]  /*ad90*/  UMOV UR10, 0x80 ;  /* 0x00000080000a7882 */ /* 0x000fe20000000000 */
[----:B------:R-:W-:Y:S01]  /*ada0*/  UMOV UR12, UR36 ;  /* 0x00000024000c7c82 */ /* 0x000fe20008000000 */
[----:B------:R-:W-:-:S02]  /*adb0*/  UIADD3 UR16, UR8, 0x28400, URZ ;  /* 0x0002840008107890 */ /* 0x000fc4000fffe03f */
[----:B------:R-:W-:Y:S02]  /*adc0*/  UIADD3 UR17, UR17, 0x38830, URZ ;  /* 0x0003883011117890 */ /* 0x000fe4000fffe03f */
[----:B------:R-:W-:Y:S02]  /*add0*/  UIADD3 UR8, UR8, 0x2c400, URZ ;  /* 0x0002c40008087890 */ /* 0x000fe4000fffe03f */
[----:B------:R-:W-:Y:S02]  /*ade0*/  UMOV UR11, UR19 ;  /* 0x00000013000b7c82 */ /* 0x000fe40008000000 */
[----:B------:R-:W-:Y:S01]  /*adf0*/  UMOV UR13, UR21 ;  /* 0x00000015000d7c82 */ /* 0x000fe20008000000 */
[----:B------:R-:W-:Y:S02]  /*ae00*/  UMOV UR9, UR17 ;  /* 0x0000001100097c82 */ /* 0x000fe40008000000 */
[----:B------:R3:W-:Y:S02]  /*ae10*/  UTMALDG.4D [UR16], [UR4], desc[UR6] ;  /* 0x00000610040075b4 */ /* 0x0007e40008019000 */
[----:B------:R3:W-:Y:S01]  /*ae20*/  UTMALDG.4D [UR8], [UR4], desc[UR6] ;  /* 0x00000608040075b4 */ /* 0x0007e20008019000 */
[----:B--2---:R-:W-:-:S04]  /*ae30*/  LOP3.LUT R3, R3, 0xfffffffd, RZ, 0xc0, !PT ;  /* 0xfffffffd03037812 */ /* 0x004fc800078ec0ff */
[----:B------:R-:W-:-:S05]  /*ae40*/  @P0 LOP3.LUT R3, R3, 0x2, RZ, 0xfc, !PT ;  /* 0x0000000203030812 */ /* 0x000fca00078efcff */
[----:B------:R3:W-:Y:S01]  /*ae50*/  STL [R1+0xc], R3 ;  /* 0x00000c0301007387 */ /* 0x0007e20000100800 */
[----:B------:R-:W-:Y:S01]  /*ae60*/  NOP ;  /* 0x0000000000007918 */ /* 0x000fe20000000000 */
.L_x_46:
[----:B------:R-:W-:Y:S05]  /*ae70*/  WARPSYNC.ALL ;  /* 0x0000000000007948 */ /* 0x000fea0003800000 */
[----:B---3--:R-:W-:Y:S01]  /*ae80*/  UIADD3 UR4, UR41, 0x20400, URZ ;  /* 0x0002040029047890 */ /* 0x008fe2000fffe03f */
[----:B------:R-:W-:Y:S03]  /*ae90*/  BAR.SYNC.DEFER_BLOCKING 0x8, 0x180 ;  /* 0x0206000000007b1d */ /* 0x000fe60000010000 */
[----:B------:R-:W-:-:S06]  /*aea0*/  ULOP3.LUT UP0, URZ, UR4, 0x3ff, URZ, 0xc0, !UPT ;  /* 0x000003ff043f7892 */ /* 0x000fcc000f80c03f */
[----:B------:R-:W-:-:S13]  /*aeb0*/  PLOP3.LUT P0, PT, PT, PT, UP0, 0x80, 0x0 ;  /* 0x000000000000781c */ /* 0x000fda0003f0f008 */
[----:B------:R-:W-:Y:S05]  /*aec0*/  @!P0 BRA `(.L_x_53) ;  /* 0x0000000000408947 */ /* 0x000fea0003800000 */
[----:B------:R-:W-:Y:S01]  /*aed0*/  MOV R2, 0x0 ;  /* 0x0000000000027802 */ /* 0x000fe20000000f00 */
[----:B------:R-:W-:Y:S01]  /*aee0*/  ULDC.64 UR6, c[0x4][0xc0] ;  /* 0x0100300000067ab9 */ /* 0x000fe20000000a00 */
[----:B------:R-:W-:Y:S01]  /*aef0*/  ULDC.64 UR8, c[0x4][0xc8] ;  /* 0x0100320000087ab9 */ /* 0x000fe20000000a00 */
[----:B------:R-:W-:Y:S01]  /*af00*/  ULDC.64 UR4, c[0x4][0x28] ;  /* 0x01000a0000047ab9 */ /* 0x000fe20000000a00 */
[----:B------:R-:W-:Y:S02]  /*af10*/  IMAD.U32 R4, RZ, RZ, UR6 ;  /* 0x00000006ff047e24 */ /* 0x000fe4000f8e00ff */
[----:B------:R-:W3:Y:S01]  /*af20*/  LDC.64 R2, c[0x4][R2] ;  /* 0x0100000002027b82 */ /* 0x000ee20000000a00 */
[----:B------:R-:W-:Y:S02]  /*af30*/  IMAD.U32 R5, RZ, RZ, UR7 ;  /* 0x00000007ff057e24 */ /* 0x000fe4000f8e00ff */
[----:B------:R-:W-:Y:S02]  /*af40*/  IMAD.U32 R6, RZ, RZ, UR8 ;  /* 0x00000008ff067e24 */ /* 0x000fe4000f8e00ff */
[----:B------:R-:W-:-:S02]  /*af50*/  IMAD.U32 R7, RZ, RZ, UR9 ;  /* 0x00000009ff077e24 */ /* 0x000fc4000f8e00ff */
[----:B------:R-:W-:Y:S02]  /*af60*/  IMAD.U32 R10, RZ, RZ, UR4 ;  /* 0x00000004ff0a7e24 */ /* 0x000fe4000f8e00ff */
[----:B------:R-:W-:Y:S02]  /*af70*/  IMAD.U32 R11, RZ, RZ, UR5 ;  /* 0x00000005ff0b7e24 */ /* 0x000fe4000f8e00ff */
[----:B0-----:R-:W-:Y:S02]  /*af80*/  IMAD.MOV.U32 R8, RZ, RZ, 0x70 ;  /* 0x00000070ff087424 */ /* 0x001fe400078e00ff */
[----:B------:R-:W-:Y:S02]  /*af90*/  IMAD.MOV.U32 R12, RZ, RZ, 0x1 ;  /* 0x00000001ff0c7424 */ /* 0x000fe400078e00ff */
[----:B------:R-:W-:-:S07]  /*afa0*/  IMAD.MOV.U32 R13, RZ, RZ, RZ ;  /* 0x000000ffff0d7224 */ /* 0x000fce00078e00ff */
[----:B------:R-:W-:-:S07]  /*afb0*/  LEPC R20, `(.L_x_53) ;  /* 0x000000001014794e */ /* 0x000fce0000000000 */
[----:B-123--:R-:W-:Y:S05]  /*afc0*/  CALL.ABS.NOINC R2 ;  /* 0x0000000002007343 */ /* 0x00efea0003c00000 */
.L_x_53:
[----:B0-----:R0:W5:Y:S01]  /*afd0*/  LDL R9, [R1+0x24] ;  /* 0x0000240001097983 */ /* 0x0011620000100800 */
[----:B------:R-:W3:Y:S01]  /*afe0*/  LDC R8, c[0x0][0x448] ;  /* 0x00011200ff087b82 */ /* 0x000ee20000000800 */
[----:B------:R-:W4:Y:S01]  /*aff0*/  S2R R2, SR_TID.X ;  /* 0x0000000000027919 */ /* 0x000f220000002100 */
[----:B------:R-:W2:Y:S06]  /*b000*/  S2R R17, SR_TID.X ;  /* 0x0000000000117919 */ /* 0x000eac0000002100 */
[----:B------:R-:W0:Y:S01]  /*b010*/  LDC R4, c[0x0][0xc38] ;  /* 0x00030e00ff047b82 */ /* 0x000e220000000800 */
[----:B------:R-:W-:Y:S01]  /*b020*/  USHF.R.S32.HI UR4, URZ, 0x1f, UR36 ;  /* 0x0000001f3f047899 */ /* 0x000fe20008011424 */
[----:B------:R-:W-:Y:S01]  /*b030*/  ULDC.64 UR8, c[0x0][0x2d8] ;  /* 0x0000b60000087ab9 */ /* 0x000fe20000000a00 */
[----:B---3--:R-:W-:-:S02]  /*b040*/  ISETP.NE.AND P0, PT, R8, 0x1, PT ;  /* 0x000000010800780c */ /* 0x008fc40003f05270 */
[----:B----4-:R-:W-:-:S11]  /*b050*/  LOP3.LUT R2, R2, 0x7f, RZ, 0xc0, !PT ;  /* 0x0000007f02027812 */ /* 0x010fd600078ec0ff */
[----:B------:R-:W3:Y:S01]  /*b060*/  @P0 LDC R3, c[0x0][0x44c] ;  /* 0x00011300ff030b82 */ /* 0x000ee20000000800 */
[----:B-1----:R-:W-:Y:S01]  /*b070*/  SHF.R.U32.HI R18, RZ, 0x3, R2 ;  /* 0x00000003ff127819 */ /* 0x002fe20000011602 */
[----:B------:R-:W-:Y:S02]  /*b080*/  IMAD R2, RZ, RZ, -UR45 ;  /* 0x8000002dff027e24 */ /* 0x000fe4000f8e02ff */
[----:B--2---:R-:W-:Y:S02]  /*b090*/  IMAD.SHL.U32 R17, R17, 0x10, RZ ;  /* 0x0000001011117824 */ /* 0x004fe400078e00ff */
[----:B0-----:R-:W-:Y:S02]  /*b0a0*/  IMAD R2, R4, R2, UR50 ;  /* 0x0000003204027e24 */ /* 0x001fe4000f8e0202 */
[----:B------:R-:W0:Y:S01]  /*b0b0*/  @P0 LDC R0, c[0x0][0x450] ;  /* 0x00011400ff000b82 */ /* 0x000e220000000800 */
[----:B------:R-:W-:Y:S01]  /*b0c0*/  LOP3.LUT R17, R18, 0x70, R17, 0xf8, !PT ;  /* 0x0000007012117812 */ /* 0x000fe200078ef811 */
[----:B------:R-:W-:-:S05]  /*b0d0*/  IMAD.SHL.U32 R5, R2, 0x80, RZ ;  /* 0x0000008002057824 */ /* 0x000fca00078e00ff */
[----:B------:R-:W-:-:S05]  /*b0e0*/  LOP3.LUT R2, R17, R5, RZ, 0xfc, !PT ;  /* 0x0000000511027212 */ /* 0x000fca00078efcff */
[----:B---3--:R-:W-:-:S04]  /*b0f0*/  @P0 IMAD.HI.U32 R3, R2, R3, RZ ;  /* 0x0000000302030227 */ /* 0x008fc800078e00ff */
[----:B------:R-:W-:Y:S01]  /*b100*/  IMAD.MOV.U32 R6, RZ, RZ, R2 ;  /* 0x000000ffff067224 */ /* 0x000fe200078e0002 */
[----:B0-----:R-:W-:-:S05]  /*b110*/  @P0 SHF.R.U32.HI R6, RZ, R0, R3 ;  /* 0x00000000ff060219 */ /* 0x001fca0000011603 */
[----:B------:R-:W-:Y:S01]  /*b120*/  IMAD.MOV R0, RZ, RZ, -R6 ;  /* 0x000000ffff007224 */ /* 0x000fe200078e0a06 */
[----:B------:R-:W0:Y:S03]  /*b130*/  S2R R18, SR_TID.X ;  /* 0x0000000000127919 */ /* 0x000e260000002100 */
[----:B------:R-:W-:Y:S02]  /*b140*/  IMAD R0, R8, R0, R2 ;  /* 0x0000000008007224 */ /* 0x000fe400078e0202 */
[----:B------:R-:W1:Y:S01]  /*b150*/  LDC.64 R2, c[0x0][0x2d0] ;  /* 0x0000b400ff027b82 */ /* 0x000e620000000a00 */
[----:B------:R-:W2:Y:S01]  /*b160*/  S2R R17, SR_TID.X ;  /* 0x0000000000117919 */ /* 0x000ea20000002100 */
[----:B------:R-:W-:Y:S02]  /*b170*/  UIMAD UR6, UR4, UR8, URZ ;  /* 0x00000008040672a4 */ /* 0x000fe4000f8e023f */
[----:B------:R-:W-:-:S02]  /*b180*/  UIMAD.WIDE.U32 UR4, UR36, UR8, URZ ;  /* 0x00000008240472a5 */ /* 0x000fc4000f8e003f */
[----:B------:R-:W-:Y:S02]  /*b190*/  UIMAD UR6, UR36, UR9, UR6 ;  /* 0x00000009240672a4 */ /* 0x000fe4000f8e0206 */
[----:B------:R-:W-:Y:S01]  /*b1a0*/  USHF.R.S32.HI UR7, URZ, 0x1f, UR44 ;  /* 0x0000001f3f077899 */ /* 0x000fe2000801142c */
[----:B------:R-:W-:Y:S01]  /*b1b0*/  ULDC.64 UR8, c[0x0][0x2e0] ;  /* 0x0000b80000087ab9 */ /* 0x000fe20000000a00 */
[----:B------:R-:W-:Y:S02]  /*b1c0*/  UIADD3 UR5, UR5, UR6, URZ ;  /* 0x0000000605057290 */ /* 0x000fe4000fffe03f */
[----:B------:R-:W-:Y:S01]  /*b1d0*/  UIMAD UR6, UR7, UR8, URZ ;  /* 0x00000008070672a4 */ /* 0x000fe2000f8e023f */
[----:B------:R-:W-:Y:S01]  /*b1e0*/  SHF.R.S32.HI R4, RZ, 0x1f, R6 ;  /* 0x0000001fff047819 */ /* 0x000fe20000011406 */
[----:B------:R-:W-:Y:S02]  /*b1f0*/  UIMAD.WIDE.U32 UR4, UR44, UR8, UR4 ;  /* 0x000000082c0472a5 */ /* 0x000fe4000f8e0004 */
[----:B------:R-:W-:-:S04]  /*b200*/  UIMAD UR6, UR44, UR9, UR6 ;  /* 0x000000092c0672a4 */ /* 0x000fc8000f8e0206 */
[----:B------:R-:W-:Y:S01]  /*b210*/  UIADD3 UR5, UR5, UR6, URZ ;  /* 0x0000000605057290 */ /* 0x000fe2000fffe03f */
[-C--:B-1----:R-:W-:Y:S02]  /*b220*/  IMAD R4, R4, R2.reuse, RZ ;  /* 0x0000000204047224 */ /* 0x082fe400078e02ff */
[----:B------:R-:W-:Y:S02]  /*b230*/  ULDC.64 UR6, c[0x0][0x280] ;  /* 0x0000a00000067ab9 */ /* 0x000fe40000000a00 */
[C---:B------:R-:W-:Y:S02]  /*b240*/  IMAD R4, R6.reuse, R3, R4 ;  /* 0x0000000306047224 */ /* 0x040fe400078e0204 */
[----:B------:R-:W-:Y:S01]  /*b250*/  IMAD.WIDE.U32 R2, R6, R2, UR4 ;  /* 0x0000000406027e25 */ /* 0x000fe2000f8e0002 */
[----:B------:R-:W-:-:S03]  /*b260*/  ULDC.64 UR4, c[0x0][0x2c8] ;  /* 0x0000b20000047ab9 */ /* 0x000fc60000000a00 */
[----:B0-----:R-:W-:Y:S02]  /*b270*/  IMAD.SHL.U32 R18, R18, 0x10, RZ ;  /* 0x0000001012127824 */ /* 0x001fe400078e00ff */
[----:B------:R-:W-:Y:S01]  /*b280*/  IMAD.IADD R3, R3, 0x1, R4 ;  /* 0x0000000103037824 */ /* 0x000fe200078e0204 */
[----:B------:R-:W-:Y:S01]  /*b290*/  SHF.R.S32.HI R4, RZ, 0x1f, R0 ;  /* 0x0000001fff047819 */ /* 0x000fe20000011400 */
[----:B--2---:R-:W-:Y:S01]  /*b2a0*/  IMAD.SHL.U32 R10, R17, 0x10, RZ ;  /* 0x00000010110a7824 */ /* 0x004fe200078e00ff */
[----:B------:R-:W-:Y:S01]  /*b2b0*/  LOP3.LUT R18, R18, 0x70, RZ, 0xc0, !PT ;  /* 0x0000007012127812 */ /* 0x000fe200078ec0ff */
[----:B------:R-:W-:-:S04]  /*b2c0*/  IMAD.WIDE.U32 R2, R0, UR4, R2 ;  /* 0x0000000400027c25 */ /* 0x000fc8000f8e0002 */
[----:B------:R-:W-:Y:S01]  /*b2d0*/  IMAD R4, R4, UR4, RZ ;  /* 0x0000000404047c24 */ /* 0x000fe2000f8e02ff */
[----:B------:R-:W-:Y:S01]  /*b2e0*/  LOP3.LUT R10, R10, 0x70, RZ, 0xc0, !PT ;  /* 0x000000700a0a7812 */ /* 0x000fe200078ec0ff */
[----:B------:R-:W-:Y:S01]  /*b2f0*/  ULDC UR4, c[0x0][0x2b8] ;  /* 0x0000ae0000047ab9 */ /* 0x000fe20000000800 */
[----:B------:R-:W-:Y:S01]  /*b300*/  LOP3.LUT R7, R18, 0x80, RZ, 0xfc, !PT ;  /* 0x0000008012077812 */ /* 0x000fe200078efcff */
[----:B------:R-:W-:Y:S01]  /*b310*/  IMAD R4, R0, UR5, R4 ;  /* 0x0000000500047c24 */ /* 0x000fe2000f8e0204 */
[----:B------:R-:W-:Y:S02]  /*b320*/  IADD3 R0, P2, R2, UR6, RZ ;  /* 0x0000000602007c10 */ /* 0x000fe4000ff5e0ff */
[----:B------:R-:W-:Y:S02]  /*b330*/  ISETP.GE.AND P0, PT, R10, UR4, PT ;  /* 0x000000040a007c0c */ /* 0x000fe4000bf06270 */
[----:B------:R-:W-:Y:S01]  /*b340*/  ISETP.GE.AND P1, PT, R7, UR4, PT ;  /* 0x0000000407007c0c */ /* 0x000fe2000bf26270 */
[----:B------:R-:W-:Y:S01]  /*b350*/  UMOV UR4, 0xffffffff ;  /* 0xffffffff00047882 */ /* 0x000fe20000000000 */
[----:B------:R-:W-:-:S02]  /*b360*/  LOP3.LUT R17, R17, 0x7f, RZ, 0xc0, !PT ;  /* 0x0000007f11117812 */ /* 0x000fc400078ec0ff */
[----:B------:R-:W-:Y:S02]  /*b370*/  IADD3.X R4, R3, UR7, R4, P2, !PT ;  /* 0x0000000703047c10 */ /* 0x000fe400097fe404 */
[----:B------:R-:W-:Y:S01]  /*b380*/  SHF.R.U32.HI R17, RZ, 0x3, R17 ;  /* 0x00000003ff117819 */ /* 0x000fe20000011611 */
[----:B------:R-:W-:Y:S06]  /*b390*/  BRA.DIV UR4, `(.L_x_54) ;  /* 0x0000002a049c7947 */ /* 0x000fec000b800000 */
[----:B------:R-:W0:Y:S01]  /*b3a0*/  SHFL.IDX PT, R7, R0, RZ, 0x181f ;  /* 0x00181fff00077589 */ /* 0x000e2200000e0000 */
[----:B------:R-:W-:Y:S01]  /*b3b0*/  ULDC UR4, c[0x0][0x288] ;  /* 0x0000a20000047ab9 */ /* 0x000fe20000000800 */
[----:B------:R-:W-:Y:S02]  /*b3c0*/  IMAD.IADD R2, R17, 0x1, R5 ;  /* 0x0000000111027824 */ /* 0x000fe400078e0205 */
[----:B------:R-:W1:Y:S01]  /*b3d0*/  SHFL.IDX PT, R6, R4, RZ, 0x181f ;  /* 0x00181fff04067589 */ /* 0x000e6200000e0000 */
[----:B------:R-:W-:Y:S02]  /*b3e0*/  IMAD R3, R8, UR4, RZ ;  /* 0x0000000408037c24 */ /* 0x000fe4000f8e02ff */
[C---:B------:R-:W-:Y:S01]  /*b3f0*/  VIADD R5, R2.reuse, 0x10 ;  /* 0x0000001002057836 */ /* 0x040fe20000000000 */
[----:B------:R-:W2:Y:S02]  /*b400*/  SHFL.IDX PT, R8, R0, 0x1, 0x181f ;  /* 0x00381f0000087f89 */ /* 0x000ea400000e0000 */
[----:B------:R-:W-:-:S02]  /*b410*/  ISETP.GE.AND P4, PT, R2, R3, PT ;  /* 0x000000030200720c */ /* 0x000fc40003f86270 */
[----:B------:R-:W-:Y:S02]  /*b420*/  ISETP.GE.AND P2, PT, R5, R3, PT ;  /* 0x000000030500720c */ /* 0x000fe40003f46270 */
[----:B------:R-:W3:Y:S09]  /*b430*/  SHFL.IDX PT, R5, R4, 0x1, 0x181f ;  /* 0x00381f0004057f89 */ /* 0x000ef200000e0000 */
[----:B0-----:R-:W-:-:S05]  /*b440*/  @!P4 IADD3 R7, P3, R10, R7, RZ ;  /* 0x000000070a07c210 */ /* 0x001fca0007f7e0ff */
[----:B-1----:R-:W-:-:S05]  /*b450*/  @!P4 IMAD.X R6, RZ, RZ, R6, P3 ;  /* 0x000000ffff06c224 */ /* 0x002fca00018e0606 */
[----:B------:R-:W-:-:S04]  /*b460*/  @!P4 LOP3.LUT R7, R7, R6, RZ, 0x3c, !PT ;  /* 0x000000060707c212 */ /* 0x000fc800078e3cff */
[----:B------:R-:W-:-:S04]  /*b470*/  @!P4 LOP3.LUT R6, R7, R6, RZ, 0x3c, !PT ;  /* 0x000000060706c212 */ /* 0x000fc800078e3cff */
[----:B------:R-:W-:-:S05]  /*b480*/  @!P4 LOP3.LUT R7, R7, R6, RZ, 0x3c, !PT ;  /* 0x000000060707c212 */ /* 0x000fca00078e3cff */
[----:B-----5:R-:W-:Y:S04]  /*b490*/  @!P4 LDGSTS.E.BYPASS.LTC128B.128 [R9+0x20400], desc[UR48][R6.64], !P0 ;  /* 0x204000000609cfae */ /* 0x020fe8000c101d70 */
[----:B------:R2:W-:Y:S02]  /*b4a0*/  @!P4 LDGSTS.E.BYPASS.LTC128B.128 [R9+0x24400], desc[UR48][R6.64+0x80], !P1 ;  /* 0x244000800609cfae */ /* 0x0005e4000c901d70 */
[----:B--2---:R-:W-:-:S05]  /*b4b0*/  @!P2 IADD3 R6, P3, R10, R8, RZ ;  /* 0x000000080a06a210 */ /* 0x004fca0007f7e0ff */
[----:B---3--:R-:W-:-:S04]  /*b4c0*/  @!P2 IMAD.X R5, RZ, RZ, R5, P3 ;  /* 0x000000ffff05a224 */ /* 0x008fc800018e0605 */
[----:B------:R-:W-:Y:S02]  /*b4d0*/  @!P2 IMAD.MOV.U32 R7, RZ, RZ, R5 ;  /* 0x000000ffff07a224 */ /* 0x000fe400078e0005 */
[----:B------:R-:W-:-:S03]  /*b4e0*/  VIADD R5, R2, 0x20 ;  /* 0x0000002002057836 */ /* 0x000fc60000000000 */
[----:B------:R-:W-:Y:S04]  /*b4f0*/  @!P2 LDGSTS.E.BYPASS.LTC128B.128 [R9+0x20c00], desc[UR48][R6.64], !P0 ;  /* 0x20c000000609afae */ /* 0x000fe8000c101d70 */
[----:B------:R0:W-:Y:S01]  /*b500*/  @!P2 LDGSTS.E.BYPASS.LTC128B.128 [R9+0x24c00], desc[UR48][R6.64+0x80], !P1 ;  /* 0x24c000800609afae */ /* 0x0001e2000c901d70 */
[----:B------:R-:W-:-:S03]  /*b510*/  ISETP.GE.AND P2, PT, R5, R3, PT ;  /* 0x000000030500720c */ /* 0x000fc60003f46270 */
[----:B------:R-:W-:Y:S04]  /*b520*/  SHFL.IDX PT, R5, R4, 0x2, 0x181f ;  /* 0x00581f0004057f89 */ /* 0x000fe800000e0000 */
[----:B0-----:R-:W0:Y:S06]  /*b530*/  SHFL.IDX PT, R6, R0, 0x2, 0x181f ;  /* 0x00581f0000067f89 */ /* 0x001e2c00000e0000 */
[----:B0-----:R-:W-:-:S05]  /*b540*/  @!P2 IADD3 R6, P3, R10, R6, RZ ;  /* 0x000000060a06a210 */ /* 0x001fca0007f7e0ff */
[----:B------:R-:W-:-:S04]  /*b550*/  @!P2 IMAD.X R5, RZ, RZ, R5, P3 ;  /* 0x000000ffff05a224 */ /* 0x000fc800018e0605 */
        /* <DEDUP_REMOVED lines=33> */
[----:B------:R-:W-:Y:S04]  /*b770*/  SHFL.IDX PT, R4, R4, 0x7, 0x181f ;  /* 0x00f81f0004047f89 */ /* 0x000fe800000e0000 */
[----:B0-----:R-:W0:Y:S04]  /*b780*/  SHFL.IDX PT, R6, R0, 0x6, 0x181f ;  /* 0x00d81f0000067f89 */ /* 0x001e2800000e0000 */
[----:B------:R-:W1:Y:S01]  /*b790*/  SHFL.IDX PT, R0, R0, 0x7, 0x181f ;  /* 0x00f81f0000007f89 */ /* 0x000e6200000e0000 */
[----:B0-----:R-:W-:-:S05]  /*b7a0*/  @!P2 IADD3 R6, P3, R10, R6, RZ ;  /* 0x000000060a06a210 */ /* 0x001fca0007f7e0ff */
[----:B------:R-:W-:-:S04]  /*b7b0*/  @!P2 IMAD.X R5, RZ, RZ, R5, P3 ;  /* 0x000000ffff05a224 */ /* 0x000fc800018e0605 */
[----:B------:R-:W-:-:S05]  /*b7c0*/  @!P2 IMAD.MOV.U32 R7, RZ, RZ, R5 ;  /* 0x000000ffff07a224 */ /* 0x000fca00078e0005 */
[----:B------:R0:W-:Y:S04]  /*b7d0*/  @!P2 LDGSTS.E.BYPASS.LTC128B.128 [R9+0x23400], desc[UR48][R6.64], !P0 ;  /* 0x234000000609afae */ /* 0x0001e8000c101d70 */
[----:B-1----:R0:W-:Y:S02]  /*b7e0*/  @!P2 LDGSTS.E.BYPASS.LTC128B.128 [R9+0x27400], desc[UR48][R6.64+0x80], !P1 ;  /* 0x274000800609afae */ /* 0x0021e4000c901d70 */
.L_x_125:
[----:B------:R-:W-:Y:S01]  /*b7f0*/  VIADD R2, R2, 0x70 ;  /* 0x0000007002027836 */ /* 0x000fe20000000000 */
[----:B------:R-:W-:Y:S04]  /*b800*/  BSSY B0, `(.L_x_55) ;  /* 0x000000a000007945 */ /* 0x000fe80003800000 */
[----:B------:R-:W-:-:S13]  /*b810*/  ISETP.GE.AND P2, PT, R2, R3, PT ;  /* 0x000000030200720c */ /* 0x000fda0003f46270 */
[----:B------:R-:W-:Y:S05]  /*b820*/  @P2 BRA `(.L_x_56) ;  /* 0x00000000001c2947 */ /* 0x000fea0003800000 */
[----:B------:R-:W-:-:S05]  /*b830*/  IADD3 R2, P2, R10, R0, RZ ;  /* 0x000000000a027210 */ /* 0x000fca0007f5e0ff */
[----:B------:R-:W-:-:S05]  /*b840*/  IMAD.X R3, RZ, RZ, R4, P2 ;  /* 0x000000ffff037224 */ /* 0x000fca00010e0604 */
[----:B------:R-:W-:Y:S01]  /*b850*/  @!PT LDS RZ, [RZ] ;  /* 0x00000000fffff984 */ /* 0x000fe20000000800 */
[----:B------:R-:W-:Y:S01]  /*b860*/  @!PT LDS RZ, [RZ] ;  /* 0x00000000fffff984 */ /* 0x000fe20000000800 */
[----:B------:R-:W-:Y:S01]  /*b870*/  @!PT LDS RZ, [RZ] ;  /* 0x00000000fffff984 */ /* 0x000fe20000000800 */
[----:B------:R1:W-:Y:S04]  /*b880*/  LDGSTS.E.BYPASS.LTC128B.128 [R9+0x23c00], desc[UR48][R2.64], !P0 ;  /* 0x23c0000002097fae */ /* 0x0003e8000c101d70 */
[----:B------:R1:W-:Y:S02]  /*b890*/  LDGSTS.E.BYPASS.LTC128B.128 [R9+0x27c00], desc[UR48][R2.64+0x80], !P1 ;  /* 0x27c0008002097fae */ /* 0x0003e4000c901d70 */
.L_x_56:
[----:B------:R-:W-:Y:S05]  /*b8a0*/  BSYNC B0 ;  /* 0x0000000000007941 */ /* 0x000fea0003800000 */
.L_x_55:
[----:B------:R-:W-:Y:S01]  /*b8b0*/  NOP ;  /* 0x0000000000007918 */ /* 0x000fe20000000000 */
[----:B------:R-:W-:Y:S01]  /*b8c0*/  SYNCS.ARRIVE.TRANS64.RED.A0T1 RZ, [UR41+0x38800], RZ ;  /* 0x038800ffffff79a7 */ /* 0x000fe20008200429 */
[----:B------:R-:W-:Y:S01]  /*b8d0*/  ARRIVES.LDGSTSBAR.64.TRANSCNT [UR41+0x38800] ;  /* 0x03880000ff0079b0 */ /* 0x000fe20008000aa9 */
[----:B------:R-:W-:Y:S01]  /*b8e0*/  NOP ;  /* 0x0000000000007918 */ /* 0x000fe20000000000 */
[----:B------:R-:W-:Y:S01]  /*b8f0*/  ULOP3.LUT UR4, UR46, 0x1, URZ, 0xc, !UPT ;  /* 0x000000012e047892 */ /* 0x000fe2000f8e0c3f */
[----:B------:R-:W-:Y:S05]  /*b900*/  SYNCS.ARRIVE.TRANS64.A1T0 RZ, [UR41+0x38800], RZ ;  /* 0x038800ffffff79a7 */ /* 0x000fea0008100029 */
[----:B------:R-:W-:-:S05]  /*b910*/  IMAD.U32 R0, RZ, RZ, UR4 ;  /* 0x00000004ff007e24 */ /* 0x000fca000f8e00ff */
[----:B------:R-:W-:-:S04]  /*b920*/  SHF.L.U32 R0, R0, 0x1f, RZ ;  /* 0x0000001f00007819 */ /* 0x000fc800000006ff */
[----:B------:R-:W2:Y:S02]  /*b930*/  SYNCS.PHASECHK.TRANS64.TRYWAIT P0, [UR41+0x38820], R0 ;  /* 0x03882000ff0075a7 */ /* 0x000ea40008000169 */
[----:B--2---:R-:W-:Y:S05]  /*b940*/  @!P0 BRA `(.L_x_57) ;  /* 0x0000002c00c48947 */ /* 0x004fea0003800000 */
.L_x_126:
[----:B------:R-:W-:-:S06]  /*b950*/  UISETP.GE.AND UP0, UPT, UR40, 0x81, UPT ;  /* 0x000000812800788c */ /* 0x000fcc000bf06270 */
[----:B------:R-:W-:-:S13]  /*b960*/  PLOP3.LUT P0, PT, PT, PT, UP0, 0x80, 0x0 ;  /* 0x000000000000781c */ /* 0x000fda0003f0f008 */
[----:B------:R-:W-:Y:S05]  /*b970*/  @!P0 BRA `(.L_x_58) ;  /* 0x0000001000b88947 */ /* 0x000fea0003800000 */
[----:B-1----:R1:W5:Y:S01]  /*b980*/  LDL.LU R0, [R1+0x4] ;  /* 0x0000040001007983 */ /* 0x0023620000300800 */
[----:B------:R-:W-:-:S03]  /*b990*/  ULEA.HI.SX32 UR4, UR39, 0xfffffffe, 0x19 ;  /* 0xfffffffe27047891 */ /* 0x000fc6000f8fca3f */
[----:B0-----:R1:W5:Y:S03]  /*b9a0*/  LDL.LU R6, [R1] ;  /* 0x0000000001067983 */ /* 0x0013660000300800 */
[----:B------:R-:W-:-:S07]  /*b9b0*/  IMAD.U32 R17, RZ, RZ, UR4 ;  /* 0x00000004ff117e24 */ /* 0x000fce000f8e00ff */
.L_x_80:
[----:B------:R-:W2:Y:S01]  /*b9c0*/  LDL R4, [R1+0xc] ;  /* 0x00000c0001047983 */ /* 0x000ea20000100800 */
[----:B-----5:R-:W-:Y:S01]  /*b9d0*/  VIADD R2, R6, 0x1 ;  /* 0x0000000106027836 */ /* 0x020fe20000000000 */
[----:B------:R-:W-:Y:S04]  /*b9e0*/  BSSY B0, `(.L_x_59) ;  /* 0x000008a000007945 */ /* 0x000fe80003800000 */
[----:B------:R-:W-:-:S04]  /*b9f0*/  ISETP.NE.AND P0, PT, R2, 0x2, PT ;  /* 0x000000020200780c */ /* 0x000fc80003f05270 */
[----:B0-----:R-:W-:Y:S02]  /*ba00*/  SEL R3, RZ, 0x1, P0 ;  /* 0x00000001ff037807 */ /* 0x001fe40000000000 */
[----:B------:R-:W-:Y:S02]  /*ba10*/  SEL R9, R2, RZ, P0 ;  /* 0x000000ff02097207 */ /* 0x000fe40000000000 */
[----:B------:R-:W-:-:S05]  /*ba20*/  LOP3.LUT R8, R0, R3, RZ, 0x3c, !PT ;  /* 0x0000000300087212 */ /* 0x000fca00078e3cff */
[----:B------:R0:W-:Y:S04]  /*ba30*/  STL [R1+0x4], R8 ;  /* 0x0000040801007387 */ /* 0x0001e80000100800 */
[----:B------:R0:W-:Y:S01]  /*ba40*/  STL [R1], R9 ;  /* 0x0000000901007387 */ /* 0x0001e20000100800 */
[----:B--2---:R-:W-:-:S13]  /*ba50*/  LOP3.LUT P1, RZ, R4, 0x2, RZ, 0xc0, !PT ;  /* 0x0000000204ff7812 */ /* 0x004fda000782c0ff */
[----:B0-----:R-:W-:Y:S05]  /*ba60*/  @!P1 BRA `(.L_x_60) ;  /* 0x0000000800049947 */ /* 0x001fea0003800000 */
[----:B------:R-:W-:Y:S01]  /*ba70*/  LOP3.LUT P1, RZ, R4, 0x1, RZ, 0xc0, !PT ;  /* 0x0000000104ff7812 */ /* 0x000fe2000782c0ff */
[----:B------:R-:W-:-:S12]  /*ba80*/  IMAD.MOV.U32 R7, RZ, RZ, R17 ;  /* 0x000000ffff077224 */ /* 0x000fd800078e0011 */
[----:B------:R-:W-:Y:S05]  /*ba90*/  @!P1 BRA `(.L_x_61) ;  /* 0x0000000000509947 */ /* 0x000fea0003800000 */
[----:B------:R-:W2:Y:S01]  /*baa0*/  LDL R10, [R1+0x18] ;  /* 0x00001800010a7983 */ /* 0x000ea20000100800 */
[----:B------:R-:W0:Y:S01]  /*bab0*/  LDC R7, c[0x0][0x43c] ;  /* 0x00010f00ff077b82 */ /* 0x000e220000000800 */
[----:B------:R-:W-:Y:S02]  /*bac0*/  ULDC.64 UR4, c[0x0][0x428] ;  /* 0x00010a0000047ab9 */ /* 0x000fe40000000a00 */
[----:B------:R-:W3:Y:S01]  /*bad0*/  LDL R5, [R1+0x8] ;  /* 0x0000080001057983 */ /* 0x000ee20000100800 */
[----:B0-----:R-:W-:-:S13]  /*bae0*/  ISETP.NE.AND P0, PT, R7, 0x1, PT ;  /* 0x000000010700780c */ /* 0x001fda0003f05270 */
[----:B------:R-:W0:Y:S02]  /*baf0*/  @P0 LDC.64 R2, c[0x0][0x440] ;  /* 0x00011000ff020b82 */ /* 0x000e240000000a00 */
[----:B0-----:R-:W-:-:S04]  /*bb00*/  @P0 IMAD.HI.U32 R4, R17, R2, RZ ;  /* 0x0000000211040227 */ /* 0x001fc800078e00ff */
[----:B------:R-:W-:Y:S01]  /*bb10*/  IMAD.MOV.U32 R2, RZ, RZ, R17 ;  /* 0x000000ffff027224 */ /* 0x000fe200078e0011 */
[----:B------:R-:W-:-:S05]  /*bb20*/  @P0 SHF.R.U32.HI R2, RZ, R3, R4 ;  /* 0x00000003ff020219 */ /* 0x000fca0000011604 */
[----:B------:R-:W-:-:S04]  /*bb30*/  IMAD.MOV R3, RZ, RZ, -R2 ;  /* 0x000000ffff037224 */ /* 0x000fc800078e0a02 */
[----:B------:R-:W-:Y:S01]  /*bb40*/  IMAD R7, R7, R3, R17 ;  /* 0x0000000307077224 */ /* 0x000fe200078e0211 */
[----:B------:R-:W-:Y:S01]  /*bb50*/  SHF.R.S32.HI R3, RZ, 0x1f, R2 ;  /* 0x0000001fff037819 */ /* 0x000fe20000011402 */
[----:B--2---:R-:W-:-:S04]  /*bb60*/  IMAD R4, R10, UR4, RZ ;  /* 0x000000040a047c24 */ /* 0x004fc8000f8e02ff */
[C---:B---3--:R-:W-:Y:S02]  /*bb70*/  IMAD R4, R5.reuse, UR5, R4 ;  /* 0x0000000505047c24 */ /* 0x048fe4000f8e0204 */
[----:B------:R-:W-:Y:S01]  /*bb80*/  IMAD.WIDE.U32 R2, R5, UR4, R2 ;  /* 0x0000000405027c25 */ /* 0x000fe2000f8e0002 */
[----:B------:R-:W-:-:S03]  /*bb90*/  ULDC.64 UR4, c[0x0][0x418] ;  /* 0x0001060000047ab9 */ /* 0x000fc60000000a00 */
[----:B------:R-:W-:Y:S01]  /*bba0*/  IMAD.IADD R3, R4, 0x1, R3 ;  /* 0x0000000104037824 */ /* 0x000fe200078e0203 */
[----:B------:R-:W-:-:S04]  /*bbb0*/  LEA R4, P0, R2, UR4, 0x2 ;  /* 0x0000000402047c11 */ /* 0x000fc8000f8010ff */
[----:B------:R-:W-:-:S05]  /*bbc0*/  LEA.HI.X R5, R2, UR5, R3, 0x2, P0 ;  /* 0x0000000502057c11 */ /* 0x000fca00080f1403 */
[----:B------:R0:W5:Y:S04]  /*bbd0*/  LDG.E R16, desc[UR48][R4.64] ;  /* 0x0000003004107981 */ /* 0x000168000c1e1900 */
.L_x_61:
[----:B------:R-:W2:Y:S01]  /*bbe0*/  S2R R2, SR_TID.X ;  /* 0x0000000000027919 */ /* 0x000ea20000002100 */
[----:B0-----:R-:W-:Y:S01]  /*bbf0*/  LEA R4, R9, UR41, 0x3 ;  /* 0x0000002909047c11 */ /* 0x001fe2000f8e18ff */
[----:B------:R-:W-:Y:S01]  /*bc00*/  BSSY B1, `(.L_x_62) ;  /* 0x0000006000017945 */ /* 0x000fe20003800000 */
[----:B--2---:R-:W-:Y:S02]  /*bc10*/  LOP3.LUT R3, R2, 0x7f, RZ, 0xc0, !PT ;  /* 0x0000007f02037812 */ /* 0x004fe400078ec0ff */
[----:B------:R-:W-:Y:S02]  /*bc20*/  SHF.L.U32 R2, R8, 0x1f, RZ ;  /* 0x0000001f08027819 */ /* 0x000fe400000006ff */
[----:B------:R-:W-:Y:S02]  /*bc30*/  ISETP.NE.AND P1, PT, R3, RZ, PT ;  /* 0x000000ff0300720c */ /* 0x000fe40003f25270 */
[----:B------:R-:W0:Y:S02]  /*bc40*/  SYNCS.PHASECHK.TRANS64.TRYWAIT P0, [R4+URZ+0x38880], R2 ;  /* 0x03888002040075a7 */ /* 0x000e24000800017f */
[----:B0-----:R-:W-:Y:S09]  /*bc50*/  @!P0 BRA `(.L_x_63) ;  /* 0x0000002c00188947 */ /* 0x001ff20003800000 */
.L_x_127:
[----:B------:R-:W-:Y:S05]  /*bc60*/  BSYNC B1 ;  /* 0x0000000000017941 */ /* 0x000fea0003800000 */
.L_x_62:
[----:B------:R-:W-:Y:S04]  /*bc70*/  BSSY B1, `(.L_x_64) ;  /* 0x0000009000017945 */ /* 0x000fe80003800000 */
[----:B------:R-:W-:Y:S05]  /*bc80*/  @P1 BRA `(.L_x_65) ;  /* 0x00000000001c1947 */ /* 0x000fea0003800000 */
[----:B------:R-:W2:Y:S02]  /*bc90*/  S2R R3, SR_TID.X ;  /* 0x0000000000037919 */ /* 0x000ea40000002100 */
[----:B--2---:R-:W-:Y:S01]  /*bca0*/  LOP3.LUT R5, R3, 0x1f, RZ, 0xc0, !PT ;  /* 0x0000001f03057812 */ /* 0x004fe200078ec0ff */
[----:B------:R-:W-:-:S03]  /*bcb0*/  IMAD.MOV.U32 R3, RZ, RZ, 0x8000 ;  /* 0x00008000ff037424 */ /* 0x000fc600078e00ff */
[----:B------:R-:W-:Y:S01]  /*bcc0*/  ISETP.NE.AND P0, PT, R5, RZ, PT ;  /* 0x000000ff0500720c */ /* 0x000fe20003f05270 */
[----:B------:R2:W-:-:S12]  /*bcd0*/  SYNCS.ARRIVE.TRANS64 RZ, [R4+URZ+0x38870], R3 ;  /* 0x0388700304ff79a7 */ /* 0x0005d8000800003f */
[----:B--2---:R-:W-:Y:S05]  /*bce0*/  @!P0 BRA `(.L_x_65) ;  /* 0x0000000000048947 */ /* 0x004fea0003800000 */
[----:B------:R-:W-:Y:S01]  /*bcf0*/  BPT.TRAP 0x1 ;  /* 0x000000040000795c */ /* 0x000fe20000300000 */
.L_x_65:
[----:B------:R-:W-:Y:S05]  /*bd00*/  BSYNC B1 ;  /* 0x0000000000017941 */ /* 0x000fea0003800000 */
.L_x_64:
[----:B------:R-:W2:Y:S01]  /*bd10*/  LDL R3, [R1] ;  /* 0x0000000001037983 */ /* 0x000ea20000100800 */
[----:B------:R-:W-:Y:S01]  /*bd20*/  IMAD.MOV.U32 R10, RZ, RZ, RZ ;  /* 0x000000ffff0a7224 */ /* 0x000fe200078e00ff */
[----:B------:R-:W-:Y:S01]  /*bd30*/  UIADD3 UR4, UP0, UR52, 0x470, URZ ;  /* 0x0000047034047890 */ /* 0x000fe2000ff1e03f */
[----:B------:R-:W-:Y:S01]  /*bd40*/  PLOP3.LUT P0, PT, PT, PT, PT, 0x80, 0x0 ;  /* 0x000000000000781c */ /* 0x000fe20003f0f070 */
[----:B------:R-:W-:Y:S01]  /*bd50*/  IMAD.SHL.U32 R7, R7, 0x80, RZ ;  /* 0x0000008007077824 */ /* 0x000fe200078e00ff */
[----:B------:R-:W-:Y:S01]  /*bd60*/  UMOV UR6, 0x0 ;  /* 0x0000000000067882 */ /* 0x000fe20000000000 */
[----:B------:R-:W-:Y:S01]  /*bd70*/  R2UR UR10, R10 ;  /* 0x000000000a0a72ca */ /* 0x000fe200000e0000 */
[----:B------:R-:W-:Y:S01]  /*bd80*/  UIADD3.X UR5, URZ, UR53, URZ, UP0, !UPT ;  /* 0x000000353f057290 */ /* 0x000fe200087fe43f */
[----:B------:R-:W-:Y:S01]  /*bd90*/  UMOV UR7, 0x14f00000 ;  /* 0x14f0000000077882 */ /* 0x000fe20000000000 */
[----:B--2---:R-:W-:Y:S01]  /*bda0*/  LEA R5, R3, UR41, 0xf ;  /* 0x0000002903057c11 */ /* 0x004fe2000f8e78ff */
[----:B------:R-:W-:-:S04]  /*bdb0*/  VIADD R3, R4, 0x38870 ;  /* 0x0003887004037836 */ /* 0x000fc80000000000 */
[----:B------:R-:W-:-:S07]  /*bdc0*/  VIADD R8, R5, 0x10400 ;  /* 0x0001040005087836 */ /* 0x000fce0000000000 */
.L_x_66:
[----:B------:R-:W-:-:S13]  /*bdd0*/  @P0 ELECT P2, URZ, PT ;  /* 0x00000000003f082f */ /* 0x000fda0003840000 */
[----:B-----5:R-:W-:Y:S01]  /*bde0*/  @P2 R2UR UR13, R16 ;  /* 0x00000000100d22ca */ /* 0x020fe200000e0000 */
[----:B------:R-:W-:Y:S01]  /*bdf0*/  UMOV UR12, UR36 ;  /* 0x00000024000c7c82 */ /* 0x000fe20008000000 */
[----:B------:R-:W-:Y:S02]  /*be00*/  @P2 R2UR UR11, R7 ;  /* 0x00000000070b22ca */ /* 0x000fe400000e0000 */
[----:B------:R-:W-:Y:S02]  /*be10*/  @P2 R2UR UR9, R3 ;  /* 0x00000000030922ca */ /* 0x000fe400000e0000 */
[----:B------:R-:W-:Y:S02]  /*be20*/  @P2 R2UR UR8, R8 ;  /* 0x00000000080822ca */ /* 0x000fe400000e0000 */
[----:B------:R-:W-:Y:S02]  /*be30*/  @P2 PLOP3.LUT P0, PT, P2, PT, PT, 0x8, 0x0 ;  /* 0x000000000000281c */ /* 0x000fe4000170e170 */
[----:B------:R-:W-:-:S09]  /*be40*/  PLOP3.LUT P2, PT, PT, PT, PT, 0x8, 0x0 ;  /* 0x000000000000781c */ /* 0x000fd20003f4e170 */
[----:B------:R2:W-:Y:S02]  /*be50*/  UTMALDG.4D [UR8], [UR4], desc[UR6] ;  /* 0x00000608040075b4 */ /* 0x0005e40008019000 */
[----:B--2---:R-:W-:Y:S05]  /*be60*/  @P0 BRA.U.ANY `(.L_x_66) ;  /* 0xfffffffd00d80947 */ /* 0x004fea000393ffff */
[----:B------:R-:W-:Y:S01]  /*be70*/  IMAD.MOV.U32 R8, RZ, RZ, 0x80 ;  /* 0x00000080ff087424 */ /* 0x000fe200078e00ff */
[----:B------:R-:W-:Y:S01]  /*be80*/  PLOP3.LUT P0, PT, PT, PT, PT, 0x80, 0x0 ;  /* 0x000000000000781c */ /* 0x000fe20003f0f070 */
[----:B------:R-:W-:Y:S01]  /*be90*/  VIADD R9, R5, 0x14400 ;  /* 0x0001440005097836 */ /* 0x000fe20000000000 */
[----:B------:R-:W-:Y:S01]  /*bea0*/  UMOV UR6, 0x0 ;  /* 0x0000000000067882 */ /* 0x000fe20000000000 */
[----:B------:R-:W-:Y:S01]  /*beb0*/  UMOV UR7, 0x14f00000 ;  /* 0x14f0000000077882 */ /* 0x000fe20000000000 */
[----:B------:R-:W-:-:S15]  /*bec0*/  R2UR UR10, R8 ;  /* 0x00000000080a72ca */ /* 0x000fde00000e0000 */
.L_x_67:
[----:B------:R-:W-:-:S13]  /*bed0*/  @P0 ELECT P2, URZ, PT ;  /* 0x00000000003f082f */ /* 0x000fda0003840000 */
[----:B------:R-:W-:Y:S01]  /*bee0*/  @P2 R2UR UR13, R16 ;  /* 0x00000000100d22ca */ /* 0x000fe200000e0000 */
        /* <DEDUP_REMOVED lines=8> */
[----:B------:R-:W2:Y:S01]  /*bf70*/  SYNCS.PHASECHK.TRANS64.TRYWAIT P0, [R4+URZ+0x38840], R2 ;  /* 0x03884002040075a7 */ /* 0x000ea2000800017f */
[----:B------:R-:W-:Y:S04]  /*bf80*/  BSSY B1, `(.L_x_68) ;  /* 0x0000002000017945 */ /* 0x000fe80003800000 */
[----:B--2---:R-:W-:Y:S05]  /*bf90*/  @!P0 BRA `(.L_x_69) ;  /* 0x00000028005c8947 */ /* 0x004fea0003800000 */
.L_x_128:
[----:B------:R-:W-:Y:S05]  /*bfa0*/  BSYNC B1 ;  /* 0x0000000000017941 */ /* 0x000fea0003800000 */
.L_x_68:
[----:B------:R-:W-:Y:S01]  /*bfb0*/  BSSY B1, `(.L_x_70) ;  /* 0x000000b000017945 */ /* 0x000fe20003800000 */
[----:B0-2---:R-:W-:Y:S02]  /*bfc0*/  IMAD.MOV.U32 R2, RZ, RZ, 0x0 ;  /* 0x00000000ff027424 */ /* 0x005fe400078e00ff */
[----:B------:R-:W-:Y:S01]  /*bfd0*/  IMAD.MOV.U32 R3, RZ, RZ, 0x14f00000 ;  /* 0x14f00000ff037424 */ /* 0x000fe200078e00ff */
[----:B------:R-:W-:Y:S06]  /*bfe0*/  @P1 BRA `(.L_x_71) ;  /* 0x00000000001c1947 */ /* 0x000fec0003800000 */
[----:B------:R-:W0:Y:S02]  /*bff0*/  S2R R9, SR_TID.X ;  /* 0x0000000000097919 */ /* 0x000e240000002100 */
[----:B0-----:R-:W-:Y:S01]  /*c000*/  LOP3.LUT R11, R9, 0x1f, RZ, 0xc0, !PT ;  /* 0x0000001f090b7812 */ /* 0x001fe200078ec0ff */
[----:B------:R-:W-:-:S03]  /*c010*/  IMAD.MOV.U32 R9, RZ, RZ, 0x8000 ;  /* 0x00008000ff097424 */ /* 0x000fc600078e00ff */
[----:B------:R-:W-:Y:S01]  /*c020*/  ISETP.NE.AND P0, PT, R11, RZ, PT ;  /* 0x000000ff0b00720c */ /* 0x000fe20003f05270 */
[----:B------:R0:W-:-:S12]  /*c030*/  SYNCS.ARRIVE.TRANS64 RZ, [R4+URZ+0x38830], R9 ;  /* 0x0388300904ff79a7 */ /* 0x0001d8000800003f */
[----:B0-----:R-:W-:Y:S05]  /*c040*/  @!P0 BRA `(.L_x_71) ;  /* 0x0000000000048947 */ /* 0x001fea0003800000 */
[----:B------:R-:W-:Y:S01]  /*c050*/  BPT.TRAP 0x1 ;  /* 0x000000040000795c */ /* 0x000fe20000300000 */
.L_x_71:
[----:B------:R-:W-:Y:S05]  /*c060*/  BSYNC B1 ;  /* 0x0000000000017941 */ /* 0x000fea0003800000 */
.L_x_70:
[----:B------:R-:W-:Y:S01]  /*c070*/  R2UR UR10, R10 ;  /* 0x000000000a0a72ca */ /* 0x000fe200000e0000 */
[----:B------:R-:W-:Y:S01]  /*c080*/  UIADD3 UR4, UP0, UR52, 0x370, URZ ;  /* 0x0000037034047890 */ /* 0x000fe2000ff1e03f */
[----:B------:R-:W-:Y:S01]  /*c090*/  R2UR UR6, R2 ;  /* 0x00000000020672ca */ /* 0x000fe200000e0000 */
[----:B------:R-:W-:Y:S01]  /*c0a0*/  VIADD R4, R4, 0x38830 ;  /* 0x0003883004047836 */ /* 0x000fe20000000000 */
[----:B------:R-:W-:Y:S01]  /*c0b0*/  R2UR UR7, R3 ;  /* 0x00000000030772ca */ /* 0x000fe200000e0000 */
[----:B------:R-:W-:Y:S01]  /*c0c0*/  VIADD R9, R5, 0x28400 ;  /* 0x0002840005097836 */ /* 0x000fe20000000000 */
[----:B------:R-:W-:Y:S01]  /*c0d0*/  PLOP3.LUT P0, PT, PT, PT, PT, 0x80, 0x0 ;  /* 0x000000000000781c */ /* 0x000fe20003f0f070 */
[----:B------:R-:W-:-:S12]  /*c0e0*/  UIADD3.X UR5, URZ, UR53, URZ, UP0, !UPT ;  /* 0x000000353f057290 */ /* 0x000fd800087fe43f */
.L_x_72:
        /* <DEDUP_REMOVED lines=9> */
[----:B0-----:R-:W-:Y:S05]  /*c180*/  @P0 BRA.U.ANY `(.L_x_72) ;  /* 0xfffffffd00d80947 */ /* 0x001fea000393ffff */
[----:B------:R-:W-:Y:S01]  /*c190*/  R2UR UR10, R8 ;  /* 0x00000000080a72ca */ /* 0x000fe200000e0000 */
[----:B------:R-:W-:Y:S01]  /*c1a0*/  VIADD R5, R5, 0x2c400 ;  /* 0x0002c40005057836 */ /* 0x000fe20000000000 */
[----:B------:R-:W-:Y:S02]  /*c1b0*/  R2UR UR6, R2 ;  /* 0x00000000020672ca */ /* 0x000fe400000e0000 */
[----:B------:R-:W-:Y:S02]  /*c1c0*/  R2UR UR7, R3 ;  /* 0x00000000030772ca */ /* 0x000fe400000e0000 */
[----:B------:R-:W-:-:S13]  /*c1d0*/  PLOP3.LUT P0, PT, PT, PT, PT, 0x80, 0x0 ;  /* 0x000000000000781c */ /* 0x000fda0003f0f070 */
.L_x_73:
        /* <DEDUP_REMOVED lines=10> */
.L_x_60:
[----:B------:R-:W-:Y:S05]  /*c280*/  BSYNC B0 ;  /* 0x0000000000007941 */ /* 0x000fea0003800000 */
.L_x_59:
[----:B------:R-:W-:-:S06]  /*c290*/  UISETP.NE.AND UP0, UPT, UR42, 0x3, UPT ;  /* 0x000000032a00788c */ /* 0x000fcc000bf05270 */
[----:B------:R-:W-:-:S13]  /*c2a0*/  PLOP3.LUT P0, PT, PT, PT, UP0, 0x80, 0x0 ;  /* 0x000000000000781c */ /* 0x000fda0003f0f008 */
[----:B------:R-:W-:Y:S05]  /*c2b0*/  @!P0 BRA `(.L_x_74) ;  /* 0x0000000000048947 */ /* 0x000fea0003800000 */
[----:B------:R-:W-:Y:S01]  /*c2c0*/  BPT.TRAP 0x1 ;  /* 0x000000040000795c */ /* 0x000fe20000300000 */
.L_x_74:
[----:B------:R-:W-:Y:S01]  /*c2d0*/  IMAD.U32 R2, RZ, RZ, UR47 ;  /* 0x0000002fff027e24 */ /* 0x000fe2000f8e00ff */
[----:B------:R-:W-:Y:S01]  /*c2e0*/  LEA R19, R6, UR41, 0x3 ;  /* 0x0000002906137c11 */ /* 0x000fe2000f8e18ff */
[----:B------:R-:W-:Y:S03]  /*c2f0*/  BSSY B0, `(.L_x_75) ;  /* 0x0000006000007945 */ /* 0x000fe60003800000 */
[----:B------:R-:W-:Y:S02]  /*c300*/  ISETP.NE.AND P1, PT, R2, 0x3, PT ;  /* 0x000000030200780c */ /* 0x000fe40003f25270 */
[----:B------:R-:W-:-:S04]  /*c310*/  LOP3.LUT R2, R0, 0x1, RZ, 0x3c, !PT ;  /* 0x0000000100027812 */ /* 0x000fc800078e3cff */
[----:B------:R-:W-:-:S04]  /*c320*/  SHF.L.U32 R2, R2, 0x1f, RZ ;  /* 0x0000001f02027819 */ /* 0x000fc800000006ff */
[----:B------:R-:W0:Y:S02]  /*c330*/  SYNCS.PHASECHK.TRANS64.TRYWAIT P0, [R19+URZ+0x38870], R2 ;  /* 0x03887002130075a7 */ /* 0x000e24000800017f */
[----:B0-----:R-:W-:Y:S05]  /*c340*/  @!P0 BRA `(.L_x_76) ;  /* 0x0000002400848947 */ /* 0x001fea0003800000 */
.L_x_129:
[----:B------:R-:W-:Y:S05]  /*c350*/  BSYNC B0 ;  /* 0x0000000000007941 */ /* 0x000fea0003800000 */
.L_x_75:
[----:B------:R-:W-:Y:S05]  /*c360*/  @!P1 BRA `(.L_x_77) ;  /* 0x0000000000049947 */ /* 0x000fea0003800000 */
[----:B------:R-:W-:Y:S01]  /*c370*/  BPT.TRAP 0x1 ;  /* 0x000000040000795c */ /* 0x000fe20000300000 */
.L_x_77:
[----:B------:R-:W-:Y:S01]  /*c380*/  SHF.L.U32 R0, R0, 0x1f, RZ ;  /* 0x0000001f00007819 */ /* 0x000fe200000006ff */
[----:B------:R-:W-:-:S03]  /*c390*/  IMAD.SHL.U32 R3, R6, 0x8000, RZ ;  /* 0x0000800006037824 */ /* 0x000fc600078e00ff */
[----:B------:R-:W2:Y:S02]  /*c3a0*/  SYNCS.PHASECHK.TRANS64.TRYWAIT P0, [R19+URZ+0x38860], R0 ;  /* 0x03886000130075a7 */ /* 0x000ea4000800017f */
[----:B--2---:R-:W-:Y:S05]  /*c3b0*/  @!P0 BRA `(.L_x_78) ;  /* 0x00000024007c8947 */ /* 0x004fea0003800000 */
.L_x_130:
[----:B0-----:R-:W2:Y:S04]  /*c3c0*/  LDL R2, [R1+0x20] ;  /* 0x0000200001027983 */ /* 0x001ea80000100800 */
[----:B------:R-:W3:Y:S04]  /*c3d0*/  LDL R18, [R1+0x14] ;  /* 0x0000140001127983 */ /* 0x000ee80000100800 */
[----:B------:R-:W4:Y:S01]  /*c3e0*/  LDL R12, [R1+0x1c] ;  /* 0x00001c00010c7983 */ /* 0x000f220000100800 */
[----:B------:R-:W-:Y:S05]  /*c3f0*/  WARPSYNC.ALL ;  /* 0x0000000000007948 */ /* 0x000fea0003800000 */
[----:B--2---:R-:W-:-:S05]  /*c400*/  LOP3.LUT R0, R3, R2, RZ, 0xfc, !PT ;  /* 0x0000000203007212 */ /* 0x004fca00078efcff */
[----:B------:R-:W0:Y:S01]  /*c410*/  LDSM.16.MT88.4 R8, [R0+UR41+0x10400] ;  /* 0x010400290008783b */ /* 0x000e220008004200 */
[----:B------:R-:W-:-:S04]  /*c420*/  VIADD R2, R0, UR41 ;  /* 0x0000002900027c36 */ /* 0x000fc80008000000 */
[----:B---3--:R-:W-:Y:S01]  /*c430*/  IMAD.IADD R2, R18, 0x1, R2 ;  /* 0x0000000112027824 */ /* 0x008fe200078e0202 */
[C-C-:B0-----:R-:W-:Y:S02]  /*c440*/  PRMT R4, R8.reuse, 0x6420, R9.reuse ;  /* 0x0000642008047816 */ /* 0x141fe40000000009 */
[----:B------:R-:W-:Y:S02]  /*c450*/  PRMT R5, R8, 0x7531, R9 ;  /* 0x0000753108057816 */ /* 0x000fe40000000009 */
[C-C-:B------:R-:W-:Y:S02]  /*c460*/  PRMT R6, R10.reuse, 0x6420, R11.reuse ;  /* 0x000064200a067816 */ /* 0x140fe4000000000b */
[----:B------:R-:W-:Y:S02]  /*c470*/  PRMT R7, R10, 0x7531, R11 ;  /* 0x000075310a077816 */ /* 0x000fe4000000000b */
[----:B------:R-:W0:Y:S01]  /*c480*/  LDSM.16.MT88.4 R8, [R2+0x10400] ;  /* 0x010400000208783b */ /* 0x000e220000004200 */
[----:B----4-:R-:W-:-:S05]  /*c490*/  IADD3 R3, R3, UR41, R12 ;  /* 0x0000002903037c10 */ /* 0x010fca000fffe00c */
[----:B------:R-:W-:Y:S01]  /*c4a0*/  STSM.16.M88.4 [R3+0x400], R4 ;  /* 0x0004000403007844 */ /* 0x000fe20000000200 */
[C-C-:B0-----:R-:W-:Y:S02]  /*c4b0*/  PRMT R12, R8.reuse, 0x6420, R9.reuse ;  /* 0x00006420080c7816 */ /* 0x141fe40000000009 */
[----:B------:R-:W-:Y:S02]  /*c4c0*/  PRMT R13, R8, 0x7531, R9 ;  /* 0x00007531080d7816 */ /* 0x000fe40000000009 */
[C-C-:B------:R-:W-:Y:S02]  /*c4d0*/  PRMT R14, R10.reuse, 0x6420, R11.reuse ;  /* 0x000064200a0e7816 */ /* 0x140fe4000000000b */
[----:B------:R-:W-:-:S05]  /*c4e0*/  PRMT R15, R10, 0x7531, R11 ;  /* 0x000075310a0f7816 */ /* 0x000fca000000000b */
[----:B------:R-:W-:Y:S04]  /*c4f0*/  STSM.16.M88.4 [R3+0x2400], R12 ;  /* 0x0024000c03007844 */ /* 0x000fe80000000200 */
[----:B------:R-:W0:Y:S02]  /*c500*/  LDSM.16.MT88.4 R8, [R0+UR41+0x14400] ;  /* 0x014400290008783b */ /* 0x000e240008004200 */
[C-C-:B0-----:R-:W-:Y:S02]  /*c510*/  PRMT R4, R8.reuse, 0x6420, R9.reuse ;  /* 0x0000642008047816 */ /* 0x141fe40000000009 */
[----:B------:R-:W-:Y:S02]  /*c520*/  PRMT R5, R8, 0x7531, R9 ;  /* 0x0000753108057816 */ /* 0x000fe40000000009 */
[----:B------:R-:W-:-:S02]  /*c530*/  PRMT R6, R10, 0x6420, R11 ;  /* 0x000064200a067816 */ /* 0x000fc4000000000b */
[----:B------:R-:W-:Y:S02]  /*c540*/  PRMT R7, R10, 0x7531, R11 ;  /* 0x000075310a077816 */ /* 0x000fe4000000000b */
[----:B------:R-:W0:Y:S04]  /*c550*/  LDSM.16.MT88.4 R8, [R2+0x14400] ;  /* 0x014400000208783b */ /* 0x000e280000004200 */
[----:B------:R-:W-:Y:S01]  /*c560*/  STSM.16.M88.4 [R3+0x4400], R4 ;  /* 0x0044000403007844 */ /* 0x000fe20000000200 */
[C-C-:B0-----:R-:W-:Y:S02]  /*c570*/  PRMT R12, R8.reuse, 0x6420, R9.reuse ;  /* 0x00006420080c7816 */ /* 0x141fe40000000009 */
[----:B------:R-:W-:Y:S02]  /*c580*/  PRMT R13, R8, 0x7531, R9 ;  /* 0x00007531080d7816 */ /* 0x000fe40000000009 */
[----:B------:R-:W-:-:S02]  /*c590*/  PRMT R14, R10, 0x6420, R11 ;  /* 0x000064200a0e7816 */ /* 0x000fc4000000000b */
[----:B------:R-:W-:-:S05]  /*c5a0*/  PRMT R15, R10, 0x7531, R11 ;  /* 0x000075310a0f7816 */ /* 0x000fca000000000b */
[----:B------:R0:W-:Y:S04]  /*c5b0*/  STSM.16.M88.4 [R3+0x6400], R12 ;  /* 0x0064000c03007844 */ /* 0x0001e80000000200 */
[----:B------:R-:W2:Y:S04]  /*c5c0*/  LDSM.16.MT88.4 R8, [R0+UR41+0x11400] ;  /* 0x011400290008783b */ /* 0x000ea80008004200 */
[----:B0-----:R-:W3:Y:S01]  /*c5d0*/  LDL R15, [R1+0x10] ;  /* 0x00001000010f7983 */ /* 0x001ee20000100800 */
[C-C-:B--2---:R-:W-:Y:S02]  /*c5e0*/  PRMT R4, R8.reuse, 0x6420, R9.reuse ;  /* 0x0000642008047816 */ /* 0x144fe40000000009 */
[----:B------:R-:W-:-:S02]  /*c5f0*/  PRMT R5, R8, 0x7531, R9 ;  /* 0x0000753108057816 */ /* 0x000fc40000000009 */
[C-C-:B------:R-:W-:Y:S02]  /*c600*/  PRMT R6, R10.reuse, 0x6420, R11.reuse ;  /* 0x000064200a067816 */ /* 0x140fe4000000000b */
[----:B------:R-:W-:Y:S02]  /*c610*/  PRMT R7, R10, 0x7531, R11 ;  /* 0x000075310a077816 */ /* 0x000fe4000000000b */
[----:B------:R-:W0:Y:S01]  /*c620*/  LDSM.16.MT88.4 R8, [R2+0x11400] ;  /* 0x011400000208783b */ /* 0x000e220000004200 */
[----:B------:R-:W-:Y:S01]  /*c630*/  IMAD.MOV.U32 R14, RZ, RZ, R18 ;  /* 0x000000ffff0e7224 */ /* 0x000fe200078e0012 */
[C-C-:B0-----:R-:W-:Y:S02]  /*c640*/  PRMT R12, R8.reuse, 0x6420, R9.reuse ;  /* 0x00006420080c7816 */ /* 0x141fe40000000009 */
[----:B------:R-:W-:Y:S02]  /*c650*/  PRMT R13, R8, 0x7531, R9 ;  /* 0x00007531080d7816 */ /* 0x000fe40000000009 */
[----:B---3--:R-:W-:-:S05]  /*c660*/  IADD3 R18, R15, 0x400, R3 ;  /* 0x000004000f127810 */ /* 0x008fca0007ffe003 */
[----:B------:R0:W-:Y:S02]  /*c670*/  STSM.16.M88.4 [R18], R4 ;  /* 0x0000000412007844 */ /* 0x0001e40000000200 */
[----:B0-----:R-:W-:Y:S01]  /*c680*/  IMAD.MOV.U32 R6, RZ, RZ, R14 ;  /* 0x000000ffff067224 */ /* 0x001fe200078e000e */
[C---:B------:R-:W-:Y:S01]  /*c690*/  PRMT R14, R10.reuse, 0x6420, R11 ;  /* 0x000064200a0e7816 */ /* 0x040fe2000000000b */
[----:B------:R-:W-:Y:S01]  /*c6a0*/  IMAD.MOV.U32 R7, RZ, RZ, R15 ;  /* 0x000000ffff077224 */ /* 0x000fe200078e000f */
[----:B------:R-:W-:-:S05]  /*c6b0*/  PRMT R15, R10, 0x7531, R11 ;  /* 0x000075310a0f7816 */ /* 0x000fca000000000b */
[----:B------:R0:W-:Y:S04]  /*c6c0*/  STSM.16.M88.4 [R18+0x2000], R12 ;  /* 0x0020000c12007844 */ /* 0x0001e80000000200 */
[----:B------:R-:W2:Y:S01]  /*c6d0*/  LDSM.16.MT88.4 R8, [R0+UR41+0x15400] ;  /* 0x015400290008783b */ /* 0x000ea20008004200 */
[----:B0-----:R-:W-:Y:S02]  /*c6e0*/  IMAD.MOV.U32 R14, RZ, RZ, R6 ;  /* 0x000000ffff0e7224 */ /* 0x001fe400078e0006 */
[----:B------:R-:W-:Y:S01]  /*c6f0*/  IMAD.MOV.U32 R15, RZ, RZ, R7 ;  /* 0x000000ffff0f7224 */ /* 0x000fe200078e0007 */
[C-C-:B--2---:R-:W-:Y:S02]  /*c700*/  PRMT R4, R8.reuse, 0x6420, R9.reuse ;  /* 0x0000642008047816 */ /* 0x144fe40000000009 */
[----:B------:R-:W-:-:S02]  /*c710*/  PRMT R5, R8, 0x7531, R9 ;  /* 0x0000753108057816 */ /* 0x000fc40000000009 */
[C-C-:B------:R-:W-:Y:S02]  /*c720*/  PRMT R6, R10.reuse, 0x6420, R11.reuse ;  /* 0x000064200a067816 */ /* 0x140fe4000000000b */
[----:B------:R-:W-:Y:S02]  /*c730*/  PRMT R7, R10, 0x7531, R11 ;  /* 0x000075310a077816 */ /* 0x000fe4000000000b */
[----:B------:R-:W0:Y:S04]  /*c740*/  LDSM.16.MT88.4 R8, [R2+0x15400] ;  /* 0x015400000208783b */ /* 0x000e280000004200 */
[----:B------:R2:W-:Y:S02]  /*c750*/  STSM.16.M88.4 [R18+0x4000], R4 ;  /* 0x0040000412007844 */ /* 0x0005e40000000200 */
[----:B--2---:R-:W-:-:S02]  /*c760*/  IMAD.MOV.U32 R6, RZ, RZ, R14 ;  /* 0x000000ffff067224 */ /* 0x004fc400078e000e */
[----:B------:R-:W-:Y:S01]  /*c770*/  IMAD.MOV.U32 R7, RZ, RZ, R15 ;  /* 0x000000ffff077224 */ /* 0x000fe200078e000f */
[C-C-:B0-----:R-:W-:Y:S02]  /*c780*/  PRMT R12, R8.reuse, 0x6420, R9.reuse ;  /* 0x00006420080c7816 */ /* 0x141fe40000000009 */
[----:B------:R-:W-:Y:S02]  /*c790*/  PRMT R13, R8, 0x7531, R9 ;  /* 0x00007531080d7816 */ /* 0x000fe40000000009 */
[C-C-:B------:R-:W-:Y:S02]  /*c7a0*/  PRMT R14, R10.reuse, 0x6420, R11.reuse ;  /* 0x000064200a0e7816 */ /* 0x140fe4000000000b */
        /* <DEDUP_REMOVED lines=9> */
[----:B------:R-:W0:Y:S01]  /*c840*/  LDSM.16.MT88.4 R8, [R2+0x12400] ;  /* 0x012400000208783b */ /* 0x000e220000004200 */
[----:B------:R-:W-:-:S05]  /*c850*/  IADD3 R3, R15, 0x400, R3 ;  /* 0x000004000f037810 */ /* 0x000fca0007ffe003 */
[----:B------:R-:W-:Y:S01]  /*c860*/  STSM.16.M88.4 [R3], R4 ;  /* 0x0000000403007844 */ /* 0x000fe20000000200 */
        /* <DEDUP_REMOVED lines=16> */
[----:B------:R-:W-:Y:S04]  /*c970*/  STSM.16.M88.4 [R3+0x6000], R12 ;  /* 0x0060000c03007844 */ /* 0x000fe80000000200 */
[----:B------:R-:W0:Y:S02]  /*c980*/  LDSM.16.MT88.4 R8, [R0+UR41+0x13400] ;  /* 0x013400290008783b */ /* 0x000e240008004200 */
[C-C-:B0-----:R-:W-:Y:S02]  /*c990*/  PRMT R4, R8.reuse, 0x6420, R9.reuse ;  /* 0x0000642008047816 */ /* 0x141fe40000000009 */
[----:B------:R-:W-:Y:S02]  /*c9a0*/  PRMT R5, R8, 0x7531, R9 ;  /* 0x0000753108057816 */ /* 0x000fe40000000009 */
[----:B------:R-:W-:-:S02]  /*c9b0*/  PRMT R6, R10, 0x6420, R11 ;  /* 0x000064200a067816 */ /* 0x000fc4000000000b */
[----:B------:R-:W-:Y:S02]  /*c9c0*/  PRMT R7, R10, 0x7531, R11 ;  /* 0x000075310a077816 */ /* 0x000fe4000000000b */
[----:B------:R-:W0:Y:S01]  /*c9d0*/  LDSM.16.MT88.4 R8, [R2+0x13400] ;  /* 0x013400000208783b */ /* 0x000e220000004200 */
[----:B------:R-:W-:-:S05]  /*c9e0*/  IMAD.IADD R3, R18, 0x1, R3 ;  /* 0x0000000112037824 */ /* 0x000fca00078e0203 */
[----:B------:R0:W-:Y:S02]  /*c9f0*/  STSM.16.M88.4 [R3], R4 ;  /* 0x0000000403007844 */ /* 0x0001e40000000200 */
[C-C-:B0-----:R-:W-:Y:S02]  /*ca00*/  PRMT R4, R8.reuse, 0x6420, R9.reuse ;  /* 0x0000642008047816 */ /* 0x141fe40000000009 */
[----:B------:R-:W-:Y:S02]  /*ca10*/  PRMT R5, R8, 0x7531, R9 ;  /* 0x0000753108057816 */ /* 0x000fe40000000009 */
[C-C-:B------:R-:W-:Y:S02]  /*ca20*/  PRMT R6, R10.reuse, 0x6420, R11.reuse ;  /* 0x000064200a067816 */ /* 0x140fe4000000000b */
[----:B------:R-:W-:-:S05]  /*ca30*/  PRMT R7, R10, 0x7531, R11 ;  /* 0x000075310a077816 */ /* 0x000fca000000000b */
[----:B------:R-:W-:Y:S04]  /*ca40*/  STSM.16.M88.4 [R3+0x2000], R4 ;  /* 0x0020000403007844 */ /* 0x000fe80000000200 */
[----:B------:R-:W0:Y:S04]  /*ca50*/  LDSM.16.MT88.4 R8, [R0+UR41+0x17400] ;  /* 0x017400290008783b */ /* 0x000e280008004200 */
[----:B------:R-:W2:Y:S01]  /*ca60*/  LDSM.16.MT88.4 R4, [R2+0x17400] ;  /* 0x017400000204783b */ /* 0x000ea20000004200 */
[C-C-:B0-----:R-:W-:Y:S02]  /*ca70*/  PRMT R12, R8.reuse, 0x6420, R9.reuse ;  /* 0x00006420080c7816 */ /* 0x141fe40000000009 */
[----:B------:R-:W-:-:S02]  /*ca80*/  PRMT R13, R8, 0x7531, R9 ;  /* 0x00007531080d7816 */ /* 0x000fc40000000009 */
[C-C-:B------:R-:W-:Y:S02]  /*ca90*/  PRMT R14, R10.reuse, 0x6420, R11.reuse ;  /* 0x000064200a0e7816 */ /* 0x140fe4000000000b */
[----:B------:R-:W-:Y:S02]  /*caa0*/  PRMT R15, R10, 0x7531, R11 ;  /* 0x000075310a0f7816 */ /* 0x000fe4000000000b */
[C-C-:B--2---:R-:W-:Y:S02]  /*cab0*/  PRMT R8, R4.reuse, 0x6420, R5.reuse ;  /* 0x0000642004087816 */ /* 0x144fe40000000005 */
[----:B------:R-:W-:Y:S02]  /*cac0*/  PRMT R9, R4, 0x7531, R5 ;  /* 0x0000753104097816 */ /* 0x000fe40000000005 */
[C-C-:B------:R-:W-:Y:S02]  /*cad0*/  PRMT R10, R6.reuse, 0x6420, R7.reuse ;  /* 0x00006420060a7816 */ /* 0x140fe40000000007 */
[----:B------:R-:W-:Y:S01]  /*cae0*/  PRMT R11, R6, 0x7531, R7 ;  /* 0x00007531060b7816 */ /* 0x000fe20000000007 */
[----:B------:R0:W-:Y:S04]  /*caf0*/  STSM.16.M88.4 [R3+0x4000], R12 ;  /* 0x0040000c03007844 */ /* 0x0001e80000000200 */
[----:B------:R0:W-:Y:S01]  /*cb00*/  STSM.16.M88.4 [R3+0x6000], R8 ;  /* 0x0060000803007844 */ /* 0x0001e20000000200 */
[----:B------:R-:W-:Y:S01]  /*cb10*/  @!PT LDS RZ, [RZ] ;  /* 0x00000000fffff984 */ /* 0x000fe20000000800 */
[----:B------:R-:W-:Y:S01]  /*cb20*/  @!PT LDS RZ, [RZ] ;  /* 0x00000000fffff984 */ /* 0x000fe20000000800 */
[----:B------:R-:W-:Y:S01]  /*cb30*/  @!PT LDS RZ, [RZ] ;  /* 0x00000000fffff984 */ /* 0x000fe20000000800 */
[----:B------:R-:W-:Y:S01]  /*cb40*/  @!PT LDS RZ, [RZ] ;  /* 0x00000000fffff984 */ /* 0x000fe20000000800 */
[----:B------:R2:W-:Y:S06]  /*cb50*/  MEMBAR.ALL.CTA ;  /* 0x0000000000007992 */ /* 0x0005ec0000008000 */
[----:B--2---:R-:W2:Y:S01]  /*cb60*/  FENCE.VIEW.ASYNC.S ;  /* 0x00000000000073c6 */ /* 0x004ea20000000000 */
[----:B------:R-:W-:Y:S05]  /*cb70*/  @!P1 BRA `(.L_x_79) ;  /* 0x0000000000049947 */ /* 0x000fea0003800000 */
[----:B------:R-:W-:Y:S01]  /*cb80*/  BPT.TRAP 0x1 ;  /* 0x000000040000795c */ /* 0x000fe20000300000 */
.L_x_79:
[----:B------:R-:W3:Y:S01]  /*cb90*/  S2R R0, SR_TID.X ;  /* 0x0000000000007919 */ /* 0x000ee20000002100 */
[----:B--2---:R2:W-:Y:S01]  /*cba0*/  SYNCS.ARRIVE.TRANS64.A1T0 RZ, [R19+URZ+0x38850], RZ ;  /* 0x038850ff13ff79a7 */ /* 0x0045e2000810003f */
[----:B------:R4:W5:Y:S01]  /*cbb0*/  LDL R6, [R1] ;  /* 0x0000000001067983 */ /* 0x0009620000100800 */
[----:B---3--:R-:W-:Y:S01]  /*cbc0*/  LOP3.LUT R0, R0, 0x7f, RZ, 0xc0, !PT ;  /* 0x0000007f00007812 */ /* 0x008fe200078ec0ff */
[----:B------:R-:W-:Y:S03]  /*cbd0*/  BAR.SYNC.DEFER_BLOCKING 0x2, 0x80 ;  /* 0x0082000000007b1d */ /* 0x000fe60000010000 */
[----:B------:R-:W-:-:S03]  /*cbe0*/  ISETP.NE.AND P0, PT, R0, RZ, PT ;  /* 0x000000ff0000720c */ /* 0x000fc60003f05270 */
[----:B------:R4:W5:Y:S10]  /*cbf0*/  LDL R0, [R1+0x4] ;  /* 0x0000040001007983 */ /* 0x0009740000100800 */
[----:B--2---:R-:W-:-:S05]  /*cc00*/  @!P0 VIADD R19, R19, 0x38880 ;  /* 0x0003888013138836 */ /* 0x004fca0000000000 */
[----:B------:R-:W-:-:S04]  /*cc10*/  @!P0 PRMT R19, RZ, 0x654, R19 ;  /* 0x00000654ff138816 */ /* 0x000fc80000000013 */
[----:B------:R4:W-:Y:S01]  /*cc20*/  @!P0 SYNCS.ARRIVE.TRANS64.RED.A1T0 RZ, [R19+URZ], RZ ;  /* 0x000000ff13ff89a7 */ /* 0x0009e2000810043f */
[C---:B------:R-:W-:Y:S01]  /*cc30*/  ISETP.GT.AND P0, PT, R17.reuse, RZ, PT ;  /* 0x000000ff1100720c */ /* 0x040fe20003f04270 */
[----:B------:R-:W-:-:S12]  /*cc40*/  VIADD R17, R17, 0xffffffff ;  /* 0xffffffff11117836 */ /* 0x000fd80000000000 */
[----:B----4-:R-:W-:Y:S05]  /*cc50*/  @P0 BRA `(.L_x_80) ;  /* 0xffffffec00580947 */ /* 0x010fea000383ffff */
.L_x_58:
[----:B------:R-:W-:-:S06]  /*cc60*/  UISETP.NE.AND UP0, UPT, UR42, 0x3, UPT ;  /* 0x000000032a00788c */ /* 0x000fcc000bf05270 */
[----:B------:R-:W-:-:S13]  /*cc70*/  PLOP3.LUT P0, PT, PT, PT, UP0, 0x80, 0x0 ;  /* 0x000000000000781c */ /* 0x000fda0003f0f008 */
[----:B------:R-:W-:Y:S05]  /*cc80*/  @!P0 BRA `(.L_x_81) ;  /* 0x0000000000048947 */ /* 0x000fea0003800000 */
[----:B------:R-:W-:Y:S01]  /*cc90*/  BPT.TRAP 0x1 ;  /* 0x000000040000795c */ /* 0x000fe20000300000 */
.L_x_81:
[----:B-1---5:R-:W2:Y:S04]  /*cca0*/  LDL R0, [R1+0x4] ;  /* 0x0000040001007983 */ /* 0x022ea80000100800 */
[----:B------:R-:W3:Y:S01]  /*ccb0*/  LDL R2, [R1] ;  /* 0x0000000001027983 */ /* 0x000ee20000100800 */
[----:B------:R-:W-:Y:S01]  /*ccc0*/  BSSY B0, `(.L_x_82) ;  /* 0x0000008000007945 */ /* 0x000fe20003800000 */
[----:B--2---:R-:W-:-:S04]  /*ccd0*/  LOP3.LUT R0, R0, 0x1, RZ, 0x3c, !PT ;  /* 0x0000000100007812 */ /* 0x004fc800078e3cff */
[----:B------:R-:W-:Y:S02]  /*cce0*/  SHF.L.U32 R0, R0, 0x1f, RZ ;  /* 0x0000001f00007819 */ /* 0x000fe400000006ff */
[----:B---3--:R-:W-:-:S04]  /*ccf0*/  LEA R21, R2, UR41, 0x3 ;  /* 0x0000002902157c11 */ /* 0x008fc8000f8e18ff */
[----:B------:R-:W1:Y:S01]  /*cd00*/  SYNCS.PHASECHK.TRANS64.TRYWAIT P0, [R21+URZ+0x38870], R0 ;  /* 0x03887000150075a7 */ /* 0x000e62000800017f */
[----:B------:R-:W-:-:S05]  /*cd10*/  IMAD.U32 R2, RZ, RZ, UR47 ;  /* 0x0000002fff027e24 */ /* 0x000fca000f8e00ff */
[----:B------:R-:W-:Y:S01]  /*cd20*/  ISETP.NE.AND P1, PT, R2, 0x3, PT ;  /* 0x000000030200780c */ /* 0x000fe20003f25270 */
[----:B-1----:R-:W-:-:S12]  /*cd30*/  @!P0 BRA `(.L_x_83) ;  /* 0x0000001c00308947 */ /* 0x002fd80003800000 */
.L_x_131:
[----:B------:R-:W-:Y:S05]  /*cd40*/  BSYNC B0 ;  /* 0x0000000000007941 */ /* 0x000fea0003800000 */
.L_x_82:
[----:B------:R-:W-:Y:S05]  /*cd50*/  @!P1 BRA `(.L_x_84) ;  /* 0x0000000000049947 */ /* 0x000fea0003800000 */
[----:B------:R-:W-:Y:S01]  /*cd60*/  BPT.TRAP 0x1 ;  /* 0x000000040000795c */ /* 0x000fe20000300000 */
.L_x_84:
[----:B-1----:R-:W2:Y:S02]  /*cd70*/  LDL R0, [R1+0x4] ;  /* 0x0000040001007983 */ /* 0x002ea40000100800 */
[----:B--2---:R-:W-:-:S04]  /*cd80*/  SHF.L.U32 R0, R0, 0x1f, RZ ;  /* 0x0000001f00007819 */ /* 0x004fc800000006ff */
[----:B------:R-:W1:Y:S02]  /*cd90*/  SYNCS.PHASECHK.TRANS64.TRYWAIT P0, [R21+URZ+0x38860], R0 ;  /* 0x03886000150075a7 */ /* 0x000e64000800017f */
[----:B-1----:R-:W-:Y:S05]  /*cda0*/  @!P0 BRA `(.L_x_85) ;  /* 0x0000001c00288947 */ /* 0x002fea0003800000 */
.L_x_132:
[----:B0-----:R-:W2:Y:S04]  /*cdb0*/  LDL R3, [R1] ;  /* 0x0000000001037983 */ /* 0x001ea80000100800 */
[----:B------:R-:W1:Y:S04]  /*cdc0*/  LDL R2, [R1+0x20] ;  /* 0x0000200001027983 */ /* 0x000e680000100800 */
[----:B------:R-:W3:Y:S04]  /*cdd0*/  LDL R16, [R1+0x14] ;  /* 0x0000140001107983 */ /* 0x000ee80000100800 */
[----:B------:R-:W4:Y:S01]  /*cde0*/  LDL R12, [R1+0x1c] ;  /* 0x00001c00010c7983 */ /* 0x000f220000100800 */
[----:B------:R-:W-:Y:S05]  /*cdf0*/  WARPSYNC.ALL ;  /* 0x0000000000007948 */ /* 0x000fea0003800000 */
[----:B--2---:R-:W-:-:S05]  /*ce00*/  IMAD.SHL.U32 R3, R3, 0x8000, RZ ;  /* 0x0000800003037824 */ /* 0x004fca00078e00ff */
[----:B-1----:R-:W-:-:S05]  /*ce10*/  LOP3.LUT R0, R3, R2, RZ, 0xfc, !PT ;  /* 0x0000000203007212 */ /* 0x002fca00078efcff */
        /* <DEDUP_REMOVED lines=9> */
[----:B------:R0:W-:Y:S02]  /*ceb0*/  STSM.16.M88.4 [R3+0x400], R8 ;  /* 0x0004000803007844 */ /* 0x0001e40000000200 */
        /* <DEDUP_REMOVED lines=11> */
[----:B------:R1:W-:Y:S04]  /*cf70*/  STSM.16.M88.4 [R3+0x4400], R12 ;  /* 0x0044000c03007844 */ /* 0x0003e80000000200 */
[----:B-1----:R-:W2:Y:S01]  /*cf80*/  LDL R15, [R1+0x10] ;  /* 0x00001000010f7983 */ /* 0x002ea20000100800 */
[----:B0-----:R-:W-:-:S02]  /*cf90*/  PRMT R8, R4, 0x6420, R5 ;  /* 0x0000642004087816 */ /* 0x001fc40000000005 */
[----:B------:R-:W-:Y:S02]  /*cfa0*/  PRMT R9, R4, 0x7531, R5 ;  /* 0x0000753104097816 */ /* 0x000fe40000000005 */
[C-C-:B------:R-:W-:Y:S02]  /*cfb0*/  PRMT R10, R6.reuse, 0x6420, R7.reuse ;  /* 0x00006420060a7816 */ /* 0x140fe40000000007 */
[----:B------:R-:W-:-:S05]  /*cfc0*/  PRMT R11, R6, 0x7531, R7 ;  /* 0x00007531060b7816 */ /* 0x000fca0000000007 */
[----:B------:R-:W-:Y:S04]  /*cfd0*/  STSM.16.M88.4 [R3+0x6400], R8 ;  /* 0x0064000803007844 */ /* 0x000fe80000000200 */
[----:B------:R-:W0:Y:S01]  /*cfe0*/  LDSM.16.MT88.4 R4, [R0+UR41+0x11400] ;  /* 0x011400290004783b */ /* 0x000e220008004200 */
[----:B------:R-:W-:Y:S01]  /*cff0*/  IMAD.MOV.U32 R14, RZ, RZ, R16 ;  /* 0x000000ffff0e7224 */ /* 0x000fe200078e0010 */
[C-C-:B0-----:R-:W-:Y:S02]  /*d000*/  PRMT R16, R4.reuse, 0x6420, R5.reuse ;  /* 0x0000642004107816 */ /* 0x141fe40000000005 */
[----:B------:R-:W-:Y:S02]  /*d010*/  PRMT R17, R4, 0x7531, R5 ;  /* 0x0000753104117816 */ /* 0x000fe40000000005 */
[----:B------:R-:W-:-:S02]  /*d020*/  PRMT R18, R6, 0x6420, R7 ;  /* 0x0000642006127816 */ /* 0x000fc40000000007 */
[----:B------:R-:W-:Y:S02]  /*d030*/  PRMT R19, R6, 0x7531, R7 ;  /* 0x0000753106137816 */ /* 0x000fe40000000007 */
[----:B------:R-:W0:Y:S02]  /*d040*/  LDSM.16.MT88.4 R4, [R2+0x11400] ;  /* 0x011400000204783b */ /* 0x000e240000004200 */
[C-C-:B0-----:R-:W-:Y:S02]  /*d050*/  PRMT R8, R4.reuse, 0x6420, R5.reuse ;  /* 0x0000642004087816 */ /* 0x141fe40000000005 */
[----:B------:R-:W-:Y:S02]  /*d060*/  PRMT R9, R4, 0x7531, R5 ;  /* 0x0000753104097816 */ /* 0x000fe40000000005 */
[C-C-:B------:R-:W-:Y:S02]  /*d070*/  PRMT R10, R6.reuse, 0x6420, R7.reuse ;  /* 0x00006420060a7816 */ /* 0x140fe40000000007 */
[----:B------:R-:W-:-:S02]  /*d080*/  PRMT R11, R6, 0x7531, R7 ;  /* 0x00007531060b7816 */ /* 0x000fc40000000007 */
[----:B--2---:R-:W-:-:S05]  /*d090*/  IADD3 R20, R15, 0x400, R3 ;  /* 0x000004000f147810 */ /* 0x004fca0007ffe003 */
[----:B------:R0:W-:Y:S04]  /*d0a0*/  STSM.16.M88.4 [R20], R16 ;  /* 0x0000001014007844 */ /* 0x0001e80000000200 */
[----:B------:R-:W-:Y:S04]  /*d0b0*/  STSM.16.M88.4 [R20+0x2000], R8 ;  /* 0x0020000814007844 */ /* 0x000fe80000000200 */
[----:B------:R-:W1:Y:S01]  /*d0c0*/  LDSM.16.MT88.4 R4, [R0+UR41+0x15400] ;  /* 0x015400290004783b */ /* 0x000e620008004200 */
[----:B0-----:R-:W-:Y:S02]  /*d0d0*/  IMAD.MOV.U32 R18, RZ, RZ, R14 ;  /* 0x000000ffff127224 */ /* 0x001fe400078e000e */
[----:B------:R-:W-:Y:S01]  /*d0e0*/  IMAD.MOV.U32 R19, RZ, RZ, R15 ;  /* 0x000000ffff137224 */ /* 0x000fe200078e000f */
[----:B-1----:R-:W-:-:S02]  /*d0f0*/  PRMT R12, R4, 0x6420, R5 ;  /* 0x00006420040c7816 */ /* 0x002fc40000000005 */
[----:B------:R-:W-:Y:S02]  /*d100*/  PRMT R13, R4, 0x7531, R5 ;  /* 0x00007531040d7816 */ /* 0x000fe40000000005 */
[C-C-:B------:R-:W-:Y:S02]  /*d110*/  PRMT R14, R6.reuse, 0x6420, R7.reuse ;  /* 0x00006420060e7816 */ /* 0x140fe40000000007 */
[----:B------:R-:W-:Y:S02]  /*d120*/  PRMT R15, R6, 0x7531, R7 ;  /* 0x00007531060f7816 */ /* 0x000fe40000000007 */
[----:B------:R-:W0:Y:S04]  /*d130*/  LDSM.16.MT88.4 R4, [R2+0x15400] ;  /* 0x015400000204783b */ /* 0x000e280000004200 */
[----:B------:R1:W-:Y:S01]  /*d140*/  STSM.16.M88.4 [R20+0x4000], R12 ;  /* 0x0040000c14007844 */ /* 0x0003e20000000200 */
[----:B0-----:R-:W-:-:S02]  /*d150*/  PRMT R8, R4, 0x6420, R5 ;  /* 0x0000642004087816 */ /* 0x001fc40000000005 */
[----:B------:R-:W-:Y:S02]  /*d160*/  PRMT R9, R4, 0x7531, R5 ;  /* 0x0000753104097816 */ /* 0x000fe40000000005 */
[C-C-:B------:R-:W-:Y:S02]  /*d170*/  PRMT R10, R6.reuse, 0x6420, R7.reuse ;  /* 0x00006420060a7816 */ /* 0x140fe40000000007 */
[----:B------:R-:W-:-:S05]  /*d180*/  PRMT R11, R6, 0x7531, R7 ;  /* 0x00007531060b7816 */ /* 0x000fca0000000007 */
[----:B------:R-:W-:Y:S04]  /*d190*/  STSM.16.M88.4 [R20+0x6000], R8 ;  /* 0x0060000814007844 */ /* 0x000fe80000000200 */
[----:B------:R-:W0:Y:S01]  /*d1a0*/  LDSM.16.MT88.4 R4, [R0+UR41+0x12400] ;  /* 0x012400290004783b */ /* 0x000e220008004200 */
[----:B-1----:R-:W-:Y:S02]  /*d1b0*/  IMAD.MOV.U32 R14, RZ, RZ, R18 ;  /* 0x000000ffff0e7224 */ /* 0x002fe400078e0012 */
[----:B------:R-:W-:Y:S01]  /*d1c0*/  IMAD.MOV.U32 R15, RZ, RZ, R19 ;  /* 0x000000ffff0f7224 */ /* 0x000fe200078e0013 */
[C-C-:B0-----:R-:W-:Y:S02]  /*d1d0*/  PRMT R16, R4.reuse, 0x6420, R5.reuse ;  /* 0x0000642004107816 */ /* 0x141fe40000000005 */
[----:B------:R-:W-:-:S02]  /*d1e0*/  PRMT R17, R4, 0x7531, R5 ;  /* 0x0000753104117816 */ /* 0x000fc40000000005 */
[C-C-:B------:R-:W-:Y:S02]  /*d1f0*/  PRMT R18, R6.reuse, 0x6420, R7.reuse ;  /* 0x0000642006127816 */ /* 0x140fe40000000007 */
[----:B------:R-:W-:Y:S02]  /*d200*/  PRMT R19, R6, 0x7531, R7 ;  /* 0x0000753106137816 */ /* 0x000fe40000000007 */
[----:B------:R-:W0:Y:S01]  /*d210*/  LDSM.16.MT88.4 R4, [R2+0x12400] ;  /* 0x012400000204783b */ /* 0x000e220000004200 */
[----:B------:R-:W-:-:S05]  /*d220*/  IADD3 R3, R14, 0x400, R3 ;  /* 0x000004000e037810 */ /* 0x000fca0007ffe003 */
[----:B------:R1:W-:Y:S01]  /*d230*/  STSM.16.M88.4 [R3], R16 ;  /* 0x0000001003007844 */ /* 0x0003e20000000200 */
[C-C-:B0-----:R-:W-:Y:S02]  /*d240*/  PRMT R8, R4.reuse, 0x6420, R5.reuse ;  /* 0x0000642004087816 */ /* 0x141fe40000000005 */
[----:B------:R-:W-:Y:S02]  /*d250*/  PRMT R9, R4, 0x7531, R5 ;  /* 0x0000753104097816 */ /* 0x000fe40000000005 */
[C-C-:B------:R-:W-:Y:S02]  /*d260*/  PRMT R10, R6.reuse, 0x6420, R7.reuse ;  /* 0x00006420060a7816 */ /* 0x140fe40000000007 */
[----:B------:R-:W-:-:S05]  /*d270*/  PRMT R11, R6, 0x7531, R7 ;  /* 0x00007531060b7816 */ /* 0x000fca0000000007 */
[----:B------:R-:W-:Y:S04]  /*d280*/  STSM.16.M88.4 [R3+0x2000], R8 ;  /* 0x0020000803007844 */ /* 0x000fe80000000200 */
[----:B------:R-:W0:Y:S01]  /*d290*/  LDSM.16.MT88.4 R4, [R0+UR41+0x16400] ;  /* 0x016400290004783b */ /* 0x000e220008004200 */
[----:B-1----:R-:W-:Y:S01]  /*d2a0*/  IMAD.MOV.U32 R19, RZ, RZ, R15 ;  /* 0x000000ffff137224 */ /* 0x002fe200078e000f */
[C-C-:B0-----:R-:W-:Y:S02]  /*d2b0*/  PRMT R12, R4.reuse, 0x6420, R5.reuse ;  /* 0x00006420040c7816 */ /* 0x141fe40000000005 */
[----:B------:R-:W-:Y:S02]  /*d2c0*/  PRMT R13, R4, 0x7531, R5 ;  /* 0x00007531040d7816 */ /* 0x000fe40000000005 */
[----:B------:R-:W-:-:S02]  /*d2d0*/  PRMT R14, R6, 0x6420, R7 ;  /* 0x00006420060e7816 */ /* 0x000fc40000000007 */
[----:B------:R-:W-:Y:S02]  /*d2e0*/  PRMT R15, R6, 0x7531, R7 ;  /* 0x00007531060f7816 */ /* 0x000fe40000000007 */
[----:B------:R-:W0:Y:S04]  /*d2f0*/  LDSM.16.MT88.4 R4, [R2+0x16400] ;  /* 0x016400000204783b */ /* 0x000e280000004200 */
[----:B------:R1:W-:Y:S01]  /*d300*/  STSM.16.M88.4 [R3+0x4000], R12 ;  /* 0x0040000c03007844 */ /* 0x0003e20000000200 */
[C-C-:B0-----:R-:W-:Y:S02]  /*d310*/  PRMT R8, R4.reuse, 0x6420, R5.reuse ;  /* 0x0000642004087816 */ /* 0x141fe40000000005 */
[----:B------:R-:W-:Y:S02]  /*d320*/  PRMT R9, R4, 0x7531, R5 ;  /* 0x0000753104097816 */ /* 0x000fe40000000005 */
[----:B------:R-:W-:-:S02]  /*d330*/  PRMT R10, R6, 0x6420, R7 ;  /* 0x00006420060a7816 */ /* 0x000fc40000000007 */
        /* <DEDUP_REMOVED lines=8> */
[----:B------:R-:W0:Y:S01]  /*d3c0*/  LDSM.16.MT88.4 R4, [R2+0x13400] ;  /* 0x013400000204783b */ /* 0x000e220000004200 */
[----:B------:R-:W-:-:S05]  /*d3d0*/  IMAD.IADD R3, R15, 0x1, R3 ;  /* 0x000000010f037824 */ /* 0x000fca00078e0203 */
        /* <DEDUP_REMOVED lines=17> */
[----:B------:R1:W-:Y:S01]  /*d4f0*/  STSM.16.M88.4 [R3+0x6000], R8 ;  /* 0x0060000803007844 */ /* 0x0003e20000000200 */
[----:B------:R-:W-:Y:S01]  /*d500*/  @!PT LDS RZ, [RZ] ;  /* 0x00000000fffff984 */ /* 0x000fe20000000800 */
[----:B------:R-:W-:Y:S01]  /*d510*/  @!PT LDS RZ, [RZ] ;  /* 0x00000000fffff984 */ /* 0x000fe20000000800 */
[----:B------:R-:W-:Y:S01]  /*d520*/  @!PT LDS RZ, [RZ] ;  /* 0x00000000fffff984 */ /* 0x000fe20000000800 */
[----:B------:R-:W-:Y:S01]  /*d530*/  @!PT LDS RZ, [RZ] ;  /* 0x00000000fffff984 */ /* 0x000fe20000000800 */
[----:B------:R0:W-:Y:S06]  /*d540*/  MEMBAR.ALL.CTA ;  /* 0x0000000000007992 */ /* 0x0001ec0000008000 */
[----:B0-----:R-:W0:Y:S01]  /*d550*/  FENCE.VIEW.ASYNC.S ;  /* 0x00000000000073c6 */ /* 0x001e220000000000 */
[----:B------:R-:W-:Y:S05]  /*d560*/  @!P1 BRA `(.L_x_86) ;  /* 0x0000000000049947 */ /* 0x000fea0003800000 */
[----:B------:R-:W-:Y:S01]  /*d570*/  BPT.TRAP 0x1 ;  /* 0x000000040000795c */ /* 0x000fe20000300000 */
.L_x_86:
[----:B------:R-:W2:Y:S01]  /*d580*/  LDL.LU R2, [R1] ;  /* 0x0000000001027983 */ /* 0x000ea20000300800 */
[----:B0-----:R-:W-:Y:S03]  /*d590*/  SYNCS.ARRIVE.TRANS64.A1T0 RZ, [R21+URZ+0x38850], RZ ;  /* 0x038850ff15ff79a7 */ /* 0x001fe6000810003f */
[----:B-1----:R-:W3:Y:S01]  /*d5a0*/  LDL.LU R3, [R1+0x4] ;  /* 0x0000040001037983 */ /* 0x002ee20000300800 */
[----:B------:R-:W0:Y:S01]  /*d5b0*/  S2R R0, SR_TID.X ;  /* 0x0000000000007919 */ /* 0x000e220000002100 */
[----:B------:R-:W-:Y:S01]  /*d5c0*/  UIADD3 UR50, UR43, UR50, URZ ;  /* 0x000000322b327290 */ /* 0x000fe2000fffe03f */
[----:B0-----:R-:W-:Y:S01]  /*d5d0*/  LOP3.LUT R0, R0, 0x7f, RZ, 0xc0, !PT ;  /* 0x0000007f00007812 */ /* 0x001fe200078ec0ff */
[----:B------:R-:W-:Y:S03]  /*d5e0*/  BAR.SYNC.DEFER_BLOCKING 0x2, 0x80 ;  /* 0x0082000000007b1d */ /* 0x000fe60000010000 */
[----:B------:R-:W-:-:S13]  /*d5f0*/  ISETP.NE.AND P0, PT, R0, RZ, PT ;  /* 0x000000ff0000720c */ /* 0x000fda0003f05270 */
[----:B------:R-:W-:-:S05]  /*d600*/  @!P0 VIADD R0, R21, 0x38880 ;  /* 0x0003888015008836 */ /* 0x000fca0000000000 */
[----:B------:R-:W-:-:S04]  /*d610*/  @!P0 PRMT R0, RZ, 0x654, R0 ;  /* 0x00000654ff008816 */ /* 0x000fc80000000000 */
[----:B------:R0:W-:Y:S01]  /*d620*/  @!P0 SYNCS.ARRIVE.TRANS64.RED.A1T0 RZ, [R0+URZ], RZ ;  /* 0x000000ff00ff89a7 */ /* 0x0001e2000810043f */
[----:B------:R-:W-:Y:S01]  /*d630*/  UIADD3 UR46, UR46, 0x1, URZ ;  /* 0x000000012e2e7890 */ /* 0x000fe2000fffe03f */
[----:B--2---:R-:W-:Y:S02]  /*d640*/  IMAD.MOV.U32 R4, RZ, RZ, R2 ;  /* 0x000000ffff047224 */ /* 0x004fe400078e0002 */
[----:B------:R-:W1:Y:S02]  /*d650*/  LDC R2, c[0x0][0xc34] ;  /* 0x00030d00ff027b82 */ /* 0x000e640000000800 */
[----:B0-----:R-:W-:-:S05]  /*d660*/  VIADD R0, R4, 0x1 ;  /* 0x0000000104007836 */ /* 0x001fca0000000000 */
[----:B------:R-:W-:-:S04]  /*d670*/  ISETP.NE.AND P0, PT, R0, 0x2, PT ;  /* 0x000000020000780c */ /* 0x000fc80003f05270 */
[----:B------:R-:W-:Y:S02]  /*d680*/  SEL R0, R0, RZ, P0 ;  /* 0x000000ff00007207 */ /* 0x000fe40000000000 */
[----:B-1----:R-:W-:Y:S02]  /*d690*/  ISETP.LE.AND P1, PT, R2, UR50, PT ;  /* 0x0000003202007c0c */ /* 0x002fe4000bf23270 */
[----:B------:R-:W-:-:S04]  /*d6a0*/  SEL R2, RZ, 0x1, P0 ;  /* 0x00000001ff027807 */ /* 0x000fc80000000000 */
[----:B---3--:R-:W-:Y:S01]  /*d6b0*/  LOP3.LUT R3, R3, R2, RZ, 0x3c, !PT ;  /* 0x0000000203037212 */ /* 0x008fe200078e3cff */
[----:B------:R0:W-:Y:S04]  /*d6c0*/  STL [R1], R0 ;  /* 0x0000000001007387 */ /* 0x0001e80000100800 */
[----:B------:R0:W-:Y:S02]  /*d6d0*/  STL [R1+0x4], R3 ;  /* 0x0000040301007387 */ /* 0x0001e40000100800 */
[----:B------:R-:W-:Y:S05]  /*d6e0*/  @!P1 BRA `(.L_x_87) ;  /* 0xffffffc8002c9947 */ /* 0x000fea000383ffff */
[----:B------:R-:W-:-:S12]  /*d6f0*/  ULOP3.LUT UR46, UR46, 0x1, URZ, 0xc, !UPT ;  /* 0x000000012e2e7892 */ /* 0x000fd8000f8e0c3f */
.L_x_40:
[----:B0-----:R-:W0:Y:S01]  /*d700*/  S2R R3, SR_CgaCtaId ;  /* 0x0000000000037919 */ /* 0x001e220000008800 */
[----:B------:R-:W-:-:S04]  /*d710*/  MOV R0, 0x400 ;  /* 0x0000040000007802 */ /* 0x000fc80000000f00 */
[----:B0-----:R-:W-:Y:S01]  /*d720*/  LEA R9, R3, R0, 0x18 ;  /* 0x0000000003097211 */ /* 0x001fe200078ec0ff */
[----:B------:R-:W-:-:S05]  /*d730*/  IMAD.U32 R0, RZ, RZ, UR46 ;  /* 0x0000002eff007e24 */ /* 0x000fca000f8e00ff */
[----:B------:R-:W-:-:S04]  /*d740*/  SHF.L.U32 R0, R0, 0x1f, RZ ;  /* 0x0000001f00007819 */ /* 0x000fc800000006ff */
[----:B------:R-:W0:Y:S02]  /*d750*/  SYNCS.PHASECHK.TRANS64.TRYWAIT P0, [R9+URZ+0x38820], R0 ;  /* 0x03882000090075a7 */ /* 0x000e24000800017f */
[----:B0-----:R-:W-:Y:S05]  /*d760*/  @!P0 BRA `(.L_x_88) ;  /* 0x0000001000cc8947 */ /* 0x001fea0003800000 */
.L_x_133:
[----:B------:R-:W1:Y:S02]  /*d770*/  S2R R2, SR_TID.X ;  /* 0x0000000000027919 */ /* 0x000e640000002100 */
[----:B-1----:R-:W-:-:S04]  /*d780*/  SHF.R.U32.HI R2, RZ, 0x5, R2 ;  /* 0x00000005ff027819 */ /* 0x002fc80000011602 */
[----:B------:R-:W-:-:S05]  /*d790*/  LOP3.LUT R2, R2, 0x3, RZ, 0xc0, !PT ;  /* 0x0000000302027812 */ /* 0x000fca00078ec0ff */
[----:B0-----:R-:W0:Y:S02]  /*d7a0*/  SHFL.IDX PT, R0, R2, RZ, 0x1f ;  /* 0x00001fff02007589 */ /* 0x001e2400000e0000 */
[----:B0-----:R-:W-:-:S13]  /*d7b0*/  ISETP.NE.AND P0, PT, R0, RZ, PT ;  /* 0x000000ff0000720c */ /* 0x001fda0003f05270 */
[----:B------:R-:W-:Y:S05]  /*d7c0*/  @P0 EXIT ;  /* 0x000000000000094d */ /* 0x000fea0003800000 */
[----:B------:R-:W-:Y:S01]  /*d7d0*/  ELECT P0, URZ, PT ;  /* 0x00000000003f782f */ /* 0x000fe20003800000 */
[----:B------:R-:W-:-:S12]  /*d7e0*/  BSSY B0, `(.L_x_89) ;  /* 0x000002a000007945 */ /* 0x000fd80003800000 */
[----:B------:R-:W-:Y:S05]  /*d7f0*/  @!P0 BRA `(.L_x_90) ;  /* 0x0000000000a08947 */ /* 0x000fea0003800000 */
[----:B------:R-:W-:-:S06]  /*d800*/  ULOP3.LUT UR4, UR38, 0x2, URZ, 0xfc, !UPT ;  /* 0x0000000226047892 */ /* 0x000fcc000f8efc3f */
[----:B------:R-:W-:-:S05]  /*d810*/  IMAD.U32 R0, RZ, RZ, UR4 ;  /* 0x00000004ff007e24 */ /* 0x000fca000f8e00ff */
[----:B------:R-:W-:-:S13]  /*d820*/  ISETP.NE.AND P0, PT, R0, 0x3, PT ;  /* 0x000000030000780c */ /* 0x000fda0003f05270 */
[----:B------:R-:W-:Y:S05]  /*d830*/  @!P0 BRA `(.L_x_91) ;  /* 0x0000000000048947 */ /* 0x000fea0003800000 */
[----:B------:R-:W-:Y:S01]  /*d840*/  BPT.TRAP 0x1 ;  /* 0x000000040000795c */ /* 0x000fe20000300000 */
.L_x_91:
[----:B------:R-:W2:Y:S04]  /*d850*/  LDL R2, [R1] ;  /* 0x0000000001027983 */ /* 0x000ea80000100800 */
[----:B------:R-:W3:Y:S01]  /*d860*/  LDL.LU R6, [R1+0x4] ;  /* 0x0000040001067983 */ /* 0x000ee20000300800 */
[----:B------:R-:W-:-:S04]  /*d870*/  VIADD R0, R9, 0x38840 ;  /* 0x0003884009007836 */ /* 0x000fc80000000000 */
[C---:B--2---:R-:W-:Y:S02]  /*d880*/  IMAD R5, R2.reuse, 0x8, R0 ;  /* 0x0000000802057824 */ /* 0x044fe400078e0200 */
[----:B------:R-:W-:Y:S01]  /*d890*/  VIADD R2, R2, 0x1 ;  /* 0x0000000102027836 */ /* 0x000fe20000000000 */
[----:B---3--:R-:W-:-:S04]  /*d8a0*/  SHF.L.U32 R4, R6, 0x1f, RZ ;  /* 0x0000001f06047819 */ /* 0x008fc800000006ff */
[----:B------:R-:W-:Y:S01]  /*d8b0*/  ISETP.NE.AND P2, PT, R2, 0x2, PT ;  /* 0x000000020200780c */ /* 0x000fe20003f45270 */
[----:B------:R-:W0:Y:S03]  /*d8c0*/  SYNCS.PHASECHK.TRANS64.TRYWAIT P1, [R5+URZ], R4 ;  /* 0x00000004050075a7 */ /* 0x000e26000802017f */
[----:B------:R-:W-:-:S04]  /*d8d0*/  SEL R3, RZ, 0x1, P2 ;  /* 0x00000001ff037807 */ /* 0x000fc80001000000 */
[----:B------:R-:W-:Y:S02]  /*d8e0*/  LOP3.LUT R6, R6, R3, RZ, 0x3c, !PT ;  /* 0x0000000306067212 */ /* 0x000fe400078e3cff */
[----:B------:R-:W-:-:S05]  /*d8f0*/  SEL R3, R2, RZ, P2 ;  /* 0x000000ff02037207 */ /* 0x000fca0001000000 */
[----:B------:R-:W-:Y:S01]  /*d900*/  IMAD R7, R3, 0x8, R0 ;  /* 0x0000000803077824 */ /* 0x000fe200078e0200 */
[----:B------:R-:W-:Y:S01]  /*d910*/  SHF.L.U32 R0, R6, 0x1f, RZ ;  /* 0x0000001f06007819 */ /* 0x000fe200000006ff */
[----:B0-----:R-:W-:Y:S06]  /*d920*/  @!P1 BRA `(.L_x_92) ;  /* 0x0000001000709947 */ /* 0x001fec0003800000 */
.L_x_134:
[----:B------:R-:W1:Y:S02]  /*d930*/  SYNCS.PHASECHK.TRANS64.TRYWAIT P1, [R7+URZ], R0 ;  /* 0x00000000070075a7 */ /* 0x000e64000802017f */
[----:B-1----:R-:W-:Y:S05]  /*d940*/  @!P1 BRA `(.L_x_93) ;  /* 0x00000010007c9947 */ /* 0x002fea0003800000 */
.L_x_135:
[----:B------:R-:W-:Y:S05]  /*d950*/  @!P0 BRA `(.L_x_94) ;  /* 0x0000000000048947 */ /* 0x000fea0003800000 */
[----:B------:R-:W-:Y:S01]  /*d960*/  BPT.TRAP 0x1 ;  /* 0x000000040000795c */ /* 0x000fe20000300000 */
.L_x_94:
[----:B------:R-:W0:Y:S02]  /*d970*/  LDL.LU R2, [R1] ;  /* 0x0000000001027983 */ /* 0x000e240000300800 */
[----:B0-----:R-:W-:-:S04]  /*d980*/  IMAD R5, R2, 0x8, R9 ;  /* 0x0000000802057824 */ /* 0x001fc800078e0209 */
[----:B------:R-:W0:Y:S02]  /*d990*/  SYNCS.PHASECHK.TRANS64.TRYWAIT P1, [R5+URZ+0x38860], R4 ;  /* 0x03886004050075a7 */ /* 0x000e24000802017f */
[----:B0-----:R-:W-:Y:S05]  /*d9a0*/  @!P1 BRA `(.L_x_95) ;  /* 0x0000001000789947 */ /* 0x001fea0003800000 */
.L_x_136:
[----:B------:R-:W-:Y:S05]  /*d9b0*/  @!P0 BRA `(.L_x_96) ;  /* 0x0000000000048947 */ /* 0x000fea0003800000 */
[----:B------:R-:W-:Y:S01]  /*d9c0*/  BPT.TRAP 0x1 ;  /* 0x000000040000795c */ /* 0x000fe20000300000 */
.L_x_96:
[----:B------:R-:W-:-:S04]  /*d9d0*/  IMAD R3, R3, 0x8, R9 ;  /* 0x0000000803037824 */ /* 0x000fc800078e0209 */
[----:B------:R-:W2:Y:S02]  /*d9e0*/  SYNCS.PHASECHK.TRANS64.TRYWAIT P1, [R3+URZ+0x38860], R0 ;  /* 0x03886000030075a7 */ /* 0x000ea4000802017f */
[----:B--2---:R-:W-:Y:S05]  /*d9f0*/  @!P1 BRA `(.L_x_97) ;  /* 0x0000001000789947 */ /* 0x004fea0003800000 */
.L_x_137:
[----:B------:R-:W-:Y:S05]  /*da00*/  @!P0 BRA `(.L_x_98) ;  /* 0x0000000000048947 */ /* 0x000fea0003800000 */
[----:B------:R-:W-:Y:S01]  /*da10*/  BPT.TRAP 0x1 ;  /* 0x000000040000795c */ /* 0x000fe20000300000 */
.L_x_98:
[----:B------:R-:W3:Y:S02]  /*da20*/  SYNCS.PHASECHK.TRANS64.TRYWAIT P0, [R5+URZ+0x38880], R4 ;  /* 0x03888004050075a7 */ /* 0x000ee4000800017f */
[----:B---3--:R-:W-:Y:S05]  /*da30*/  @!P0 BRA `(.L_x_99) ;  /* 0x00000010007c8947 */ /* 0x008fea0003800000 */
.L_x_100:
[----:B----4-:R4:W0:Y:S02]  /*da40*/  SYNCS.PHASECHK.TRANS64.TRYWAIT P0, [R3+URZ+0x38880], R0 ;  /* 0x03888000030075a7 */ /* 0x010824000800017f */
[----:B0-----:R-:W-:Y:S05]  /*da50*/  @!P0 NANOSLEEP.SYNCS 0x989680 ;  /* 0x009896800000895d */ /* 0x001fea0003900000 */
[----:B------:R-:W0:Y:S02]  /*da60*/  @!P0 SYNCS.PHASECHK.TRANS64 P0, [R3+URZ+0x38880], R0 ;  /* 0x03888000030085a7 */ /* 0x000e24000800007f */
[----:B0-----:R-:W-:Y:S05]  /*da70*/  @!P0 BRA `(.L_x_100) ;  /* 0xfffffffc00f08947 */ /* 0x001fea000383ffff */
.L_x_90:
[----:B------:R-:W-:Y:S05]  /*da80*/  BSYNC B0 ;  /* 0x0000000000007941 */ /* 0x000fea0003800000 */
.L_x_89:
[----:B------:R-:W-:Y:S05]  /*da90*/  EXIT ;  /* 0x000000000000794d */ /* 0x000fea0003800000 */
.L_x_10:
[----:B0-----:R-:W-:-:S04]  /*daa0*/  IMAD.U32 R3, RZ, RZ, UR39 ;  /* 0x00000027ff037e24 */ /* 0x001fc8000f8e00ff */
[----:B------:R0:W1:Y:S03]  /*dab0*/  SYNCS.PHASECHK.TRANS64.TRYWAIT P1, [R3+URZ+0x38800], R0 ;  /* 0x03880000030075a7 */ /* 0x000066000802017f */
[----:B-1----:R-:W-:Y:S05]  /*dac0*/  @!P1 NANOSLEEP.SYNCS 0x989680 ;  /* 0x009896800000995d */ /* 0x002fea0003900000 */
[----:B------:R-:W1:Y:S02]  /*dad0*/  @!P1 SYNCS.PHASECHK.TRANS64 P1, [R3+URZ+0x38800], R0 ;  /* 0x03880000030095a7 */ /* 0x000e64000802007f */
[----:B-1----:R-:W-:Y:S05]  /*dae0*/  @!P1 BRA `(.L_x_10) ;  /* 0xfffffffc00ec9947 */ /* 0x002fea000383ffff */
[----:B------:R-:W-:Y:S05]  /*daf0*/  BRA `(.L_x_101) ;  /* 0xffffff3800807947 */ /* 0x000fea000383ffff */
.L_x_14:
[----:B-1----:R1:W2:Y:S02]  /*db00*/  SYNCS.PHASECHK.TRANS64.TRYWAIT P1, [R3+URZ+0x38830], R0 ;  /* 0x03883000030075a7 */ /* 0x0022a4000802017f */
[----:B--2---:R-:W-:Y:S05]  /*db10*/  @!P1 NANOSLEEP.SYNCS 0x989680 ;  /* 0x009896800000995d */ /* 0x004fea0003900000 */
[----:B------:R-:W2:Y:S02]  /*db20*/  @!P1 SYNCS.PHASECHK.TRANS64 P1, [R3+URZ+0x38830], R0 ;  /* 0x03883000030095a7 */ /* 0x000ea4000802007f */
[----:B--2---:R-:W-:Y:S05]  /*db30*/  @!P1 BRA `(.L_x_14) ;  /* 0xfffffffc00f09947 */ /* 0x004fea000383ffff */
[----:B------:R-:W-:Y:S05]  /*db40*/  BRA `(.L_x_13) ;  /* 0xffffff3800a87947 */ /* 0x000fea000383ffff */
.L_x_19:
[----:B-1----:R-:W-:-:S04]  /*db50*/  IMAD.U32 R5, RZ, RZ, UR6 ;  /* 0x00000006ff057e24 */ /* 0x002fc8000f8e00ff */
[----:B------:R1:W2:Y:S03]  /*db60*/  SYNCS.PHASECHK.TRANS64.TRYWAIT P1, [R5+URZ+0x38830], R0 ;  /* 0x03883000050075a7 */ /* 0x0002a6000802017f */
[----:B--2---:R-:W-:Y:S05]  /*db70*/  @!P1 NANOSLEEP.SYNCS 0x989680 ;  /* 0x009896800000995d */ /* 0x004fea0003900000 */
[----:B------:R-:W2:Y:S02]  /*db80*/  @!P1 SYNCS.PHASECHK.TRANS64 P1, [R5+URZ+0x38830], R0 ;  /* 0x03883000050095a7 */ /* 0x000ea4000802007f */
[----:B--2---:R-:W-:Y:S05]  /*db90*/  @!P1 BRA `(.L_x_19) ;  /* 0xfffffffc00ec9947 */ /* 0x004fea000383ffff */
[----:B------:R-:W-:Y:S05]  /*dba0*/  BRA `(.L_x_16) ;  /* 0xffffff6400647947 */ /* 0x000fea000383ffff */
.L_x_23:
[----:B-1----:R-:W-:-:S04]  /*dbb0*/  IMAD.U32 R5, RZ, RZ, UR6 ;  /* 0x00000006ff057e24 */ /* 0x002fc8000f8e00ff */
[----:B------:R1:W2:Y:S03]  /*dbc0*/  SYNCS.PHASECHK.TRANS64.TRYWAIT P1, [R5+URZ+0x38850], R0 ;  /* 0x03885000050075a7 */ /* 0x0002a6000802017f */
[----:B--2---:R-:W-:Y:S05]  /*dbd0*/  @!P1 NANOSLEEP.SYNCS 0x989680 ;  /* 0x009896800000995d */ /* 0x004fea0003900000 */
[----:B------:R-:W2:Y:S02]  /*dbe0*/  @!P1 SYNCS.PHASECHK.TRANS64 P1, [R5+URZ+0x38850], R0 ;  /* 0x03885000050095a7 */ /* 0x000ea4000802007f */
[----:B--2---:R-:W-:Y:S05]  /*dbf0*/  @!P1 BRA `(.L_x_23) ;  /* 0xfffffffc00ec9947 */ /* 0x004fea000383ffff */
[----:B------:R-:W-:Y:S05]  /*dc00*/  BRA `(.L_x_20) ;  /* 0xffffff6800387947 */ /* 0x000fea000383ffff */
.L_x_29:
[----:B-1----:R-:W-:-:S04]  /*dc10*/  IMAD.U32 R7, RZ, RZ, UR8 ;  /* 0x00000008ff077e24 */ /* 0x002fc8000f8e00ff */
[----:B------:R1:W2:Y:S03]  /*dc20*/  SYNCS.PHASECHK.TRANS64.TRYWAIT P1, [R7+URZ+0x38850], R6 ;  /* 0x03885006070075a7 */ /* 0x0002a6000802017f */
[----:B--2---:R-:W-:Y:S05]  /*dc30*/  @!P1 NANOSLEEP.SYNCS 0x989680 ;  /* 0x009896800000995d */ /* 0x004fea0003900000 */
[----:B------:R-:W2:Y:S02]  /*dc40*/  @!P1 SYNCS.PHASECHK.TRANS64 P1, [R7+URZ+0x38850], R6 ;  /* 0x03885006070095a7 */ /* 0x000ea4000802007f */
[----:B--2---:R-:W-:Y:S05]  /*dc50*/  @!P1 BRA `(.L_x_29) ;  /* 0xfffffffc00ec9947 */ /* 0x004fea000383ffff */
[----:B------:R-:W-:Y:S05]  /*dc60*/  BRA `(.L_x_28) ;  /* 0xffffff8400dc7947 */ /* 0x000fea000383ffff */
.L_x_45:
[----:B------:R-:W-:Y:S02]  /*dc70*/  IMAD.MOV.U32 R13, RZ, RZ, R18 ;  /* 0x000000ffff0d7224 */ /* 0x000fe400078e0012 */
[----:B------:R-:W-:Y:S02]  /*dc80*/  IMAD.MOV.U32 R12, RZ, RZ, RZ ;  /* 0x000000ffff0c7224 */ /* 0x000fe400078e00ff */
[----:B------:R-:W-:Y:S02]  /*dc90*/  IMAD.MOV.U32 R11, RZ, RZ, 0x1f ;  /* 0x0000001fff0b7424 */ /* 0x000fe400078e00ff */
[----:B------:R-:W-:-:S07]  /*dca0*/  IMAD.MOV.U32 R15, RZ, RZ, -0x1 ;  /* 0xffffffffff0f7424 */ /* 0x000fce00078e00ff */
[----:B0-----:R-:W-:Y:S05]  /*dcb0*/  WARPSYNC.COLLECTIVE R15, `(.L_x_102) ;  /* 0x000000000f087348 */ /* 0x001fea0003c00000 */
[----:B------:R1:W2:Y:S02]  /*dcc0*/  SHFL.IDX P6, R14, R13, R12, R11 ;  /* 0x0000000c0d0e7389 */ /* 0x0002a400000c000b */
[----:B012---:R-:W-:Y:S01]  /*dcd0*/  ENDCOLLECTIVE ;  /* 0x000000000000791b */ /* 0x007fe20003800000 */
.L_x_102:
[----:B------:R-:W-:Y:S05]  /*dce0*/  BRA `(.L_x_103) ;  /* 0xffffffc800b47947 */ /* 0x000fea000383ffff */
.L_x_47:
[----:B------:R-:W-:Y:S01]  /*dcf0*/  BSSY B0, `(.L_x_104) ;  /* 0x0000006000007945 */ /* 0x000fe20003800000 */
[----:B------:R-:W-:-:S07]  /*dd00*/  IMAD.MOV.U32 R15, RZ, RZ, -0x1 ;  /* 0xffffffffff0f7424 */ /* 0x000fce00078e00ff */
[----:B01----:R-:W-:Y:S05]  /*dd10*/  WARPSYNC.COLLECTIVE R15, `(.L_x_105) ;  /* 0x000000000f0c7348 */ /* 0x003fea0003c00000 */
[----:B------:R-:W-:Y:S02]  /*dd20*/  ELECT P6, UR62, PT ;  /* 0x00000000003e782f */ /* 0x000fe400038c0000 */
[----:B------:R-:W-:Y:S01]  /*dd30*/  MOV R14, UR62 ;  /* 0x0000003e000e7c02 */ /* 0x000fe20008000f00 */
[----:B01----:R-:W-:Y:S10]  /*dd40*/  ENDCOLLECTIVE ;  /* 0x000000000000791b */ /* 0x003ff40003800000 */
.L_x_105:
[----:B------:R-:W-:Y:S05]  /*dd50*/  BSYNC B0 ;  /* 0x0000000000007941 */ /* 0x000fea0003800000 */
.L_x_104:
[----:B------:R-:W-:Y:S05]  /*dd60*/  BRA `(.L_x_106) ;  /* 0xffffffc800c47947 */ /* 0x000fea000383ffff */
.L_x_49:
[----:B--2---:R2:W3:Y:S02]  /*dd70*/  SYNCS.PHASECHK.TRANS64.TRYWAIT P0, [R4+URZ+0x38880], R3 ;  /* 0x03888003040075a7 */ /* 0x0044e4000800017f */
[----:B---3--:R-:W-:Y:S05]  /*dd80*/  @!P0 NANOSLEEP.SYNCS 0x989680 ;  /* 0x009896800000895d */ /* 0x008fea0003900000 */
[----:B------:R-:W3:Y:S02]  /*dd90*/  @!P0 SYNCS.PHASECHK.TRANS64 P0, [R4+URZ+0x38880], R3 ;  /* 0x03888003040085a7 */ /* 0x000ee4000800007f */
[----:B---3--:R-:W-:Y:S05]  /*dda0*/  @!P0 BRA `(.L_x_49) ;  /* 0xfffffffc00f08947 */ /* 0x008fea000383ffff */
[----:B------:R-:W-:Y:S05]  /*ddb0*/  BRA `(.L_x_107) ;  /* 0xffffffcc00247947 */ /* 0x000fea000383ffff */
.L_x_51:
[----:B---3--:R3:W4:Y:S02]  /*ddc0*/  SYNCS.PHASECHK.TRANS64.TRYWAIT P0, [R4+URZ+0x38840], R3 ;  /* 0x03884003040075a7 */ /* 0x008724000800017f */
[----:B----4-:R-:W-:Y:S05]  /*ddd0*/  @!P0 NANOSLEEP.SYNCS 0x989680 ;  /* 0x009896800000895d */ /* 0x010fea0003900000 */
[----:B------:R-:W4:Y:S02]  /*dde0*/  @!P0 SYNCS.PHASECHK.TRANS64 P0, [R4+URZ+0x38840], R3 ;  /* 0x03884003040085a7 */ /* 0x000f24000800007f */
[----:B----4-:R-:W-:Y:S05]  /*ddf0*/  @!P0 BRA `(.L_x_51) ;  /* 0xfffffffc00f08947 */ /* 0x010fea000383ffff */
[----:B------:R-:W-:Y:S05]  /*de00*/  BRA `(.L_x_108) ;  /* 0xffffffcc00907947 */ /* 0x000fea000383ffff */
.L_x_54:
[----:B------:R-:W-:Y:S02]  /*de10*/  IMAD.MOV.U32 R13, RZ, RZ, R4 ;  /* 0x000000ffff0d7224 */ /* 0x000fe400078e0004 */
[----:B------:R-:W-:Y:S02]  /*de20*/  IMAD.MOV.U32 R12, RZ, RZ, RZ ;  /* 0x000000ffff0c7224 */ /* 0x000fe400078e00ff */
[----:B------:R-:W-:Y:S02]  /*de30*/  IMAD.MOV.U32 R11, RZ, RZ, 0x181f ;  /* 0x0000181fff0b7424 */ /* 0x000fe400078e00ff */
[----:B------:R-:W-:Y:S02]  /*de40*/  IMAD.MOV.U32 R15, RZ, RZ, -0x1 ;  /* 0xffffffffff0f7424 */ /* 0x000fe400078e00ff */
[----:B------:R-:W-:-:S07]  /*de50*/  IMAD.IADD R2, R17, 0x1, R5 ;  /* 0x0000000111027824 */ /* 0x000fce00078e0205 */
[----:B-----5:R-:W-:Y:S05]  /*de60*/  WARPSYNC.COLLECTIVE R15, `(.L_x_109) ;  /* 0x000000000f087348 */ /* 0x020fea0003c00000 */
[----:B------:R0:W1:Y:S02]  /*de70*/  SHFL.IDX P6, R14, R13, R12, R11 ;  /* 0x0000000c0d0e7389 */ /* 0x00006400000c000b */
[----:B01---5:R-:W-:Y:S01]  /*de80*/  ENDCOLLECTIVE ;  /* 0x000000000000791b */ /* 0x023fe20003800000 */
.L_x_109:
[----:B------:R-:W-:Y:S02]  /*de90*/  VIADD R5, R2, 0x10 ;  /* 0x0000001002057836 */ /* 0x000fe40000000000 */
[----:B------:R-:W-:Y:S02]  /*dea0*/  IMAD.MOV.U32 R13, RZ, RZ, R0 ;  /* 0x000000ffff0d7224 */ /* 0x000fe400078e0000 */
[----:B------:R-:W-:-:S07]  /*deb0*/  IMAD.MOV.U32 R6, RZ, RZ, R14 ;  /* 0x000000ffff067224 */ /* 0x000fce00078e000e */
[----:B------:R-:W-:Y:S05]  /*dec0*/  WARPSYNC.COLLECTIVE R15, `(.L_x_110) ;  /* 0x000000000f087348 */ /* 0x000fea0003c00000 */
[----:B------:R0:W1:Y:S02]  /*ded0*/  SHFL.IDX P6, R14, R13, R12, R11 ;  /* 0x0000000c0d0e7389 */ /* 0x00006400000c000b */
[----:B01----:R-:W-:Y:S01]  /*dee0*/  ENDCOLLECTIVE ;  /* 0x000000000000791b */ /* 0x003fe20003800000 */
.L_x_110:
[----:B------:R-:W-:Y:S02]  /*def0*/  ULDC UR4, c[0x0][0x288] ;  /* 0x0000a20000047ab9 */ /* 0x000fe40000000800 */
[----:B------:R-:W-:-:S05]  /*df00*/  IMAD R3, R8, UR4, RZ ;  /* 0x0000000408037c24 */ /* 0x000fca000f8e02ff */
[----:B------:R-:W-:Y:S01]  /*df10*/  ISETP.GE.AND P2, PT, R2, R3, PT ;  /* 0x000000030200720c */ /* 0x000fe20003f46270 */
[----:B------:R-:W-:Y:S02]  /*df20*/  IMAD.MOV.U32 R13, RZ, RZ, R4 ;  /* 0x000000ffff0d7224 */ /* 0x000fe400078e0004 */
[----:B------:R-:W-:Y:S02]  /*df30*/  IMAD.MOV.U32 R12, RZ, RZ, 0x1 ;  /* 0x00000001ff0c7424 */ /* 0x000fe400078e00ff */
[----:B------:R-:W-:-:S08]  /*df40*/  IMAD.MOV.U32 R7, RZ, RZ, R14 ;  /* 0x000000ffff077224 */ /* 0x000fd000078e000e */
[----:B------:R-:W-:Y:S05]  /*df50*/  WARPSYNC.COLLECTIVE R15, `(.L_x_111) ;  /* 0x000000000f087348 */ /* 0x000fea0003c00000 */
[----:B------:R0:W1:Y:S02]  /*df60*/  SHFL.IDX P6, R14, R13, R12, R11 ;  /* 0x0000000c0d0e7389 */ /* 0x00006400000c000b */
[----:B01----:R-:W-:Y:S01]  /*df70*/  ENDCOLLECTIVE ;  /* 0x000000000000791b */ /* 0x003fe20003800000 */
.L_x_111:
[----:B------:R-:W-:-:S05]  /*df80*/  @!P2 IADD3 R7, P3, R10, R7, RZ ;  /* 0x000000070a07a210 */ /* 0x000fca0007f7e0ff */
[----:B------:R-:W-:-:S05]  /*df90*/  @!P2 IMAD.X R6, RZ, RZ, R6, P3 ;  /* 0x000000ffff06a224 */ /* 0x000fca00018e0606 */
[----:B------:R-:W-:Y:S01]  /*dfa0*/  @!P2 LOP3.LUT R7, R7, R6, RZ, 0x3c, !PT ;  /* 0x000000060707a212 */ /* 0x000fe200078e3cff */
[----:B------:R-:W-:-:S03]  /*dfb0*/  IMAD.MOV.U32 R13, RZ, RZ, R0 ;  /* 0x000000ffff0d7224 */ /* 0x000fc600078e0000 */
[----:B------:R-:W-:-:S04]  /*dfc0*/  @!P2 LOP3.LUT R6, R7, R6, RZ, 0x3c, !PT ;  /* 0x000000060706a212 */ /* 0x000fc800078e3cff */
[----:B------:R-:W-:-:S05]  /*dfd0*/  @!P2 LOP3.LUT R7, R7, R6, RZ, 0x3c, !PT ;  /* 0x000000060707a212 */ /* 0x000fca00078e3cff */
[----:B------:R-:W-:Y:S01]  /*dfe0*/  @!PT LDS RZ, [RZ] ;  /* 0x00000000fffff984 */ /* 0x000fe20000000800 */
[----:B------:R-:W-:Y:S01]  /*dff0*/  @!PT LDS RZ, [RZ] ;  /* 0x00000000fffff984 */ /* 0x000fe20000000800 */
[----:B------:R-:W-:Y:S01]  /*e000*/  @!PT LDS RZ, [RZ] ;  /* 0x00000000fffff984 */ /* 0x000fe20000000800 */
[----:B------:R0:W-:Y:S04]  /*e010*/  @!P2 LDGSTS.E.BYPASS.LTC128B.128 [R9+0x20400], desc[UR48][R6.64], !P0 ;  /* 0x204000000609afae */ /* 0x0001e8000c101d70 */
[----:B------:R0:W-:Y:S01]  /*e020*/  @!P2 LDGSTS.E.BYPASS.LTC128B.128 [R9+0x24400], desc[UR48][R6.64+0x80], !P1 ;  /* 0x244000800609afae */ /* 0x0001e2000c901d70 */
[----:B------:R-:W-:Y:S01]  /*e030*/  ISETP.GE.AND P2, PT, R5, R3, PT ;  /* 0x000000030500720c */ /* 0x000fe20003f46270 */
[----:B------:R-:W-:-:S12]  /*e040*/  IMAD.MOV.U32 R5, RZ, RZ, R14 ;  /* 0x000000ffff057224 */ /* 0x000fd800078e000e */
[----:B0-----:R-:W-:Y:S05]  /*e050*/  WARPSYNC.COLLECTIVE R15, `(.L_x_112) ;  /* 0x000000000f087348 */ /* 0x001fea0003c00000 */
[----:B------:R1:W2:Y:S02]  /*e060*/  SHFL.IDX P6, R14, R13, R12, R11 ;  /* 0x0000000c0d0e7389 */ /* 0x0002a400000c000b */
[----:B012---:R-:W-:Y:S01]  /*e070*/  ENDCOLLECTIVE ;  /* 0x000000000000791b */ /* 0x007fe20003800000 */
.L_x_112:
[----:B------:R-:W-:Y:S02]  /*e080*/  IMAD.MOV.U32 R13, RZ, RZ, R4 ;  /* 0x000000ffff0d7224 */ /* 0x000fe400078e0004 */
[----:B------:R-:W-:Y:S02]  /*e090*/  IMAD.MOV.U32 R12, RZ, RZ, 0x2 ;  /* 0x00000002ff0c7424 */ /* 0x000fe400078e00ff */
[----:B------:R-:W-:-:S07]  /*e0a0*/  IMAD.MOV.U32 R8, RZ, RZ, R14 ;  /* 0x000000ffff087224 */ /* 0x000fce00078e000e */
[----:B------:R-:W-:Y:S05]  /*e0b0*/  WARPSYNC.COLLECTIVE R15, `(.L_x_113) ;  /* 0x000000000f087348 */ /* 0x000fea0003c00000 */
[----:B------:R0:W1:Y:S02]  /*e0c0*/  SHFL.IDX P6, R14, R13, R12, R11 ;  /* 0x0000000c0d0e7389 */ /* 0x00006400000c000b */
[----:B01----:R-:W-:Y:S01]  /*e0d0*/  ENDCOLLECTIVE ;  /* 0x000000000000791b */ /* 0x003fe20003800000 */
.L_x_113:
[----:B------:R-:W-:Y:S01]  /*e0e0*/  @!P2 IADD3 R6, P3, R10, R8, RZ ;  /* 0x000000080a06a210 */ /* 0x000fe20007f7e0ff */
[----:B------:R-:W-:-:S04]  /*e0f0*/  VIADD R8, R2, 0x60 ;  /* 0x0000006002087836 */ /* 0x000fc80000000000 */
[----:B------:R-:W-:-:S04]  /*e100*/  @!P2 IMAD.X R5, RZ, RZ, R5, P3 ;  /* 0x000000ffff05a224 */ /* 0x000fc800018e0605 */
[----:B------:R-:W-:Y:S02]  /*e110*/  @!P2 IMAD.MOV.U32 R7, RZ, RZ, R5 ;  /* 0x000000ffff07a224 */ /* 0x000fe400078e0005 */
[----:B------:R-:W-:Y:S02]  /*e120*/  VIADD R5, R2, 0x20 ;  /* 0x0000002002057836 */ /* 0x000fe40000000000 */
[----:B------:R-:W-:Y:S01]  /*e130*/  IMAD.MOV.U32 R13, RZ, RZ, R0 ;  /* 0x000000ffff0d7224 */ /* 0x000fe200078e0000 */
        /* <DEDUP_REMOVED lines=10> */
.L_x_114:
[----:B------:R-:W-:Y:S02]  /*e1e0*/  IMAD.MOV.U32 R13, RZ, RZ, R4 ;  /* 0x000000ffff0d7224 */ /* 0x000fe400078e0004 */
[----:B------:R-:W-:Y:S02]  /*e1f0*/  IMAD.MOV.U32 R12, RZ, RZ, 0x3 ;  /* 0x00000003ff0c7424 */ /* 0x000fe400078e00ff */
[----:B------:R-:W-:-:S07]  /*e200*/  IMAD.MOV.U32 R6, RZ, RZ, R14 ;  /* 0x000000ffff067224 */ /* 0x000fce00078e000e */
[----:B------:R-:W-:Y:S05]  /*e210*/  WARPSYNC.COLLECTIVE R15, `(.L_x_115) ;  /* 0x000000000f087348 */ /* 0x000fea0003c00000 */
[----:B------:R0:W1:Y:S02]  /*e220*/  SHFL.IDX P6, R14, R13, R12, R11 ;  /* 0x0000000c0d0e7389 */ /* 0x00006400000c000b */
[----:B01----:R-:W-:Y:S01]  /*e230*/  ENDCOLLECTIVE ;  /* 0x000000000000791b */ /* 0x003fe20003800000 */
.L_x_115:
[----:B------:R-:W-:-:S05]  /*e240*/  @!P2 IADD3 R6, P3, R10, R6, RZ ;  /* 0x000000060a06a210 */ /* 0x000fca0007f7e0ff */
        /* <DEDUP_REMOVED lines=14> */
.L_x_116:
[----:B------:R-:W-:Y:S02]  /*e330*/  IMAD.MOV.U32 R13, RZ, RZ, R4 ;  /* 0x000000ffff0d7224 */ /* 0x000fe400078e0004 */
[----:B------:R-:W-:Y:S02]  /*e340*/  IMAD.MOV.U32 R12, RZ, RZ, 0x4 ;  /* 0x00000004ff0c7424 */ /* 0x000fe400078e00ff */
[----:B------:R-:W-:-:S07]  /*e350*/  IMAD.MOV.U32 R6, RZ, RZ, R14 ;  /* 0x000000ffff067224 */ /* 0x000fce00078e000e */
[----:B------:R-:W-:Y:S05]  /*e360*/  WARPSYNC.COLLECTIVE R15, `(.L_x_117) ;  /* 0x000000000f087348 */ /* 0x000fea0003c00000 */
[----:B------:R0:W1:Y:S02]  /*e370*/  SHFL.IDX P6, R14, R13, R12, R11 ;  /* 0x0000000c0d0e7389 */ /* 0x00006400000c000b */
[----:B01----:R-:W-:Y:S01]  /*e380*/  ENDCOLLECTIVE ;  /* 0x000000000000791b */ /* 0x003fe20003800000 */
.L_x_117:
        /* <DEDUP_REMOVED lines=15> */
.L_x_118:
[----:B------:R-:W-:Y:S02]  /*e480*/  IMAD.MOV.U32 R13, RZ, RZ, R4 ;  /* 0x000000ffff0d7224 */ /* 0x000fe400078e0004 */
[----:B------:R-:W-:Y:S02]  /*e490*/  IMAD.MOV.U32 R12, RZ, RZ, 0x5 ;  /* 0x00000005ff0c7424 */ /* 0x000fe400078e00ff */
[----:B------:R-:W-:-:S07]  /*e4a0*/  IMAD.MOV.U32 R6, RZ, RZ, R14 ;  /* 0x000000ffff067224 */ /* 0x000fce00078e000e */
[----:B------:R-:W-:Y:S05]  /*e4b0*/  WARPSYNC.COLLECTIVE R15, `(.L_x_119) ;  /* 0x000000000f087348 */ /* 0x000fea0003c00000 */
[----:B------:R0:W1:Y:S02]  /*e4c0*/  SHFL.IDX P6, R14, R13, R12, R11 ;  /* 0x0000000c0d0e7389 */ /* 0x00006400000c000b */
[----:B01----:R-:W-:Y:S01]  /*e4d0*/  ENDCOLLECTIVE ;  /* 0x000000000000791b */ /* 0x003fe20003800000 */
.L_x_119:
        /* <DEDUP_REMOVED lines=15> */
.L_x_120:
[----:B------:R-:W-:Y:S02]  /*e5d0*/  IMAD.MOV.U32 R13, RZ, RZ, R4 ;  /* 0x000000ffff0d7224 */ /* 0x000fe400078e0004 */
[----:B------:R-:W-:Y:S02]  /*e5e0*/  IMAD.MOV.U32 R12, RZ, RZ, 0x6 ;  /* 0x00000006ff0c7424 */ /* 0x000fe400078e00ff */
[----:B------:R-:W-:-:S07]  /*e5f0*/  IMAD.MOV.U32 R6, RZ, RZ, R14 ;  /* 0x000000ffff067224 */ /* 0x000fce00078e000e */
[----:B------:R-:W-:Y:S05]  /*e600*/  WARPSYNC.COLLECTIVE R15, `(.L_x_121) ;  /* 0x000000000f087348 */ /* 0x000fea0003c00000 */
[----:B------:R0:W1:Y:S02]  /*e610*/  SHFL.IDX P6, R14, R13, R12, R11 ;  /* 0x0000000c0d0e7389 */ /* 0x00006400000c000b */
[----:B01----:R-:W-:Y:S01]  /*e620*/  ENDCOLLECTIVE ;  /* 0x000000000000791b */ /* 0x003fe20003800000 */
.L_x_121:
[----:B------:R-:W-:-:S05]  /*e630*/  @!P2 IADD3 R6, P3, R10, R6, RZ ;  /* 0x000000060a06a210 */ /* 0x000fca0007f7e0ff */
[----:B------:R-:W-:-:S04]  /*e640*/  @!P2 IMAD.X R5, RZ, RZ, R5, P3 ;  /* 0x000000ffff05a224 */ /* 0x000fc800018e0605 */
[----:B------:R-:W-:Y:S02]  /*e650*/  @!P2 IMAD.MOV.U32 R7, RZ, RZ, R5 ;  /* 0x000000ffff07a224 */ /* 0x000fe400078e0005 */
[----:B------:R-:W-:-:S03]  /*e660*/  IMAD.MOV.U32 R13, RZ, RZ, R0 ;  /* 0x000000ffff0d7224 */ /* 0x000fc600078e0000 */
        /* <DEDUP_REMOVED lines=10> */
.L_x_122:
[----:B------:R-:W-:Y:S02]  /*e710*/  IMAD.MOV.U32 R13, RZ, RZ, R4 ;  /* 0x000000ffff0d7224 */ /* 0x000fe400078e0004 */
[----:B------:R-:W-:Y:S02]  /*e720*/  IMAD.MOV.U32 R12, RZ, RZ, 0x7 ;  /* 0x00000007ff0c7424 */ /* 0x000fe400078e00ff */
[----:B------:R-:W-:-:S07]  /*e730*/  IMAD.MOV.U32 R6, RZ, RZ, R14 ;  /* 0x000000ffff067224 */ /* 0x000fce00078e000e */
[----:B------:R-:W-:Y:S05]  /*e740*/  WARPSYNC.COLLECTIVE R15, `(.L_x_123) ;  /* 0x000000000f087348 */ /* 0x000fea0003c00000 */
[----:B------:R0:W1:Y:S02]  /*e750*/  SHFL.IDX P6, R14, R13, R12, R11 ;  /* 0x0000000c0d0e7389 */ /* 0x00006400000c000b */
[----:B01----:R-:W-:Y:S01]  /*e760*/  ENDCOLLECTIVE ;  /* 0x000000000000791b */ /* 0x003fe20003800000 */
.L_x_123:
        /* <DEDUP_REMOVED lines=9> */
[----:B------:R-:W-:-:S07]  /*e800*/  IMAD.MOV.U32 R4, RZ, RZ, R14 ;  /* 0x000000ffff047224 */ /* 0x000fce00078e000e */
[----:B0-----:R-:W-:Y:S05]  /*e810*/  WARPSYNC.COLLECTIVE R15, `(.L_x_124) ;  /* 0x000000000f087348 */ /* 0x001fea0003c00000 */
[----:B------:R1:W2:Y:S02]  /*e820*/  SHFL.IDX P6, R14, R13, R12, R11 ;  /* 0x0000000c0d0e7389 */ /* 0x0002a400000c000b */
[----:B012---:R-:W-:Y:S01]  /*e830*/  ENDCOLLECTIVE ;  /* 0x000000000000791b */ /* 0x007fe20003800000 */
.L_x_124:
[----:B------:R-:W-:Y:S01]  /*e840*/  IMAD.MOV.U32 R0, RZ, RZ, R14 ;  /* 0x000000ffff007224 */ /* 0x000fe200078e000e */
[----:B------:R-:W-:Y:S06]  /*e850*/  BRA `(.L_x_125) ;  /* 0xffffffcc00e47947 */ /* 0x000fec000383ffff */
.L_x_57:
[----:B-1----:R-:W-:-:S04]  /*e860*/  IMAD.U32 R3, RZ, RZ, UR41 ;  /* 0x00000029ff037e24 */ /* 0x002fc8000f8e00ff */
[----:B------:R1:W2:Y:S03]  /*e870*/  SYNCS.PHASECHK.TRANS64.TRYWAIT P0, [R3+URZ+0x38820], R0 ;  /* 0x03882000030075a7 */ /* 0x0002a6000800017f */
[----:B--2---:R-:W-:Y:S05]  /*e880*/  @!P0 NANOSLEEP.SYNCS 0x989680 ;  /* 0x009896800000895d */ /* 0x004fea0003900000 */
[----:B------:R-:W2:Y:S02]  /*e890*/  @!P0 SYNCS.PHASECHK.TRANS64 P0, [R3+URZ+0x38820], R0 ;  /* 0x03882000030085a7 */ /* 0x000ea4000800007f */
[----:B--2---:R-:W-:Y:S05]  /*e8a0*/  @!P0 BRA `(.L_x_57) ;  /* 0xfffffffc00ec8947 */ /* 0x004fea000383ffff */
[----:B------:R-:W-:Y:S05]  /*e8b0*/  BRA `(.L_x_126) ;  /* 0xffffffd000247947 */ /* 0x000fea000383ffff */
.L_x_63:
[----:B0-----:R0:W2:Y:S02]  /*e8c0*/  SYNCS.PHASECHK.TRANS64.TRYWAIT P0, [R4+URZ+0x38880], R2 ;  /* 0x03888002040075a7 */ /* 0x0010a4000800017f */
[----:B--2---:R-:W-:Y:S05]  /*e8d0*/  @!P0 NANOSLEEP.SYNCS 0x989680 ;  /* 0x009896800000895d */ /* 0x004fea0003900000 */
[----:B------:R-:W2:Y:S02]  /*e8e0*/  @!P0 SYNCS.PHASECHK.TRANS64 P0, [R4+URZ+0x38880], R2 ;  /* 0x03888002040085a7 */ /* 0x000ea4000800007f */
[----:B--2---:R-:W-:Y:S05]  /*e8f0*/  @!P0 BRA `(.L_x_63) ;  /* 0xfffffffc00f08947 */ /* 0x004fea000383ffff */
[----:B------:R-:W-:Y:S05]  /*e900*/  BRA `(.L_x_127) ;  /* 0xffffffd000d47947 */ /* 0x000fea000383ffff */
.L_x_69:
[----:B--2---:R2:W3:Y:S02]  /*e910*/  SYNCS.PHASECHK.TRANS64.TRYWAIT P0, [R4+URZ+0x38840], R2 ;  /* 0x03884002040075a7 */ /* 0x0044e4000800017f */
[----:B---3--:R-:W-:Y:S05]  /*e920*/  @!P0 NANOSLEEP.SYNCS 0x989680 ;  /* 0x009896800000895d */ /* 0x008fea0003900000 */
[----:B------:R-:W3:Y:S02]  /*e930*/  @!P0 SYNCS.PHASECHK.TRANS64 P0, [R4+URZ+0x38840], R2 ;  /* 0x03884002040085a7 */ /* 0x000ee4000800007f */
[----:B---3--:R-:W-:Y:S05]  /*e940*/  @!P0 BRA `(.L_x_69) ;  /* 0xfffffffc00f08947 */ /* 0x008fea000383ffff */
[----:B------:R-:W-:Y:S05]  /*e950*/  BRA `(.L_x_128) ;  /* 0xffffffd400907947 */ /* 0x000fea000383ffff */
.L_x_76:
[----:B0-----:R0:W2:Y:S02]  /*e960*/  SYNCS.PHASECHK.TRANS64.TRYWAIT P0, [R19+URZ+0x38870], R2 ;  /* 0x03887002130075a7 */ /* 0x0010a4000800017f */
[----:B--2---:R-:W-:Y:S05]  /*e970*/  @!P0 NANOSLEEP.SYNCS 0x989680 ;  /* 0x009896800000895d */ /* 0x004fea0003900000 */
[----:B------:R-:W2:Y:S02]  /*e980*/  @!P0 SYNCS.PHASECHK.TRANS64 P0, [R19+URZ+0x38870], R2 ;  /* 0x03887002130085a7 */ /* 0x000ea4000800007f */
[----:B--2---:R-:W-:Y:S05]  /*e990*/  @!P0 BRA `(.L_x_76) ;  /* 0xfffffffc00f08947 */ /* 0x004fea000383ffff */
[----:B------:R-:W-:Y:S05]  /*e9a0*/  BRA `(.L_x_129) ;  /* 0xffffffd800687947 */ /* 0x000fea000383ffff */
.L_x_78:
[----:B--2---:R2:W3:Y:S02]  /*e9b0*/  SYNCS.PHASECHK.TRANS64.TRYWAIT P0, [R19+URZ+0x38860], R0 ;  /* 0x03886000130075a7 */ /* 0x0044e4000800017f */
[----:B---3--:R-:W-:Y:S05]  /*e9c0*/  @!P0 NANOSLEEP.SYNCS 0x989680 ;  /* 0x009896800000895d */ /* 0x008fea0003900000 */
[----:B------:R-:W3:Y:S02]  /*e9d0*/  @!P0 SYNCS.PHASECHK.TRANS64 P0, [R19+URZ+0x38860], R0 ;  /* 0x03886000130085a7 */ /* 0x000ee4000800007f */
[----:B---3--:R-:W-:Y:S05]  /*e9e0*/  @!P0 BRA `(.L_x_78) ;  /* 0xfffffffc00f08947 */ /* 0x008fea000383ffff */
[----:B------:R-:W-:Y:S05]  /*e9f0*/  BRA `(.L_x_130) ;  /* 0xffffffd800707947 */ /* 0x000fea000383ffff */
.L_x_83:
[----:B-1----:R1:W2:Y:S02]  /*ea00*/  SYNCS.PHASECHK.TRANS64.TRYWAIT P0, [R21+URZ+0x38870], R0 ;  /* 0x03887000150075a7 */ /* 0x0022a4000800017f */
[----:B--2---:R-:W-:Y:S05]  /*ea10*/  @!P0 NANOSLEEP.SYNCS 0x989680 ;  /* 0x009896800000895d */ /* 0x004fea0003900000 */
[----:B------:R-:W2:Y:S02]  /*ea20*/  @!P0 SYNCS.PHASECHK.TRANS64 P0, [R21+URZ+0x38870], R0 ;  /* 0x03887000150085a7 */ /* 0x000ea4000800007f */
[----:B--2---:R-:W-:Y:S05]  /*ea30*/  @!P0 BRA `(.L_x_83) ;  /* 0xfffffffc00f08947 */ /* 0x004fea000383ffff */
[----:B------:R-:W-:Y:S05]  /*ea40*/  BRA `(.L_x_131) ;  /* 0xffffffe000bc7947 */ /* 0x000fea000383ffff */
.L_x_85:
[----:B-1----:R1:W2:Y:S02]  /*ea50*/  SYNCS.PHASECHK.TRANS64.TRYWAIT P0, [R21+URZ+0x38860], R0 ;  /* 0x03886000150075a7 */ /* 0x0022a4000800017f */
[----:B--2---:R-:W-:Y:S05]  /*ea60*/  @!P0 NANOSLEEP.SYNCS 0x989680 ;  /* 0x009896800000895d */ /* 0x004fea0003900000 */
[----:B------:R-:W2:Y:S02]  /*ea70*/  @!P0 SYNCS.PHASECHK.TRANS64 P0, [R21+URZ+0x38860], R0 ;  /* 0x03886000150085a7 */ /* 0x000ea4000800007f */
[----:B--2---:R-:W-:Y:S05]  /*ea80*/  @!P0 BRA `(.L_x_85) ;  /* 0xfffffffc00f08947 */ /* 0x004fea000383ffff */
[----:B------:R-:W-:Y:S05]  /*ea90*/  BRA `(.L_x_132) ;  /* 0xffffffe000c47947 */ /* 0x000fea000383ffff */
.L_x_88:
[----:B0-----:R0:W1:Y:S02]  /*eaa0*/  SYNCS.PHASECHK.TRANS64.TRYWAIT P0, [R9+URZ+0x38820], R0 ;  /* 0x03882000090075a7 */ /* 0x001064000800017f */
[----:B-1----:R-:W-:Y:S05]  /*eab0*/  @!P0 NANOSLEEP.SYNCS 0x989680 ;  /* 0x009896800000895d */ /* 0x002fea0003900000 */
[----:B------:R-:W1:Y:S02]  /*eac0*/  @!P0 SYNCS.PHASECHK.TRANS64 P0, [R9+URZ+0x38820], R0 ;  /* 0x03882000090085a7 */ /* 0x000e64000800007f */
[----:B-1----:R-:W-:Y:S05]  /*ead0*/  @!P0 BRA `(.L_x_88) ;  /* 0xfffffffc00f08947 */ /* 0x002fea000383ffff */
[----:B------:R-:W-:Y:S05]  /*eae0*/  BRA `(.L_x_133) ;  /* 0xffffffec00207947 */ /* 0x000fea000383ffff */
.L_x_92:
[----:B0-----:R0:W1:Y:S02]  /*eaf0*/  SYNCS.PHASECHK.TRANS64.TRYWAIT P1, [R5+URZ], R4 ;  /* 0x00000004050075a7 */ /* 0x001064000802017f */
[----:B-1----:R-:W-:Y:S05]  /*eb00*/  @!P1 NANOSLEEP.SYNCS 0x989680 ;  /* 0x009896800000995d */ /* 0x002fea0003900000 */
[----:B------:R-:W1:Y:S02]  /*eb10*/  @!P1 SYNCS.PHASECHK.TRANS64 P1, [R5+URZ], R4 ;  /* 0x00000004050095a7 */ /* 0x000e64000802007f */
[----:B-1----:R-:W-:Y:S05]  /*eb20*/  @!P1 BRA `(.L_x_92) ;  /* 0xfffffffc00f09947 */ /* 0x002fea000383ffff */
[----:B------:R-:W-:Y:S05]  /*eb30*/  BRA `(.L_x_134) ;  /* 0xffffffec007c7947 */ /* 0x000fea000383ffff */
.L_x_93:
[----:B-1----:R1:W2:Y:S02]  /*eb40*/  SYNCS.PHASECHK.TRANS64.TRYWAIT P1, [R7+URZ], R0 ;  /* 0x00000000070075a7 */ /* 0x0022a4000802017f */
[----:B--2---:R-:W-:Y:S05]  /*eb50*/  @!P1 NANOSLEEP.SYNCS 0x989680 ;  /* 0x009896800000995d */ /* 0x004fea0003900000 */
[----:B------:R-:W2:Y:S02]  /*eb60*/  @!P1 SYNCS.PHASECHK.TRANS64 P1, [R7+URZ], R0 ;  /* 0x00000000070095a7 */ /* 0x000ea4000802007f */
[----:B--2---:R-:W-:Y:S05]  /*eb70*/  @!P1 BRA `(.L_x_93) ;  /* 0xfffffffc00f09947 */ /* 0x004fea000383ffff */
[----:B------:R-:W-:Y:S05]  /*eb80*/  BRA `(.L_x_135) ;  /* 0xffffffec00707947 */ /* 0x000fea000383ffff */
.L_x_95:
[----:B0-----:R0:W2:Y:S02]  /*eb90*/  SYNCS.PHASECHK.TRANS64.TRYWAIT P1, [R5+URZ+0x38860], R4 ;  /* 0x03886004050075a7 */ /* 0x0010a4000802017f */
[----:B--2---:R-:W-:Y:S05]  /*eba0*/  @!P1 NANOSLEEP.SYNCS 0x989680 ;  /* 0x009896800000995d */ /* 0x004fea0003900000 */
[----:B------:R-:W2:Y:S02]  /*ebb0*/  @!P1 SYNCS.PHASECHK.TRANS64 P1, [R5+URZ+0x38860], R4 ;  /* 0x03886004050095a7 */ /* 0x000ea4000802007f */
[----:B--2---:R-:W-:Y:S05]  /*ebc0*/  @!P1 BRA `(.L_x_95) ;  /* 0xfffffffc00f09947 */ /* 0x004fea000383ffff */
[----:B------:R-:W-:Y:S05]  /*ebd0*/  BRA `(.L_x_136) ;  /* 0xffffffec00747947 */ /* 0x000fea000383ffff */
.L_x_97:
[----:B--2---:R2:W3:Y:S02]  /*ebe0*/  SYNCS.PHASECHK.TRANS64.TRYWAIT P1, [R3+URZ+0x38860], R0 ;  /* 0x03886000030075a7 */ /* 0x0044e4000802017f */
[----:B---3--:R-:W-:Y:S05]  /*ebf0*/  @!P1 NANOSLEEP.SYNCS 0x989680 ;  /* 0x009896800000995d */ /* 0x008fea0003900000 */
[----:B------:R-:W3:Y:S02]  /*ec00*/  @!P1 SYNCS.PHASECHK.TRANS64 P1, [R3+URZ+0x38860], R0 ;  /* 0x03886000030095a7 */ /* 0x000ee4000802007f */
[----:B---3--:R-:W-:Y:S05]  /*ec10*/  @!P1 BRA `(.L_x_97) ;  /* 0xfffffffc00f09947 */ /* 0x008fea000383ffff */
[----:B------:R-:W-:Y:S05]  /*ec20*/  BRA `(.L_x_137) ;  /* 0xffffffec00747947 */ /* 0x000fea000383ffff */
.L_x_99:
[----:B---3--:R3:W4:Y:S02]  /*ec30*/  SYNCS.PHASECHK.TRANS64.TRYWAIT P0, [R5+URZ+0x38880], R4 ;  /* 0x03888004050075a7 */ /* 0x008724000800017f */
[----:B----4-:R-:W-:Y:S05]  /*ec40*/  @!P0 NANOSLEEP.SYNCS 0x989680 ;  /* 0x009896800000895d */ /* 0x010fea0003900000 */
[----:B------:R-:W4:Y:S02]  /*ec50*/  @!P0 SYNCS.PHASECHK.TRANS64 P0, [R5+URZ+0x38880], R4 ;  /* 0x03888004050085a7 */ /* 0x000f24000800007f */
[----:B----4-:R-:W-:Y:S05]  /*ec60*/  @!P0 BRA `(.L_x_99) ;  /* 0xfffffffc00f08947 */ /* 0x010fea000383ffff */
[----:B------:R-:W-:Y:S05]  /*ec70*/  BRA `(.L_x_100) ;  /* 0xffffffec00707947 */ /* 0x000fea000383ffff */
.L_x_138:
[----:B------:R-:W-:-:S00]  /*ec80*/  BRA `(.L_x_138) ;  /* 0xfffffffc00fc7947 */ /* 0x000fc0000383ffff */
[----:B------:R-:W-:-:S00]  /*ec90*/  NOP ;  /* 0x0000000000007918 */ /* 0x000fc00000000000 */
        /* <DEDUP_REMOVED lines=14> */
.L_x_2896:


//--------------------- .text._ZN7cutlass13device_kernelIN5flash11enable_sm90INS1_16FlashAttnFwdSm90INS1_25CollectiveMainloopFwdSm90ILi2EN4cute5tupleIJNS5_1CILi1EEES8_S8_EEENS6_IJNS7_ILi128EEESA_NS7_ILi256EEEEEELi256ENS_12float_e4m3_tEfNS_4arch4Sm90ELb0ELb0ELb0ELb1ELb0ELb0ELb0ELb1ELb1ELb1ELb0ELb0EEENS1_21CollectiveEpilogueFwdINS6_IJSA_SB_SA_EEES9_NS_10bfloat16_tESF_Li256ELb1ELb1ELb0ELb1EEENS1_36VarlenDynamicPersistentTileSchedulerILi128ELi128ELi256ELi128ELb0ELb1ELb1ELb0ELb1ELb1EEEEEEEEEvNT_6ParamsE --------------------------
	.section	.text._ZN7cutlass13device_kernelIN5flash11enable_sm90INS1_16FlashAttnFwdSm90INS1_25CollectiveMainloopFwdSm90ILi2EN4cute5tupleIJNS5_1CILi1EEES8_S8_EEENS6_IJNS7_ILi128EEESA_NS7_ILi256EEEEEELi256ENS_12float_e4m3_tEfNS_4arch4Sm90ELb0ELb0ELb0ELb1ELb0ELb0ELb0ELb1ELb1ELb1ELb0ELb0EEENS1_21CollectiveEpilogueFwdINS6_IJSA_SB_SA_EEES9_NS_10bfloat16_tESF_Li256ELb1ELb1ELb0ELb1EEENS1_36VarlenDynamicPersistentTileSchedulerILi128ELi128ELi256ELi128ELb0ELb1ELb1ELb0ELb1ELb1EEEEEEEEEvNT_6ParamsE,"ax",@progbits
	.align	128
.text._ZN7cutlass13device_kernelIN5flash11enable_sm90INS1_16FlashAttnFwdSm90INS1_25CollectiveMainloopFwdSm90ILi2EN4cute5tupleIJNS5_1CILi1EEES8_S8_EEENS6_IJNS7_ILi128EEESA_NS7_ILi256EEEEEELi256ENS_12float_e4m3_tEfNS_4arch4Sm90ELb0ELb0ELb0ELb1ELb0ELb0ELb0ELb1ELb1ELb1ELb0ELb0EEENS1_21CollectiveEpilogueFwdINS6_IJSA_SB_SA_EEES9_NS_10bfloat16_tESF_Li256ELb1ELb1ELb0ELb1EEENS1_36VarlenDynamicPersistentTileSchedulerILi128ELi128ELi256ELi128ELb0ELb1ELb1ELb0ELb1ELb1EEEEEEEEEvNT_6ParamsE:
        .type           _ZN7cutlass13device_kernelIN5flash11enable_sm90INS1_16FlashAttnFwdSm90INS1_25CollectiveMainloopFwdSm90ILi2EN4cute5tupleIJNS5_1CILi1EEES8_S8_EEENS6_IJNS7_ILi128EEESA_NS7_ILi256EEEEEELi256ENS_12float_e4m3_tEfNS_4arch4Sm90ELb0ELb0ELb0ELb1ELb0ELb0ELb0ELb1ELb1ELb1ELb0ELb0EEENS1_21CollectiveEpilogueFwdINS6_IJSA_SB_SA_EEES9_NS_10bfloat16_tESF_Li256ELb1ELb1ELb0ELb1EEENS1_36VarlenDynamicPersistentTileSchedulerILi128ELi128ELi256ELi128ELb0ELb1ELb1ELb0ELb1ELb1EEEEEEEEEvNT_6ParamsE,@function
        .size           _ZN7cutlass13device_kernelIN5flash11enable_sm90INS1_16FlashAttnFwdSm90INS1_25CollectiveMainloopFwdSm90ILi2EN4cute5tupleIJNS5_1CILi1EEES8_S8_EEENS6_IJNS7_ILi128EEESA_NS7_ILi256EEEEEELi256ENS_12float_e4m3_tEfNS_4arch4Sm90ELb0ELb0ELb0ELb1ELb0ELb0ELb0ELb1ELb1ELb1ELb0ELb0EEENS1_21CollectiveEpilogueFwdINS6_IJSA_SB_SA_EEES9_NS_10bfloat16_tESF_Li256ELb1ELb1ELb0ELb1EEENS1_36VarlenDynamicPersistentTileSchedulerILi128ELi128ELi256ELi128ELb0ELb1ELb1ELb0ELb1ELb1EEEEEEEEEvNT_6ParamsE,(.L_x_2897 - _ZN7cutlass13device_kernelIN5flash11enable_sm90INS1_16FlashAttnFwdSm90INS1_25CollectiveMainloopFwdSm90ILi2EN4cute5tupleIJNS5_1CILi1EEES8_S8_EEENS6_IJNS7_ILi128EEESA_NS7_ILi256EEEEEELi256ENS_12float_e4m3_tEfNS_4arch4Sm90ELb0ELb0ELb0ELb1ELb0ELb0ELb0ELb1ELb1ELb1ELb0ELb0EEENS1_21CollectiveEpilogueFwdINS6_IJSA_SB_SA_EEES9_NS_10bfloat16_tESF_Li256ELb1ELb1ELb0ELb1EEENS1_36VarlenDynamicPersistentTileSchedulerILi128ELi128ELi256ELi128ELb0ELb1ELb1ELb0ELb1ELb1EEEEEEEEEvNT_6ParamsE)
        .other          _ZN7cutlass13device_kernelIN5flash11enable_sm90INS1_16FlashAttnFwdSm90INS1_25CollectiveMainloopFwdSm90ILi2EN4cute5tupleIJNS5_1CILi1EEES8_S8_EEENS6_IJNS7_ILi128EEESA_NS7_ILi256EEEEEELi256ENS_12float_e4m3_tEfNS_4arch4Sm90ELb0ELb0ELb0ELb1ELb0ELb0ELb0ELb1ELb1ELb1ELb0ELb0EEENS1_21CollectiveEpilogueFwdINS6_IJSA_SB_SA_EEES9_NS_10bfloat16_tESF_Li256ELb1ELb1ELb0ELb1EEENS1_36VarlenDynamicPersistentTileSchedulerILi128ELi128ELi256ELi128ELb0ELb1ELb1ELb0ELb1ELb1EEEEEEEEEvNT_6ParamsE,@"STO_CUDA_ENTRY STV_DEFAULT"
_ZN7cutlass13device_kernelIN5flash11enable_sm90INS1_16FlashAttnFwdSm90INS1_25CollectiveMainloopFwdSm90ILi2EN4cute5tupleIJNS5_1CILi1EEES8_S8_EEENS6_IJNS7_ILi128EEESA_NS7_ILi256EEEEEELi256ENS_12float_e4m3_tEfNS_4arch4Sm90ELb0ELb0ELb0ELb1ELb0ELb0ELb0ELb1ELb1ELb1ELb0ELb0EEENS1_21CollectiveEpilogueFwdINS6_IJSA_SB_SA_EEES9_NS_10bfloat16_tESF_Li256ELb1ELb1ELb0ELb1EEENS1_36VarlenDynamicPersistentTileSchedulerILi128ELi128ELi256ELi128ELb0ELb1ELb1ELb0ELb1ELb1EEEEEEEEEvNT_6ParamsE:
        /* <DEDUP_REMOVED lines=18> */
.L_x_140:
[----:B------:R-:W-:Y:S05]  /*0120*/  BSYNC B0 ;  /* 0x0000000000007941 */ /* 0x000fea0003800000 */
.L_x_139:
        /* <DEDUP_REMOVED lines=41> */
.L_x_141:
        /* <DEDUP_REMOVED lines=22> */
.L_x_142:
        /* <DEDUP_REMOVED lines=18> */
.L_x_143:
        /* <DEDUP_REMOVED lines=22> */
.L_x_144:
        /* <DEDUP_REMOVED lines=22> */
.L_x_145:
[----:B------:R-:W-:Y:S01]  /*0900*/  PLOP3.LUT P0, PT, PT, PT, UP0, 0x80, 0x0 ;  /* 0x000000000000781c */ /* 0x000fe20003f0f008 */
[----:B------:R-:W-:Y:S01]  /*0910*/  UMOV UR38, 0x1 ;  /* 0x0000000100267882 */ /* 0x000fe20000000000 */
[----:B------:R-:W-:Y:S01]  /*0920*/  NOP ;  /* 0x0000000000007918 */ /* 0x000fe20000000000 */
[----:B------:R-:W-:Y:S01]  /*0930*/  USEL UR38, UR38, 0x2, !UP0 ;  /* 0x0000000226267887 */ /* 0x000fe2000c000000 */
[----:B------:R-:W-:Y:S01]  /*0940*/  ULDC.64 UR48, c[0x0][0x208] ;  /* 0x0000820000307ab9 */ /* 0x000fe20000000a00 */
[----:B012-4-:R-:W-:Y:S08]  /*0950*/  BAR.SYNC.DEFER_BLOCKING 0x0 ;  /* 0x0000000000007b1d */ /* 0x017ff00000010000 */
[----:B------:R-:W-:Y:S05]  /*0960*/  @!P0 BRA `(.L_x_146) ;  /* 0x000000ac000c8947 */ /* 0x000fea0003800000 */
.L_x_147:
[----:B------:R-:W-:-:S08]  /*0970*/  NOP ;  /* 0x0000000000007918 */ /* 0x000fd00000000000 */
[----:B------:R-:W0:Y:S02]  /*0980*/  USETMAXREG.TRY_ALLOC.CTAPOOL UP0, 0xf0 ;  /* 0x000000f0000079c8 */ /* 0x000e240008000600 */
[----:B0-----:R-:W-:-:S13]  /*0990*/  PLOP3.LUT P0, PT, PT, PT, UP0, 0x80, 0x0 ;  /* 0x000000000000781c */ /* 0x001fda0003f0f008 */
[----:B------:R-:W-:Y:S05]  /*09a0*/  @!P0 BRA `(.L_x_147) ;  /* 0xfffffffc00f08947 */ /* 0x000fea000383ffff */
[----:B------:R-:W0:Y:S01]  /*09b0*/  S2R R2, SR_TID.X ;  /* 0x0000000000027919 */ /* 0x000e220000002100 */
[----:B------:R-:W1:Y:S01]  /*09c0*/  S2UR UR5, SR_CgaCtaId ;  /* 0x00000000000579c3 */ /* 0x000e620000008800 */
[----:B------:R-:W-:-:S07]  /*09d0*/  UMOV UR4, 0x400 ;  /* 0x0000040000047882 */ /* 0x000fce0000000000 */
[----:B------:R-:W-:Y:S06]  /*09e0*/  BAR.ARV 0x8, 0x180 ;  /* 0x0206000000007b1d */ /* 0x000fec0000002000 */
[----:B-1----:R-:W-:Y:S01]  /*09f0*/  ULEA UR4, UR5, UR4, 0x18 ;  /* 0x0000000405047291 */ /* 0x002fe2000f8ec03f */
[----:B0-----:R-:W-:-:S04]  /*0a00*/  LOP3.LUT R0, R2, 0xffffff80, RZ, 0xc0, !PT ;  /* 0xffffff8002007812 */ /* 0x001fc800078ec0ff */
[----:B------:R-:W-:-:S13]  /*0a10*/  ISETP.NE.AND P0, PT, R0, 0x80, PT ;  /* 0x000000800000780c */ /* 0x000fda0003f05270 */
[----:B------:R-:W-:Y:S08]  /*0a20*/  @!P0 BAR.ARV 0x9, 0x100 ;  /* 0x0244000000008b1d */ /* 0x000ff00000002000 */
[----:B------:R-:W-:Y:S06]  /*0a30*/  BAR.SYNC.DEFER_BLOCKING 0x5, 0x180 ;  /* 0x0146000000007b1d */ /* 0x000fec0000010000 */
[----:B------:R-:W0:Y:S01]  /*0a40*/  LDS.128 R48, [UR4+0x388d0] ;  /* 0x0388d004ff307984 */ /* 0x000e220008000c00 */
[----:B------:R-:W-:Y:S01]  /*0a50*/  ULDC UR4, c[0x0][0xc3c] ;  /* 0x00030f0000047ab9 */ /* 0x000fe20000000800 */
[----:B------:R-:W-:Y:S06]  /*0a60*/  BAR.ARV 0x4, 0x180 ;  /* 0x0106000000007b1d */ /* 0x000fec0000002000 */
[----:B0-----:R-:W-:-:S13]  /*0a70*/  ISETP.GE.AND P0, PT, R51, UR4, PT ;  /* 0x0000000433007c0c */ /* 0x001fda000bf06270 */
[----:B------:R-:W-:Y:S05]  /*0a80*/  @P0 EXIT ;  /* 0x000000000000094d */ /* 0x000fea0003800000 */
[----:B------:R-:W-:Y:S01]  /*0a90*/  VIADD R11, R2, 0xffffff80 ;  /* 0xffffff80020b7836 */ /* 0x000fe20000000000 */
[----:B------:R-:W-:Y:S01]  /*0aa0*/  R2UR UR5, R49 ;  /* 0x00000000310572ca */ /* 0x000fe200000e0000 */
[----:B------:R-:W-:Y:S01]  /*0ab0*/  ULOP3.LUT UR45, UR38, 0x1, URZ, 0xfc, !UPT ;  /* 0x00000001262d7892 */ /* 0x000fe2000f8efc3f */
[----:B------:R-:W-:Y:S01]  /*0ac0*/  R2UR UR46, R50 ;  /* 0x00000000322e72ca */ /* 0x000fe200000e0000 */
[----:B------:R-:W-:Y:S01]  /*0ad0*/  UMOV UR44, URZ ;  /* 0x0000003f002c7c82 */ /* 0x000fe20008000000 */
[----:B------:R-:W-:Y:S01]  /*0ae0*/  SHF.R.S32.HI R0, RZ, 0x1f, R11 ;  /* 0x0000001fff007819 */ /* 0x000fe2000001140b */
[----:B------:R-:W-:Y:S01]  /*0af0*/  UMOV UR43, URZ ;  /* 0x0000003f002b7c82 */ /* 0x000fe20008000000 */
[----:B------:R-:W-:Y:S02]  /*0b00*/  UMOV UR52, URZ ;  /* 0x0000003f00347c82 */ /* 0x000fe40008000000 */
[CC--:B------:R-:W-:Y:S02]  /*0b10*/  LEA.HI R2, R0.reuse, R11.reuse, RZ, 0x7 ;  /* 0x0000000b00027211 */ /* 0x0c0fe400078f38ff */
[----:B------:R-:W-:-:S02]  /*0b20*/  LEA.HI R4, R0, R11, RZ, 0x5 ;  /* 0x0000000b00047211 */ /* 0x000fc400078f28ff */
[----:B------:R-:W-:Y:S02]  /*0b30*/  LOP3.LUT R232, R2, 0xffffff80, RZ, 0xc0, !PT ;  /* 0xffffff8002e87812 */ /* 0x000fe400078ec0ff */
[----:B------:R-:W-:Y:S01]  /*0b40*/  LEA.HI R3, R0, R11, RZ, 0x4 ;  /* 0x0000000b00037211 */ /* 0x000fe200078f20ff */
[----:B------:R-:W-:Y:S01]  /*0b50*/  IMAD.SHL.U32 R5, R4, 0x20, RZ ;  /* 0x0000002004057824 */ /* 0x000fe200078e00ff */
[----:B------:R-:W-:Y:S01]  /*0b60*/  SHF.R.S32.HI R233, RZ, 0x7, R2 ;  /* 0x00000007ffe97819 */ /* 0x000fe20000011402 */
[----:B------:R-:W-:Y:S01]  /*0b70*/  IMAD.IADD R232, R11, 0x1, -R232 ;  /* 0x000000010be87824 */ /* 0x000fe200078e0ae8 */
[----:B------:R-:W-:Y:S02]  /*0b80*/  LOP3.LUT R4, R3, 0x3fffff0, RZ, 0xc0, !PT ;  /* 0x03fffff003047812 */ /* 0x000fe400078ec0ff */
[----:B------:R-:W-:Y:S02]  /*0b90*/  LOP3.LUT R5, R5, 0xfffffc00, RZ, 0xc0, !PT ;  /* 0xfffffc0005057812 */ /* 0x000fe400078ec0ff */
[----:B------:R-:W-:Y:S01]  /*0ba0*/  SHF.R.S32.HI R7, RZ, 0x1f, R232 ;  /* 0x0000001fff077819 */ /* 0x000fe200000114e8 */
[----:B------:R-:W-:Y:S01]  /*0bb0*/  IMAD.IADD R4, R11, 0x1, -R4 ;  /* 0x000000010b047824 */ /* 0x000fe200078e0a04 */
[----:B------:R-:W-:-:S02]  /*0bc0*/  SHF.R.S32.HI R6, RZ, 0x4, R3 ;  /* 0x00000004ff067819 */ /* 0x000fc40000011403 */
[----:B------:R-:W-:Y:S01]  /*0bd0*/  LEA.HI R8, R7, R232, RZ, 0x2 ;  /* 0x000000e807087211 */ /* 0x000fe200078f10ff */
[----:B------:R-:W-:Y:S01]  /*0be0*/  IMAD R4, R4, 0x40, R5 ;  /* 0x0000004004047824 */ /* 0x000fe200078e0205 */
[----:B------:R-:W-:Y:S02]  /*0bf0*/  LEA.HI R3, R3, R6, RZ, 0x1 ;  /* 0x0000000603037211 */ /* 0x000fe400078f08ff */
[----:B------:R-:W-:Y:S02]  /*0c00*/  LEA.HI R5, R0, R11, RZ, 0x2 ;  /* 0x0000000b00057211 */ /* 0x000fe400078f10ff */
[--C-:B------:R-:W-:Y:S02]  /*0c10*/  SHF.R.S32.HI R9, RZ, 0x2, R8.reuse ;  /* 0x00000002ff097819 */ /* 0x100fe40000011408 */
[----:B------:R-:W-:Y:S02]  /*0c20*/  SHF.R.S32.HI R10, RZ, 0x1f, R8 ;  /* 0x0000001fff0a7819 */ /* 0x000fe40000011408 */
[----:B------:R-:W-:-:S02]  /*0c30*/  LOP3.LUT R3, R3, 0x1ffffffe, RZ, 0xc0, !PT ;  /* 0x1ffffffe03037812 */ /* 0x000fc400078ec0ff */
[----:B------:R-:W-:Y:S02]  /*0c40*/  LOP3.LUT R5, R5, 0xfffffffc, RZ, 0xc0, !PT ;  /* 0xfffffffc05057812 */ /* 0x000fe400078ec0ff */
[----:B------:R-:W-:Y:S01]  /*0c50*/  LEA.HI R0, R0, R11, RZ, 0x3 ;  /* 0x0000000b00007211 */ /* 0x000fe200078f18ff */
[----:B------:R-:W-:Y:S01]  /*0c60*/  IMAD.IADD R3, R6, 0x1, -R3 ;  /* 0x0000000106037824 */ /* 0x000fe200078e0a03 */
[----:B------:R-:W-:Y:S01]  /*0c70*/  LEA.HI R10, R10, R9, RZ, 0x3 ;  /* 0x000000090a0a7211 */ /* 0x000fe200078f18ff */
[----:B------:R-:W-:Y:S01]  /*0c80*/  IMAD.IADD R5, R11, 0x1, -R5 ;  /* 0x000000010b057824 */ /* 0x000fe200078e0a05 */
[----:B------:R-:W-:Y:S01]  /*0c90*/  LOP3.LUT R22, R0, 0xfffffff8, RZ, 0xc0, !PT ;  /* 0xfffffff800167812 */ /* 0x000fe200078ec0ff */
[----:B------:R-:W-:Y:S01]  /*0ca0*/  IMAD R237, R3, 0x8, R4 ;  /* 0x0000000803ed7824 */ /* 0x000fe200078e0204 */
[----:B------:R-:W-:Y:S01]  /*0cb0*/  LOP3.LUT R10, R10, 0xfffffff8, RZ, 0xc0, !PT ;  /* 0xfffffff80a0a7812 */ /* 0x000fe200078ec0ff */
[----:B------:R-:W-:Y:S01]  /*0cc0*/  IMAD.MOV.U32 R6, RZ, RZ, 0x80 ;  /* 0x00000080ff067424 */ /* 0x000fe200078e00ff */
[----:B------:R-:W-:Y:S01]  /*0cd0*/  LEA.HI R7, R7, R232, RZ, 0x5 ;  /* 0x000000e807077211 */ /* 0x000fe200078f28ff */
[----:B------:R-:W-:Y:S01]  /*0ce0*/  IMAD.IADD R22, R11, 0x1, -R22 ;  /* 0x000000010b167824 */ /* 0x000fe200078e0a16 */
[----:B------:R-:W-:Y:S01]  /*0cf0*/  LEA.HI R2, R2, R233, RZ, 0x1 ;  /* 0x000000e902027211 */ /* 0x000fe200078f08ff */
[----:B------:R-:W-:Y:S01]  /*0d00*/  IMAD.IADD R10, R9, 0x1, -R10 ;  /* 0x00000001090a7824 */ /* 0x000fe200078e0a0a */
[----:B------:R-:W-:Y:S01]  /*0d10*/  LEA.HI R3, R5, R5, RZ, 0x1 ;  /* 0x0000000505037211 */ /* 0x000fe200078f08ff */
[----:B------:R-:W-:Y:S01]  /*0d20*/  IMAD.SHL.U32 R16, R22, 0x8, RZ ;  /* 0x0000000816107824 */ /* 0x000fe200078e00ff */
[----:B------:R-:W-:-:S02]  /*0d30*/  SHF.R.S32.HI R7, RZ, 0x5, R7 ;  /* 0x00000005ff077819 */ /* 0x000fc40000011407 */
[----:B------:R-:W-:Y:S01]  /*0d40*/  LOP3.LUT R2, R2, 0x3fffffe, RZ, 0xc0, !PT ;  /* 0x03fffffe02027812 */ /* 0x000fe200078ec0ff */
[----:B------:R-:W-:Y:S01]  /*0d50*/  VIADD R18, R16, 0x40 ;  /* 0x0000004010127836 */ /* 0x000fe20000000000 */
[----:B------:R-:W-:Y:S01]  /*0d60*/  LOP3.LUT R9, R8, 0x7ffffffc, RZ, 0xc0, !PT ;  /* 0x7ffffffc08097812 */ /* 0x000fe200078ec0ff */
[----:B------:R-:W-:Y:S01]  /*0d70*/  IMAD R7, R7, 0x10, R10 ;  /* 0x0000001007077824 */ /* 0x000fe200078e020a */
[----:B------:R-:W-:Y:S01]  /*0d80*/  LOP3.LUT R4, R3, 0x1ffffffe, RZ, 0xc0, !PT ;  /* 0x1ffffffe03047812 */ /* 0x000fe200078ec0ff */
[----:B------:R-:W-:Y:S01]  /*0d90*/  IMAD.IADD R2, R233, 0x1, -R2 ;  /* 0x00000001e9027824 */ /* 0x000fe200078e0a02 */
[----:B------:R-:W-:Y:S01]  /*0da0*/  SHF.R.S32.HI R23, RZ, 0x3, R0 ;  /* 0x00000003ff177819 */ /* 0x000fe20000011400 */
[C---:B------:R-:W-:Y:S01]  /*0db0*/  VIADD R17, R16.reuse, 0x80 ;  /* 0x0000008010117836 */ /* 0x040fe20000000000 */
[----:B------:R-:W-:Y:S01]  /*0dc0*/  SHF.R.S32.HI R0, RZ, 0x1f, R16 ;  /* 0x0000001fff007819 */ /* 0x000fe20000011410 */
[----:B------:R-:W-:Y:S01]  /*0dd0*/  VIADD R19, R16, 0xc0 ;  /* 0x000000c010137836 */ /* 0x000fe20000000000 */
[----:B------:R-:W-:Y:S01]  /*0de0*/  SHF.R.S32.HI R3, RZ, 0x1f, R18 ;  /* 0x0000001fff037819 */ /* 0x000fe20000011412 */
[----:B------:R-:W-:-:S02]  /*0df0*/  IMAD.IADD R9, R232, 0x1, -R9 ;  /* 0x00000001e8097824 */ /* 0x000fc400078e0a09 */
[----:B------:R-:W-:Y:S01]  /*0e00*/  IMAD.IADD R5, R5, 0x1, -R4 ;  /* 0x0000000105057824 */ /* 0x000fe200078e0a04 */
[----:B------:R-:W-:Y:S01]  /*0e10*/  SHF.R.S32.HI R0, RZ, 0x1f, R19 ;  /* 0x0000001fff007819 */ /* 0x000fe20000011413 */
[----:B------:R-:W-:Y:S01]  /*0e20*/  IMAD R234, R2, 0x40, R7 ;  /* 0x0000004002ea7824 */ /* 0x000fe200078e0207 */
[----:B------:R-:W-:Y:S01]  /*0e30*/  SHF.R.S32.HI R2, RZ, 0x1f, R17 ;  /* 0x0000001fff027819 */ /* 0x000fe20000011411 */
[----:B------:R-:W-:Y:S02]  /*0e40*/  IMAD R235, R9, -0x2, R6 ;  /* 0xfffffffe09eb7824 */ /* 0x000fe400078e0206 */
[----:B------:R-:W-:-:S07]  /*0e50*/  IMAD R236, R5, 0x8, R234 ;  /* 0x0000000805ec7824 */ /* 0x000fce00078e02ea */
.L_x_191:
[----:B012---:R-:W0:Y:S01]  /*0e60*/  LDC.64 R2, c[0x0][0xc88] ;  /* 0x00032200ff027b82 */ /* 0x007e220000000a00 */
[----:B------:R-:W-:Y:S01]  /*0e70*/  ULDC.64 UR6, c[0x0][0x990] ;  /* 0x0002640000067ab9 */ /* 0x000fe20000000a00 */
[----:B------:R-:W-:Y:S01]  /*0e80*/  ULDC.64 UR8, c[0x0][0x998] ;  /* 0x0002660000087ab9 */ /* 0x000fe20000000a00 */
[----:B0-----:R-:W-:-:S06]  /*0e90*/  IMAD.WIDE R2, R51, 0x4, R2 ;  /* 0x0000000433027825 */ /* 0x001fcc00078e0202 */
[----:B------:R-:W2:Y:S01]  /*0ea0*/  LDG.E R2, desc[UR48][R2.64] ;  /* 0x0000003002027981 */ /* 0x000ea2000c1e1900 */
[----:B------:R-:W-:Y:S01]  /*0eb0*/  UISETP.NE.U32.AND UP0, UPT, UR6, URZ, UPT ;  /* 0x0000003f0600728c */ /* 0x000fe2000bf05070 */
[----:B------:R-:W-:Y:S01]  /*0ec0*/  IMAD.MOV.U32 R11, RZ, RZ, 0x3f800000 ;  /* 0x3f800000ff0b7424 */ /* 0x000fe200078e00ff */
[----:B------:R-:W-:Y:S01]  /*0ed0*/  UISETP.NE.U32.AND UP3, UPT, UR8, URZ, UPT ;  /* 0x0000003f0800728c */ /* 0x000fe2000bf65070 */
[----:B------:R-:W-:Y:S01]  /*0ee0*/  IMAD.MOV.U32 R0, RZ, RZ, 0x3f800000 ;  /* 0x3f800000ff007424 */ /* 0x000fe200078e00ff */
[----:B------:R-:W-:Y:S02]  /*0ef0*/  UISETP.NE.AND.EX UP0, UPT, UR7, URZ, UPT, UP0 ;  /* 0x0000003f0700728c */ /* 0x000fe4000bf05300 */
[----:B------:R-:W-:-:S04]  /*0f00*/  UISETP.NE.AND.EX UP3, UPT, UR9, URZ, UPT, UP3 ;  /* 0x0000003f0900728c */ /* 0x000fc8000bf65330 */
[----:B------:R-:W-:Y:S02]  /*0f10*/  PLOP3.LUT P2, PT, PT, PT, UP0, 0x80, 0x0 ;  /* 0x000000000000781c */ /* 0x000fe40003f4f008 */
[----:B------:R-:W-:-:S03]  /*0f20*/  PLOP3.LUT P3, PT, PT, PT, UP3, 0x80, 0x0 ;  /* 0x000000000000781c */ /* 0x000fc60003f6f038 */
[----:B------:R-:W-:Y:S01]  /*0f30*/  @UP0 ULDC.64 UR12, c[0x0][0x9a8] ;  /* 0x00026a00000c0ab9 */ /* 0x000fe20000000a00 */
[----:B------:R-:W-:Y:S01]  /*0f40*/  @UP0 ULDC.64 UR14, c[0x0][0x9b0] ;  /* 0x00026c00000e0ab9 */ /* 0x000fe20000000a00 */
[----:B------:R-:W-:Y:S01]  /*0f50*/  @UP3 ULDC.64 UR18, c[0x0][0x9b8] ;  /* 0x00026e0000123ab9 */ /* 0x000fe20000000a00 */
[----:B------:R-:W-:Y:S01]  /*0f60*/  @UP3 ULDC.64 UR20, c[0x0][0x9c0] ;  /* 0x0002700000143ab9 */ /* 0x000fe20000000a00 */
[----:B--2---:R-:W-:-:S13]  /*0f70*/  R2UR UR36, R2 ;  /* 0x00000000022472ca */ /* 0x004fda00000e0000 */
[----:B------:R-:W-:Y:S02]  /*0f80*/  USHF.R.S32.HI UR37, URZ, 0x1f, UR36 ;  /* 0x0000001f3f257899 */ /* 0x000fe40008011424 */
[----:B------:R-:W-:Y:S02]  /*0f90*/  @UP0 UIMAD.WIDE.U32 UR10, UR36, UR12, URZ ;  /* 0x0000000c240a02a5 */ /* 0x000fe4000f8e003f */
[----:B------:R-:W-:Y:S02]  /*0fa0*/  @UP0 UIMAD UR4, UR37, UR12, URZ ;  /* 0x0000000c250402a4 */ /* 0x000fe4000f8e023f */
[----:B------:R-:W-:Y:S02]  /*0fb0*/  @UP3 UIMAD.WIDE.U32 UR16, UR36, UR18, URZ ;  /* 0x00000012241032a5 */ /* 0x000fe4000f8e003f */
[----:B------:R-:W-:Y:S02]  /*0fc0*/  @UP0 UIMAD UR12, UR36, UR13, UR4 ;  /* 0x0000000d240c02a4 */ /* 0x000fe4000f8e0204 */
[----:B------:R-:W-:-:S02]  /*0fd0*/  @UP0 USHF.R.S32.HI UR4, URZ, 0x1f, UR46 ;  /* 0x0000001f3f040899 */ /* 0x000fc4000801142e */
[----:B------:R-:W-:Y:S02]  /*0fe0*/  @UP3 UIMAD UR13, UR37, UR18, URZ ;  /* 0x00000012250d32a4 */ /* 0x000fe4000f8e023f */
[----:B------:R-:W-:Y:S02]  /*0ff0*/  @UP0 UIADD3 UR11, UR11, UR12, URZ ;  /* 0x0000000c0b0b0290 */ /* 0x000fe4000fffe03f */
[----:B------:R-:W-:Y:S02]  /*1000*/  @UP0 UIMAD UR4, UR4, UR14, URZ ;  /* 0x0000000e040402a4 */ /* 0x000fe4000f8e023f */
[----:B------:R-:W-:Y:S02]  /*1010*/  @UP3 UIMAD UR18, UR36, UR19, UR13 ;  /* 0x00000013241232a4 */ /* 0x000fe4000f8e020d */
[----:B------:R-:W-:Y:S02]  /*1020*/  @UP3 USHF.R.S32.HI UR19, URZ, 0x1f, UR46 ;  /* 0x0000001f3f133899 */ /* 0x000fe4000801142e */
[----:B------:R-:W-:-:S02]  /*1030*/  @UP0 UIMAD UR4, UR46, UR15, UR4 ;  /* 0x0000000f2e0402a4 */ /* 0x000fc4000f8e0204 */
[----:B------:R-:W-:Y:S02]  /*1040*/  @UP0 UIMAD.WIDE.U32 UR14, UR46, UR14, UR10 ;  /* 0x0000000e2e0e02a5 */ /* 0x000fe4000f8e000a */
[----:B------:R-:W-:Y:S01]  /*1050*/  @UP3 UIADD3 UR17, UR17, UR18, URZ ;  /* 0x0000001211113290 */ /* 0x000fe2000fffe03f */
[----:B------:R-:W-:Y:S01]  /*1060*/  ULDC.64 UR10, c[0x0][0xa28] ;  /* 0x00028a00000a7ab9 */ /* 0x000fe20000000a00 */
[----:B------:R-:W-:Y:S01]  /*1070*/  ULDC.64 UR12, c[0x0][0xa20] ;  /* 0x00028800000c7ab9 */ /* 0x000fe20000000a00 */
[----:B------:R-:W-:Y:S02]  /*1080*/  @UP3 UIMAD UR18, UR19, UR20, URZ ;  /* 0x00000014131232a4 */ /* 0x000fe4000f8e023f */
[----:B------:R-:W-:Y:S02]  /*1090*/  UISETP.NE.U32.AND UP1, UPT, UR10, URZ, UPT ;  /* 0x0000003f0a00728c */ /* 0x000fe4000bf25070 */
[----:B------:R-:W-:Y:S02]  /*10a0*/  UISETP.NE.U32.AND UP2, UPT, UR12, URZ, UPT ;  /* 0x0000003f0c00728c */ /* 0x000fe4000bf45070 */
[----:B------:R-:W-:-:S02]  /*10b0*/  @UP3 UIMAD UR18, UR46, UR21, UR18 ;  /* 0x000000152e1232a4 */ /* 0x000fc4000f8e0212 */
[----:B------:R-:W-:Y:S02]  /*10c0*/  @UP3 UIMAD.WIDE.U32 UR16, UR46, UR20, UR16 ;  /* 0x000000142e1032a5 */ /* 0x000fe4000f8e0010 */
[----:B------:R-:W-:Y:S02]  /*10d0*/  UISETP.NE.AND.EX UP1, UPT, UR11, URZ, UPT, UP1 ;  /* 0x0000003f0b00728c */ /* 0x000fe4000bf25310 */
[----:B------:R-:W-:Y:S02]  /*10e0*/  UISETP.NE.AND.EX UP2, UPT, UR13, URZ, UPT, UP2 ;  /* 0x0000003f0d00728c */ /* 0x000fe4000bf45320 */
[----:B------:R-:W-:Y:S02]  /*10f0*/  @UP0 UIADD3 UR15, UR15, UR4, URZ ;  /* 0x000000040f0f0290 */ /* 0x000fe4000fffe03f */
[----:B------:R-:W-:Y:S01]  /*1100*/  @UP0 ULEA UR6, UP4, UR14, UR6, 0x2 ;  /* 0x000000060e060291 */ /* 0x000fe2000f88103f */
[----:B------:R-:W-:Y:S01]  /*1110*/  PLOP3.LUT P0, PT, PT, PT, UP1, 0x80, 0x0 ;  /* 0x000000000000781c */ /* 0x000fe20003f0f018 */
[----:B------:R-:W-:Y:S01]  /*1120*/  @UP3 UIADD3 UR4, UR17, UR18, URZ ;  /* 0x0000001211043290 */ /* 0x000fe2000fffe03f */
[----:B------:R-:W-:Y:S01]  /*1130*/  PLOP3.LUT P1, PT, PT, PT, UP2, 0x80, 0x0 ;  /* 0x000000000000781c */ /* 0x000fe20003f2f028 */
[----:B------:R-:W-:-:S02]  /*1140*/  @UP3 ULEA UR8, UP5, UR16, UR8, 0x2 ;  /* 0x0000000810083291 */ /* 0x000fc4000f8a103f */
[----:B------:R-:W-:Y:S01]  /*1150*/  @UP0 ULEA.HI.X UR7, UR14, UR7, UR15, 0x2, UP4 ;  /* 0x000000070e070291 */ /* 0x000fe2000a0f140f */
[----:B------:R-:W-:Y:S01]  /*1160*/  IMAD.U32 R6, RZ, RZ, UR6 ;  /* 0x00000006ff067e24 */ /* 0x000fe2000f8e00ff */
[----:B------:R-:W-:Y:S02]  /*1170*/  @UP3 ULEA.HI.X UR9, UR16, UR9, UR4, 0x2, UP5 ;  /* 0x0000000910093291 */ /* 0x000fe4000a8f1404 */
[----:B------:R-:W-:Y:S01]  /*1180*/  @UP1 ULEA UR10, UP0, UR36, UR10, 0x2 ;  /* 0x0000000a240a1291 */ /* 0x000fe2000f80103f */
[----:B------:R-:W-:Y:S01]  /*1190*/  IMAD.U32 R8, RZ, RZ, UR8 ;  /* 0x00000008ff087e24 */ /* 0x000fe2000f8e00ff */
[----:B------:R-:W-:Y:S01]  /*11a0*/  @UP2 ULEA UR12, UP3, UR36, UR12, 0x2 ;  /* 0x0000000c240c2291 */ /* 0x000fe2000f86103f */
[----:B------:R-:W-:Y:S01]  /*11b0*/  IMAD.U32 R7, RZ, RZ, UR7 ;  /* 0x00000007ff077e24 */ /* 0x000fe2000f8e00ff */
[----:B------:R-:W-:Y:S01]  /*11c0*/  @UP1 ULEA.HI.X UR11, UR36, UR11, UR37, 0x2, UP0 ;  /* 0x0000000b240b1291 */ /* 0x000fe200080f1425 */
[----:B------:R-:W-:Y:S01]  /*11d0*/  IMAD.U32 R9, RZ, RZ, UR9 ;  /* 0x00000009ff097e24 */ /* 0x000fe2000f8e00ff */
[----:B------:R-:W-:-:S02]  /*11e0*/  @UP2 ULEA.HI.X UR13, UR36, UR13, UR37, 0x2, UP3 ;  /* 0x0000000d240d2291 */ /* 0x000fc400098f1425 */
[----:B------:R-:W2:Y:S01]  /*11f0*/  @P2 LDG.E R11, desc[UR48][R6.64] ;  /* 0x00000030060b2981 */ /* 0x000ea2000c1e1900 */
[----:B------:R-:W-:Y:S01]  /*1200*/  IMAD.U32 R2, RZ, RZ, UR10 ;  /* 0x0000000aff027e24 */ /* 0x000fe2000f8e00ff */
[----:B------:R-:W-:Y:S01]  /*1210*/  ULDC.64 UR6, c[0x0][0x418] ;  /* 0x0001060000067ab9 */ /* 0x000fe20000000a00 */
[----:B------:R-:W-:Y:S01]  /*1220*/  ULDC UR4, c[0x0][0x424] ;  /* 0x0001090000047ab9 */ /* 0x000fe20000000800 */
[----:B------:R0:W2:Y:S01]  /*1230*/  @P3 LDG.E R0, desc[UR48][R8.64] ;  /* 0x0000003008003981 */ /* 0x0000a2000c1e1900 */
[----:B------:R-:W-:Y:S02]  /*1240*/  IMAD.U32 R4, RZ, RZ, UR12 ;  /* 0x0000000cff047e24 */ /* 0x000fe4000f8e00ff */
[----:B------:R-:W-:Y:S02]  /*1250*/  IMAD.U32 R3, RZ, RZ, UR11 ;  /* 0x0000000bff037e24 */ /* 0x000fe4000f8e00ff */
[----:B------:R-:W-:-:S03]  /*1260*/  IMAD.U32 R5, RZ, RZ, UR13 ;  /* 0x0000000dff057e24 */ /* 0x000fc6000f8e00ff */
[----:B---3--:R-:W3:Y:S04]  /*1270*/  @P0 LDG.E R2, desc[UR48][R2.64] ;  /* 0x0000003002020981 */ /* 0x008ee8000c1e1900 */
[----:B----4-:R-:W4:Y:S01]  /*1280*/  @P1 LDG.E R4, desc[UR48][R4.64] ;  /* 0x0000003004041981 */ /* 0x010f22000c1e1900 */
[----:B------:R-:W-:Y:S01]  /*1290*/  UISETP.NE.U32.AND UP0, UPT, UR6, URZ, UPT ;  /* 0x0000003f0600728c */ /* 0x000fe2000bf05070 */
[----:B------:R-:W-:Y:S01]  /*12a0*/  CS2R R20, SRZ ;  /* 0x0000000000147805 */ /* 0x000fe2000001ff00 */
[----:B------:R-:W-:Y:S01]  /*12b0*/  UMOV UR50, URZ ;  /* 0x0000003f00327c82 */ /* 0x000fe20008000000 */
[----:B------:R-:W-:Y:S01]  /*12c0*/  ULDC UR6, c[0x0][0x2f0] ;  /* 0x0000bc0000067ab9 */ /* 0x000fe20000000800 */
[----:B------:R-:W-:Y:S01]  /*12d0*/  UISETP.NE.AND.EX UP0, UPT, UR7, URZ, UPT, UP0 ;  /* 0x0000003f0700728c */ /* 0x000fe2000bf05300 */
[----:B------:R-:W-:Y:S01]  /*12e0*/  CS2R R30, SRZ ;  /* 0x00000000001e7805 */ /* 0x000fe2000001ff00 */
[----:B------:R-:W-:Y:S01]  /*12f0*/  UMOV UR40, UR5 ;  /* 0x0000000500287c82 */ /* 0x000fe20008000000 */
[----:B------:R-:W-:Y:S01]  /*1300*/  ULDC UR7, c[0x0][0x988] ;  /* 0x0002620000077ab9 */ /* 0x000fe20000000800 */
[----:B------:R-:W-:Y:S01]  /*1310*/  USEL UR4, UR4, 0x1, UP0 ;  /* 0x0000000104047887 */ /* 0x000fe20008000000 */
[----:B------:R-:W-:-:S02]  /*1320*/  CS2R R124, SRZ ;  /* 0x00000000007c7805 */ /* 0x000fc4000001ff00 */
[----:B------:R-:W-:Y:S02]  /*1330*/  CS2R R34, SRZ ;  /* 0x0000000000227805 */ /* 0x000fe4000001ff00 */
[----:B------:R-:W-:Y:S01]  /*1340*/  CS2R R128, SRZ ;  /* 0x0000000000807805 */ /* 0x000fe2000001ff00 */
[----:B------:R-:W-:Y:S01]  /*1350*/  UIMAD UR4, UR4, UR6, URZ ;  /* 0x00000006040472a4 */ /* 0x000fe2000f8e023f */
        /* <DEDUP_REMOVED lines=50> */
[----:B------:R-:W-:Y:S02]  /*1680*/  IMAD.MOV.U32 R166, RZ, RZ, RZ ;  /* 0x000000ffffa67224 */ /* 0x000fe400078e00ff */
[----:B0-----:R-:W-:Y:S02]  /*1690*/  IMAD.MOV.U32 R9, RZ, RZ, RZ ;  /* 0x000000ffff097224 */ /* 0x001fe400078e00ff */
[----:B------:R-:W-:-:S02]  /*16a0*/  IMAD.MOV.U32 R168, RZ, RZ, RZ ;  /* 0x000000ffffa87224 */ /* 0x000fc400078e00ff */
[----:B------:R-:W-:Y:S02]  /*16b0*/  IMAD.MOV.U32 R6, RZ, RZ, RZ ;  /* 0x000000ffff067224 */ /* 0x000fe400078e00ff */
[----:B--2---:R-:W-:Y:S01]  /*16c0*/  FMUL.FTZ R0, R11, R0 ;  /* 0x000000000b007220 */ /* 0x004fe20000410000 */
[----:B------:R-:W-:-:S03]  /*16d0*/  IMAD.MOV.U32 R11, RZ, RZ, RZ ;  /* 0x000000ffff0b7224 */ /* 0x000fc600078e00ff */
[----:B------:R-:W-:Y:S01]  /*16e0*/  FMUL.FTZ R0, R0, UR7 ;  /* 0x0000000700007c20 */ /* 0x000fe20008410000 */
[----:B---3--:R-:W-:-:S04]  /*16f0*/  @P0 R2UR UR50, R2 ;  /* 0x00000000023202ca */ /* 0x008fc800000e0000 */
[----:B------:R-:W-:Y:S01]  /*1700*/  R2UR UR39, R0 ;  /* 0x00000000002772ca */ /* 0x000fe200000e0000 */
[----:B------:R-:W-:Y:S01]  /*1710*/  IMAD.MOV.U32 R0, RZ, RZ, RZ ;  /* 0x000000ffff007224 */ /* 0x000fe200078e00ff */
[----:B----4-:R-:W-:Y:S01]  /*1720*/  @P1 R2UR UR4, R4 ;  /* 0x00000000040412ca */ /* 0x010fe200000e0000 */
[----:B------:R-:W-:Y:S01]  /*1730*/  IMAD.MOV.U32 R4, RZ, RZ, RZ ;  /* 0x000000ffff047224 */ /* 0x000fe200078e00ff */
[----:B------:R-:W-:Y:S01]  /*1740*/  PLOP3.LUT P0, PT, PT, PT, PT, 0x80, 0x0 ;  /* 0x000000000000781c */ /* 0x000fe20003f0f070 */
[----:B------:R-:W-:-:S12]  /*1750*/  @P1 BRA `(.L_x_148) ;  /* 0x0000000000341947 */ /* 0x000fd80003800000 */
[----:B------:R-:W-:Y:S02]  /*1760*/  ULDC.64 UR6, c[0x0][0xa08] ;  /* 0x0002820000067ab9 */ /* 0x000fe40000000a00 */
[----:B------:R-:W-:-:S04]  /*1770*/  ISETP.NE.U32.AND P1, PT, RZ, UR6, PT ;  /* 0x00000006ff007c0c */ /* 0x000fc8000bf25070 */
[----:B------:R-:W-:-:S13]  /*1780*/  ISETP.NE.AND.EX P1, PT, RZ, UR7, PT, P1 ;  /* 0x00000007ff007c0c */ /* 0x000fda000bf25310 */
[----:B------:R-:W-:Y:S05]  /*1790*/  @!P1 BRA `(.L_x_148) ;  /* 0x0000000000249947 */ /* 0x000fea0003800000 */
[----:B------:R-:W-:Y:S02]  /*17a0*/  ULDC.64 UR4, c[0x0][0xa08] ;  /* 0x0002820000047ab9 */ /* 0x000fe40000000a00 */
[----:B------:R-:W-:-:S06]  /*17b0*/  UIMAD.WIDE UR4, UR36, 0x4, UR4 ;  /* 0x00000004240478a5 */ /* 0x000fcc000f8e0204 */
[----:B------:R-:W-:Y:S02]  /*17c0*/  IMAD.U32 R2, RZ, RZ, UR4 ;  /* 0x00000004ff027e24 */ /* 0x000fe4000f8e00ff */
[----:B------:R-:W-:-:S05]  /*17d0*/  IMAD.U32 R3, RZ, RZ, UR5 ;  /* 0x00000005ff037e24 */ /* 0x000fca000f8e00ff */
[----:B------:R-:W2:Y:S04]  /*17e0*/  LDG.E R7, desc[UR48][R2.64] ;  /* 0x0000003002077981 */ /* 0x000ea8000c1e1900 */
[----:B------:R-:W3:Y:S01]  /*17f0*/  LDG.E R5, desc[UR48][R2.64+0x4] ;  /* 0x0000043002057981 */ /* 0x000ee2000c1e1900 */
[----:B--2---:R-:W-:Y:S02]  /*1800*/  R2UR UR4, R7 ;  /* 0x00000000070472ca */ /* 0x004fe400000e0000 */
[----:B---3--:R-:W-:-:S13]  /*1810*/  R2UR UR5, R5 ;  /* 0x00000000050572ca */ /* 0x008fda00000e0000 */
[----:B------:R-:W-:-:S12]  /*1820*/  UIADD3 UR4, -UR4, UR5, URZ ;  /* 0x0000000504047290 */ /* 0x000fd8000fffe13f */
.L_x_148:
[----:B------:R-:W-:Y:S01]  /*1830*/  UIADD3 UR50, -UR50, UR4, URZ ;  /* 0x0000000432327290 */ /* 0x000fe2000fffe13f */
[----:B------:R-:W-:Y:S01]  /*1840*/  IMAD.MOV.U32 R7, RZ, RZ, RZ ;  /* 0x000000ffff077224 */ /* 0x000fe200078e00ff */
[----:B------:R-:W-:Y:S01]  /*1850*/  UMOV UR41, UR46 ;  /* 0x0000002e00297c82 */ /* 0x000fe20008000000 */
[----:B------:R-:W-:Y:S01]  /*1860*/  IMAD.MOV.U32 R167, RZ, RZ, RZ ;  /* 0x000000ffffa77224 */ /* 0x000fe200078e00ff */
[----:B------:R-:W-:Y:S01]  /*1870*/  UISETP.GE.AND UP0, UPT, UR50, 0x1, UPT ;  /* 0x000000013200788c */ /* 0x000fe2000bf06270 */
[----:B------:R-:W-:Y:S01]  /*1880*/  CS2R R170, SRZ ;  /* 0x0000000000aa7805 */ /* 0x000fe2000001ff00 */
[----:B------:R-:W-:Y:S01]  /*1890*/  UIADD3 UR4, UR50, 0x7f, URZ ;  /* 0x0000007f32047890 */ /* 0x000fe2000fffe03f */
[----:B------:R-:W-:Y:S01]  /*18a0*/  CS2R R12, SRZ ;  /* 0x00000000000c7805 */ /* 0x000fe2000001ff00 */
[----:B------:R-:W-:Y:S02]  /*18b0*/  IMAD.MOV.U32 R8, RZ, RZ, RZ ;  /* 0x000000ffff087224 */ /* 0x000fe400078e00ff */
[----:B------:R-:W-:Y:S01]  /*18c0*/  PLOP3.LUT P1, PT, PT, PT, UP0, 0x80, 0x0 ;  /* 0x000000000000781c */ /* 0x000fe20003f2f008 */
[----:B------:R-:W-:Y:S01]  /*18d0*/  USHF.R.S32.HI UR5, URZ, 0x1f, UR4 ;  /* 0x0000001f3f057899 */ /* 0x000fe20008011404 */
[----:B------:R-:W-:-:S02]  /*18e0*/  IMAD.MOV.U32 R169, RZ, RZ, RZ ;  /* 0x000000ffffa97224 */ /* 0x000fc400078e00ff */
[----:B------:R-:W-:Y:S01]  /*18f0*/  IMAD.MOV.U32 R172, RZ, RZ, RZ ;  /* 0x000000ffffac7224 */ /* 0x000fe200078e00ff */
[----:B------:R-:W-:Y:S01]  /*1900*/  ULEA.HI UR5, UR5, UR4, URZ, 0x7 ;  /* 0x0000000405057291 */ /* 0x000fe2000f8f383f */
[----:B------:R-:W-:Y:S02]  /*1910*/  IMAD.MOV.U32 R10, RZ, RZ, RZ ;  /* 0x000000ffff0a7224 */ /* 0x000fe400078e00ff */
[----:B------:R-:W-:Y:S02]  /*1920*/  IMAD.MOV.U32 R3, RZ, RZ, RZ ;  /* 0x000000ffff037224 */ /* 0x000fe400078e00ff */
[----:B------:R-:W-:Y:S02]  /*1930*/  IMAD.MOV.U32 R174, RZ, RZ, RZ ;  /* 0x000000ffffae7224 */ /* 0x000fe400078e00ff */
[----:B------:R-:W-:Y:S01]  /*1940*/  IMAD.MOV.U32 R5, RZ, RZ, RZ ;  /* 0x000000ffff057224 */ /* 0x000fe200078e00ff */
[----:B------:R-:W-:Y:S06]  /*1950*/  @!P1 BRA `(.L_x_149) ;  /* 0x0000006000389947 */ /* 0x000fec0003800000 */
[----:B------:R-:W0:Y:S01]  /*1960*/  SHFL.IDX PT, R0, R233, RZ, 0x1f ;  /* 0x00001fffe9007589 */ /* 0x000e2200000e0000 */
[----:B------:R-:W1:Y:S01]  /*1970*/  S2UR UR7, SR_CgaCtaId ;  /* 0x00000000000779c3 */ /* 0x000e620000008800 */
[----:B------:R-:W-:Y:S01]  /*1980*/  UMOV UR6, 0x400 ;  /* 0x0000040000067882 */ /* 0x000fe20000000000 */
[----:B------:R-:W-:Y:S01]  /*1990*/  USHF.R.S32.HI UR47, URZ, 0x7, UR5 ;  /* 0x000000073f2f7899 */ /* 0x000fe20008011405 */
[----:B0-----:R-:W-:Y:S01]  /*19a0*/  R2UR UR42, R0 ;  /* 0x00000000002a72ca */ /* 0x001fe200000e0000 */
[----:B-1----:R-:W-:-:S04]  /*19b0*/  ULEA UR6, UR7, UR6, 0x18 ;  /* 0x0000000607067291 */ /* 0x002fc8000f8ec03f */
[----:B------:R-:W-:-:S04]  /*19c0*/  UIADD3 UR6, UR6, 0x20400, URZ ;  /* 0x0002040006067890 */ /* 0x000fc8000fffe03f */
[----:B------:R-:W-:-:S04]  /*19d0*/  ULOP3.LUT UP0, URZ, UR6, 0x3ff, URZ, 0xc0, !UPT ;  /* 0x000003ff063f7892 */ /* 0x000fc8000f80c03f */
[----:B------:R-:W-:Y:S02]  /*19e0*/  ULEA.HI UR4, UR42, UR42, URZ, 0x1 ;  /* 0x0000002a2a047291 */ /* 0x000fe4000f8f083f */
[----:B------:R-:W-:Y:S02]  /*19f0*/  PLOP3.LUT P0, PT, PT, PT, UP0, 0x80, 0x0 ;  /* 0x000000000000781c */ /* 0x000fe40003f0f008 */
[----:B------:R-:W-:-:S04]  /*1a00*/  ULOP3.LUT UR4, UR4, 0x1e, URZ, 0xc0, !UPT ;  /* 0x0000001e04047892 */ /* 0x000fc8000f8ec03f */
[----:B------:R-:W-:-:S04]  /*1a10*/  UIADD3 UR4, UR42, -UR4, URZ ;  /* 0x800000042a047290 */ /* 0x000fc8000fffe03f */
[----:B------:R-:W-:-:S04]  /*1a20*/  ULEA UR4, UR4, UR6, 0xd ;  /* 0x0000000604047291 */ /* 0x000fc8000f8e683f */
[----:B------:R-:W-:-:S04]  /*1a30*/  USHF.R.U32.HI UR4, URZ, 0x4, UR4 ;  /* 0x000000043f047899 */ /* 0x000fc80008011604 */
[----:B------:R-:W-:Y:S01]  /*1a40*/  ULOP3.LUT UR53, UR4, 0x3fff, URZ, 0xc0, !UPT ;  /* 0x00003fff04357892 */ /* 0x000fe2000f8ec03f */
[----:B------:R-:W-:Y:S11]  /*1a50*/  @!P0 BRA `(.L_x_150) ;  /* 0x0000000000408947 */ /* 0x000ff60003800000 */
        /* <DEDUP_REMOVED lines=16> */
.L_x_150:
[----:B------:R-:W0:Y:S01]  /*1b60*/  S2UR UR5, SR_CgaCtaId ;  /* 0x00000000000579c3 */ /* 0x000e220000008800 */
[----:B------:R-:W-:Y:S01]  /*1b70*/  ULEA.HI UR4, UR44, UR44, URZ, 0x1 ;  /* 0x0000002c2c047291 */ /* 0x000fe2000f8f083f */
[----:B------:R-:W-:-:S03]  /*1b80*/  MOV R3, 0x400 ;  /* 0x0000040000037802 */ /* 0x000fc60000000f00 */
[----:B------:R-:W-:-:S04]  /*1b90*/  ULOP3.LUT UR4, UR4, 0xfffffffe, URZ, 0xc0, !UPT ;  /* 0xfffffffe04047892 */ /* 0x000fc8000f8ec03f */
[----:B------:R-:W-:-:S06]  /*1ba0*/  UIADD3 UR4, UR44, -UR4, URZ ;  /* 0x800000042c047290 */ /* 0x000fcc000fffe03f */
[----:B------:R-:W-:Y:S02]  /*1bb0*/  IMAD.U32 R4, RZ, RZ, UR4 ;  /* 0x00000004ff047e24 */ /* 0x000fe4000f8e00ff */
[----:B0-----:R-:W-:-:S05]  /*1bc0*/  IMAD.U32 R2, RZ, RZ, UR5 ;  /* 0x00000005ff027e24 */ /* 0x001fca000f8e00ff */
[----:B------:R-:W-:Y:S02]  /*1bd0*/  LEA R0, R2, R3, 0x18 ;  /* 0x0000000302007211 */ /* 0x000fe400078ec0ff */
[----:B------:R-:W-:Y:S01]  /*1be0*/  SHF.L.U32 R3, R4, 0x1f, RZ ;  /* 0x0000001f04037819 */ /* 0x000fe200000006ff */
[----:B------:R-:W-:-:S03]  /*1bf0*/  IMAD.U32 R4, RZ, RZ, UR45 ;  /* 0x0000002dff047e24 */ /* 0x000fc6000f8e00ff */
[----:B------:R-:W0:Y:S02]  /*1c00*/  SYNCS.PHASECHK.TRANS64.TRYWAIT P1, [R0+URZ+0x38800], R3 ;  /* 0x03880003000075a7 */ /* 0x000e24000802017f */
[----:B------:R-:W-:Y:S01]  /*1c10*/  ISETP.NE.AND P0, PT, R4, 0x3, PT ;  /* 0x000000030400780c */ /* 0x000fe20003f05270 */
[----:B0-----:R-:W-:-:S12]  /*1c20*/  @!P1 BRA `(.L_x_151) ;  /* 0x000000f400149947 */ /* 0x001fd80003800000 */
.L_x_289:
[----:B------:R-:W-:Y:S05]  /*1c30*/  @!P0 BRA `(.L_x_152) ;  /* 0x0000000000048947 */ /* 0x000fea0003800000 */
[----:B------:R-:W-:Y:S01]  /*1c40*/  BPT.TRAP 0x1 ;  /* 0x000000040000795c */ /* 0x000fe20000300000 */
.L_x_152:
[----:B0-----:R-:W-:Y:S02]  /*1c50*/  IMAD.U32 R3, RZ, RZ, UR52 ;  /* 0x00000034ff037e24 */ /* 0x001fe4000f8e00ff */
[----:B------:R-:W-:Y:S02]  /*1c60*/  IMAD.U32 R5, RZ, RZ, UR43 ;  /* 0x0000002bff057e24 */ /* 0x000fe4000f8e00ff */
[----:B------:R-:W-:-:S03]  /*1c70*/  IMAD R4, R3, 0x8, R0 ;  /* 0x0000000803047824 */ /* 0x000fc600078e0200 */
[----:B------:R-:W-:-:S04]  /*1c80*/  SHF.L.U32 R3, R5, 0x1f, RZ ;  /* 0x0000001f05037819 */ /* 0x000fc800000006ff */
[----:B------:R0:W1:Y:S01]  /*1c90*/  SYNCS.PHASECHK.TRANS64.TRYWAIT P1, [R4+URZ+0x38830], R3 ;  /* 0x03883003040075a7 */ /* 0x000062000802017f */
[----:B------:R-:W-:Y:S05]  /*1ca0*/  @!P0 BRA `(.L_x_153) ;  /* 0x0000000000048947 */ /* 0x000fea0003800000 */
[----:B------:R-:W-:Y:S01]  /*1cb0*/  BPT.TRAP 0x1 ;  /* 0x000000040000795c */ /* 0x000fe20000300000 */
.L_x_153:
[----:B------:R-:W2:Y:S01]  /*1cc0*/  S2R R5, SR_TID.X ;  /* 0x0000000000057919 */ /* 0x000ea20000002100 */
[----:B------:R-:W-:Y:S01]  /*1cd0*/  IMAD.MOV.U32 R151, RZ, RZ, RZ ;  /* 0x000000ffff977224 */ /* 0x000fe200078e00ff */
[----:B--2---:R-:W-:Y:S01]  /*1ce0*/  LOP3.LUT P2, RZ, R5, 0x7f, RZ, 0xc0, !PT ;  /* 0x0000007f05ff7812 */ /* 0x004fe2000784c0ff */
[----:B-1----:R-:W-:-:S12]  /*1cf0*/  @P1 BRA `(.L_x_154) ;  /* 0x0000000000081947 */ /* 0x002fd80003800000 */
[----:B------:R-:W1:Y:S02]  /*1d00*/  SYNCS.PHASECHK.TRANS64.TRYWAIT P1, [R4+URZ+0x38830], R3 ;  /* 0x03883003040075a7 */ /* 0x000e64000802017f */
[----:B-1----:R-:W-:Y:S05]  /*1d10*/  @!P1 BRA `(.L_x_155) ;  /* 0x000000f000ec9947 */ /* 0x002fea0003800000 */
.L_x_154:
[----:B------:R-:W-:Y:S05]  /*1d20*/  WARPSYNC.ALL ;  /* 0x0000000000007948 */ /* 0x000fea0003800000 */
[----:B------:R-:W-:Y:S01]  /*1d30*/  R2UR UR4, R0 ;  /* 0x00000000000472ca */ /* 0x000fe200000e0000 */
[----:B------:R-:W-:Y:S01]  /*1d40*/  ULOP3.LUT UR32, UR53, 0x10000, URZ, 0xfc, !UPT ;  /* 0x0001000035207892 */ /* 0x000fe2000f8efc3f */
[----:B------:R-:W-:Y:S01]  /*1d50*/  WARPGROUP.ARRIVE ;  /* 0x00000000000079c5 */ /* 0x000fe20000000000 */
[----:B------:R-:W-:Y:S01]  /*1d60*/  UMOV UR33, 0x40000040 ;  /* 0x4000004000217882 */ /* 0x000fe20000000000 */
[----:B------:R-:W-:Y:S01]  /*1d70*/  UMOV UR35, 0x40000040 ;  /* 0x4000004000237882 */ /* 0x000fe20000000000 */
[----:B------:R-:W-:Y:S01]  /*1d80*/  UMOV UR5, 0x40000040 ;  /* 0x4000004000057882 */ /* 0x000fe20000000000 */
[----:B------:R-:W-:Y:S01]  /*1d90*/  UMOV UR7, 0x40000040 ;  /* 0x4000004000077882 */ /* 0x000fe20000000000 */
[----:B------:R-:W-:Y:S01]  /*1da0*/  UIADD3 UR8, UR32, 0x4, URZ ;  /* 0x0000000420087890 */ /* 0x000fe2000fffe03f */
[----:B01----:R-:W-:Y:S01]  /*1db0*/  VIADD R3, R235, UR50 ;  /* 0x00000032eb037c36 */ /* 0x003fe20008000000 */
[----:B------:R-:W-:Y:S01]  /*1dc0*/  UMOV UR9, 0x40000040 ;  /* 0x4000004000097882 */ /* 0x000fe20000000000 */
[----:B------:R-:W-:Y:S01]  /*1dd0*/  UMOV UR11, 0x40000040 ;  /* 0x40000040000b7882 */ /* 0x000fe20000000000 */
[----:B------:R-:W-:Y:S01]  /*1de0*/  UIADD3 UR12, UR32, 0x6, URZ ;  /* 0x00000006200c7890 */ /* 0x000fe2000fffe03f */
[----:B------:R-:W-:Y:S01]  /*1df0*/  IMAD.U32 R6, RZ, RZ, UR47 ;  /* 0x0000002fff067e24 */ /* 0x000fe2000f8e00ff */
[----:B------:R-:W-:Y:S01]  /*1e00*/  UIADD3 UR4, UR4, 0x28400, URZ ;  /* 0x0002840004047890 */ /* 0x000fe2000fffe03f */
[----:B------:R-:W-:Y:S01]  /*1e10*/  P2R R12, PR, RZ, 0x1 ;  /* 0x00000001ff0c7803 */ /* 0x000fe20000000000 */
[----:B------:R-:W-:Y:S01]  /*1e20*/  UMOV UR13, 0x40000040 ;  /* 0x40000040000d7882 */ /* 0x000fe20000000000 */
[----:B------:R-:W-:Y:S01]  /*1e30*/  UMOV UR15, 0x40000040 ;  /* 0x40000040000f7882 */ /* 0x000fe20000000000 */
[----:B------:R-:W-:Y:S01]  /*1e40*/  USHF.R.U32.HI UR4, URZ, 0x4, UR4 ;  /* 0x000000043f047899 */ /* 0x000fe20008011604 */
[----:B------:R-:W-:Y:S01]  /*1e50*/  IMAD R5, R6, -0x80, R3 ;  /* 0xffffff8006057824 */ /* 0x000fe200078e0203 */
[----:B------:R-:W-:Y:S01]  /*1e60*/  UIADD3 UR16, UR32, 0x400, URZ ;  /* 0x0000040020107890 */ /* 0x000fe2000fffe03f */
[----:B------:R-:W0:Y:S01]  /*1e70*/  S2R R91, SR_TID.X ;  /* 0x00000000005b7919 */ /* 0x000e220000002100 */
[----:B------:R-:W-:Y:S01]  /*1e80*/  ULOP3.LUT UR4, UR4, 0x3fff, URZ, 0xc0, !UPT ;  /* 0x00003fff04047892 */ /* 0x000fe2000f8ec03f */
[----:B------:R-:W-:Y:S01]  /*1e90*/  IMAD.MOV.U32 R150, RZ, RZ, R151 ;  /* 0x000000ffff967224 */ /* 0x000fe200078e0097 */
[----:B------:R-:W-:Y:S01]  /*1ea0*/  UMOV UR17, 0x40000040 ;  /* 0x4000004000117882 */ /* 0x000fe20000000000 */
[----:B------:R-:W-:Y:S01]  /*1eb0*/  UMOV UR19, 0x40000040 ;  /* 0x4000004000137882 */ /* 0x000fe20000000000 */
[----:B------:R-:W-:Y:S01]  /*1ec0*/  ULOP3.LUT UR51, UR4, 0x10000, URZ, 0xfc, !UPT ;  /* 0x0001000004337892 */ /* 0x000fe2000f8efc3f */
[C---:B------:R-:W-:Y:S01]  /*1ed0*/  ISETP.GT.AND P3, PT, R5.reuse, RZ, PT ;  /* 0x000000ff0500720c */ /* 0x040fe20003f64270 */
[----:B------:R-:W-:Y:S01]  /*1ee0*/  UIADD3 UR4, UR32, 0x2, URZ ;  /* 0x0000000220047890 */ /* 0x000fe2000fffe03f */
[C---:B------:R-:W-:Y:S01]  /*1ef0*/  ISETP.GT.AND P1, PT, R5.reuse, 0x1, PT ;  /* 0x000000010500780c */ /* 0x040fe20003f24270 */
[----:B------:R-:W-:Y:S01]  /*1f00*/  ULEA UR34, UR52, UR51, 0xb ;  /* 0x0000003334227291 */ /* 0x000fe2000f8e583f */
[C---:B------:R-:W-:Y:S01]  /*1f10*/  ISETP.GT.AND P2, PT, R5.reuse, 0x8, PT ;  /* 0x000000080500780c */ /* 0x040fe20003f44270 */
[----:B------:R-:W-:Y:S01]  /*1f20*/  UIADD3 UR20, UR32, 0x402, URZ ;  /* 0x0000040220147890 */ /* 0x000fe2000fffe03f */
[C---:B------:R-:W-:Y:S01]  /*1f30*/  ISETP.GT.AND P5, PT, R5.reuse, 0x9, PT ;  /* 0x000000090500780c */ /* 0x040fe20003fa4270 */
[----:B------:R-:W-:Y:S01]  /*1f40*/  UIADD3 UR6, UR34, 0x2, URZ ;  /* 0x0000000222067890 */ /* 0x000fe2000fffe03f */
[C---:B------:R-:W-:Y:S01]  /*1f50*/  ISETP.GT.AND P4, PT, R5.reuse, 0x10, PT ;  /* 0x000000100500780c */ /* 0x040fe20003f84270 */
[----:B------:R-:W-:Y:S01]  /*1f60*/  UIADD3 UR10, UR34, 0x4, URZ ;  /* 0x00000004220a7890 */ /* 0x000fe2000fffe03f */
[----:B------:R-:W-:Y:S01]  /*1f70*/  ISETP.GT.AND P0, PT, R5, 0x59, PT ;  /* 0x000000590500780c */ /* 0x000fe20003f04270 */
[----:B------:R-:W-:-:S02]  /*1f80*/  UIADD3 UR14, UR34, 0x6, URZ ;  /* 0x00000006220e7890 */ /* 0x000fc4000fffe03f */
[----:B------:R-:W-:Y:S01]  /*1f90*/  QGMMA.64x128x32.F32.E4M3.E4M3 R24, gdesc[UR32], RZ, !UPT, gsb0 ;  /* 0x01e00000201879f3 */ /* 0x000fe2000c0008ff */
[----:B------:R-:W-:Y:S01]  /*1fa0*/  UIADD3 UR18, UR34, 0x400, URZ ;  /* 0x0000040022127890 */ /* 0x000fe2000fffe03f */
[----:B------:R-:W-:Y:S01]  /*1fb0*/  ISETP.GT.AND P6, PT, R5, 0x60, PT ;  /* 0x000000600500780c */ /* 0x000fe20003fc4270 */
        /* <DEDUP_REMOVED lines=69> */
[----:B------:R-:W-:Y:S01]  /*2410*/  IMAD.MOV.U32 R92, RZ, RZ, R151 ;  /* 0x000000ffff5c7224 */ /* 0x000fe200078e0097 */
[----:B------:R-:W-:Y:S02]  /*2420*/  WARPGROUP.DEPBAR.LE gsb0, 0x0 ;  /* 0x00008000000079c5 */ /* 0x000fe40000010000 */
[----:B------:R-:W-:-:S06]  /*2430*/  WARPGROUP.ARRIVE ;  /* 0x00000000000079c5 */ /* 0x000fcc0000000000 */
        /* <DEDUP_REMOVED lines=148> */
[----:B------:R-:W-:-:S03]  /*2d80*/  ISETP.NE.AND P0, PT, R12, RZ, PT ;  /* 0x000000ff0c00720c */ /* 0x000fc60003f05270 */
        /* <DEDUP_REMOVED lines=14> */
[----:B------:R-:W-:-:S01]  /*2e70*/  FFMA.FTZ R20, R41, UR39, -R88 ;  /* 0x0000002729147c23 */ /* 0x000fc20008010858 */
[----:B------:R-:W-:Y:S01]  /*2e80*/  FMNMX.FTZ R9, R31, R6, !PT ;  /* 0x000000061f097209 */ /* 0x000fe20007810000 */
[----:B------:R-:W-:-:S01]  /*2e90*/  FFMA.FTZ R53, R53, UR39, -R88 ;  /* 0x0000002735357c23 */ /* 0x000fc20008010858 */
[--C-:B------:R-:W-:Y:S01]  /*2ea0*/  FFMA.FTZ R5, R24, UR39, -R88.reuse ;  /* 0x0000002718057c23 */ /* 0x100fe20008010858 */
[----:B------:R-:W-:-:S01]  /*2eb0*/  FFMA.FTZ R7, R28, UR39, -R88 ;  /* 0x000000271c077c23 */ /* 0x000fc20008010858 */
[----:B------:R-:W-:Y:S01]  /*2ec0*/  FMNMX.FTZ R6, R34, R9, !PT ;  /* 0x0000000922067209 */ /* 0x000fe20007810000 */
[----:B------:R1:W-:Y:S01]  /*2ed0*/  MUFU.EX2 R90, R53 ;  /* 0x00000035005a7308 */ /* 0x0003e20000000800 */
[----:B------:R-:W-:-:S01]  /*2ee0*/  FFMA.FTZ R32, R32, UR39, -R88 ;  /* 0x0000002720207c23 */ /* 0x000fc20008010858 */
[--C-:B------:R-:W-:Y:S01]  /*2ef0*/  FFMA.FTZ R36, R36, UR39, -R88.reuse ;  /* 0x0000002724247c23 */ /* 0x100fe20008010858 */
[----:B------:R-:W-:Y:S01]  /*2f00*/  FMNMX.FTZ R11, R35, R6, !PT ;  /* 0x00000006230b7209 */ /* 0x000fe20007810000 */
[--C-:B------:R-:W-:Y:S01]  /*2f10*/  FFMA.FTZ R14, R37, UR39, -R88.reuse ;  /* 0x00000027250e7c23 */ /* 0x100fe20008010858 */
[----:B0-----:R-:W-:Y:S01]  /*2f20*/  LOP3.LUT P2, RZ, R91, 0x7f, RZ, 0xc0, !PT ;  /* 0x0000007f5bff7812 */ /* 0x001fe2000784c0ff */
[----:B------:R-:W-:Y:S01]  /*2f30*/  FFMA.FTZ R28, R49, UR39, -R88 ;  /* 0x00000027311c7c23 */ /* 0x000fe20008010858 */
[----:B------:R-:W-:Y:S01]  /*2f40*/  FMNMX.FTZ R6, R38, R11, !PT ;  /* 0x0000000b26067209 */ /* 0x000fe20007810000 */
[----:B------:R-:W-:Y:S01]  /*2f50*/  MUFU.EX2 R5, R5 ;  /* 0x0000000500057308 */ /* 0x000fe20000000800 */
[----:B-1----:R-:W-:-:S02]  /*2f60*/  IMAD.U32 R53, RZ, RZ, UR39 ;  /* 0x00000027ff357e24 */ /* 0x002fc4000f8e00ff */
[--C-:B------:R-:W-:Y:S01]  /*2f70*/  FFMA.FTZ R49, R68, UR39, -R88.reuse ;  /* 0x0000002744317c23 */ /* 0x100fe20008010858 */
[----:B------:R-:W-:Y:S01]  /*2f80*/  FMNMX.FTZ R11, R39, R6, !PT ;  /* 0x00000006270b7209 */ /* 0x000fe20007810000 */
[--C-:B------:R-:W-:Y:S01]  /*2f90*/  FFMA.FTZ R44, R44, UR39, -R88.reuse ;  /* 0x000000272c2c7c23 */ /* 0x100fe20008010858 */
[----:B------:R-:W-:-:S01]  /*2fa0*/  FFMA.FTZ R24, R45, UR39, -R88 ;  /* 0x000000272d187c23 */ /* 0x000fc20008010858 */
[--C-:B------:R-:W-:Y:S01]  /*2fb0*/  FFMA.FTZ R48, R48, UR39, -R88.reuse ;  /* 0x0000002730307c23 */ /* 0x100fe20008010858 */
[----:B------:R-:W-:Y:S01]  /*2fc0*/  FMNMX.FTZ R6, R42, R11, !PT ;  /* 0x0000000b2a067209 */ /* 0x000fe20007810000 */
[----:B------:R-:W-:Y:S01]  /*2fd0*/  MUFU.EX2 R8, R8 ;  /* 0x0000000800087308 */ /* 0x000fe20000000800 */
[----:B------:R-:W-:-:S01]  /*2fe0*/  FFMA.FTZ R52, R52, UR39, -R88 ;  /* 0x0000002734347c23 */ /* 0x000fc20008010858 */
[----:B------:R-:W-:Y:S01]  /*2ff0*/  @!P2 VIADD R4, R4, 0x38840 ;  /* 0x000388400404a836 */ /* 0x000fe20000000000 */
[----:B------:R-:W-:Y:S01]  /*3000*/  FMNMX.FTZ R13, R43, R6, !PT ;  /* 0x000000062b0d7209 */ /* 0x000fe20007810000 */
[--C-:B------:R-:W-:Y:S01]  /*3010*/  FFMA.FTZ R56, R56, UR39, -R88.reuse ;  /* 0x0000002738387c23 */ /* 0x100fe20008010858 */
[----:B------:R-:W-:-:S01]  /*3020*/  FFMA.FTZ R60, R60, UR39, -R88 ;  /* 0x000000273c3c7c23 */ /* 0x000fc20008010858 */
[----:B------:R-:W-:Y:S01]  /*3030*/  FFMA.FTZ R61, R61, UR39, -R88 ;  /* 0x000000273d3d7c23 */ /* 0x000fe20008010858 */
[----:B------:R-:W-:Y:S01]  /*3040*/  FMNMX.FTZ R6, R46, R13, !PT ;  /* 0x0000000d2e067209 */ /* 0x000fe20007810000 */
[----:B------:R-:W-:Y:S01]  /*3050*/  MUFU.EX2 R7, R7 ;  /* 0x0000000700077308 */ /* 0x000fe20000000800 */
[----:B------:R-:W-:Y:S01]  /*3060*/  @!P2 PRMT R4, RZ, 0x654, R4 ;  /* 0x00000654ff04a816 */ /* 0x000fe20000000004 */
[--C-:B------:R-:W-:Y:S01]  /*3070*/  FFMA.FTZ R69, R69, UR39, -R88.reuse ;  /* 0x0000002745457c23 */ /* 0x100fe20008010858 */
[----:B------:R-:W-:Y:S01]  /*3080*/  FMNMX.FTZ R13, R47, R6, !PT ;  /* 0x000000062f0d7209 */ /* 0x000fe20007810000 */
[--C-:B------:R-:W-:Y:S01]  /*3090*/  FFMA.FTZ R37, R77, UR39, -R88.reuse ;  /* 0x000000274d257c23 */ /* 0x100fe20008010858 */
[----:B------:R0:W-:Y:S01]  /*30a0*/  @!P2 SYNCS.ARRIVE.TRANS64.RED.A1T0 RZ, [R4+URZ], RZ ;  /* 0x000000ff04ffa9a7 */ /* 0x0001e2000810043f */
[----:B------:R-:W-:-:S01]  /*30b0*/  FFMA.FTZ R45, R72, UR39, -R88 ;  /* 0x00000027482d7c23 */ /* 0x000fc20008010858 */
[----:B------:R-:W-:Y:S01]  /*30c0*/  FMNMX.FTZ R6, R50, R13, !PT ;  /* 0x0000000d32067209 */ /* 0x000fe20007810000 */
[----:B------:R-:W1:Y:S01]  /*30d0*/  MUFU.EX2 R10, R10 ;  /* 0x0000000a000a7308 */ /* 0x000e620000000800 */
[----:B------:R-:W-:-:S02]  /*30e0*/  IMAD.MOV.U32 R91, RZ, RZ, R151 ;  /* 0x000000ffff5b7224 */ /* 0x000fc400078e0097 */
[----:B------:R-:W-:Y:S01]  /*30f0*/  FMNMX.FTZ R15, R51, R6, !PT ;  /* 0x00000006330f7209 */ /* 0x000fe20007810000 */
[--C-:B------:R-:W-:Y:S02]  /*3100*/  IMAD.MOV.U32 R77, RZ, RZ, R151.reuse ;  /* 0x000000ffff4d7224 */ /* 0x100fe400078e0097 */
[----:B------:R-:W-:Y:S01]  /*3110*/  IMAD.MOV.U32 R72, RZ, RZ, R151 ;  /* 0x000000ffff487224 */ /* 0x000fe200078e0097 */
[----:B------:R-:W-:Y:S01]  /*3120*/  FMNMX.FTZ R6, R54, R15, !PT ;  /* 0x0000000f36067209 */ /* 0x000fe20007810000 */
[----:B------:R-:W-:Y:S03]  /*3130*/  MUFU.EX2 R13, R40 ;  /* 0x00000028000d7308 */ /* 0x000fe60000000800 */
[----:B------:R-:W-:-:S04]  /*3140*/  FMNMX.FTZ R15, R55, R6, !PT ;  /* 0x00000006370f7209 */ /* 0x000fc80007810000 */
[----:B------:R-:W-:Y:S01]  /*3150*/  FMNMX.FTZ R6, R58, R15, !PT ;  /* 0x0000000f3a067209 */ /* 0x000fe20007810000 */
[----:B------:R2:W-:Y:S01]  /*3160*/  MUFU.EX2 R9, R32 ;  /* 0x0000002000097308 */ /* 0x0005e20000000800 */
[----:B-1----:R-:W-:Y:S02]  /*3170*/  F2FP.SATFINITE.E4M3.F32.PACK_AB_MERGE_C R216, R10, R7, RZ ;  /* 0x000000070ad8723e */ /* 0x002fe400048070ff */
[----:B------:R-:W-:Y:S02]  /*3180*/  FMNMX.FTZ R21, R59, R6, !PT ;  /* 0x000000063b157209 */ /* 0x000fe40007810000 */
[----:B------:R-:W-:Y:S02]  /*3190*/  F2FP.SATFINITE.E4M3.F32.PACK_AB_MERGE_C R216, R8, R5, R216 ;  /* 0x0000000508d8723e */ /* 0x000fe400048070d8 */
[----:B------:R-:W-:Y:S01]  /*31a0*/  FMNMX.FTZ R6, R62, R21, !PT ;  /* 0x000000153e067209 */ /* 0x000fe20007810000 */
[----:B------:R-:W-:Y:S01]  /*31b0*/  MUFU.EX2 R12, R12 ;  /* 0x0000000c000c7308 */ /* 0x000fe20000000800 */
[----:B--2---:R-:W-:-:S02]  /*31c0*/  FFMA.FTZ R32, R57, UR39, -R88 ;  /* 0x0000002739207c23 */ /* 0x004fc40008010858 */
[----:B------:R-:W-:-:S04]  /*31d0*/  FMNMX.FTZ R21, R63, R6, !PT ;  /* 0x000000063f157209 */ /* 0x000fc80007810000 */
[----:B------:R-:W-:Y:S01]  /*31e0*/  FMNMX.FTZ R6, R66, R21, !PT ;  /* 0x0000001542067209 */ /* 0x000fe20007810000 */
[----:B------:R1:W-:Y:S03]  /*31f0*/  MUFU.EX2 R11, R36 ;  /* 0x00000024000b7308 */ /* 0x0003e60000000800 */
[----:B------:R-:W-:-:S04]  /*3200*/  FMNMX.FTZ R25, R67, R6, !PT ;  /* 0x0000000643197209 */ /* 0x000fc80007810000 */
[----:B------:R-:W-:Y:S01]  /*3210*/  FMNMX.FTZ R6, R70, R25, !PT ;  /* 0x0000001946067209 */ /* 0x000fe20007810000 */
[----:B------:R-:W2:Y:S01]  /*3220*/  MUFU.EX2 R14, R14 ;  /* 0x0000000e000e7308 */ /* 0x000ea20000000800 */
[----:B-1----:R-:W-:-:S02]  /*3230*/  FFMA.FTZ R36, R65, UR39, -R88 ;  /* 0x0000002741247c23 */ /* 0x002fc40008010858 */
[----:B------:R-:W-:-:S04]  /*3240*/  FMNMX.FTZ R25, R71, R6, !PT ;  /* 0x0000000647197209 */ /* 0x000fc80007810000 */
[----:B------:R-:W-:Y:S01]  /*3250*/  FMNMX.FTZ R6, R74, R25, !PT ;  /* 0x000000194a067209 */ /* 0x000fe20007810000 */
[----:B------:R-:W-:Y:S03]  /*3260*/  MUFU.EX2 R20, R20 ;  /* 0x0000001400147308 */ /* 0x000fe60000000800 */
[----:B------:R-:W-:-:S04]  /*3270*/  FMNMX.FTZ R25, R75, R6, !PT ;  /* 0x000000064b197209 */ /* 0x000fc80007810000 */
[----:B------:R-:W-:Y:S01]  /*3280*/  FMNMX.FTZ R6, R78, R25, !PT ;  /* 0x000000194e067209 */ /* 0x000fe20007810000 */
[----:B------:R1:W-:Y:S01]  /*3290*/  MUFU.EX2 R15, R44 ;  /* 0x0000002c000f7308 */ /* 0x0003e20000000800 */
[----:B--2---:R-:W-:Y:S02]  /*32a0*/  F2FP.SATFINITE.E4M3.F32.PACK_AB_MERGE_C R218, R14, R11, RZ ;  /* 0x0000000b0eda723e */ /* 0x004fe400048070ff */
[----:B------:R-:W-:Y:S02]  /*32b0*/  FMNMX.FTZ R25, R79, R6, !PT ;  /* 0x000000064f197209 */ /* 0x000fe40007810000 */
[----:B------:R-:W-:Y:S02]  /*32c0*/  F2FP.SATFINITE.E4M3.F32.PACK_AB_MERGE_C R218, R12, R9, R218 ;  /* 0x000000090cda723e */ /* 0x000fe400048070da */
[----:B------:R-:W-:Y:S01]  /*32d0*/  FMNMX.FTZ R6, R82, R25, !PT ;  /* 0x0000001952067209 */ /* 0x000fe20007810000 */
[----:B------:R-:W2:Y:S01]  /*32e0*/  MUFU.EX2 R24, R24 ;  /* 0x0000001800187308 */ /* 0x000ea20000000800 */
[----:B-1----:R-:W-:-:S01]  /*32f0*/  FFMA.FTZ R44, R81, UR39, -R88 ;  /* 0x00000027512c7c23 */ /* 0x002fc20008010858 */
[----:B------:R-:W-:Y:S01]  /*3300*/  IMAD.MOV.U32 R81, RZ, RZ, R151 ;  /* 0x000000ffff517224 */ /* 0x000fe200078e0097 */
[----:B------:R-:W-:-:S04]  /*3310*/  FMNMX.FTZ R29, R83, R6, !PT ;  /* 0x00000006531d7209 */ /* 0x000fc80007810000 */
[----:B------:R-:W-:Y:S01]  /*3320*/  FMNMX.FTZ R6, R86, R29, !PT ;  /* 0x0000001d56067209 */ /* 0x000fe20007810000 */
[----:B------:R-:W-:-:S01]  /*3330*/  FFMA.FTZ R29, R64, UR39, -R88 ;  /* 0x00000027401d7c23 */ /* 0x000fc20008010858 */
[----:B------:R-:W-:Y:S01]  /*3340*/  FADD.FTZ R64, R5, R8 ;  /* 0x0000000805407221 */ /* 0x000fe20000010000 */
[----:B------:R1:W-:Y:S01]  /*3350*/  MUFU.EX2 R21, R48 ;  /* 0x0000003000157308 */ /* 0x0003e20000000800 */
[----:B------:R-:W-:Y:S02]  /*3360*/  FMNMX.FTZ R6, R87, R6, !PT ;  /* 0x0000000657067209 */ /* 0x000fe40007810000 */
[----:B------:R-:W-:-:S03]  /*3370*/  FADD.FTZ R65, R7, R64 ;  /* 0x0000004007417221 */ /* 0x000fc60000010000 */
[----:B------:R-:W3:Y:S01]  /*3380*/  SHFL.BFLY PT, R33, R6, 0x2, 0x1f ;  /* 0x0c401f0006217f89 */ /* 0x000ee200000e0000 */
[----:B------:R-:W-:-:S01]  /*3390*/  FADD.FTZ R68, R10, R65 ;  /* 0x000000410a447221 */ /* 0x000fc20000010000 */
[----:B------:R-:W-:Y:S01]  /*33a0*/  MUFU.EX2 R28, R28 ;  /* 0x0000001c001c7308 */ /* 0x000fe20000000800 */
[----:B-1----:R-:W-:-:S01]  /*33b0*/  FFMA.FTZ R48, R76, UR39, -R88 ;  /* 0x000000274c307c23 */ /* 0x002fc20008010858 */
[----:B--2---:R-:W-:Y:S01]  /*33c0*/  F2FP.SATFINITE.E4M3.F32.PACK_AB_MERGE_C R220, R24, R15, RZ ;  /* 0x0000000f18dc723e */ /* 0x004fe200048070ff */
[----:B------:R-:W-:-:S01]  /*33d0*/  FADD.FTZ R65, R9, R68 ;  /* 0x0000004409417221 */ /* 0x000fc20000010000 */
[----:B------:R-:W-:Y:S02]  /*33e0*/  IMAD.MOV.U32 R76, RZ, RZ, R151 ;  /* 0x000000ffff4c7224 */ /* 0x000fe400078e0097 */
[----:B------:R-:W-:Y:S01]  /*33f0*/  F2FP.SATFINITE.E4M3.F32.PACK_AB_MERGE_C R220, R20, R13, R220 ;  /* 0x0000000d14dc723e */ /* 0x000fe200048070dc */
[----:B------:R-:W-:Y:S01]  /*3400*/  FADD.FTZ R68, R12, R65 ;  /* 0x000000410c447221 */ /* 0x000fe20000010000 */
[----:B------:R1:W2:Y:S03]  /*3410*/  MUFU.EX2 R89, R52 ;  /* 0x0000003400597308 */ /* 0x0002a60000000800 */
[----:B------:R-:W-:-:S01]  /*3420*/  FADD.FTZ R65, R11, R68 ;  /* 0x000000440b417221 */ /* 0x000fc20000010000 */
[----:B------:R-:W-:-:S04]  /*3430*/  IMAD.MOV.U32 R68, RZ, RZ, R151 ;  /* 0x000000ffff447224 */ /* 0x000fc800078e0097 */
[----:B------:R-:W-:Y:S01]  /*3440*/  MUFU.EX2 R25, R56 ;  /* 0x0000003800197308 */ /* 0x000fe20000000800 */
[----:B-1----:R-:W-:-:S01]  /*3450*/  FFMA.FTZ R52, R73, UR39, -R88 ;  /* 0x0000002749347c23 */ /* 0x002fc20008010858 */
[----:B------:R-:W-:Y:S01]  /*3460*/  IMAD.MOV.U32 R73, RZ, RZ, R151 ;  /* 0x000000ffff497224 */ /* 0x000fe200078e0097 */
[----:B---3--:R-:W-:Y:S01]  /*3470*/  FMNMX.FTZ R40, R6, R33, !PT ;  /* 0x0000002106287209 */ /* 0x008fe20007810000 */
[----:B------:R-:W-:-:S04]  /*3480*/  FFMA.FTZ R33, R80, UR39, -R88 ;  /* 0x0000002750217c23 */ /* 0x000fc80008010858 */
[----:B------:R-:W-:Y:S01]  /*3490*/  MUFU.EX2 R32, R32 ;  /* 0x0000002000207308 */ /* 0x000fe20000000800 */
[----:B--2---:R-:W-:Y:S01]  /*34a0*/  F2FP.SATFINITE.E4M3.F32.PACK_AB_MERGE_C R222, R90, R89, RZ ;  /* 0x000000595ade723e */ /* 0x004fe200048070ff */
[----:B------:R-:W-:Y:S01]  /*34b0*/  IMAD.MOV.U32 R80, RZ, RZ, R151 ;  /* 0x000000ffff507224 */ /* 0x000fe200078e0097 */
[----:B------:R-:W1:Y:S02]  /*34c0*/  SHFL.BFLY PT, R41, R40, 0x1, 0x1f ;  /* 0x0c201f0028297f89 */ /* 0x000e6400000e0000 */
[----:B------:R-:W-:-:S03]  /*34d0*/  F2FP.SATFINITE.E4M3.F32.PACK_AB_MERGE_C R222, R28, R21, R222 ;  /* 0x000000151cde723e */ /* 0x000fc600048070de */
[----:B------:R-:W-:Y:S08]  /*34e0*/  MUFU.EX2 R60, R60 ;  /* 0x0000003c003c7308 */ /* 0x000ff00000000800 */
[----:B------:R-:W2:Y:S08]  /*34f0*/  MUFU.EX2 R61, R61 ;  /* 0x0000003d003d7308 */ /* 0x000eb00000000800 */
[----:B------:R-:W-:Y:S01]  /*3500*/  MUFU.EX2 R29, R29 ;  /* 0x0000001d001d7308 */ /* 0x000fe20000000800 */
[----:B-1----:R-:W-:Y:S01]  /*3510*/  FMNMX.FTZ R6, R40, R41, !PT ;  /* 0x0000002928067209 */ /* 0x002fe20007810000 */
[--C-:B------:R-:W-:Y:S01]  /*3520*/  FFMA.FTZ R40, R84, UR39, -R88.reuse ;  /* 0x0000002754287c23 */ /* 0x100fe20008010858 */
[----:B------:R-:W-:-:S01]  /*3530*/  FFMA.FTZ R41, R85, UR39, -R88 ;  /* 0x0000002755297c23 */ /* 0x000fc20008010858 */
[----:B------:R-:W-:Y:S01]  /*3540*/  IMAD.MOV.U32 R88, RZ, RZ, R151 ;  /* 0x000000ffff587224 */ /* 0x000fe200078e0097 */
[C---:B------:R-:W-:Y:S01]  /*3550*/  FSETP.NEU.FTZ.AND P1, PT, R6.reuse, -INF , PT ;  /* 0xff8000000600780b */ /* 0x040fe20003f3d000 */
[----:B------:R-:W-:-:S02]  /*3560*/  FFMA.FTZ R53, R6, R53, -8 ;  /* 0xc100000006357423 */ /* 0x000fc40000010035 */
[----:B------:R-:W-:Y:S01]  /*3570*/  MUFU.EX2 R36, R36 ;  /* 0x0000002400247308 */ /* 0x000fe20000000800 */
[----:B--2---:R-:W-:Y:S01]  /*3580*/  F2FP.SATFINITE.E4M3.F32.PACK_AB_MERGE_C R224, R61, R60, RZ ;  /* 0x0000003c3de0723e */ /* 0x004fe200048070ff */
[--C-:B------:R-:W-:Y:S01]  /*3590*/  IMAD.MOV.U32 R85, RZ, RZ, R151.reuse ;  /* 0x000000ffff557224 */ /* 0x100fe200078e0097 */
[----:B------:R-:W-:Y:S01]  /*35a0*/  FSEL R53, R53, RZ, P1 ;  /* 0x000000ff35357208 */ /* 0x000fe20000800000 */
[----:B------:R-:W-:Y:S01]  /*35b0*/  IMAD.MOV.U32 R84, RZ, RZ, R151 ;  /* 0x000000ffff547224 */ /* 0x000fe200078e0097 */
[----:B------:R-:W-:-:S03]  /*35c0*/  PLOP3.LUT P1, PT, PT, PT, UP0, 0x80, 0x0 ;  /* 0x000000000000781c */ /* 0x000fc60003f2f008 */
        /* <DEDUP_REMOVED lines=33> */
[----:B-1----:R-:W-:-:S01]  /*37e0*/  FADD.FTZ R57, R26, R27 ;  /* 0x0000001b1a397221 */ /* 0x002fc20000010000 */
[--C-:B------:R-:W-:Y:S01]  /*37f0*/  FFMA.FTZ R82, R82, UR39, -R53.reuse ;  /* 0x0000002752527c23 */ /* 0x100fe20008010835 */
[----:B------:R-:W-:-:S01]  /*3800*/  FFMA.FTZ R83, R83, UR39, -R53 ;  /* 0x0000002753537c23 */ /* 0x000fc20008010835 */
[--C-:B------:R-:W-:Y:S01]  /*3810*/  FFMA.FTZ R86, R86, UR39, -R53.reuse ;  /* 0x0000002756567c23 */ /* 0x100fe20008010835 */
[----:B------:R-:W-:-:S01]  /*3820*/  FFMA.FTZ R53, R87, UR39, -R53 ;  /* 0x0000002757357c23 */ /* 0x000fc20008010835 */
[----:B------:R-:W-:Y:S01]  /*3830*/  F2FP.SATFINITE.E4M3.F32.PACK_AB_MERGE_C R224, R32, R25, R224 ;  /* 0x0000001920e0723e */ /* 0x000fe200048070e0 */
[----:B------:R-:W-:Y:S01]  /*3840*/  IMAD.MOV.U32 R87, RZ, RZ, R151 ;  /* 0x000000ffff577224 */ /* 0x000fe200078e0097 */
[----:B------:R-:W1:Y:S01]  /*3850*/  MUFU.EX2 R34, R34 ;  /* 0x0000002200227308 */ /* 0x000e620000000800 */
[----:B--2---:R-:W-:-:S07]  /*3860*/  FADD.FTZ R64, R30, R57 ;  /* 0x000000391e407221 */ /* 0x004fce0000010000 */
[----:B------:R-:W2:Y:S01]  /*3870*/  MUFU.EX2 R35, R35 ;  /* 0x0000002300237308 */ /* 0x000ea20000000800 */
[----:B---3--:R-:W-:-:S01]  /*3880*/  FADD.FTZ R57, R31, R64 ;  /* 0x000000401f397221 */ /* 0x008fc20000010000 */
[----:B------:R-:W-:Y:S01]  /*3890*/  F2FP.SATFINITE.E4M3.F32.PACK_AB_MERGE_C R30, R31, R30, RZ ;  /* 0x0000001e1f1e723e */ /* 0x000fe200048070ff */
[----:B------:R-:W-:-:S03]  /*38a0*/  IMAD.MOV.U32 R31, RZ, RZ, R151 ;  /* 0x000000ffff1f7224 */ /* 0x000fc600078e0097 */
[----:B------:R-:W-:Y:S01]  /*38b0*/  F2FP.SATFINITE.E4M3.F32.PACK_AB_MERGE_C R217, R27, R26, R30 ;  /* 0x0000001a1bd9723e */ /* 0x000fe2000480701e */
[----:B------:R-:W-:Y:S01]  /*38c0*/  IMAD.MOV.U32 R30, RZ, RZ, R151 ;  /* 0x000000ffff1e7224 */ /* 0x000fe200078e0097 */
[----:B------:R-:W0:Y:S01]  /*38d0*/  MUFU.EX2 R38, R38 ;  /* 0x0000002600267308 */ /* 0x000e220000000800 */
[----:B-1----:R-:W-:-:S01]  /*38e0*/  FADD.FTZ R64, R34, R57 ;  /* 0x0000003922407221 */ /* 0x002fc20000010000 */
[--C-:B------:R-:W-:Y:S02]  /*38f0*/  IMAD.MOV.U32 R27, RZ, RZ, R151.reuse ;  /* 0x000000ffff1b7224 */ /* 0x100fe400078e0097 */
[----:B------:R-:W-:-:S04]  /*3900*/  IMAD.MOV.U32 R26, RZ, RZ, R151 ;  /* 0x000000ffff1a7224 */ /* 0x000fc800078e0097 */
[----:B------:R-:W1:Y:S01]  /*3910*/  MUFU.EX2 R39, R39 ;  /* 0x0000002700277308 */ /* 0x000e620000000800 */
[----:B--2---:R-:W-:-:S01]  /*3920*/  FADD.FTZ R57, R35, R64 ;  /* 0x0000004023397221 */ /* 0x004fc20000010000 */
[----:B------:R-:W-:-:S04]  /*3930*/  FADD.FTZ R64, R14, R65 ;  /* 0x000000410e407221 */ /* 0x000fc80000010000 */
[----:B------:R-:W-:Y:S02]  /*3940*/  FADD.FTZ R65, R13, R64 ;  /* 0x000000400d417221 */ /* 0x000fe40000010000 */
[----:B------:R-:W2:Y:S01]  /*3950*/  MUFU.EX2 R42, R42 ;  /* 0x0000002a002a7308 */ /* 0x000ea20000000800 */
[----:B0-----:R-:W-:-:S01]  /*3960*/  FADD.FTZ R4, R38, R57 ;  /* 0x0000003926047221 */ /* 0x001fc20000010000 */
[----:B------:R-:W-:-:S04]  /*3970*/  FADD.FTZ R64, R20, R65 ;  /* 0x0000004114407221 */ /* 0x000fc80000010000 */
[----:B------:R-:W-:Y:S02]  /*3980*/  FADD.FTZ R65, R15, R64 ;  /* 0x000000400f417221 */ /* 0x000fe40000010000 */
[----:B------:R-:W0:Y:S01]  /*3990*/  MUFU.EX2 R43, R43 ;  /* 0x0000002b002b7308 */ /* 0x000e220000000800 */
[----:B-1----:R-:W-:-:S01]  /*39a0*/  FADD.FTZ R57, R39, R4 ;  /* 0x0000000427397221 */ /* 0x002fc20000010000 */
[----:B------:R-:W-:Y:S01]  /*39b0*/  FADD.FTZ R64, R24, R65 ;  /* 0x0000004118407221 */ /* 0x000fe20000010000 */
[----:B------:R-:W-:Y:S01]  /*39c0*/  F2FP.SATFINITE.E4M3.F32.PACK_AB_MERGE_C R38, R39, R38, RZ ;  /* 0x000000262726723e */ /* 0x000fe200048070ff */
[----:B------:R-:W-:Y:S02]  /*39d0*/  IMAD.MOV.U32 R39, RZ, RZ, R151 ;  /* 0x000000ffff277224 */ /* 0x000fe400078e0097 */
[----:B------:R-:W-:-:S01]  /*39e0*/  FADD.FTZ R65, R21, R64 ;  /* 0x0000004015417221 */ /* 0x000fc20000010000 */
[----:B------:R-:W-:Y:S01]  /*39f0*/  F2FP.SATFINITE.E4M3.F32.PACK_AB_MERGE_C R219, R35, R34, R38 ;  /* 0x0000002223db723e */ /* 0x000fe20004807026 */
[----:B------:R-:W1:Y:S01]  /*3a00*/  MUFU.EX2 R46, R46 ;  /* 0x0000002e002e7308 */ /* 0x000e620000000800 */
[----:B--2---:R-:W-:-:S01]  /*3a10*/  FADD.FTZ R4, R42, R57 ;  /* 0x000000392a047221 */ /* 0x004fc20000010000 */
[----:B------:R-:W-:Y:S01]  /*3a20*/  FADD.FTZ R10, R28, R65 ;  /* 0x000000411c0a7221 */ /* 0x000fe20000010000 */
[----:B------:R-:W-:-:S02]  /*3a30*/  IMAD.MOV.U32 R65, RZ, RZ, R151 ;  /* 0x000000ffff417224 */ /* 0x000fc400078e0097 */
[----:B------:R-:W-:Y:S02]  /*3a40*/  IMAD.MOV.U32 R64, RZ, RZ, R151 ;  /* 0x000000ffff407224 */ /* 0x000fe400078e0097 */
[----:B------:R-:W-:-:S01]  /*3a50*/  FADD.FTZ R11, R89, R10 ;  /* 0x0000000a590b7221 */ /* 0x000fc20000010000 */
[----:B------:R-:W-:Y:S01]  /*3a60*/  IMAD.MOV.U32 R89, RZ, RZ, R151 ;  /* 0x000000ffff597224 */ /* 0x000fe200078e0097 */
[----:B------:R-:W2:Y:S01]  /*3a70*/  MUFU.EX2 R47, R47 ;  /* 0x0000002f002f7308 */ /* 0x000ea20000000800 */
[----:B0-----:R-:W-:-:S01]  /*3a80*/  FADD.FTZ R57, R43, R4 ;  /* 0x000000042b397221 */ /* 0x001fc20000010000 */
[----:B------:R-:W-:Y:S01]  /*3a90*/  FADD.FTZ R90, R90, R11 ;  /* 0x0000000b5a5a7221 */ /* 0x000fe20000010000 */
[--C-:B------:R-:W-:Y:S02]  /*3aa0*/  IMAD.MOV.U32 R38, RZ, RZ, R151.reuse ;  /* 0x000000ffff267224 */ /* 0x100fe400078e0097 */
[----:B------:R-:W-:Y:S02]  /*3ab0*/  IMAD.MOV.U32 R35, RZ, RZ, R151 ;  /* 0x000000ffff237224 */ /* 0x000fe400078e0097 */
[----:B------:R-:W-:-:S01]  /*3ac0*/  FADD.FTZ R11, R25, R90 ;  /* 0x0000005a190b7221 */ /* 0x000fc20000010000 */
[----:B------:R-:W-:Y:S01]  /*3ad0*/  IMAD.MOV.U32 R90, RZ, RZ, R151 ;  /* 0x000000ffff5a7224 */ /* 0x000fe200078e0097 */
[----:B------:R-:W0:Y:S01]  /*3ae0*/  MUFU.EX2 R50, R50 ;  /* 0x0000003200327308 */ /* 0x000e220000000800 */
[----:B-1----:R-:W-:-:S01]  /*3af0*/  FADD.FTZ R4, R46, R57 ;  /* 0x000000392e047221 */ /* 0x002fc20000010000 */
[----:B------:R-:W-:Y:S01]  /*3b00*/  FADD.FTZ R11, R32, R11 ;  /* 0x0000000b200b7221 */ /* 0x000fe20000010000 */
[----:B------:R-:W-:-:S02]  /*3b10*/  IMAD.MOV.U32 R34, RZ, RZ, R151 ;  /* 0x000000ffff227224 */ /* 0x000fc400078e0097 */
[--C-:B------:R-:W-:Y:S02]  /*3b20*/  IMAD.MOV.U32 R32, RZ, RZ, R151.reuse ;  /* 0x000000ffff207224 */ /* 0x100fe400078e0097 */
[----:B------:R-:W-:Y:S01]  /*3b30*/  IMAD.MOV.U32 R28, RZ, RZ, R151 ;  /* 0x000000ffff1c7224 */ /* 0x000fe200078e0097 */
[----:B------:R-:W1:Y:S01]  /*3b40*/  MUFU.EX2 R51, R51 ;  /* 0x0000003300337308 */ /* 0x000e620000000800 */
[----:B--2---:R-:W-:-:S01]  /*3b50*/  FADD.FTZ R57, R47, R4 ;  /* 0x000000042f397221 */ /* 0x004fc20000010000 */
[----:B------:R-:W-:Y:S01]  /*3b60*/  F2FP.SATFINITE.E4M3.F32.PACK_AB_MERGE_C R46, R47, R46, RZ ;  /* 0x0000002e2f2e723e */ /* 0x000fe200048070ff */
[--C-:B------:R-:W-:Y:S02]  /*3b70*/  IMAD.MOV.U32 R47, RZ, RZ, R151.reuse ;  /* 0x000000ffff2f7224 */ /* 0x100fe400078e0097 */
[--C-:B------:R-:W-:Y:S01]  /*3b80*/  IMAD.MOV.U32 R25, RZ, RZ, R151.reuse ;  /* 0x000000ffff197224 */ /* 0x100fe200078e0097 */
[----:B------:R-:W-:Y:S01]  /*3b90*/  F2FP.SATFINITE.E4M3.F32.PACK_AB_MERGE_C R221, R43, R42, R46 ;  /* 0x0000002a2bdd723e */ /* 0x000fe2000480702e */
[----:B------:R-:W-:Y:S01]  /*3ba0*/  IMAD.MOV.U32 R46, RZ, RZ, R151 ;  /* 0x000000ffff2e7224 */ /* 0x000fe200078e0097 */
[----:B------:R-:W2:Y:S01]  /*3bb0*/  MUFU.EX2 R54, R54 ;  /* 0x0000003600367308 */ /* 0x000ea20000000800 */
[----:B0-----:R-:W-:-:S01]  /*3bc0*/  FADD.FTZ R4, R50, R57 ;  /* 0x0000003932047221 */ /* 0x001fc20000010000 */
[----:B------:R-:W-:-:S02]  /*3bd0*/  IMAD.MOV.U32 R57, RZ, RZ, R151 ;  /* 0x000000ffff397224 */ /* 0x000fc400078e0097 */
[--C-:B------:R-:W-:Y:S02]  /*3be0*/  IMAD.MOV.U32 R43, RZ, RZ, R151.reuse ;  /* 0x000000ffff2b7224 */ /* 0x100fe400078e0097 */
[----:B------:R-:W-:Y:S02]  /*3bf0*/  IMAD.MOV.U32 R42, RZ, RZ, R151 ;  /* 0x000000ffff2a7224 */ /* 0x000fe400078e0097 */
[----:B------:R-:W0:Y:S01]  /*3c00*/  MUFU.EX2 R55, R55 ;  /* 0x0000003700377308 */ /* 0x000e220000000800 */
[----:B-1----:R-:W-:-:S01]  /*3c10*/  FADD.FTZ R7, R51, R4 ;  /* 0x0000000433077221 */ /* 0x002fc20000010000 */
[----:B------:R-:W-:-:S06]  /*3c20*/  IMAD.MOV.U32 R24, RZ, RZ, R151 ;  /* 0x000000ffff187224 */ /* 0x000fcc00078e0097 */
[----:B------:R-:W1:Y:S01]  /*3c30*/  MUFU.EX2 R58, R58 ;  /* 0x0000003a003a7308 */ /* 0x000e620000000800 */
[----:B--2---:R-:W-:-:S07]  /*3c40*/  FADD.FTZ R4, R54, R7 ;  /* 0x0000000736047221 */ /* 0x004fce0000010000 */
[----:B------:R-:W2:Y:S01]  /*3c50*/  MUFU.EX2 R59, R59 ;  /* 0x0000003b003b7308 */ /* 0x000ea20000000800 */
[----:B0-----:R-:W-:-:S01]  /*3c60*/  FADD.FTZ R7, R55, R4 ;  /* 0x0000000437077221 */ /* 0x001fc20000010000 */
        /* <DEDUP_REMOVED lines=10> */
[----:B------:R-:W-:Y:S01]  /*3d10*/  FADD.FTZ R4, R60, R11 ;  /* 0x0000000b3c047221 */ /* 0x000fe20000010000 */
[----:B------:R-:W-:-:S03]  /*3d20*/  IMAD.MOV.U32 R60, RZ, RZ, R151 ;  /* 0x000000ffff3c7224 */ /* 0x000fc600078e0097 */
[----:B------:R-:W-:Y:S01]  /*3d30*/  FADD.FTZ R4, R61, R4 ;  /* 0x000000043d047221 */ /* 0x000fe20000010000 */
[----:B------:R-:W-:Y:S01]  /*3d40*/  IMAD.MOV.U32 R61, RZ, RZ, R151 ;  /* 0x000000ffff3d7224 */ /* 0x000fe200078e0097 */
[----:B------:R-:W2:Y:S01]  /*3d50*/  MUFU.EX2 R66, R66 ;  /* 0x0000004200427308 */ /* 0x000ea20000000800 */
[----:B0-----:R-:W-:-:S01]  /*3d60*/  FADD.FTZ R8, R62, R7 ;  /* 0x000000073e087221 */ /* 0x001fc20000010000 */
[----:B------:R-:W-:-:S06]  /*3d70*/  FADD.FTZ R5, R29, R4 ;  /* 0x000000041d057221 */ /* 0x000fcc0000010000 */
[----:B------:R-:W0:Y:S01]  /*3d80*/  MUFU.EX2 R67, R67 ;  /* 0x0000004300437308 */ /* 0x000e220000000800 */
[C---:B-1----:R-:W-:Y:S01]  /*3d90*/  F2FP.SATFINITE.E4M3.F32.PACK_AB_MERGE_C R62, R63.reuse, R62, RZ ;  /* 0x0000003e3f3e723e */ /* 0x042fe200048070ff */
[----:B------:R-:W-:Y:S01]  /*3da0*/  FADD.FTZ R63, R63, R8 ;  /* 0x000000083f3f7221 */ /* 0x000fe20000010000 */
[----:B------:R-:W-:-:S02]  /*3db0*/  FADD.FTZ R8, R36, R5 ;  /* 0x0000000524087221 */ /* 0x000fc40000010000 */
[----:B------:R-:W-:Y:S01]  /*3dc0*/  F2FP.SATFINITE.E4M3.F32.PACK_AB_MERGE_C R225, R59, R58, R62 ;  /* 0x0000003a3be1723e */ /* 0x000fe2000480703e */
[----:B------:R-:W-:Y:S02]  /*3dd0*/  IMAD.MOV.U32 R62, RZ, RZ, R151 ;  /* 0x000000ffff3e7224 */ /* 0x000fe400078e0097 */
[----:B------:R-:W-:Y:S01]  /*3de0*/  FADD.FTZ R7, R49, R8 ;  /* 0x0000000831077221 */ /* 0x000fe20000010000 */
[----:B------:R-:W1:Y:S01]  /*3df0*/  MUFU.EX2 R70, R70 ;  /* 0x0000004600467308 */ /* 0x000e620000000800 */
[----:B--2---:R-:W-:-:S01]  /*3e00*/  FADD.FTZ R4, R66, R63 ;  /* 0x0000003f42047221 */ /* 0x004fc20000010000 */
[----:B------:R-:W-:-:S02]  /*3e10*/  IMAD.MOV.U32 R63, RZ, RZ, R151 ;  /* 0x000000ffff3f7224 */ /* 0x000fc400078e0097 */
[--C-:B------:R-:W-:Y:S02]  /*3e20*/  IMAD.MOV.U32 R59, RZ, RZ, R151.reuse ;  /* 0x000000ffff3b7224 */ /* 0x100fe400078e0097 */
[----:B------:R-:W-:Y:S02]  /*3e30*/  IMAD.MOV.U32 R58, RZ, RZ, R151 ;  /* 0x000000ffff3a7224 */ /* 0x000fe400078e0097 */
[----:B------:R2:W3:Y:S01]  /*3e40*/  MUFU.EX2 R56, R69 ;  /* 0x0000004500387308 */ /* 0x0004e20000000800 */
[----:B0-----:R-:W-:-:S07]  /*3e50*/  FADD.FTZ R5, R67, R4 ;  /* 0x0000000443057221 */ /* 0x001fce0000010000 */
[----:B------:R-:W0:Y:S01]  /*3e60*/  MUFU.EX2 R71, R71 ;  /* 0x0000004700477308 */ /* 0x000e220000000800 */
[----:B-1----:R-:W-:-:S01]  /*3e70*/  FADD.FTZ R4, R70, R5 ;  /* 0x0000000546047221 */ /* 0x002fc20000010000 */
[----:B--2---:R-:W-:-:S06]  /*3e80*/  IMAD.MOV.U32 R69, RZ, RZ, R151 ;  /* 0x000000ffff457224 */ /* 0x004fcc00078e0097 */
[----:B------:R-:W-:Y:S01]  /*3e90*/  MUFU.EX2 R48, R48 ;  /* 0x0000003000307308 */ /* 0x000fe20000000800 */
[C---:B---3--:R-:W-:Y:S01]  /*3ea0*/  F2FP.SATFINITE.E4M3.F32.PACK_AB_MERGE_C R49, R56.reuse, R49, RZ ;  /* 0x000000313831723e */ /* 0x048fe200048070ff */
[----:B------:R-:W-:-:S03]  /*3eb0*/  FADD.FTZ R56, R56, R7 ;  /* 0x0000000738387221 */ /* 0x000fc60000010000 */
[----:B------:R-:W-:Y:S01]  /*3ec0*/  F2FP.SATFINITE.E4M3.F32.PACK_AB_MERGE_C R226, R36, R29, R49 ;  /* 0x0000001d24e2723e */ /* 0x000fe20004807031 */
[--C-:B------:R-:W-:Y:S02]  /*3ed0*/  IMAD.MOV.U32 R49, RZ, RZ, R151.reuse ;  /* 0x000000ffff317224 */ /* 0x100fe400078e0097 */
[----:B------:R-:W1:Y:S01]  /*3ee0*/  MUFU.EX2 R37, R37 ;  /* 0x0000002500257308 */ /* 0x000e620000000800 */
[C---:B0-----:R-:W-:Y:S01]  /*3ef0*/  F2FP.SATFINITE.E4M3.F32.PACK_AB_MERGE_C R70, R71.reuse, R70, RZ ;  /* 0x000000464746723e */ /* 0x041fe200048070ff */
[----:B------:R-:W-:Y:S01]  /*3f00*/  FADD.FTZ R71, R71, R4 ;  /* 0x0000000447477221 */ /* 0x000fe20000010000 */
[--C-:B------:R-:W-:Y:S02]  /*3f10*/  IMAD.MOV.U32 R36, RZ, RZ, R151.reuse ;  /* 0x000000ffff247224 */ /* 0x100fe400078e0097 */
[----:B------:R-:W-:Y:S01]  /*3f20*/  F2FP.SATFINITE.E4M3.F32.PACK_AB_MERGE_C R227, R67, R66, R70 ;  /* 0x0000004243e3723e */ /* 0x000fe20004807046 */
[--C-:B------:R-:W-:Y:S02]  /*3f30*/  IMAD.MOV.U32 R70, RZ, RZ, R151.reuse ;  /* 0x000000ffff467224 */ /* 0x100fe400078e0097 */
[----:B------:R-:W0:Y:S01]  /*3f40*/  MUFU.EX2 R45, R45 ;  /* 0x0000002d002d7308 */ /* 0x000e220000000800 */
[----:B------:R-:W-:-:S02]  /*3f50*/  IMAD.MOV.U32 R67, RZ, RZ, R151 ;  /* 0x000000ffff437224 */ /* 0x000fc400078e0097 */
[--C-:B------:R-:W-:Y:S02]  /*3f60*/  IMAD.MOV.U32 R66, RZ, RZ, R151.reuse ;  /* 0x000000ffff427224 */ /* 0x100fe400078e0097 */
[----:B------:R-:W-:-:S03]  /*3f70*/  IMAD.MOV.U32 R29, RZ, RZ, R151 ;  /* 0x000000ffff1d7224 */ /* 0x000fc600078e0097 */
[----:B------:R-:W2:Y:S01]  /*3f80*/  MUFU.EX2 R74, R74 ;  /* 0x0000004a004a7308 */ /* 0x000ea20000000800 */
[----:B-1----:R-:W-:-:S07]  /*3f90*/  F2FP.SATFINITE.E4M3.F32.PACK_AB_MERGE_C R7, R37, R48, RZ ;  /* 0x000000302507723e */ /* 0x002fce00048070ff */
[----:B------:R-:W1:Y:S01]  /*3fa0*/  MUFU.EX2 R52, R52 ;  /* 0x0000003400347308 */ /* 0x000e620000000800 */
[----:B0-----:R-:W-:-:S01]  /*3fb0*/  FADD.FTZ R5, R45, R56 ;  /* 0x000000382d057221 */ /* 0x001fc20000010000 */
[----:B------:R-:W-:-:S06]  /*3fc0*/  IMAD.MOV.U32 R56, RZ, RZ, R151 ;  /* 0x000000ffff387224 */ /* 0x000fcc00078e0097 */
[----:B------:R-:W0:Y:S01]  /*3fd0*/  MUFU.EX2 R75, R75 ;  /* 0x0000004b004b7308 */ /* 0x000e220000000800 */
[----:B--2---:R-:W-:-:S01]  /*3fe0*/  FADD.FTZ R4, R74, R71 ;  /* 0x000000474a047221 */ /* 0x004fc20000010000 */
[----:B------:R-:W-:-:S06]  /*3ff0*/  IMAD.MOV.U32 R71, RZ, RZ, R151 ;  /* 0x000000ffff477224 */ /* 0x000fcc00078e0097 */
[----:B------:R-:W2:Y:S01]  /*4000*/  MUFU.EX2 R78, R78 ;  /* 0x0000004e004e7308 */ /* 0x000ea20000000800 */
[C---:B-1----:R-:W-:Y:S01]  /*4010*/  F2FP.SATFINITE.E4M3.F32.PACK_AB_MERGE_C R228, R52.reuse, R45, R7 ;  /* 0x0000002d34e4723e */ /* 0x042fe20004807007 */
[----:B------:R-:W-:Y:S01]  /*4020*/  FADD.FTZ R5, R52, R5 ;  /* 0x0000000534057221 */ /* 0x000fe20000010000 */
[--C-:B------:R-:W-:Y:S02]  /*4030*/  IMAD.MOV.U32 R52, RZ, RZ, R151.reuse ;  /* 0x000000ffff347224 */ /* 0x100fe400078e0097 */
[----:B------:R-:W-:Y:S02]  /*4040*/  IMAD.MOV.U32 R45, RZ, RZ, R151 ;  /* 0x000000ffff2d7224 */ /* 0x000fe400078e0097 */
[----:B------:R-:W-:-:S01]  /*4050*/  FADD.FTZ R48, R48, R5 ;  /* 0x0000000530307221 */ /* 0x000fc20000010000 */
[----:B------:R-:W1:Y:S01]  /*4060*/  MUFU.EX2 R79, R79 ;  /* 0x0000004f004f7308 */ /* 0x000e620000000800 */
[----:B0-----:R-:W-:-:S02]  /*4070*/  FADD.FTZ R7, R75, R4 ;  /* 0x000000044b077221 */ /* 0x001fc40000010000 */
[----:B------:R-:W-:Y:S01]  /*4080*/  FADD.FTZ R48, R37, R48 ;  /* 0x0000003025307221 */ /* 0x000fe20000010000 */
[----:B------:R-:W-:-:S04]  /*4090*/  IMAD.MOV.U32 R37, RZ, RZ, R151 ;  /* 0x000000ffff257224 */ /* 0x000fc800078e0097 */
[----:B------:R-:W-:Y:S01]  /*40a0*/  MUFU.EX2 R40, R40 ;  /* 0x0000002800287308 */ /* 0x000fe20000000800 */
[----:B--2---:R-:W-:-:S07]  /*40b0*/  FADD.FTZ R4, R78, R7 ;  /* 0x000000074e047221 */ /* 0x004fce0000010000 */
[----:B------:R-:W0:Y:S01]  /*40c0*/  MUFU.EX2 R41, R41 ;  /* 0x0000002900297308 */ /* 0x000e220000000800 */
[C---:B-1----:R-:W-:Y:S01]  /*40d0*/  F2FP.SATFINITE.E4M3.F32.PACK_AB_MERGE_C R78, R79.reuse, R78, RZ ;  /* 0x0000004e4f4e723e */ /* 0x042fe200048070ff */
        /* <DEDUP_REMOVED lines=14> */
[----:B------:R-:W2:Y:S01]  /*41c0*/  MUFU.EX2 R86, R86 ;  /* 0x0000005600567308 */ /* 0x000ea20000000800 */
[C---:B0-----:R-:W-:Y:S01]  /*41d0*/  F2FP.SATFINITE.E4M3.F32.PACK_AB_MERGE_C R230, R44.reuse, R33, R7 ;  /* 0x000000212ce6723e */ /* 0x041fe20004807007 */
[----:B------:R-:W-:Y:S01]  /*41e0*/  FADD.FTZ R5, R44, R5 ;  /* 0x000000052c057221 */ /* 0x000fe20000010000 */
[--C-:B------:R-:W-:Y:S02]  /*41f0*/  IMAD.MOV.U32 R44, RZ, RZ, R151.reuse ;  /* 0x000000ffff2c7224 */ /* 0x100fe400078e0097 */
[----:B------:R-:W-:Y:S02]  /*4200*/  IMAD.MOV.U32 R33, RZ, RZ, R151 ;  /* 0x000000ffff217224 */ /* 0x000fe400078e0097 */
[----:B------:R-:W-:-:S01]  /*4210*/  FADD.FTZ R40, R40, R5 ;  /* 0x0000000528287221 */ /* 0x000fc20000010000 */
[----:B------:R-:W0:Y:S01]  /*4220*/  MUFU.EX2 R53, R53 ;  /* 0x0000003500357308 */ /* 0x000e220000000800 */
[----:B-1----:R-:W-:-:S02]  /*4230*/  FADD.FTZ R7, R83, R4 ;  /* 0x0000000453077221 */ /* 0x002fc40000010000 */
[----:B------:R-:W-:Y:S01]  /*4240*/  FADD.FTZ R5, R41, R40 ;  /* 0x0000002829057221 */ /* 0x000fe20000010000 */
[----:B------:R-:W-:-:S02]  /*4250*/  IMAD.MOV.U32 R41, RZ, RZ, R151 ;  /* 0x000000ffff297224 */ /* 0x000fc400078e0097 */
[----:B------:R-:W-:Y:S02]  /*4260*/  IMAD.MOV.U32 R40, RZ, RZ, R151 ;  /* 0x000000ffff287224 */ /* 0x000fe400078e0097 */
[----:B--2---:R-:W-:-:S01]  /*4270*/  FADD.FTZ R4, R86, R7 ;  /* 0x0000000756047221 */ /* 0x004fc20000010000 */
[----:B0-----:R-:W-:-:S03]  /*4280*/  F2FP.SATFINITE.E4M3.F32.PACK_AB_MERGE_C R8, R53, R86, RZ ;  /* 0x000000563508723e */ /* 0x001fc600048070ff */
[----:B------:R-:W-:Y:S01]  /*4290*/  FADD.FTZ R4, R53, R4 ;  /* 0x0000000435047221 */ /* 0x000fe20000010000 */
[--C-:B------:R-:W-:Y:S01]  /*42a0*/  IMAD.MOV.U32 R86, RZ, RZ, R151.reuse ;  /* 0x000000ffff567224 */ /* 0x100fe200078e0097 */
[----:B------:R-:W-:Y:S01]  /*42b0*/  F2FP.SATFINITE.E4M3.F32.PACK_AB_MERGE_C R231, R83, R82, R8 ;  /* 0x0000005253e7723e */ /* 0x000fe20004807008 */
        /* <DEDUP_REMOVED lines=73> */
.L_x_166:
[----:B------:R-:W-:Y:S01]  /*4750*/  ISETP.NE.AND P2, PT, RZ, UR42, PT ;  /* 0x0000002aff007c0c */ /* 0x000fe2000bf45270 */
[----:B------:R-:W-:-:S04]  /*4760*/  UISETP.NE.AND UP0, UPT, UR50, 0x1, UPT ;  /* 0x000000013200788c */ /* 0x000fc8000bf05270 */
[----:B------:R-:W-:-:S04]  /*4770*/  USEL UR43, URZ, 0x1, UP0 ;  /* 0x000000013f2b7887 */ /* 0x000fc80008000000 */
[----:B------:R-:W-:-:S04]  /*4780*/  ULOP3.LUT UR43, UR53, UR43, URZ, 0x3c, !UPT ;  /* 0x0000002b352b7292 */ /* 0x000fc8000f8e3c3f */
[----:B------:R-:W-:Y:S08]  /*4790*/  @P2 BRA `(.L_x_157) ;  /* 0x0000000000442947 */ /* 0x000ff00003800000 */
[----:B------:R-:W-:Y:S05]  /*47a0*/  @!P0 BRA `(.L_x_158) ;  /* 0x0000000000048947 */ /* 0x000fea0003800000 */
[----:B------:R-:W-:Y:S01]  /*47b0*/  BPT.TRAP 0x1 ;  /* 0x000000040000795c */ /* 0x000fe20000300000 */
.L_x_158:
[----:B------:R-:W0:Y:S01]  /*47c0*/  S2UR UR10, SR_CgaCtaId ;  /* 0x00000000000a79c3 */ /* 0x000e220000008800 */
[----:B------:R-:W-:Y:S01]  /*47d0*/  UIADD3 UR6, UR50, 0x1, URZ ;  /* 0x0000000132067890 */ /* 0x000fe2000fffe03f */
[----:B------:R-:W-:Y:S01]  /*47e0*/  IMAD.U32 R0, RZ, RZ, UR43 ;  /* 0x0000002bff007e24 */ /* 0x000fe2000f8e00ff */
[----:B------:R-:W-:Y:S02]  /*47f0*/  UMOV UR7, 0x400 ;  /* 0x0000040000077882 */ /* 0x000fe40000000000 */
[----:B------:R-:W-:Y:S02]  /*4800*/  UISETP.NE.AND UP0, UPT, UR6, 0x2, UPT ;  /* 0x000000020600788c */ /* 0x000fe4000bf05270 */
[----:B------:R-:W-:Y:S02]  /*4810*/  SHF.L.U32 R0, R0, 0x1f, RZ ;  /* 0x0000001f00007819 */ /* 0x000fe400000006ff */
[----:B------:R-:W-:Y:S02]  /*4820*/  USEL UR6, UR6, URZ, UP0 ;  /* 0x0000003f06067287 */ /* 0x000fe40008000000 */
[----:B0-----:R-:W-:-:S04]  /*4830*/  ULEA UR7, UR10, UR7, 0x18 ;  /* 0x000000070a077291 */ /* 0x001fc8000f8ec03f */
[----:B------:R-:W-:-:S09]  /*4840*/  ULEA UR6, UR6, UR7, 0x3 ;  /* 0x0000000706067291 */ /* 0x000fd2000f8e183f */
[----:B------:R0:W1:Y:S01]  /*4850*/  SYNCS.PHASECHK.TRANS64.TRYWAIT P1, [UR6+0x38830], R0 ;  /* 0x03883000ff0075a7 */ /* 0x0000620008020146 */
[----:B------:R-:W-:Y:S05]  /*4860*/  @!P0 BRA `(.L_x_159) ;  /* 0x0000000000048947 */ /* 0x000fea0003800000 */
[----:B------:R-:W-:Y:S01]  /*4870*/  BPT.TRAP 0x1 ;  /* 0x000000040000795c */ /* 0x000fe20000300000 */
.L_x_159:
[----:B-1----:R-:W-:Y:S05]  /*4880*/  @P1 BRA `(.L_x_157) ;  /* 0x0000000000081947 */ /* 0x002fea0003800000 */
[----:B------:R-:W1:Y:S02]  /*4890*/  SYNCS.PHASECHK.TRANS64.TRYWAIT P1, [UR6+0x38830], R0 ;  /* 0x03883000ff0075a7 */ /* 0x000e640008020146 */
[----:B-1----:R-:W-:Y:S05]  /*48a0*/  @!P1 BRA `(.L_x_160) ;  /* 0x000000c8001c9947 */ /* 0x002fea0003800000 */
.L_x_157:
[----:B------:R-:W2:Y:S01]  /*48b0*/  S2R R2, SR_TID.X ;  /* 0x0000000000027919 */ /* 0x000ea20000002100 */
        /* <DEDUP_REMOVED lines=19> */
[----:B--2---:R-:W-:-:S05]  /*49f0*/  SHF.R.U32.HI R2, RZ, 0x7, R2 ;  /* 0x00000007ff027819 */ /* 0x004fca0000011602 */
[----:B01----:R-:W-:-:S05]  /*4a00*/  VIADD R0, R2, 0x8 ;  /* 0x0000000802007836 */ /* 0x003fca0000000000 */
        /* <DEDUP_REMOVED lines=28> */
.L_x_162:
[----:B------:R-:W0:Y:S01]  /*4bd0*/  S2UR UR7, SR_CgaCtaId ;  /* 0x00000000000779c3 */ /* 0x000e220000008800 */
[----:B------:R-:W-:Y:S01]  /*4be0*/  UMOV UR6, 0x400 ;  /* 0x0000040000067882 */ /* 0x000fe20000000000 */
[----:B------:R-:W-:-:S05]  /*4bf0*/  IMAD.U32 R0, RZ, RZ, UR53 ;  /* 0x00000035ff007e24 */ /* 0x000fca000f8e00ff */
[----:B------:R-:W-:Y:S01]  /*4c00*/  SHF.L.U32 R0, R0, 0x1f, RZ ;  /* 0x0000001f00007819 */ /* 0x000fe200000006ff */
[----:B0-----:R-:W-:-:S04]  /*4c10*/  ULEA UR6, UR7, UR6, 0x18 ;  /* 0x0000000607067291 */ /* 0x001fc8000f8ec03f */
[----:B------:R-:W-:-:S09]  /*4c20*/  ULEA UR6, UR50, UR6, 0x3 ;  /* 0x0000000632067291 */ /* 0x000fd2000f8e183f */
[----:B------:R0:W1:Y:S01]  /*4c30*/  SYNCS.PHASECHK.TRANS64.TRYWAIT P1, [UR6+0x38850], R0 ;  /* 0x03885000ff0075a7 */ /* 0x0000620008020146 */
[----:B------:R-:W-:Y:S05]  /*4c40*/  @!P0 BRA `(.L_x_163) ;  /* 0x0000000000048947 */ /* 0x000fea0003800000 */
[----:B------:R-:W-:Y:S01]  /*4c50*/  BPT.TRAP 0x1 ;  /* 0x000000040000795c */ /* 0x000fe20000300000 */
.L_x_163:
[----:B-1----:R-:W-:Y:S05]  /*4c60*/  @P1 BRA `(.L_x_161) ;  /* 0x0000000000081947 */ /* 0x002fea0003800000 */
[----:B------:R-:W1:Y:S02]  /*4c70*/  SYNCS.PHASECHK.TRANS64.TRYWAIT P1, [UR6+0x38850], R0 ;  /* 0x03885000ff0075a7 */ /* 0x000e640008020146 */
[----:B-1----:R-:W-:Y:S05]  /*4c80*/  @!P1 BRA `(.L_x_164) ;  /* 0x000000c4003c9947 */ /* 0x002fea0003800000 */
.L_x_161:
[----:B------:R-:W2:Y:S01]  /*4c90*/  S2UR UR6, SR_CgaCtaId ;  /* 0x00000000000679c3 */ /* 0x000ea20000008800 */
[----:B-1----:R-:W-:Y:S01]  /*4ca0*/  MOV R3, 0x400 ;  /* 0x0000040000037802 */ /* 0x002fe20000000f00 */
[----:B------:R-:W-:Y:S01]  /*4cb0*/  WARPGROUP.ARRIVE ;  /* 0x00000000000079c5 */ /* 0x000fe20000000000 */
[----:B------:R-:W-:Y:S01]  /*4cc0*/  UMOV UR7, 0x40000040 ;  /* 0x4000004000077882 */ /* 0x000fe20000000000 */
[----:B------:R-:W-:Y:S01]  /*4cd0*/  FMNMX.FTZ R6, R152, R7, !PT ;  /* 0x0000000798067209 */ /* 0x000fe20007810000 */
[----:B--2---:R-:W-:-:S05]  /*4ce0*/  IMAD.U32 R2, RZ, RZ, UR6 ;  /* 0x00000006ff027e24 */ /* 0x004fca000f8e00ff */
[----:B0-----:R-:W-:Y:S02]  /*4cf0*/  LEA R0, R2, R3, 0x18 ;  /* 0x0000000302007211 */ /* 0x001fe400078ec0ff */
[----:B------:R-:W-:Y:S02]  /*4d00*/  FMNMX.FTZ R3, R153, R6, !PT ;  /* 0x0000000699037209 */ /* 0x000fe40007810000 */
[----:B------:R-:W-:Y:S02]  /*4d10*/  R2UR UR6, R0 ;  /* 0x00000000000672ca */ /* 0x000fe400000e0000 */
[----:B------:R-:W-:-:S04]  /*4d20*/  FMNMX.FTZ R6, R154, R9, !PT ;  /* 0x000000099a067209 */ /* 0x000fc80007810000 */
[----:B------:R-:W-:Y:S02]  /*4d30*/  FMNMX.FTZ R11, R155, R6, !PT ;  /* 0x000000069b0b7209 */ /* 0x000fe40007810000 */
[----:B------:R-:W-:Y:S02]  /*4d40*/  FMNMX.FTZ R6, R156, R3, !PT ;  /* 0x000000039c067209 */ /* 0x000fe40007810000 */
[----:B------:R-:W-:Y:S02]  /*4d50*/  FMNMX.FTZ R8, R158, R11, !PT ;  /* 0x0000000b9e087209 */ /* 0x000fe40007810000 */
[----:B------:R-:W-:Y:S01]  /*4d60*/  FMNMX.FTZ R3, R157, R6, !PT ;  /* 0x000000069d037209 */ /* 0x000fe20007810000 */
[----:B------:R-:W-:Y:S01]  /*4d70*/  UIADD3 UR6, UR6, 0x400, URZ ;  /* 0x0000040006067890 */ /* 0x000fe2000fffe03f */
[----:B------:R-:W-:Y:S02]  /*4d80*/  FMNMX.FTZ R11, R159, R8, !PT ;  /* 0x000000089f0b7209 */ /* 0x000fe40007810000 */
[----:B------:R-:W-:Y:S01]  /*4d90*/  FMNMX.FTZ R6, R160, R3, !PT ;  /* 0x00000003a0067209 */ /* 0x000fe20007810000 */
[----:B------:R-:W-:Y:S01]  /*4da0*/  USHF.R.U32.HI UR6, URZ, 0x4, UR6 ;  /* 0x000000043f067899 */ /* 0x000fe20008011606 */
[----:B------:R-:W-:-:S02]  /*4db0*/  FMNMX.FTZ R8, R162, R11, !PT ;  /* 0x0000000ba2087209 */ /* 0x000fc40007810000 */
[----:B------:R-:W-:Y:S01]  /*4dc0*/  FMNMX.FTZ R3, R161, R6, !PT ;  /* 0x00000006a1037209 */ /* 0x000fe20007810000 */
[----:B------:R-:W-:Y:S01]  /*4dd0*/  ULOP3.LUT UR6, UR6, 0x3fff, URZ, 0xc0, !UPT ;  /* 0x00003fff06067892 */ /* 0x000fe2000f8ec03f */
[----:B------:R-:W-:Y:S02]  /*4de0*/  FMNMX.FTZ R11, R163, R8, !PT ;  /* 0x00000008a30b7209 */ /* 0x000fe40007810000 */
[----:B------:R-:W-:Y:S01]  /*4df0*/  FMNMX.FTZ R6, R164, R3, !PT ;  /* 0x00000003a4067209 */ /* 0x000fe20007810000 */
[----:B------:R-:W-:Y:S01]  /*4e00*/  ULOP3.LUT UR6, UR6, 0x10000, URZ, 0xfc, !UPT ;  /* 0x0001000006067892 */ /* 0x000fe2000f8efc3f */
[----:B------:R-:W-:Y:S02]  /*4e10*/  FMNMX.FTZ R8, R166, R11, !PT ;  /* 0x0000000ba6087209 */ /* 0x000fe40007810000 */
[----:B------:R-:W-:Y:S01]  /*4e20*/  FMNMX.FTZ R3, R165, R6, !PT ;  /* 0x00000006a5037209 */ /* 0x000fe20007810000 */
[----:B------:R-:W-:Y:S01]  /*4e30*/  ULEA UR10, UR50, UR6, 0xb ;  /* 0x00000006320a7291 */ /* 0x000fe2000f8e583f */
[----:B------:R-:W-:-:S02]  /*4e40*/  FMNMX.FTZ R11, R167, R8, !PT ;  /* 0x00000008a70b7209 */ /* 0x000fc40007810000 */
        /* <DEDUP_REMOVED lines=61> */
[----:B------:R-:W-:-:S04]  /*5220*/  FADD.FTZ R7, -R3, R7 ;  /* 0x0000000703077221 */ /* 0x000fc80000010100 */
[----:B------:R-:W-:Y:S01]  /*5230*/  FMUL.FTZ R8, R7, UR39 ;  /* 0x0000002707087c20 */ /* 0x000fe20008410000 */
[----:B------:R-:W-:-:S01]  /*5240*/  FADD.FTZ R7, -R6, R9 ;  /* 0x0000000906077221 */ /* 0x000fc20000010100 */
[----:B------:R-:W-:-:S03]  /*5250*/  FFMA.FTZ R9, R3, R10, -8 ;  /* 0xc100000003097423 */ /* 0x000fc6000001000a */
[----:B------:R-:W-:Y:S01]  /*5260*/  FMUL.FTZ R7, R7, UR39 ;  /* 0x0000002707077c20 */ /* 0x000fe20008410000 */
[----:B------:R-:W-:-:S01]  /*5270*/  FFMA.FTZ R21, R165, UR39, -R9 ;  /* 0x00000027a5157c23 */ /* 0x000fc20008010809 */
[--C-:B------:R-:W-:Y:S01]  /*5280*/  FFMA.FTZ R165, R181, UR39, -R9.reuse ;  /* 0x00000027b5a57c23 */ /* 0x100fe20008010809 */
[----:B------:R-:W-:-:S01]  /*5290*/  FFMA.FTZ R181, R197, UR39, -R9 ;  /* 0x00000027c5b57c23 */ /* 0x000fc20008010809 */
[----:B------:R-:W-:Y:S02]  /*52a0*/  IMAD.U32 R197, RZ, RZ, UR39 ;  /* 0x00000027ffc57e24 */ /* 0x000fe4000f8e00ff */
[----:B------:R-:W-:-:S01]  /*52b0*/  FFMA.FTZ R11, R152, UR39, -R9 ;  /* 0x00000027980b7c23 */ /* 0x000fc20008010809 */
[--C-:B------:R-:W-:Y:S01]  /*52c0*/  FFMA.FTZ R10, R153, UR39, -R9.reuse ;  /* 0x00000027990a7c23 */ /* 0x100fe20008010809 */
[----:B------:R-:W-:-:S01]  /*52d0*/  FFMA.FTZ R153, R169, UR39, -R9 ;  /* 0x00000027a9997c23 */ /* 0x000fc20008010809 */
[----:B------:R-:W-:Y:S01]  /*52e0*/  FFMA.FTZ R197, R6, R197, -8 ;  /* 0xc100000006c57423 */ /* 0x000fe200000100c5 */
[----:B------:R-:W-:-:S01]  /*52f0*/  FFMA.FTZ R169, R185, UR39, -R9 ;  /* 0x00000027b9a97c23 */ /* 0x000fc20008010809 */
[----:B------:R-:W-:Y:S01]  /*5300*/  MUFU.EX2 R8, R8 ;  /* 0x0000000800087308 */ /* 0x000fe20000000800 */
[----:B------:R-:W-:-:S01]  /*5310*/  FFMA.FTZ R185, R201, UR39, -R9 ;  /* 0x00000027c9b97c23 */ /* 0x000fc20008010809 */
[--C-:B------:R-:W-:Y:S01]  /*5320*/  FFMA.FTZ R154, R154, UR39, -R197.reuse ;  /* 0x000000279a9a7c23 */ /* 0x100fe200080108c5 */
[----:B------:R-:W-:-:S01]  /*5330*/  FFMA.FTZ R155, R155, UR39, -R197 ;  /* 0x000000279b9b7c23 */ /* 0x000fc200080108c5 */
[----:B------:R-:W-:-:S02]  /*5340*/  IMAD.U32 R201, RZ, RZ, UR52 ;  /* 0x00000034ffc97e24 */ /* 0x000fc4000f8e00ff */
[----:B------:R-:W-:-:S01]  /*5350*/  FFMA.FTZ R12, R156, UR39, -R9 ;  /* 0x000000279c0c7c23 */ /* 0x000fc20008010809 */
[--C-:B------:R-:W-:Y:S01]  /*5360*/  FFMA.FTZ R152, R168, UR39, -R9.reuse ;  /* 0x00000027a8987c23 */ /* 0x100fe20008010809 */
[----:B------:R-:W-:-:S01]  /*5370*/  FFMA.FTZ R168, R184, UR39, -R9 ;  /* 0x00000027b8a87c23 */ /* 0x000fc20008010809 */
[----:B------:R-:W0:Y:S01]  /*5380*/  MUFU.EX2 R11, R11 ;  /* 0x0000000b000b7308 */ /* 0x000e220000000800 */
[----:B------:R-:W-:-:S01]  /*5390*/  FFMA.FTZ R158, R158, UR39, -R197 ;  /* 0x000000279e9e7c23 */ /* 0x000fc200080108c5 */
[--C-:B------:R-:W-:Y:S01]  /*53a0*/  FFMA.FTZ R184, R200, UR39, -R9.reuse ;  /* 0x00000027c8b87c23 */ /* 0x100fe20008010809 */
[----:B------:R-:W-:-:S01]  /*53b0*/  FFMA.FTZ R13, R157, UR39, -R9 ;  /* 0x000000279d0d7c23 */ /* 0x000fc20008010809 */
[----:B------:R-:W-:Y:S01]  /*53c0*/  FFMA.FTZ R159, R159, UR39, -R197 ;  /* 0x000000279f9f7c23 */ /* 0x000fe200080108c5 */
        /* <DEDUP_REMOVED lines=9> */
[--C-:B------:R-:W-:Y:S01]  /*5460*/  FFMA.FTZ R172, R188, UR39, -R9.reuse ;  /* 0x00000027bcac7c23 */ /* 0x100fe20008010809 */
[----:B------:R-:W-:-:S01]  /*5470*/  FFMA.FTZ R188, R204, UR39, -R9 ;  /* 0x00000027ccbc7c23 */ /* 0x000fc20008010809 */
[----:B------:R-:W1:Y:S01]  /*5480*/  MUFU.EX2 R154, R154 ;  /* 0x0000009a009a7308 */ /* 0x000e620000000800 */
[----:B0-----:R-:W-:-:S01]  /*5490*/  FFMA.FTZ R5, R8, R5, R11 ;  /* 0x0000000508057223 */ /* 0x001fc2000001000b */
[--C-:B------:R-:W-:Y:S01]  /*54a0*/  FFMA.FTZ R170, R170, UR39, -R197.reuse ;  /* 0x00000027aaaa7c23 */ /* 0x100fe200080108c5 */
[----:B------:R-:W-:-:S01]  /*54b0*/  FFMA.FTZ R171, R171, UR39, -R197 ;  /* 0x00000027abab7c23 */ /* 0x000fc200080108c5 */
[----:B------:R-:W-:Y:S01]  /*54c0*/  FFMA.FTZ R174, R174, UR39, -R197 ;  /* 0x00000027aeae7c23 */ /* 0x000fe200080108c5 */
[----:B------:R-:W-:-:S01]  /*54d0*/  FFMA.FTZ R157, R173, UR39, -R9 ;  /* 0x00000027ad9d7c23 */ /* 0x000fc20008010809 */
[----:B------:R-:W-:Y:S01]  /*54e0*/  FFMA.FTZ R175, R175, UR39, -R197 ;  /* 0x00000027afaf7c23 */ /* 0x000fe200080108c5 */
[----:B------:R-:W-:-:S01]  /*54f0*/  FFMA.FTZ R160, R176, UR39, -R9 ;  /* 0x00000027b0a07c23 */ /* 0x000fc20008010809 */
[----:B------:R-:W0:Y:S01]  /*5500*/  MUFU.EX2 R10, R10 ;  /* 0x0000000a000a7308 */ /* 0x000e220000000800 */
[----:B------:R-:W-:-:S01]  /*5510*/  FFMA.FTZ R178, R178, UR39, -R197 ;  /* 0x00000027b2b27c23 */ /* 0x000fc200080108c5 */
[----:B------:R-:W-:Y:S01]  /*5520*/  FFMA.FTZ R161, R177, UR39, -R9 ;  /* 0x00000027b1a17c23 */ /* 0x000fe20008010809 */
[----:B------:R-:W-:-:S01]  /*5530*/  FFMA.FTZ R179, R179, UR39, -R197 ;  /* 0x00000027b3b37c23 */ /* 0x000fc200080108c5 */
[----:B------:R-:W-:Y:S01]  /*5540*/  FFMA.FTZ R164, R180, UR39, -R9 ;  /* 0x00000027b4a47c23 */ /* 0x000fe20008010809 */
        /* <DEDUP_REMOVED lines=10> */
[----:B------:R-:W-:-:S01]  /*55f0*/  FFMA.FTZ R176, R192, UR39, -R9 ;  /* 0x00000027c0b07c23 */ /* 0x000fc20008010809 */
[----:B------:R-:W1:Y:S01]  /*5600*/  MUFU.EX2 R12, R12 ;  /* 0x0000000c000c7308 */ /* 0x000e620000000800 */
[----:B0-----:R-:W-:-:S01]  /*5610*/  FADD.FTZ R5, R10, R5 ;  /* 0x000000050a057221 */ /* 0x001fc20000010000 */
[----:B------:R-:W-:Y:S01]  /*5620*/  FFMA.FTZ R194, R194, UR39, -R197 ;  /* 0x00000027c2c27c23 */ /* 0x000fe200080108c5 */
        /* <DEDUP_REMOVED lines=9> */
[----:B------:R-:W-:-:S04]  /*56c0*/  FFMA.FTZ R9, R213, UR39, -R9 ;  /* 0x00000027d5097c23 */ /* 0x000fc80008010809 */
[----:B------:R-:W3:Y:S08]  /*56d0*/  MUFU.EX2 R13, R13 ;  /* 0x0000000d000d7308 */ /* 0x000ef00000000800 */
[----:B------:R-:W4:Y:S08]  /*56e0*/  MUFU.EX2 R159, R159 ;  /* 0x0000009f009f7308 */ /* 0x000f300000000800 */
[----:B------:R-:W5:Y:S08]  /*56f0*/  MUFU.EX2 R14, R14 ;  /* 0x0000000e000e7308 */ /* 0x000f700000000800 */
[----:B------:R-:W5:Y:S08]  /*5700*/  MUFU.EX2 R162, R162 ;  /* 0x000000a200a27308 */ /* 0x000f700000000800 */
[----:B------:R-:W5:Y:S01]  /*5710*/  MUFU.EX2 R15, R15 ;  /* 0x0000000f000f7308 */ /* 0x000f620000000800 */
[----:B------:R-:W-:-:S02]  /*5720*/  WARPGROUP.DEPBAR.LE gsb0, 0x0 ;  /* 0x00008000000079c5 */ /* 0x000fc40000010000 */
[----:B------:R-:W-:-:S06]  /*5730*/  WARPGROUP.ARRIVE ;  /* 0x00000000000079c5 */ /* 0x000fcc0000000000 */
[----:B------:R-:W2:Y:S01]  /*5740*/  S2R R219, SR_TID.X ;  /* 0x0000000000db7919 */ /* 0x000ea20000002100 */
[----:B------:R-:W5:Y:S01]  /*5750*/  MUFU.EX2 R163, R163 ;  /* 0x000000a300a37308 */ /* 0x000f620000000800 */
[----:B------:R-:W-:Y:S01]  /*5760*/  QGMMA.64x256x32.F32.E4M3.E4M3 R24, R220, gdesc[UR4], R24, gsb0 ;  /* 0x03e00004dc187df3 */ /* 0x000fe20008000818 */
[----:B------:R-:W-:Y:S01]  /*5770*/  UIADD3 UR6, UR10, 0x4, URZ ;  /* 0x000000040a067890 */ /* 0x000fe2000fffe03f */
[----:B------:R-:W-:-:S05]  /*5780*/  UMOV UR7, 0x40000040 ;  /* 0x4000004000077882 */ /* 0x000fca0000000000 */
[----:B------:R-:W5:Y:S08]  /*5790*/  MUFU.EX2 R20, R20 ;  /* 0x0000001400147308 */ /* 0x000f700000000800 */
[----:B------:R-:W5:Y:S08]  /*57a0*/  MUFU.EX2 R166, R166 ;  /* 0x000000a600a67308 */ /* 0x000f700000000800 */
[----:B------:R-:W5:Y:S01]  /*57b0*/  MUFU.EX2 R21, R21 ;  /* 0x0000001500157308 */ /* 0x000f620000000800 */
[----:B--2---:R-:W-:-:S07]  /*57c0*/  LOP3.LUT P1, RZ, R219, 0x7f, RZ, 0xc0, !PT ;  /* 0x0000007fdbff7812 */ /* 0x004fce000782c0ff */
[----:B------:R-:W2:Y:S01]  /*57d0*/  MUFU.EX2 R167, R167 ;  /* 0x000000a700a77308 */ /* 0x000ea20000000800 */
[----:B------:R-:W-:-:S07]  /*57e0*/  SHF.R.U32.HI R219, RZ, 0x7, R219 ;  /* 0x00000007ffdb7819 */ /* 0x000fce00000116db */
[----:B------:R-:W2:Y:S01]  /*57f0*/  MUFU.EX2 R152, R152 ;  /* 0x0000009800987308 */ /* 0x000ea20000000800 */
[----:B------:R-:W-:-:S04]  /*5800*/  @!P1 IMAD R200, R201, 0x8, R0 ;  /* 0x00000008c9c89824 */ /* 0x000fc800078e0200 */
[----:B------:R-:W-:-:S03]  /*5810*/  @!P1 VIADD R200, R200, 0x38840 ;  /* 0x00038840c8c89836 */ /* 0x000fc60000000000 */
[----:B------:R-:W2:Y:S02]  /*5820*/  MUFU.EX2 R170, R170 ;  /* 0x000000aa00aa7308 */ /* 0x000ea40000000800 */
[----:B------:R-:W-:Y:S02]  /*5830*/  @!P1 PRMT R201, RZ, 0x654, R200 ;  /* 0x00000654ffc99816 */ /* 0x000fe400000000c8 */
[----:B------:R-:W-:-:S04]  /*5840*/  IADD3 R200, -R219, 0xb, RZ ;  /* 0x0000000bdbc87810 */ /* 0x000fc80007ffe1ff */
[----:B------:R-:W2:Y:S08]  /*5850*/  MUFU.EX2 R153, R153 ;  /* 0x0000009900997308 */ /* 0x000eb00000000800 */
        /* <DEDUP_REMOVED lines=26> */
[----:B------:R-:W2:Y:S01]  /*5a00*/  MUFU.EX2 R198, R198 ;  /* 0x000000c600c67308 */ /* 0x000ea20000000800 */
[----:B------:R-:W-:-:S02]  /*5a10*/  WARPGROUP.DEPBAR.LE gsb0, 0x0 ;  /* 0x00008000000079c5 */ /* 0x000fc40000010000 */
[----:B------:R-:W-:-:S05]  /*5a20*/  WARPGROUP.ARRIVE ;  /* 0x00000000000079c5 */ /* 0x000fca0000000000 */
[----:B------:R-:W2:Y:S01]  /*5a30*/  MUFU.EX2 R181, R181 ;  /* 0x000000b500b57308 */ /* 0x000ea20000000800 */
[----:B------:R-:W-:Y:S01]  /*5a40*/  QGMMA.64x256x32.F32.E4M3.E4M3 R24, R224, gdesc[UR4], R24, gsb0 ;  /* 0x03e00004e0187df3 */ /* 0x000fe20008000818 */
[----:B------:R-:W-:Y:S01]  /*5a50*/  UIADD3 UR6, UR10, 0x6, URZ ;  /* 0x000000060a067890 */ /* 0x000fe2000fffe03f */
[----:B------:R-:W-:-:S05]  /*5a60*/  UMOV UR7, 0x40000040 ;  /* 0x4000004000077882 */ /* 0x000fca0000000000 */
[----:B------:R-:W2:Y:S08]  /*5a70*/  MUFU.EX2 R199, R199 ;  /* 0x000000c700c77308 */ /* 0x000eb00000000800 */
[----:B------:R-:W2:Y:S08]  /*5a80*/  MUFU.EX2 R184, R184 ;  /* 0x000000b800b87308 */ /* 0x000eb00000000800 */
[----:B------:R-:W-:Y:S08]  /*5a90*/  MUFU.EX2 R185, R185 ;  /* 0x000000b900b97308 */ /* 0x000ff00000000800 */
[----:B------:R-:W-:Y:S08]  /*5aa0*/  MUFU.EX2 R188, R188 ;  /* 0x000000bc00bc7308 */ /* 0x000ff00000000800 */
[----:B------:R-:W-:Y:S08]  /*5ab0*/  MUFU.EX2 R189, R189 ;  /* 0x000000bd00bd7308 */ /* 0x000ff00000000800 */
[----:B------:R-:W-:Y:S08]  /*5ac0*/  MUFU.EX2 R192, R192 ;  /* 0x000000c000c07308 */ /* 0x000ff00000000800 */
[----:B------:R-:W-:Y:S08]  /*5ad0*/  MUFU.EX2 R193, R193 ;  /* 0x000000c100c17308 */ /* 0x000ff00000000800 */
[----:B------:R-:W-:Y:S08]  /*5ae0*/  MUFU.EX2 R196, R196 ;  /* 0x000000c400c47308 */ /* 0x000ff00000000800 */
[----:B------:R-:W-:Y:S01]  /*5af0*/  MUFU.EX2 R9, R9 ;  /* 0x0000000900097308 */ /* 0x000fe20000000800 */
[----:B------:R-:W-:-:S02]  /*5b00*/  WARPGROUP.DEPBAR.LE gsb0, 0x0 ;  /* 0x00008000000079c5 */ /* 0x000fc40000010000 */
[----:B------:R-:W-:-:S06]  /*5b10*/  WARPGROUP.ARRIVE ;  /* 0x00000000000079c5 */ /* 0x000fcc0000000000 */
[----:B------:R-:W-:Y:S03]  /*5b20*/  QGMMA.64x256x32.F32.E4M3.E4M3 R24, R228, gdesc[UR4], R24, gsb0 ;  /* 0x03e00004e4187df3 */ /* 0x000fe60008000818 */
[----:B------:R-:W-:Y:S02]  /*5b30*/  WARPGROUP.DEPBAR.LE gsb0, 0x0 ;  /* 0x00008000000079c5 */ /* 0x000fe40000010000 */
[----:B------:R2:W-:Y:S06]  /*5b40*/  BAR.ARV R200, 0x100 ;  /* 0x000400c80000751d */ /* 0x0005ec0000002000 */
[----:B------:R1:W-:Y:S02]  /*5b50*/  @!P1 SYNCS.ARRIVE.TRANS64.RED.A1T0 RZ, [R201+URZ], RZ ;  /* 0x000000ffc9ff99a7 */ /* 0x0003e4000810043f */
[----:B-1----:R-:W-:-:S01]  /*5b60*/  FADD.FTZ R201, R155, R4 ;  /* 0x000000049bc97221 */ /* 0x002fc20000010000 */
[----:B------:R-:W-:-:S03]  /*5b70*/  FADD.FTZ R4, R12, R5 ;  /* 0x000000050c047221 */ /* 0x000fc60000010000 */
[----:B0-----:R-:W-:Y:S01]  /*5b80*/  FADD.FTZ R204, R158, R201 ;  /* 0x000000c99ecc7221 */ /* 0x001fe20000010000 */
[----:B---3--:R-:W-:-:S03]  /*5b90*/  FADD.FTZ R5, R13, R4 ;  /* 0x000000040d057221 */ /* 0x008fc60000010000 */
[----:B----4-:R-:W-:Y:S01]  /*5ba0*/  FADD.FTZ R201, R159, R204 ;  /* 0x000000cc9fc97221 */ /* 0x010fe20000010000 */
[----:B-----5:R-:W-:-:S03]  /*5bb0*/  FADD.FTZ R4, R14, R5 ;  /* 0x000000050e047221 */ /* 0x020fc60000010000 */
[----:B--2---:R-:W-:Y:S01]  /*5bc0*/  FADD.FTZ R200, R162, R201 ;  /* 0x000000c9a2c87221 */ /* 0x004fe20000010000 */
[----:B------:R-:W-:-:S03]  /*5bd0*/  FADD.FTZ R5, R15, R4 ;  /* 0x000000040f057221 */ /* 0x000fc60000010000 */
[----:B------:R-:W-:Y:S01]  /*5be0*/  FADD.FTZ R201, R163, R200 ;  /* 0x000000c8a3c97221 */ /* 0x000fe20000010000 */
        /* <DEDUP_REMOVED lines=12> */
[----:B------:R-:W-:-:S01]  /*5cb0*/  FFMA.FTZ R200, R202, UR39, -R197 ;  /* 0x00000027cac87c23 */ /* 0x000fc200080108c5 */
[----:B------:R-:W-:Y:S02]  /*5cc0*/  FADD.FTZ R4, R160, R5 ;  /* 0x00000005a0047221 */ /* 0x000fe40000010000 */
[----:B------:R-:W-:-:S01]  /*5cd0*/  FADD.FTZ R202, R178, R201 ;  /* 0x000000c9b2ca7221 */ /* 0x000fc20000010000 */
[----:B------:R-:W-:Y:S01]  /*5ce0*/  FFMA.FTZ R201, R203, UR39, -R197 ;  /* 0x00000027cbc97c23 */ /* 0x000fe200080108c5 */
[----:B------:R-:W-:-:S01]  /*5cf0*/  FADD.FTZ R5, R161, R4 ;  /* 0x00000004a1057221 */ /* 0x000fc20000010000 */
[----:B------:R-:W0:Y:S01]  /*5d00*/  MUFU.EX2 R200, R200 ;  /* 0x000000c800c87308 */ /* 0x000e220000000800 */
[----:B------:R-:W-:-:S02]  /*5d10*/  FADD.FTZ R205, R179, R202 ;  /* 0x000000cab3cd7221 */ /* 0x000fc40000010000 */
[----:B------:R-:W-:-:S02]  /*5d20*/  FADD.FTZ R4, R164, R5 ;  /* 0x00000005a4047221 */ /* 0x000fc40000010000 */
[----:B------:R-:W-:-:S02]  /*5d30*/  FADD.FTZ R202, R182, R205 ;  /* 0x000000cdb6ca7221 */ /* 0x000fc40000010000 */
[----:B------:R-:W-:Y:S01]  /*5d40*/  FADD.FTZ R5, R165, R4 ;  /* 0x00000004a5057221 */ /* 0x000fe20000010000 */
[----:B------:R-:W1:Y:S01]  /*5d50*/  MUFU.EX2 R201, R201 ;  /* 0x000000c900c97308 */ /* 0x000e620000000800 */
[----:B------:R-:W-:-:S01]  /*5d60*/  FADD.FTZ R203, R183, R202 ;  /* 0x000000cab7cb7221 */ /* 0x000fc20000010000 */
[----:B------:R-:W-:Y:S01]  /*5d70*/  FFMA.FTZ R202, R206, UR39, -R197 ;  /* 0x00000027ceca7c23 */ /* 0x000fe200080108c5 */
[----:B------:R-:W-:-:S02]  /*5d80*/  FADD.FTZ R4, R168, R5 ;  /* 0x00000005a8047221 */ /* 0x000fc40000010000 */
[----:B------:R-:W-:Y:S01]  /*5d90*/  FADD.FTZ R204, R186, R203 ;  /* 0x000000cbbacc7221 */ /* 0x000fe20000010000 */
[----:B------:R-:W-:-:S01]  /*5da0*/  FFMA.FTZ R203, R207, UR39, -R197 ;  /* 0x00000027cfcb7c23 */ /* 0x000fc200080108c5 */
[----:B------:R-:W-:Y:S01]  /*5db0*/  FADD.FTZ R5, R169, R4 ;  /* 0x00000004a9057221 */ /* 0x000fe20000010000 */
[----:B------:R-:W2:Y:S01]  /*5dc0*/  MUFU.EX2 R202, R202 ;  /* 0x000000ca00ca7308 */ /* 0x000ea20000000800 */
[----:B------:R-:W-:-:S02]  /*5dd0*/  FADD.FTZ R205, R187, R204 ;  /* 0x000000ccbbcd7221 */ /* 0x000fc40000010000 */
[----:B------:R-:W-:Y:S02]  /*5de0*/  FADD.FTZ R4, R172, R5 ;  /* 0x00000005ac047221 */ /* 0x000fe40000010000 */
[----:B------:R-:W-:-:S02]  /*5df0*/  FADD.FTZ R204, R190, R205 ;  /* 0x000000cdbecc7221 */ /* 0x000fc40000010000 */
[----:B------:R-:W-:Y:S01]  /*5e00*/  FADD.FTZ R5, R173, R4 ;  /* 0x00000004ad057221 */ /* 0x000fe20000010000 */
[----:B------:R-:W3:Y:S01]  /*5e10*/  MUFU.EX2 R203, R203 ;  /* 0x000000cb00cb7308 */ /* 0x000ee20000000800 */
[----:B------:R-:W-:-:S01]  /*5e20*/  FADD.FTZ R205, R191, R204 ;  /* 0x000000ccbfcd7221 */ /* 0x000fc20000010000 */
[----:B------:R-:W-:Y:S01]  /*5e30*/  FFMA.FTZ R204, R210, UR39, -R197 ;  /* 0x00000027d2cc7c23 */ /* 0x000fe200080108c5 */
[----:B------:R-:W-:-:S02]  /*5e40*/  FADD.FTZ R4, R176, R5 ;  /* 0x00000005b0047221 */ /* 0x000fc40000010000 */
[----:B------:R-:W-:Y:S01]  /*5e50*/  FADD.FTZ R206, R194, R205 ;  /* 0x000000cdc2ce7221 */ /* 0x000fe20000010000 */
[----:B------:R-:W-:-:S01]  /*5e60*/  FFMA.FTZ R205, R211, UR39, -R197 ;  /* 0x00000027d3cd7c23 */ /* 0x000fc200080108c5 */
[----:B------:R-:W-:Y:S01]  /*5e70*/  FADD.FTZ R5, R177, R4 ;  /* 0x00000004b1057221 */ /* 0x000fe20000010000 */
[----:B------:R-:W4:Y:S01]  /*5e80*/  MUFU.EX2 R204, R204 ;  /* 0x000000cc00cc7308 */ /* 0x000f220000000800 */
[----:B------:R-:W-:-:S02]  /*5e90*/  FADD.FTZ R207, R195, R206 ;  /* 0x000000cec3cf7221 */ /* 0x000fc40000010000 */
[----:B------:R-:W-:Y:S02]  /*5ea0*/  FADD.FTZ R4, R180, R5 ;  /* 0x00000005b4047221 */ /* 0x000fe40000010000 */
[----:B------:R-:W-:-:S02]  /*5eb0*/  FADD.FTZ R206, R198, R207 ;  /* 0x000000cfc6ce7221 */ /* 0x000fc40000010000 */
[----:B------:R-:W-:Y:S01]  /*5ec0*/  FADD.FTZ R5, R181, R4 ;  /* 0x00000004b5057221 */ /* 0x000fe20000010000 */
[----:B------:R-:W5:Y:S01]  /*5ed0*/  MUFU.EX2 R205, R205 ;  /* 0x000000cd00cd7308 */ /* 0x000f620000000800 */
[----:B------:R-:W-:-:S01]  /*5ee0*/  FADD.FTZ R207, R199, R206 ;  /* 0x000000cec7cf7221 */ /* 0x000fc20000010000 */
[----:B------:R-:W-:Y:S01]  /*5ef0*/  FFMA.FTZ R206, R214, UR39, -R197 ;  /* 0x00000027d6ce7c23 */ /* 0x000fe200080108c5 */
[----:B------:R-:W-:-:S01]  /*5f00*/  FADD.FTZ R4, R184, R5 ;  /* 0x00000005b8047221 */ /* 0x000fc20000010000 */
[----:B------:R-:W-:Y:S01]  /*5f10*/  FFMA.FTZ R197, R215, UR39, -R197 ;  /* 0x00000027d7c57c23 */ /* 0x000fe200080108c5 */
[----:B0-----:R-:W-:-:S02]  /*5f20*/  FADD.FTZ R208, R200, R207 ;  /* 0x000000cfc8d07221 */ /* 0x001fc40000010000 */
[----:B------:R-:W-:Y:S01]  /*5f30*/  FADD.FTZ R5, R185, R4 ;  /* 0x00000004b9057221 */ /* 0x000fe20000010000 */
[----:B------:R-:W0:Y:S01]  /*5f40*/  MUFU.EX2 R206, R206 ;  /* 0x000000ce00ce7308 */ /* 0x000e220000000800 */
[----:B-1----:R-:W-:-:S02]  /*5f50*/  FADD.FTZ R207, R201, R208 ;  /* 0x000000d0c9cf7221 */ /* 0x002fc40000010000 */
[----:B------:R-:W-:Y:S02]  /*5f60*/  FADD.FTZ R4, R188, R5 ;  /* 0x00000005bc047221 */ /* 0x000fe40000010000 */
[----:B--2---:R-:W-:-:S02]  /*5f70*/  FADD.FTZ R208, R202, R207 ;  /* 0x000000cfcad07221 */ /* 0x004fc40000010000 */
[----:B------:R-:W-:Y:S01]  /*5f80*/  FADD.FTZ R5, R189, R4 ;  /* 0x00000004bd057221 */ /* 0x000fe20000010000 */
[----:B------:R-:W1:Y:S01]  /*5f90*/  MUFU.EX2 R197, R197 ;  /* 0x000000c500c57308 */ /* 0x000e620000000800 */
[----:B---3--:R-:W-:-:S02]  /*5fa0*/  FADD.FTZ R207, R203, R208 ;  /* 0x000000d0cbcf7221 */ /* 0x008fc40000010000 */
[----:B------:R-:W-:Y:S02]  /*5fb0*/  FADD.FTZ R4, R192, R5 ;  /* 0x00000005c0047221 */ /* 0x000fe40000010000 */
[----:B----4-:R-:W-:-:S02]  /*5fc0*/  FADD.FTZ R208, R204, R207 ;  /* 0x000000cfccd07221 */ /* 0x010fc40000010000 */
[----:B------:R-:W-:Y:S02]  /*5fd0*/  FADD.FTZ R5, R193, R4 ;  /* 0x00000004c1057221 */ /* 0x000fe40000010000 */
[----:B-----5:R-:W-:-:S02]  /*5fe0*/  FADD.FTZ R207, R205, R208 ;  /* 0x000000d0cdcf7221 */ /* 0x020fc40000010000 */
[----:B------:R-:W-:Y:S02]  /*5ff0*/  FADD.FTZ R4, R196, R5 ;  /* 0x00000005c4047221 */ /* 0x000fe40000010000 */
[----:B0-----:R-:W-:-:S02]  /*6000*/  FADD.FTZ R208, R206, R207 ;  /* 0x000000cfced07221 */ /* 0x001fc40000010000 */
[----:B------:R-:W-:Y:S02]  /*6010*/  FADD.FTZ R5, R9, R4 ;  /* 0x0000000409057221 */ /* 0x000fe40000010000 */
[----:B-1----:R-:W-:-:S01]  /*6020*/  FADD.FTZ R4, R197, R208 ;  /* 0x000000d0c5047221 */ /* 0x002fc20000010000 */
[----:B------:R-:W-:Y:S06]  /*6030*/  @!P0 BRA `(.L_x_165) ;  /* 0x0000000000048947 */ /* 0x000fec0003800000 */
[----:B------:R-:W-:Y:S01]  /*6040*/  BPT.TRAP 0x1 ;  /* 0x000000040000795c */ /* 0x000fe20000300000 */
.L_x_165:
[----:B------:R-:W-:Y:S01]  /*6050*/  F2FP.SATFINITE.E4M3.F32.PACK_AB_MERGE_C R196, R9, R196, RZ ;  /* 0x000000c409c4723e */ /* 0x000fe200048070ff */
[----:B------:R-:W-:Y:S01]  /*6060*/  IMAD.U32 R9, RZ, RZ, UR50 ;  /* 0x00000032ff097e24 */ /* 0x000fe2000f8e00ff */
[----:B------:R-:W-:Y:S01]  /*6070*/  ISETP.LT.AND P1, PT, RZ, UR47, PT ;  /* 0x0000002fff007c0c */ /* 0x000fe2000bf21270 */
[----:B------:R-:W-:Y:S01]  /*6080*/  UIADD3 UR6, UR47, -0x1, URZ ;  /* 0xffffffff2f067890 */ /* 0x000fe2000fffe03f */
[----:B------:R-:W-:Y:S01]  /*6090*/  F2FP.SATFINITE.E4M3.F32.PACK_AB_MERGE_C R12, R13, R12, RZ ;  /* 0x0000000c0d0c723e */ /* 0x000fe200048070ff */
[----:B------:R-:W-:Y:S01]  /*60a0*/  IMAD R9, R9, 0x8, R0 ;  /* 0x0000000809097824 */ /* 0x000fe200078e0200 */
[----:B------:R-:W-:Y:S01]  /*60b0*/  F2FP.SATFINITE.E4M3.F32.PACK_AB_MERGE_C R158, R159, R158, RZ ;  /* 0x0000009e9f9e723e */ /* 0x000fe200048070ff */
[----:B------:R-:W-:Y:S01]  /*60c0*/  UMOV UR53, UR43 ;  /* 0x0000002b00357c82 */ /* 0x000fe20008000000 */
[----:B------:R-:W-:Y:S01]  /*60d0*/  F2FP.SATFINITE.E4M3.F32.PACK_AB_MERGE_C R20, R21, R20, RZ ;  /* 0x000000141514723e */ /* 0x000fe200048070ff */
[----:B------:R-:W-:Y:S01]  /*60e0*/  VIADD R9, R9, 0x38860 ;  /* 0x0003886009097836 */ /* 0x000fe20000000000 */
[----:B------:R-:W-:Y:S01]  /*60f0*/  F2FP.SATFINITE.E4M3.F32.PACK_AB_MERGE_C R166, R167, R166, RZ ;  /* 0x000000a6a7a6723e */ /* 0x000fe200048070ff */
[----:B------:R-:W-:Y:S01]  /*6100*/  UMOV UR47, UR6 ;  /* 0x00000006002f7c82 */ /* 0x000fe20008000000 */
[----:B------:R-:W-:Y:S01]  /*6110*/  F2FP.SATFINITE.E4M3.F32.PACK_AB_MERGE_C R156, R157, R156, RZ ;  /* 0x0000009c9d9c723e */ /* 0x000fe200048070ff */
[----:B------:R-:W-:Y:S01]  /*6120*/  UMOV UR50, UR52 ;  /* 0x0000003400327c82 */ /* 0x000fe20008000000 */
[----:B------:R-:W-:Y:S01]  /*6130*/  PRMT R9, R2, 0x654, R9 ;  /* 0x0000065402097816 */ /* 0x000fe20000000009 */
[-C--:B------:R-:W-:Y:S01]  /*6140*/  FMUL.FTZ R26, R26, R7.reuse ;  /* 0x000000071a1a7220 */ /* 0x080fe20000410000 */
[----:B------:R-:W-:Y:S01]  /*6150*/  F2FP.SATFINITE.E4M3.F32.PACK_AB_MERGE_C R174, R175, R174, RZ ;  /* 0x000000aeafae723e */ /* 0x000fe200048070ff */
[-C--:B------:R-:W-:Y:S01]  /*6160*/  FMUL.FTZ R27, R27, R7.reuse ;  /* 0x000000071b1b7220 */ /* 0x080fe20000410000 */
[----:B------:R-:W-:Y:S01]  /*6170*/  F2FP.SATFINITE.E4M3.F32.PACK_AB_MERGE_C R164, R165, R164, RZ ;  /* 0x000000a4a5a4723e */ /* 0x000fe200048070ff */
[----:B------:R0:W-:Y:S01]  /*6180*/  SYNCS.ARRIVE.TRANS64.RED.A1T0 RZ, [R9+URZ], RZ ;  /* 0x000000ff09ff79a7 */ /* 0x0001e2000810043f */
[----:B------:R-:W-:Y:S01]  /*6190*/  F2FP.SATFINITE.E4M3.F32.PACK_AB_MERGE_C R182, R183, R182, RZ ;  /* 0x000000b6b7b6723e */ /* 0x000fe200048070ff */
[-C--:B------:R-:W-:Y:S01]  /*61a0*/  FMUL.FTZ R30, R30, R7.reuse ;  /* 0x000000071e1e7220 */ /* 0x080fe20000410000 */
        /* <DEDUP_REMOVED lines=148> */
[----:B0-----:R-:W-:-:S02]  /*6af0*/  IMAD.MOV.U32 R9, RZ, RZ, R6 ;  /* 0x000000ffff097224 */ /* 0x001fc400078e0006 */
[----:B------:R-:W-:Y:S01]  /*6b00*/  IMAD.MOV.U32 R7, RZ, RZ, R3 ;  /* 0x000000ffff077224 */ /* 0x000fe200078e0003 */
[----:B------:R-:W-:Y:S06]  /*6b10*/  @P1 BRA `(.L_x_166) ;  /* 0xffffffdc000c1947 */ /* 0x000fec000383ffff */
.L_x_156:
[----:B------:R-:W-:Y:S06]  /*6b20*/  BAR.ARV 0x8, 0x180 ;  /* 0x0206000000007b1d */ /* 0x000fec0000002000 */
[----:B------:R-:W-:Y:S05]  /*6b30*/  @!P0 BRA `(.L_x_167) ;  /* 0x0000000000048947 */ /* 0x000fea0003800000 */
[----:B------:R-:W-:Y:S01]  /*6b40*/  BPT.TRAP 0x1 ;  /* 0x000000040000795c */ /* 0x000fe20000300000 */
.L_x_167:
[----:B------:R-:W-:Y:S02]  /*6b50*/  IMAD.U32 R7, RZ, RZ, UR52 ;  /* 0x00000034ff077e24 */ /* 0x000fe4000f8e00ff */
[----:B------:R-:W-:Y:S02]  /*6b60*/  IMAD.U32 R8, RZ, RZ, UR43 ;  /* 0x0000002bff087e24 */ /* 0x000fe4000f8e00ff */
[----:B------:R-:W-:-:S03]  /*6b70*/  IMAD R14, R7, 0x8, R0 ;  /* 0x00000008070e7824 */ /* 0x000fc600078e0200 */
[----:B------:R-:W-:-:S04]  /*6b80*/  SHF.L.U32 R7, R8, 0x1f, RZ ;  /* 0x0000001f08077819 */ /* 0x000fc800000006ff */
[----:B------:R0:W1:Y:S01]  /*6b90*/  SYNCS.PHASECHK.TRANS64.TRYWAIT P1, [R14+URZ+0x38850], R7 ;  /* 0x038850070e0075a7 */ /* 0x000062000802017f */
[----:B------:R-:W-:Y:S05]  /*6ba0*/  @!P0 BRA `(.L_x_168) ;  /* 0x0000000000048947 */ /* 0x000fea0003800000 */
[----:B------:R-:W-:Y:S01]  /*6bb0*/  BPT.TRAP 0x1 ;  /* 0x000000040000795c */ /* 0x000fe20000300000 */
.L_x_168:
[----:B------:R-:W-:Y:S02]  /*6bc0*/  VIADD R0, R0, 0x400 ;  /* 0x0000040000007836 */ /* 0x000fe40000000000 */
[----:B------:R-:W-:-:S03]  /*6bd0*/  IMAD.U32 R9, RZ, RZ, UR52 ;  /* 0x00000034ff097e24 */ /* 0x000fc6000f8e00ff */
[----:B------:R-:W-:-:S04]  /*6be0*/  SHF.R.U32.HI R0, RZ, 0x4, R0 ;  /* 0x00000004ff007819 */ /* 0x000fc80000011600 */
[----:B------:R-:W-:-:S04]  /*6bf0*/  LOP3.LUT R0, R0, 0x3fff, RZ, 0xc0, !PT ;  /* 0x00003fff00007812 */ /* 0x000fc800078ec0ff */
[----:B------:R-:W-:Y:S01]  /*6c00*/  LOP3.LUT R0, R0, 0x10000, RZ, 0xfc, !PT ;  /* 0x0001000000007812 */ /* 0x000fe200078efcff */
[----:B-1----:R-:W-:Y:S06]  /*6c10*/  @P1 BRA `(.L_x_169) ;  /* 0x0000000000081947 */ /* 0x002fec0003800000 */
[----:B------:R-:W1:Y:S02]  /*6c20*/  SYNCS.PHASECHK.TRANS64.TRYWAIT P1, [R14+URZ+0x38850], R7 ;  /* 0x038850070e0075a7 */ /* 0x000e64000802017f */
[----:B-1----:R-:W-:Y:S05]  /*6c30*/  @!P1 BRA `(.L_x_170) ;  /* 0x000000a400689947 */ /* 0x002fea0003800000 */
.L_x_169:
[----:B------:R-:W-:Y:S01]  /*6c40*/  IMAD R8, R9, 0x800, R0 ;  /* 0x0000080009087824 */ /* 0x000fe200078e0200 */
[----:B------:R-:W-:Y:S05]  /*6c50*/  WARPSYNC.ALL ;  /* 0x0000000000007948 */ /* 0x000fea0003800000 */
[----:B------:R-:W-:Y:S01]  /*6c60*/  IMAD.MOV.U32 R9, RZ, RZ, 0x40000040 ;  /* 0x40000040ff097424 */ /* 0x000fe200078e00ff */
[C---:B------:R-:W-:Y:S01]  /*6c70*/  R2UR UR6, R8.reuse ;  /* 0x00000000080672ca */ /* 0x040fe200000e0000 */
[----:B------:R-:W-:Y:S01]  /*6c80*/  WARPGROUP.ARRIVE ;  /* 0x00000000000079c5 */ /* 0x000fe20000000000 */
[----:B------:R-:W-:Y:S01]  /*6c90*/  VIADD R10, R8, 0x2 ;  /* 0x00000002080a7836 */ /* 0x000fe20000000000 */
[----:B------:R-:W-:Y:S01]  /*6ca0*/  ULDC.64 UR10, c[0x0][0x9a0] ;  /* 0x00026800000a7ab9 */ /* 0x000fe20000000a00 */
[----:B------:R-:W-:Y:S01]  /*6cb0*/  R2UR UR7, R9 ;  /* 0x00000000090772ca */ /* 0x000fe200000e0000 */
[----:B------:R-:W-:Y:S01]  /*6cc0*/  IMAD.MOV.U32 R11, RZ, RZ, 0x40000040 ;  /* 0x40000040ff0b7424 */ /* 0x000fe200078e00ff */
[----:B------:R-:W-:Y:S01]  /*6cd0*/  UISETP.NE.U32.AND UP0, UPT, UR10, URZ, UPT ;  /* 0x0000003f0a00728c */ /* 0x000fe2000bf05070 */
[----:B------:R-:W-:-:S03]  /*6ce0*/  IMAD.MOV.U32 R21, RZ, RZ, 0x3f800000 ;  /* 0x3f800000ff157424 */ /* 0x000fc600078e00ff */
[----:B------:R-:W-:-:S06]  /*6cf0*/  UISETP.NE.AND.EX UP0, UPT, UR11, URZ, UPT, UP0 ;  /* 0x0000003f0b00728c */ /* 0x000fcc000bf05300 */
[----:B------:R-:W-:Y:S01]  /*6d00*/  PLOP3.LUT P1, PT, PT, PT, UP0, 0x80, 0x0 ;  /* 0x000000000000781c */ /* 0x000fe20003f2f008 */
[----:B------:R-:W-:Y:S01]  /*6d10*/  QGMMA.64x256x32.F32.E4M3.E4M3 R24, R216, gdesc[UR4], R24, gsb0 ;  /* 0x03e00004d8187df3 */ /* 0x000fe20008000818 */
[----:B------:R-:W-:Y:S01]  /*6d20*/  R2UR UR6, R10 ;  /* 0x000000000a0672ca */ /* 0x000fe200000e0000 */
[----:B------:R-:W-:Y:S01]  /*6d30*/  VIADD R10, R8, 0x4 ;  /* 0x00000004080a7836 */ /* 0x000fe20000000000 */
[----:B------:R-:W-:Y:S01]  /*6d40*/  R2UR UR7, R11 ;  /* 0x000000000b0772ca */ /* 0x000fe200000e0000 */
[----:B------:R-:W-:Y:S01]  /*6d50*/  @UP0 ULDC.64 UR8, c[0x0][0x9c8] ;  /* 0x0002720000080ab9 */ /* 0x000fe20000000a00 */
[----:B------:R-:W-:Y:S01]  /*6d60*/  IMAD.MOV.U32 R11, RZ, RZ, 0x40000040 ;  /* 0x40000040ff0b7424 */ /* 0x000fe200078e00ff */
[----:B------:R-:W-:Y:S01]  /*6d70*/  @UP0 UIMAD.WIDE.U32 UR4, UR36, UR8, URZ ;  /* 0x00000008240402a5 */ /* 0x000fe2000f8e003f */
[----:B------:R-:W-:Y:S01]  /*6d80*/  @UP0 ULDC.64 UR12, c[0x0][0x9d0] ;  /* 0x00027400000c0ab9 */ /* 0x000fe20000000a00 */
[----:B------:R-:W-:Y:S02]  /*6d90*/  WARPGROUP.DEPBAR.LE gsb0, 0x0 ;  /* 0x00008000000079c5 */ /* 0x000fe40000010000 */
[----:B------:R-:W-:-:S15]  /*6da0*/  WARPGROUP.ARRIVE ;  /* 0x00000000000079c5 */ /* 0x000fde0000000000 */
[----:B------:R-:W-:-:S03]  /*6db0*/  NOP ;  /* 0x0000000000007918 */ /* 0x000fc60000000000 */
[----:B------:R-:W-:Y:S01]  /*6dc0*/  QGMMA.64x256x32.F32.E4M3.E4M3 R24, R220, gdesc[UR4], R24, gsb0 ;  /* 0x03e00004dc187df3 */ /* 0x000fe20008000818 */
[----:B------:R-:W-:Y:S01]  /*6dd0*/  @UP0 UIMAD UR6, UR37, UR8, URZ ;  /* 0x00000008250602a4 */ /* 0x000fe2000f8e023f */
[----:B------:R-:W-:Y:S01]  /*6de0*/  R2UR UR7, R11 ;  /* 0x000000000b0772ca */ /* 0x000fe200000e0000 */
[----:B------:R-:W-:Y:S02]  /*6df0*/  @UP0 USHF.R.S32.HI UR8, URZ, 0x1f, UR46 ;  /* 0x0000001f3f080899 */ /* 0x000fe4000801142e */
[----:B------:R-:W-:Y:S02]  /*6e00*/  @UP0 UIMAD UR6, UR36, UR9, UR6 ;  /* 0x00000009240602a4 */ /* 0x000fe4000f8e0206 */
[----:B------:R-:W-:Y:S02]  /*6e10*/  @UP0 UIMAD UR8, UR8, UR12, URZ ;  /* 0x0000000c080802a4 */ /* 0x000fe4000f8e023f */
[----:B------:R-:W-:Y:S02]  /*6e20*/  @UP0 UIADD3 UR5, UR5, UR6, URZ ;  /* 0x0000000605050290 */ /* 0x000fe4000fffe03f */
[----:B------:R-:W-:Y:S01]  /*6e30*/  @UP0 UIMAD UR8, UR46, UR13, UR8 ;  /* 0x0000000d2e0802a4 */ /* 0x000fe2000f8e0208 */
[----:B------:R-:W-:Y:S01]  /*6e40*/  R2UR UR6, R10 ;  /* 0x000000000a0672ca */ /* 0x000fe200000e0000 */
[----:B------:R-:W-:-:S04]  /*6e50*/  @UP0 UIMAD.WIDE.U32 UR4, UR46, UR12, UR4 ;  /* 0x0000000c2e0402a5 */ /* 0x000fc8000f8e0004 */
[----:B------:R-:W-:Y:S02]  /*6e60*/  @UP0 UIADD3 UR5, UR5, UR8, URZ ;  /* 0x0000000805050290 */ /* 0x000fe4000fffe03f */
[----:B------:R-:W-:-:S04]  /*6e70*/  @UP0 ULEA UR8, UP1, UR4, UR10, 0x2 ;  /* 0x0000000a04080291 */ /* 0x000fc8000f82103f */
[----:B------:R-:W-:-:S03]  /*6e80*/  @UP0 ULEA.HI.X UR5, UR4, UR11, UR5, 0x2, UP1 ;  /* 0x0000000b04050291 */ /* 0x000fc600088f1405 */
[----:B------:R-:W-:Y:S02]  /*6e90*/  @UP0 UMOV UR4, UR8 ;  /* 0x0000000800040c82 */ /* 0x000fe40008000000 */
[----:B------:R-:W-:Y:S02]  /*6ea0*/  IMAD.U32 R10, RZ, RZ, UR4 ;  /* 0x00000004ff0a7e24 */ /* 0x000fe4000f8e00ff */
[----:B------:R-:W-:-:S05]  /*6eb0*/  IMAD.U32 R11, RZ, RZ, UR5 ;  /* 0x00000005ff0b7e24 */ /* 0x000fca000f8e00ff */
[----:B------:R2:W3:Y:S01]  /*6ec0*/  @P1 LDG.E R21, desc[UR48][R10.64] ;  /* 0x000000300a151981 */ /* 0x0004e2000c1e1900 */
[----:B------:R-:W-:Y:S02]  /*6ed0*/  VIADD R8, R8, 0x6 ;  /* 0x0000000608087836 */ /* 0x000fe40000000000 */
[----:B------:R-:W-:Y:S01]  /*6ee0*/  IMAD.MOV.U32 R9, RZ, RZ, 0x40000040 ;  /* 0x40000040ff097424 */ /* 0x000fe200078e00ff */
[----:B------:R-:W-:Y:S02]  /*6ef0*/  WARPGROUP.DEPBAR.LE gsb0, 0x0 ;  /* 0x00008000000079c5 */ /* 0x000fe40000010000 */
[----:B------:R-:W-:-:S06]  /*6f00*/  WARPGROUP.ARRIVE ;  /* 0x00000000000079c5 */ /* 0x000fcc0000000000 */
[----:B------:R-:W-:Y:S01]  /*6f10*/  QGMMA.64x256x32.F32.E4M3.E4M3 R24, R224, gdesc[UR4], R24, gsb0 ;  /* 0x03e00004e0187df3 */ /* 0x000fe20008000818 */
[----:B------:R-:W-:Y:S02]  /*6f20*/  R2UR UR6, R8 ;  /* 0x00000000080672ca */ /* 0x000fe400000e0000 */
[----:B------:R-:W-:Y:S01]  /*6f30*/  R2UR UR7, R9 ;  /* 0x00000000090772ca */ /* 0x000fe200000e0000 */
[----:B------:R-:W4:Y:S04]  /*6f40*/  SHFL.BFLY PT, R0, R5, 0x2, 0x1f ;  /* 0x0c401f0005007f89 */ /* 0x000f2800000e0000 */
[----:B------:R-:W5:Y:S01]  /*6f50*/  SHFL.BFLY PT, R9, R4, 0x2, 0x1f ;  /* 0x0c401f0004097f89 */ /* 0x000f6200000e0000 */
[----:B----4-:R-:W-:-:S01]  /*6f60*/  FADD.FTZ R0, R0, R5 ;  /* 0x0000000500007221 */ /* 0x010fc20000010000 */
[----:B-----5:R-:W-:-:S04]  /*6f70*/  FADD.FTZ R9, R9, R4 ;  /* 0x0000000409097221 */ /* 0x020fc80000010000 */
[----:B01----:R-:W2:Y:S04]  /*6f80*/  SHFL.BFLY PT, R7, R0, 0x1, 0x1f ;  /* 0x0c201f0000077f89 */ /* 0x003ea800000e0000 */
[----:B------:R-:W0:Y:S01]  /*6f90*/  SHFL.BFLY PT, R8, R9, 0x1, 0x1f ;  /* 0x0c201f0009087f89 */ /* 0x000e2200000e0000 */
[----:B--2---:R-:W-:-:S01]  /*6fa0*/  FADD.FTZ R10, R0, R7 ;  /* 0x00000007000a7221 */ /* 0x004fc20000010000 */
[----:B0-----:R-:W-:-:S04]  /*6fb0*/  FADD.FTZ R11, R9, R8 ;  /* 0x00000008090b7221 */ /* 0x001fc80000010000 */
[C---:B------:R-:W-:Y:S01]  /*6fc0*/  FSETP.NE.FTZ.AND P1, PT, R10.reuse, RZ, PT ;  /* 0x000000ff0a00720b */ /* 0x040fe20003f35000 */
[----:B------:R-:W-:Y:S01]  /*6fd0*/  FMUL.FTZ R13, R10, 0.00390625 ;  /* 0x3b8000000a0d7820 */ /* 0x000fe20000410000 */
[----:B------:R-:W-:Y:S01]  /*6fe0*/  FMUL.FTZ R15, R11, 0.00390625 ;  /* 0x3b8000000b0f7820 */ /* 0x000fe20000410000 */
[----:B------:R-:W-:-:S03]  /*6ff0*/  IMAD.MOV.U32 R8, RZ, RZ, RZ ;  /* 0x000000ffff087224 */ /* 0x000fc600078e00ff */
[----:B------:R-:W-:Y:S02]  /*7000*/  FSETP.NE.FTZ.AND P2, PT, R13, RZ, PT ;  /* 0x000000ff0d00720b */ /* 0x000fe40003f55000 */
[----:B------:R-:W-:-:S05]  /*7010*/  FSETP.NE.FTZ.AND P3, PT, R15, RZ, PT ;  /* 0x000000ff0f00720b */ /* 0x000fca0003f75000 */
[----:B------:R0:W-:Y:S01]  /*7020*/  @P1 MUFU.RCP R8, R10 ;  /* 0x0000000a00081308 */ /* 0x0001e20000001000 */
[----:B------:R-:W-:Y:S01]  /*7030*/  FSETP.NE.FTZ.AND P1, PT, R11, RZ, PT ;  /* 0x000000ff0b00720b */ /* 0x000fe20003f35000 */
[----:B------:R-:W-:-:S06]  /*7040*/  IMAD.MOV.U32 R12, RZ, RZ, RZ ;  /* 0x000000ffff0c7224 */ /* 0x000fcc00078e00ff */
[----:B------:R-:W1:Y:S08]  /*7050*/  @P2 MUFU.LG2 R5, R13 ;  /* 0x0000000d00052308 */ /* 0x000e700000000c00 */
[----:B------:R-:W2:Y:S08]  /*7060*/  @P3 MUFU.LG2 R7, R15 ;  /* 0x0000000f00073308 */ /* 0x000eb00000000c00 */
[----:B------:R-:W4:Y:S01]  /*7070*/  @P1 MUFU.RCP R12, R11 ;  /* 0x0000000b000c1308 */ /* 0x000f220000001000 */
[----:B------:R-:W-:-:S02]  /*7080*/  IMAD.U32 R9, RZ, RZ, UR39 ;  /* 0x00000027ff097e24 */ /* 0x000fc4000f8e00ff */
[----:B------:R-:W-:Y:S01]  /*7090*/  IMAD.U32 R20, RZ, RZ, UR39 ;  /* 0x00000027ff147e24 */ /* 0x000fe2000f8e00ff */
[----:B------:R-:W-:Y:S02]  /*70a0*/  WARPGROUP.DEPBAR.LE gsb0, 0x0 ;  /* 0x00008000000079c5 */ /* 0x000fe40000010000 */
[----:B------:R-:W-:-:S06]  /*70b0*/  WARPGROUP.ARRIVE ;  /* 0x00000000000079c5 */ /* 0x000fcc0000000000 */
[----:B------:R-:W-:Y:S01]  /*70c0*/  QGMMA.64x256x32.F32.E4M3.E4M3 R24, R228, gdesc[UR4], R24, gsb0 ;  /* 0x03e00004e4187df3 */ /* 0x000fe20008000818 */
[----:B0-----:R-:W-:Y:S01]  /*70d0*/  @P2 FMUL.FTZ R10, R9, 0.69314718246459960938 ;  /* 0x3f317218090a2820 */ /* 0x001fe20000410000 */
[----:B------:R-:W-:Y:S01]  /*70e0*/  @P3 FMUL.FTZ R20, R20, 0.69314718246459960938 ;  /* 0x3f31721814143820 */ /* 0x000fe20000410000 */
[----:B-1----:R-:W-:Y:S01]  /*70f0*/  @P2 FMUL.FTZ R5, R5, 0.69314718246459960938 ;  /* 0x3f31721805052820 */ /* 0x002fe20000410000 */
[----:B--2---:R-:W-:Y:S01]  /*7100*/  @P3 FMUL.FTZ R7, R7, 0.69314718246459960938 ;  /* 0x3f31721807073820 */ /* 0x004fe20000410000 */
[----:B------:R-:W-:Y:S02]  /*7110*/  IMAD.MOV.U32 R4, RZ, RZ, -0x800000 ;  /* 0xff800000ff047424 */ /* 0x000fe400078e00ff */
[----:B---3--:R-:W-:Y:S01]  /*7120*/  FMUL.FTZ R152, R8, R21 ;  /* 0x0000001508987220 */ /* 0x008fe20000410000 */
[----:B------:R-:W-:Y:S02]  /*7130*/  IMAD.MOV.U32 R0, RZ, RZ, -0x800000 ;  /* 0xff800000ff007424 */ /* 0x000fe400078e00ff */
[----:B------:R-:W-:Y:S01]  /*7140*/  @P2 FFMA.FTZ R4, R10, R3, R5 ;  /* 0x000000030a042223 */ /* 0x000fe20000010005 */
[----:B------:R-:W-:-:S01]  /*7150*/  @P3 FFMA.FTZ R0, R20, R6, R7 ;  /* 0x0000000614003223 */ /* 0x000fc20000010007 */
[----:B----4-:R-:W-:Y:S01]  /*7160*/  FMUL.FTZ R21, R12, R21 ;  /* 0x000000150c157220 */ /* 0x010fe20000410000 */
[----:B------:R-:W-:-:S02]  /*7170*/  WARPGROUP.DEPBAR.LE gsb0, 0x0 ;  /* 0x00008000000079c5 */ /* 0x000fc40000010000 */
[----:B------:R-:W-:Y:S05]  /*7180*/  @!P0 BRA `(.L_x_171) ;  /* 0x0000000000048947 */ /* 0x000fea0003800000 */
[----:B------:R-:W-:Y:S01]  /*7190*/  BPT.TRAP 0x1 ;  /* 0x000000040000795c */ /* 0x000fe20000300000 */
.L_x_171:
[----:B------:R-:W-:Y:S01]  /*71a0*/  VIADD R7, R14, 0x38860 ;  /* 0x000388600e077836 */ /* 0x000fe20000000000 */
[----:B------:R-:W-:Y:S01]  /*71b0*/  UIADD3 UR52, UR52, 0x1, URZ ;  /* 0x0000000134347890 */ /* 0x000fe2000fffe03f */
[-C--:B------:R-:W-:Y:S01]  /*71c0*/  FMUL.FTZ R3, R25, R152.reuse ;  /* 0x0000009819037220 */ /* 0x080fe20000410000 */
[-C--:B------:R-:W-:Y:S01]  /*71d0*/  FMUL.FTZ R12, R28, R152.reuse ;  /* 0x000000981c0c7220 */ /* 0x080fe20000410000 */
[-C--:B------:R-:W-:Y:S01]  /*71e0*/  FMUL.FTZ R10, R29, R152.reuse ;  /* 0x000000981d0a7220 */ /* 0x080fe20000410000 */
[----:B------:R-:W-:Y:S01]  /*71f0*/  PRMT R2, R2, 0x654, R7 ;  /* 0x0000065402027816 */ /* 0x000fe20000000007 */
[-C--:B------:R-:W-:Y:S01]  /*7200*/  FMUL.FTZ R8, R32, R152.reuse ;  /* 0x0000009820087220 */ /* 0x080fe20000410000 */
[-C--:B------:R-:W-:Y:S01]  /*7210*/  FMUL.FTZ R13, R36, R152.reuse ;  /* 0x00000098240d7220 */ /* 0x080fe20000410000 */
[-C--:B------:R-:W-:Y:S01]  /*7220*/  FMUL.FTZ R6, R37, R152.reuse ;  /* 0x0000009825067220 */ /* 0x080fe20000410000 */
[----:B------:R0:W-:Y:S01]  /*7230*/  SYNCS.ARRIVE.TRANS64.RED.A1T0 RZ, [R2+URZ], RZ ;  /* 0x000000ff02ff79a7 */ /* 0x0001e2000810043f */
        /* <DEDUP_REMOVED lines=34> */
[----:B------:R-:W-:Y:S01]  /*7460*/  UISETP.NE.AND UP0, UPT, UR52, 0x2, UPT ;  /* 0x000000023400788c */ /* 0x000fe2000bf05270 */
        /* <DEDUP_REMOVED lines=82> */
[----:B------:R-:W-:Y:S01]  /*7990*/  USEL UR4, URZ, 0x1, UP0 ;  /* 0x000000013f047887 */ /* 0x000fe20008000000 */
[-C--:B------:R-:W-:Y:S01]  /*79a0*/  FMUL.FTZ R39, R142, R21.reuse ;  /* 0x000000158e277220 */ /* 0x080fe20000410000 */
[-C--:B------:R-:W-:Y:S01]  /*79b0*/  FMUL.FTZ R35, R143, R21.reuse ;  /* 0x000000158f237220 */ /* 0x080fe20000410000 */
[-C--:B------:R-:W-:Y:S01]  /*79c0*/  FMUL.FTZ R34, R146, R21.reuse ;  /* 0x0000001592227220 */ /* 0x080fe20000410000 */
[-C--:B------:R-:W-:Y:S01]  /*79d0*/  FMUL.FTZ R30, R147, R21.reuse ;  /* 0x00000015931e7220 */ /* 0x080fe20000410000 */
[-C--:B------:R-:W-:Y:S01]  /*79e0*/  FMUL.FTZ R31, R150, R21.reuse ;  /* 0x00000015961f7220 */ /* 0x080fe20000410000 */
[----:B------:R-:W-:Y:S01]  /*79f0*/  PLOP3.LUT P0, PT, PT, PT, PT, 0x8, 0x0 ;  /* 0x000000000000781c */ /* 0x000fe20003f0e170 */
[----:B------:R-:W-:Y:S01]  /*7a00*/  FMUL.FTZ R21, R151, R21 ;  /* 0x0000001597157220 */ /* 0x000fe20000410000 */
[----:B------:R-:W-:-:S02]  /*7a10*/  UIADD3 UR44, UR44, 0x1, URZ ;  /* 0x000000012c2c7890 */ /* 0x000fc4000fffe03f */
[----:B------:R-:W-:Y:S02]  /*7a20*/  USEL UR52, UR52, URZ, UP0 ;  /* 0x0000003f34347287 */ /* 0x000fe40008000000 */
[----:B0-----:R-:W-:-:S12]  /*7a30*/  ULOP3.LUT UR43, UR43, UR4, URZ, 0x3c, !UPT ;  /* 0x000000042b2b7292 */ /* 0x001fd8000f8e3c3f */
.L_x_149:
[----:B------:R-:W0:Y:S01]  /*7a40*/  S2R R27, SR_CgaCtaId ;  /* 0x00000000001b7919 */ /* 0x000e220000008800 */
[----:B------:R-:W-:Y:S01]  /*7a50*/  MOV R2, 0x400 ;  /* 0x0000040000027802 */ /* 0x000fe20000000f00 */
[----:B------:R-:W-:Y:S01]  /*7a60*/  BSSY B0, `(.L_x_172) ;  /* 0x00003af000007945 */ /* 0x000fe20003800000 */
[----:B------:R-:W-:Y:S02]  /*7a70*/  BAR.SYNC.DEFER_BLOCKING 0x5, 0x180 ;  /* 0x0146000000007b1d */ /* 0x000fe40000010000 */
[----:B0-----:R-:W-:-:S05]  /*7a80*/  LEA R2, R27, R2, 0x18 ;  /* 0x000000021b027211 */ /* 0x001fca00078ec0ff */
[----:B------:R-:W0:Y:S02]  /*7a90*/  LDS.128 R48, [R2+0x388d0] ;  /* 0x0388d00002307984 */ /* 0x000e240000000c00 */
[----:B0-----:R-:W-:Y:S02]  /*7aa0*/  R2UR UR5, R49 ;  /* 0x00000000310572ca */ /* 0x001fe400000e0000 */
[----:B------:R-:W-:Y:S01]  /*7ab0*/  R2UR UR46, R50 ;  /* 0x00000000322e72ca */ /* 0x000fe200000e0000 */
[----:B------:R-:W-:Y:S06]  /*7ac0*/  BAR.ARV 0x4, 0x180 ;  /* 0x0106000000007b1d */ /* 0x000fec0000002000 */
[----:B------:R-:W-:Y:S08]  /*7ad0*/  @P0 BRA `(.L_x_173) ;  /* 0x0000002c001c0947 */ /* 0x000ff00003800000 */
[----:B------:R-:W0:Y:S01]  /*7ae0*/  S2R R94, SR_TID.X ;  /* 0x00000000005e7919 */ /* 0x000e220000002100 */
[----:B------:R-:W-:Y:S01]  /*7af0*/  ULDC.64 UR6, c[0x4][0x38] ;  /* 0x01000e0000067ab9 */ /* 0x000fe20000000a00 */
[----:B0-----:R-:W-:-:S05]  /*7b00*/  IMAD.SHL.U32 R26, R94, 0x4, RZ ;  /* 0x000000045e1a7824 */ /* 0x001fca00078e00ff */
[----:B------:R-:W-:-:S04]  /*7b10*/  LOP3.LUT R26, R26, 0xc, RZ, 0xc0, !PT ;  /* 0x0000000c1a1a7812 */ /* 0x000fc800078ec0ff */
[----:B------:R-:W-:-:S05]  /*7b20*/  IADD3 R26, P0, R26, UR6, RZ ;  /* 0x000000061a1a7c10 */ /* 0x000fca000ff1e0ff */
[----:B------:R-:W-:Y:S01]  /*7b30*/  IMAD.X R27, RZ, RZ, UR7, P0 ;  /* 0x00000007ff1b7e24 */ /* 0x000fe200080e06ff */
[----:B------:R-:W-:Y:S02]  /*7b40*/  F2FP.BF16.F32.PACK_AB R7, R6, R7 ;  /* 0x000000070607723e */ /* 0x000fe400000010ff */
[----:B------:R-:W-:Y:S02]  /*7b50*/  F2FP.BF16.F32.PACK_AB R9, R14, R9 ;  /* 0x000000090e09723e */ /* 0x000fe400000010ff */
[----:B------:R-:W-:Y:S01]  /*7b60*/  F2FP.BF16.F32.PACK_AB R20, R20, R11 ;  /* 0x0000000b1414723e */ /* 0x000fe200000010ff */
[----:B------:R0:W2:Y:S01]  /*7b70*/  LDG.E.CONSTANT R26, desc[UR48][R26.64] ;  /* 0x000000301a1a7981 */ /* 0x0000a2000c1e9900 */
[----:B------:R-:W-:Y:S01]  /*7b80*/  F2FP.BF16.F32.PACK_AB R6, R25, R24 ;  /* 0x000000181906723e */ /* 0x000fe200000010ff */
[----:B------:R-:W-:Y:S01]  /*7b90*/  USHF.L.U32 UR8, UR36, 0x2, URZ ;  /* 0x0000000224087899 */ /* 0x000fe2000800063f */
[----:B------:R-:W-:Y:S01]  /*7ba0*/  LOP3.LUT P0, R24, R94, 0x3, RZ, 0xc0, !PT ;  /* 0x000000035e187812 */ /* 0x000fe2000780c0ff */
[----:B------:R-:W-:Y:S01]  /*7bb0*/  ULDC.64 UR6, c[0x0][0xc00] ;  /* 0x0003000000067ab9 */ /* 0x000fe20000000a00 */
[----:B------:R-:W-:Y:S01]  /*7bc0*/  F2FP.BF16.F32.PACK_AB R86, R83, R86 ;  /* 0x000000565356723e */ /* 0x000fe200000010ff */
[----:B------:R-:W-:Y:S01]  /*7bd0*/  USHF.L.U64.HI UR9, UR36, 0x2, UR37 ;  /* 0x0000000224097899 */ /* 0x000fe20008010225 */
[----:B------:R-:W-:Y:S01]  /*7be0*/  ISETP.EQ.OR P0, PT, R24, 0x3, !P0 ;  /* 0x000000031800780c */ /* 0x000fe20004702670 */
[----:B------:R-:W-:Y:S01]  /*7bf0*/  UIADD3 UR4, UP1, UR8, UR6, URZ ;  /* 0x0000000608047290 */ /* 0x000fe2000ff3e03f */
[----:B------:R-:W-:Y:S01]  /*7c00*/  F2FP.BF16.F32.PACK_AB R8, R13, R8 ;  /* 0x000000080d08723e */ /* 0x000fe200000010ff */
[----:B------:R-:W-:Y:S01]  /*7c10*/  UISETP.NE.U32.AND UP0, UPT, UR6, URZ, UPT ;  /* 0x0000003f0600728c */ /* 0x000fe2000bf05070 */
[----:B------:R-:W-:Y:S01]  /*7c20*/  SEL R83, R9, R20, P0 ;  /* 0x0000001409537207 */ /* 0x000fe20000000000 */
[----:B------:R-:W-:Y:S01]  /*7c30*/  UIADD3.X UR6, UR9, UR7, URZ, UP1, !UPT ;  /* 0x0000000709067290 */ /* 0x000fe20008ffe43f */
[----:B------:R-:W-:Y:S01]  /*7c40*/  SEL R25, R20, R9, P0 ;  /* 0x0000000914197207 */ /* 0x000fe20000000000 */
[----:B------:R-:W-:Y:S01]  /*7c50*/  UISETP.NE.AND.EX UP0, UPT, UR7, URZ, UPT, UP0 ;  /* 0x0000003f0700728c */ /* 0x000fe2000bf05300 */
[----:B------:R-:W1:Y:S01]  /*7c60*/  S2R R9, SR_SWINHI ;  /* 0x0000000000097919 */ /* 0x000e620000002f00 */
[----:B------:R-:W-:-:S02]  /*7c70*/  F2FP.BF16.F32.PACK_AB R15, R28, R15 ;  /* 0x0000000f1c0f723e */ /* 0x000fc400000010ff */
[----:B------:R-:W-:Y:S02]  /*7c80*/  F2FP.BF16.F32.PACK_AB R32, R33, R32 ;  /* 0x000000202120723e */ /* 0x000fe400000010ff */
[----:B------:R-:W-:Y:S02]  /*7c90*/  F2FP.BF16.F32.PACK_AB R88, R88, R81 ;  /* 0x000000515858723e */ /* 0x000fe400000010ff */
[----:B------:R-:W-:Y:S02]  /*7ca0*/  F2FP.BF16.F32.PACK_AB R33, R85, R84 ;  /* 0x000000545521723e */ /* 0x000fe400000010ff */
[----:B------:R-:W-:Y:S02]  /*7cb0*/  SEL R81, R8, R7, P0 ;  /* 0x0000000708517207 */ /* 0x000fe40000000000 */
[----:B------:R-:W-:Y:S02]  /*7cc0*/  SEL R24, R7, R8, P0 ;  /* 0x0000000807187207 */ /* 0x000fe40000000000 */
[----:B------:R-:W-:-:S02]  /*7cd0*/  SEL R85, R15, R6, P0 ;  /* 0x000000060f557207 */ /* 0x000fc40000000000 */
[----:B0-----:R-:W-:Y:S02]  /*7ce0*/  SEL R27, R6, R15, P0 ;  /* 0x0000000f061b7207 */ /* 0x001fe40000000000 */
[----:B------:R-:W-:Y:S02]  /*7cf0*/  F2FP.BF16.F32.PACK_AB R29, R36, R29 ;  /* 0x0000001d241d723e */ /* 0x000fe400000010ff */
[----:B------:R-:W-:Y:S02]  /*7d00*/  F2FP.BF16.F32.PACK_AB R36, R55, R58 ;  /* 0x0000003a3724723e */ /* 0x000fe400000010ff */
[----:B------:R-:W-:Y:S02]  /*7d10*/  F2FP.BF16.F32.PACK_AB R47, R47, R54 ;  /* 0x000000362f2f723e */ /* 0x000fe400000010ff */
[----:B------:R-:W-:Y:S02]  /*7d20*/  F2FP.BF16.F32.PACK_AB R12, R12, R5 ;  /* 0x000000050c0c723e */ /* 0x000fe400000010ff */
[----:B------:R-:W-:-:S02]  /*7d30*/  F2FP.BF16.F32.PACK_AB R49, R10, R3 ;  /* 0x000000030a31723e */ /* 0x000fc400000010ff */
[----:B------:R-:W-:Y:S02]  /*7d40*/  F2FP.BF16.F32.PACK_AB R13, R79, R82 ;  /* 0x000000524f0d723e */ /* 0x000fe400000010ff */
[----:B------:R-:W-:Y:S02]  /*7d50*/  F2FP.BF16.F32.PACK_AB R30, R21, R30 ;  /* 0x0000001e151e723e */ /* 0x000fe400000010ff */
[----:B------:R-:W-:Y:S02]  /*7d60*/  F2FP.BF16.F32.PACK_AB R52, R53, R52 ;  /* 0x000000343534723e */ /* 0x000fe400000010ff */
[----:B------:R-:W-:Y:S02]  /*7d70*/  MOV R6, R2 ;  /* 0x0000000200067202 */ /* 0x000fe40000000f00 */
[----:B-1----:R-:W-:Y:S02]  /*7d80*/  MOV R7, R9 ;  /* 0x0000000900077202 */ /* 0x002fe40000000f00 */
[----:B------:R-:W-:-:S02]  /*7d90*/  F2FP.BF16.F32.PACK_AB R133, R133, R140 ;  /* 0x0000008c8585723e */ /* 0x000fc400000010ff */
[----:B------:R-:W-:Y:S01]  /*7da0*/  F2FP.BF16.F32.PACK_AB R136, R129, R136 ;  /* 0x000000888188723e */ /* 0x000fe200000010ff */
[----:B------:R-:W-:Y:S01]  /*7db0*/  IMAD.WIDE R54, R237, 0x2, R6 ;  /* 0x00000002ed367825 */ /* 0x000fe200078e0206 */
[----:B------:R-:W-:Y:S02]  /*7dc0*/  F2FP.BF16.F32.PACK_AB R73, R80, R73 ;  /* 0x000000495049723e */ /* 0x000fe400000010ff */
[----:B------:R-:W-:Y:S02]  /*7dd0*/  F2FP.BF16.F32.PACK_AB R76, R77, R76 ;  /* 0x0000004c4d4c723e */ /* 0x000fe400000010ff */
[----:B------:R-:W-:Y:S02]  /*7de0*/  F2FP.BF16.F32.PACK_AB R113, R120, R113 ;  /* 0x000000717871723e */ /* 0x000fe400000010ff */
[----:B------:R-:W-:Y:S02]  /*7df0*/  F2FP.BF16.F32.PACK_AB R116, R117, R116 ;  /* 0x000000747574723e */ /* 0x000fe400000010ff */
[----:B------:R-:W-:-:S02]  /*7e00*/  SEL R79, R12, R49, P0 ;  /* 0x000000310c4f7207 */ /* 0x000fc40000000000 */
[----:B------:R-:W-:Y:S02]  /*7e10*/  SEL R21, R49, R12, P0 ;  /* 0x0000000c31157207 */ /* 0x000fe40000000000 */
        /* <DEDUP_REMOVED lines=8> */
[C---:B------:R-:W-:Y:S02]  /*7ea0*/  IADD3 R8, P2, R54.reuse, 0x20, RZ ;  /* 0x0000002036087810 */ /* 0x040fe40007f5e0ff */
[C---:B------:R-:W-:Y:S02]  /*7eb0*/  IADD3 R12, P3, R54.reuse, 0x40, RZ ;  /* 0x00000040360c7810 */ /* 0x040fe40007f7e0ff */
[----:B------:R-:W-:Y:S01]  /*7ec0*/  IADD3 R143, P4, R54, 0x60, RZ ;  /* 0x00000060368f7810 */ /* 0x000fe20007f9e0ff */
[----:B------:R-:W-:Y:S01]  /*7ed0*/  IMAD.X R61, RZ, RZ, R55, P2 ;  /* 0x000000ffff3d7224 */ /* 0x000fe200010e0637 */
[----:B------:R-:W-:-:S02]  /*7ee0*/  F2FP.BF16.F32.PACK_AB R31, R31, R34 ;  /* 0x000000221f1f723e */ /* 0x000fc400000010ff */
[----:B------:R-:W-:Y:S02]  /*7ef0*/  F2FP.BF16.F32.PACK_AB R40, R41, R40 ;  /* 0x000000282928723e */ /* 0x000fe400000010ff */
[----:B------:R-:W-:Y:S02]  /*7f00*/  F2FP.BF16.F32.PACK_AB R65, R72, R65 ;  /* 0x000000414841723e */ /* 0x000fe400000010ff */
[----:B------:R-:W-:Y:S02]  /*7f10*/  F2FP.BF16.F32.PACK_AB R104, R104, R97 ;  /* 0x000000616868723e */ /* 0x000fe400000010ff */
[----:B------:R-:W-:Y:S02]  /*7f20*/  F2FP.BF16.F32.PACK_AB R124, R125, R124 ;  /* 0x0000007c7d7c723e */ /* 0x000fe400000010ff */
[----:B------:R-:W-:Y:S02]  /*7f30*/  F2FP.BF16.F32.PACK_AB R14, R71, R74 ;  /* 0x0000004a470e723e */ /* 0x000fe400000010ff */
[----:B------:R-:W-:-:S02]  /*7f40*/  F2FP.BF16.F32.PACK_AB R41, R93, R92 ;  /* 0x0000005c5d29723e */ /* 0x000fc400000010ff */
[----:B------:R-:W-:Y:S02]  /*7f50*/  F2FP.BF16.F32.PACK_AB R46, R43, R46 ;  /* 0x0000002e2b2e723e */ /* 0x000fe400000010ff */
[----:B------:R-:W-:Y:S02]  /*7f60*/  SEL R97, R73, R76, P0 ;  /* 0x0000004c49617207 */ /* 0x000fe40000000000 */
[----:B------:R-:W-:Y:S02]  /*7f70*/  SEL R49, R76, R73, P0 ;  /* 0x000000494c317207 */ /* 0x000fe40000000000 */
[----:B------:R-:W-:Y:S02]  /*7f80*/  SEL R107, R113, R116, P0 ;  /* 0x00000074716b7207 */ /* 0x000fe40000000000 */
[----:B------:R-:W-:Y:S02]  /*7f90*/  SEL R63, R116, R113, P0 ;  /* 0x00000071743f7207 */ /* 0x000fe40000000000 */
[----:B------:R-:W-:-:S02]  /*7fa0*/  SEL R125, R133, R136, P0 ;  /* 0x00000088857d7207 */ /* 0x000fc40000000000 */
[----:B------:R-:W-:Y:S02]  /*7fb0*/  SEL R72, R136, R133, P0 ;  /* 0x0000008588487207 */ /* 0x000fe40000000000 */
[----:B------:R-:W-:Y:S02]  /*7fc0*/  F2FP.BF16.F32.PACK_AB R11, R87, R90 ;  /* 0x0000005a570b723e */ /* 0x000fe400000010ff */
[----:B------:R-:W-:Y:S02]  /*7fd0*/  F2FP.BF16.F32.PACK_AB R35, R35, R38 ;  /* 0x000000262323723e */ /* 0x000fe400000010ff */
[----:B------:R-:W-:Y:S02]  /*7fe0*/  SEL R93, R57, R60, P0 ;  /* 0x0000003c395d7207 */ /* 0x000fe40000000000 */
[----:B------:R-:W-:Y:S01]  /*7ff0*/  SEL R43, R60, R57, P0 ;  /* 0x000000393c2b7207 */ /* 0x000fe20000000000 */
[----:B------:R-:W-:Y:S01]  /*8000*/  IMAD.X R57, RZ, RZ, R55, P3 ;  /* 0x000000ffff397224 */ /* 0x000fe200018e0637 */
[----:B------:R-:W-:-:S02]  /*8010*/  SEL R113, R3, R168, P0 ;  /* 0x000000a803717207 */ /* 0x000fc40000000000 */
[----:B------:R-:W-:Y:S02]  /*8020*/  SEL R67, R168, R3, P0 ;  /* 0x00000003a8437207 */ /* 0x000fe40000000000 */
[----:B------:R-:W-:Y:S02]  /*8030*/  SEL R123, R141, R144, P0 ;  /* 0x000000908d7b7207 */ /* 0x000fe40000000000 */
[----:B------:R-:W-:Y:S02]  /*8040*/  SEL R71, R144, R141, P0 ;  /* 0x0000008d90477207 */ /* 0x000fe40000000000 */
[----:B------:R-:W-:Y:S02]  /*8050*/  SEL R133, R28, R53, P0 ;  /* 0x000000351c857207 */ /* 0x000fe40000000000 */
[----:B------:R-:W-:Y:S01]  /*8060*/  SEL R76, R53, R28, P0 ;  /* 0x0000001c354c7207 */ /* 0x000fe20000000000 */
[----:B------:R-:W-:Y:S01]  /*8070*/  IMAD.X R53, RZ, RZ, R55, P4 ;  /* 0x000000ffff357224 */ /* 0x000fe200020e0637 */
[----:B------:R-:W-:-:S02]  /*8080*/  F2FP.BF16.F32.PACK_AB R5, R171, R174 ;  /* 0x000000aeab05723e */ /* 0x000fc400000010ff */
[----:B------:R-:W-:Y:S02]  /*8090*/  F2FP.BF16.F32.PACK_AB R10, R169, R172 ;  /* 0x000000aca90a723e */ /* 0x000fe400000010ff */
[----:B------:R-:W-:Y:S02]  /*80a0*/  F2FP.BF16.F32.PACK_AB R152, R145, R152 ;  /* 0x000000989198723e */ /* 0x000fe400000010ff */
[----:B------:R-:W-:Y:S02]  /*80b0*/  F2FP.BF16.F32.PACK_AB R112, R112, R105 ;  /* 0x000000697070723e */ /* 0x000fe400000010ff */
[----:B------:R-:W-:Y:S02]  /*80c0*/  F2FP.BF16.F32.PACK_AB R109, R109, R108 ;  /* 0x0000006c6d6d723e */ /* 0x000fe400000010ff */
[----:B------:R-:W-:Y:S02]  /*80d0*/  F2FP.BF16.F32.PACK_AB R80, R39, R42 ;  /* 0x0000002a2750723e */ /* 0x000fe400000010ff */
[----:B------:R-:W-:-:S02]  /*80e0*/  SEL R87, R29, R32, P0 ;  /* 0x000000201d577207 */ /* 0x000fc40000000000 */
[----:B------:R-:W-:Y:S02]  /*80f0*/  SEL R38, R32, R29, P0 ;  /* 0x0000001d20267207 */ /* 0x000fe40000000000 */
[----:B------:R-:W-:Y:S02]  /*8100*/  SEL R141, R31, R30, P0 ;  /* 0x0000001e1f8d7207 */ /* 0x000fe40000000000 */
[----:B------:R-:W-:Y:S02]  /*8110*/  SEL R82, R30, R31, P0 ;  /* 0x0000001f1e527207 */ /* 0x000fe40000000000 */
[----:B------:R-:W-:Y:S02]  /*8120*/  LOP3.LUT R3, R54, 0x380, RZ, 0xc0, !PT ;  /* 0x0000038036037812 */ /* 0x000fe400078ec0ff */
[----:B------:R-:W-:Y:S02]  /*8130*/  F2FP.BF16.F32.PACK_AB R37, R44, R37 ;  /* 0x000000252c25723e */ /* 0x000fe400000010ff */
[----:B------:R-:W-:-:S02]  /*8140*/  F2FP.BF16.F32.PACK_AB R45, R56, R45 ;  /* 0x0000002d382d723e */ /* 0x000fc400000010ff */
[----:B------:R-:W-:Y:S02]  /*8150*/  F2FP.BF16.F32.PACK_AB R68, R69, R68 ;  /* 0x000000444544723e */ /* 0x000fe400000010ff */
[----:B------:R-:W-:Y:S02]  /*8160*/  F2FP.BF16.F32.PACK_AB R96, R96, R89 ;  /* 0x000000596060723e */ /* 0x000fe400000010ff */
[----:B------:R-:W-:Y:S02]  /*8170*/  F2FP.BF16.F32.PACK_AB R121, R128, R121 ;  /* 0x000000798079723e */ /* 0x000fe400000010ff */
[C---:B------:R-:W-:Y:S02]  /*8180*/  IADD3 R20, P5, R54.reuse, 0x4000, RZ ;  /* 0x0000400036147810 */ /* 0x040fe40007fbe0ff */
[C---:B------:R-:W-:Y:S02]  /*8190*/  IADD3 R28, P6, R54.reuse, 0x4020, RZ ;  /* 0x00004020361c7810 */ /* 0x040fe40007fde0ff */
[----:B------:R-:W-:-:S02]  /*81a0*/  IADD3 R145, P1, R54, 0x4040, RZ ;  /* 0x0000404036917810 */ /* 0x000fc40007f3e0ff */
[C---:B------:R-:W-:Y:S02]  /*81b0*/  IADD3 R147, P2, R54.reuse, 0x4060, RZ ;  /* 0x0000406036937810 */ /* 0x040fe40007f5e0ff */
[C---:B------:R-:W-:Y:S02]  /*81c0*/  IADD3 R30, P3, R54.reuse, 0x8000, RZ ;  /* 0x00008000361e7810 */ /* 0x040fe40007f7e0ff */
[----:B------:R-:W-:Y:S02]  /*81d0*/  IADD3 R32, P4, R54, 0x8020, RZ ;  /* 0x0000802036207810 */ /* 0x000fe40007f9e0ff */
[----:B------:R-:W-:Y:S02]  /*81e0*/  F2FP.BF16.F32.PACK_AB R155, R155, R158 ;  /* 0x0000009e9b9b723e */ /* 0x000fe400000010ff */
[----:B------:R-:W-:Y:S01]  /*81f0*/  F2FP.BF16.F32.PACK_AB R156, R153, R156 ;  /* 0x0000009c999c723e */ /* 0x000fe200000010ff */
[----:B------:R-:W-:Y:S01]  /*8200*/  IMAD.X R31, RZ, RZ, R55, P4 ;  /* 0x000000ffff1f7224 */ /* 0x000fe200020e0637 */
[----:B------:R-:W-:-:S02]  /*8210*/  F2FP.BF16.F32.PACK_AB R149, R149, R154 ;  /* 0x0000009a9595723e */ /* 0x000fc400000010ff */
[----:B------:R-:W-:Y:S02]  /*8220*/  F2FP.BF16.F32.PACK_AB R77, R59, R62 ;  /* 0x0000003e3b4d723e */ /* 0x000fe400000010ff */
[----:B------:R-:W-:Y:S02]  /*8230*/  F2FP.BF16.F32.PACK_AB R132, R91, R132 ;  /* 0x000000845b84723e */ /* 0x000fe400000010ff */
[----:B------:R-:W-:Y:S02]  /*8240*/  F2FP.BF16.F32.PACK_AB R75, R75, R78 ;  /* 0x0000004e4b4b723e */ /* 0x000fe400000010ff */
[----:B------:R-:W-:Y:S02]  /*8250*/  F2FP.BF16.F32.PACK_AB R59, R101, R100 ;  /* 0x00000064653b723e */ /* 0x000fe400000010ff */
[----:B------:R-:W-:Y:S02]  /*8260*/  SEL R105, R112, R109, P0 ;  /* 0x0000006d70697207 */ /* 0x000fe40000000000 */
[----:B------:R-:W-:-:S02]  /*8270*/  SEL R62, R109, R112, P0 ;  /* 0x000000706d3e7207 */ /* 0x000fc40000000000 */
[----:B------:R-:W-:Y:S02]  /*8280*/  SEL R111, R5, R10, P0 ;  /* 0x0000000a056f7207 */ /* 0x000fe40000000000 */
[----:B------:R-:W-:Y:S02]  /*8290*/  SEL R70, R10, R5, P0 ;  /* 0x000000050a467207 */ /* 0x000fe40000000000 */
[----:B------:R-:W-:Y:S02]  /*82a0*/  SEL R139, R80, R35, P0 ;  /* 0x00000023508b7207 */ /* 0x000fe40000000000 */
[----:B------:R-:W-:Y:S02]  /*82b0*/  SHF.R.U64 R3, R3, 0x3, RZ ;  /* 0x0000000303037819 */ /* 0x000fe400000012ff */
[----:B------:R-:W-:Y:S02]  /*82c0*/  SEL R89, R37, R40, P0 ;  /* 0x0000002825597207 */ /* 0x000fe40000000000 */
[----:B------:R-:W-:Y:S01]  /*82d0*/  SEL R39, R40, R37, P0 ;  /* 0x0000002528277207 */ /* 0x000fe20000000000 */
[----:B------:R-:W-:Y:S01]  /*82e0*/  IMAD.X R37, RZ, RZ, R55, P2 ;  /* 0x000000ffff257224 */ /* 0x000fe200010e0637 */
[----:B------:R-:W-:-:S02]  /*82f0*/  SEL R91, R45, R52, P0 ;  /* 0x000000342d5b7207 */ /* 0x000fc40000000000 */
[----:B------:R-:W-:Y:S01]  /*8300*/  SEL R42, R52, R45, P0 ;  /* 0x0000002d342a7207 */ /* 0x000fe20000000000 */
[--C-:B------:R-:W-:Y:S01]  /*8310*/  IMAD.X R45, RZ, RZ, R55.reuse, P6 ;  /* 0x000000ffff2d7224 */ /* 0x100fe200030e0637 */
[----:B------:R-:W-:Y:S02]  /*8320*/  SEL R95, R65, R68, P0 ;  /* 0x00000044415f7207 */ /* 0x000fe40000000000 */
[----:B------:R-:W-:Y:S02]  /*8330*/  SEL R48, R68, R65, P0 ;  /* 0x0000004144307207 */ /* 0x000fe40000000000 */
[----:B------:R-:W-:Y:S02]  /*8340*/  SEL R101, R96, R41, P0 ;  /* 0x0000002960657207 */ /* 0x000fe40000000000 */
[----:B------:R-:W-:Y:S01]  /*8350*/  SEL R58, R41, R96, P0 ;  /* 0x00000060293a7207 */ /* 0x000fe20000000000 */
[----:B------:R-:W-:Y:S01]  /*8360*/  IMAD.X R41, RZ, RZ, R55, P1 ;  /* 0x000000ffff297224 */ /* 0x000fe200008e0637 */
[----:B------:R-:W-:-:S02]  /*8370*/  SEL R109, R121, R124, P0 ;  /* 0x0000007c796d7207 */ /* 0x000fc40000000000 */
[----:B------:R-:W-:Y:S02]  /*8380*/  SEL R64, R124, R121, P0 ;  /* 0x000000797c407207 */ /* 0x000fe40000000000 */
[----:B------:R-:W-:Y:S02]  /*8390*/  SEL R137, R47, R46, P0 ;  /* 0x0000002e2f897207 */ /* 0x000fe40000000000 */
[----:B------:R-:W-:Y:S01]  /*83a0*/  SEL R78, R46, R47, P0 ;  /* 0x0000002f2e4e7207 */ /* 0x000fe20000000000 */
[--C-:B------:R-:W-:Y:S01]  /*83b0*/  IMAD.X R47, RZ, RZ, R55.reuse, P5 ;  /* 0x000000ffff2f7224 */ /* 0x100fe200028e0637 */
[----:B------:R-:W-:Y:S01]  /*83c0*/  SEL R80, R35, R80, P0 ;  /* 0x0000005023507207 */ /* 0x000fe20000000000 */
[----:B------:R-:W-:Y:S01]  /*83d0*/  IMAD.X R35, RZ, RZ, R55, P3 ;  /* 0x000000ffff237224 */ /* 0x000fe200018e0637 */
[----:B------:R-:W-:Y:S02]  /*83e0*/  LOP3.LUT R5, R8, 0x380, RZ, 0xc0, !PT ;  /* 0x0000038008057812 */ /* 0x000fe400078ec0ff */
[----:B------:R-:W-:-:S02]  /*83f0*/  SEL R119, R155, R156, P0 ;  /* 0x0000009c9b777207 */ /* 0x000fc40000000000 */
[----:B------:R-:W-:Y:S02]  /*8400*/  SEL R68, R156, R155, P0 ;  /* 0x0000009b9c447207 */ /* 0x000fe40000000000 */
[----:B------:R-:W-:Y:S02]  /*8410*/  SEL R121, R149, R152, P0 ;  /* 0x0000009895797207 */ /* 0x000fe40000000000 */
[----:B------:R-:W-:Y:S02]  /*8420*/  SEL R69, R152, R149, P0 ;  /* 0x0000009598457207 */ /* 0x000fe40000000000 */
[----:B------:R-:W-:Y:S02]  /*8430*/  SEL R129, R86, R13, P0 ;  /* 0x0000000d56817207 */ /* 0x000fe40000000000 */
[----:B------:R-:W-:Y:S02]  /*8440*/  SEL R74, R13, R86, P0 ;  /* 0x000000560d4a7207 */ /* 0x000fe40000000000 */
[----:B------:R-:W-:-:S02]  /*8450*/  LOP3.LUT R10, R12, 0x380, RZ, 0xc0, !PT ;  /* 0x000003800c0a7812 */ /* 0x000fc400078ec0ff */
[C---:B------:R-:W-:Y:S02]  /*8460*/  IADD3 R149, P5, R54.reuse, 0x8040, RZ ;  /* 0x0000804036957810 */ /* 0x040fe40007fbe0ff */
[C---:B------:R-:W-:Y:S02]  /*8470*/  IADD3 R151, P6, R54.reuse, 0x8060, RZ ;  /* 0x0000806036977810 */ /* 0x040fe40007fde0ff */
[C---:B------:R-:W-:Y:S02]  /*8480*/  IADD3 R84, P1, R54.reuse, 0xc000, RZ ;  /* 0x0000c00036547810 */ /* 0x040fe40007f3e0ff */
[C---:B------:R-:W-:Y:S01]  /*8490*/  IADD3 R86, P2, R54.reuse, 0xc020, RZ ;  /* 0x0000c02036567810 */ /* 0x040fe20007f5e0ff */
[--C-:B------:R-:W-:Y:S01]  /*84a0*/  IMAD.X R29, RZ, RZ, R55.reuse, P6 ;  /* 0x000000ffff1d7224 */ /* 0x100fe200030e0637 */
[C---:B------:R-:W-:Y:S01]  /*84b0*/  IADD3 R153, P3, R54.reuse, 0xc040, RZ ;  /* 0x0000c04036997810 */ /* 0x040fe20007f7e0ff */
[--C-:B------:R-:W-:Y:S01]  /*84c0*/  IMAD.X R15, RZ, RZ, R55.reuse, P1 ;  /* 0x000000ffff0f7224 */ /* 0x100fe200008e0637 */
[----:B------:R-:W-:Y:S01]  /*84d0*/  IADD3 R155, P4, R54, 0xc060, RZ ;  /* 0x0000c060369b7810 */ /* 0x000fe20007f9e0ff */
[----:B------:R-:W-:Y:S01]  /*84e0*/  IMAD.X R13, RZ, RZ, R55, P2 ;  /* 0x000000ffff0d7224 */ /* 0x000fe200010e0637 */
[----:B------:R-:W-:-:S02]  /*84f0*/  LOP3.LUT R54, R3, R54, RZ, 0x3c, !PT ;  /* 0x0000003603367212 */ /* 0x000fc400078e3cff */
[----:B------:R-:W-:Y:S01]  /*8500*/  SHF.R.U64 R3, R5, 0x3, RZ ;  /* 0x0000000305037819 */ /* 0x000fe200000012ff */
[----:B------:R-:W-:Y:S01]  /*8510*/  IMAD.X R9, RZ, RZ, R55, P4 ;  /* 0x000000ffff097224 */ /* 0x000fe200020e0637 */
[----:B------:R-:W-:Y:S02]  /*8520*/  SEL R131, R75, R14, P0 ;  /* 0x0000000e4b837207 */ /* 0x000fe40000000000 */
[----:B------:R-:W-:Y:S02]  /*8530*/  SHF.R.U64 R5, R10, 0x3, RZ ;  /* 0x000000030a057819 */ /* 0x000fe400000012ff */
[----:B------:R-:W-:Y:S02]  /*8540*/  SEL R75, R14, R75, P0 ;  /* 0x0000004b0e4b7207 */ /* 0x000fe40000000000 */
[----:B------:R-:W-:Y:S02]  /*8550*/  LOP3.LUT R14, R143, 0x380, RZ, 0xc0, !PT ;  /* 0x000003808f0e7812 */ /* 0x000fe400078ec0ff */
[----:B------:R-:W-:-:S02]  /*8560*/  LOP3.LUT R60, R3, R8, RZ, 0x3c, !PT ;  /* 0x00000008033c7212 */ /* 0x000fc400078e3cff */
[----:B------:R-:W-:Y:S02]  /*8570*/  LOP3.LUT R56, R5, R12, RZ, 0x3c, !PT ;  /* 0x0000000c05387212 */ /* 0x000fe400078e3cff */
[----:B------:R-:W-:Y:S02]  /*8580*/  LOP3.LUT R3, R20, 0x380, RZ, 0xc0, !PT ;  /* 0x0000038014037812 */ /* 0x000fe400078ec0ff */
[----:B------:R-:W-:Y:S02]  /*8590*/  LOP3.LUT R5, R28, 0x380, RZ, 0xc0, !PT ;  /* 0x000003801c057812 */ /* 0x000fe400078ec0ff */
[----:B------:R-:W-:Y:S02]  /*85a0*/  SHF.R.U64 R10, R14, 0x3, RZ ;  /* 0x000000030e0a7819 */ /* 0x000fe400000012ff */
[----:B------:R-:W-:Y:S02]  /*85b0*/  LOP3.LUT R8, R145, 0x380, RZ, 0xc0, !PT ;  /* 0x0000038091087812 */ /* 0x000fe400078ec0ff */
[----:B------:R-:W-:-:S02]  /*85c0*/  SHF.R.U64 R3, R3, 0x3, RZ ;  /* 0x0000000303037819 */ /* 0x000fc400000012ff */
[----:B------:R-:W-:Y:S02]  /*85d0*/  SHF.R.U64 R5, R5, 0x3, RZ ;  /* 0x0000000305057819 */ /* 0x000fe400000012ff */
[----:B------:R-:W-:Y:S02]  /*85e0*/  LOP3.LUT R52, R10, R143, RZ, 0x3c, !PT ;  /* 0x0000008f0a347212 */ /* 0x000fe400078e3cff */
[----:B------:R-:W-:Y:S02]  /*85f0*/  SHF.R.U64 R8, R8, 0x3, RZ ;  /* 0x0000000308087819 */ /* 0x000fe400000012ff */
[----:B------:R-:W-:Y:S02]  /*8600*/  LOP3.LUT R10, R147, 0x380, RZ, 0xc0, !PT ;  /* 0x00000380930a7812 */ /* 0x000fe400078ec0ff */
[----:B------:R-:W-:Y:S02]  /*8610*/  LOP3.LUT R46, R3, R20, RZ, 0x3c, !PT ;  /* 0x00000014032e7212 */ /* 0x000fe400078e3cff */
[----:B------:R-:W-:-:S02]  /*8620*/  LOP3.LUT R44, R5, R28, RZ, 0x3c, !PT ;  /* 0x0000001c052c7212 */ /* 0x000fc400078e3cff */
[----:B------:R-:W-:Y:S02]  /*8630*/  LOP3.LUT R3, R30, 0x380, RZ, 0xc0, !PT ;  /* 0x000003801e037812 */ /* 0x000fe400078ec0ff */
[----:B------:R-:W-:Y:S01]  /*8640*/  LOP3.LUT R40, R8, R145, RZ, 0x3c, !PT ;  /* 0x0000009108287212 */ /* 0x000fe200078e3cff */
[----:B--2---:R-:W-:Y:S01]  /*8650*/  SHFL.IDX PT, R79, R79, R26, 0x1c1f ;  /* 0x001c1f1a4f4f7589 */ /* 0x004fe200000e0000 */
[----:B------:R-:W-:Y:S02]  /*8660*/  LOP3.LUT R5, R32, 0x380, RZ, 0xc0, !PT ;  /* 0x0000038020057812 */ /* 0x000fe400078ec0ff */
[----:B------:R-:W-:Y:S01]  /*8670*/  SHF.R.U64 R10, R10, 0x3, RZ ;  /* 0x000000030a0a7819 */ /* 0x000fe200000012ff */
[----:B------:R-:W-:Y:S01]  /*8680*/  SHFL.IDX PT, R81, R81, R26, 0x1c1f ;  /* 0x001c1f1a51517589 */ /* 0x000fe200000e0000 */
[----:B------:R-:W-:Y:S02]  /*8690*/  LOP3.LUT R8, R149, 0x380, RZ, 0xc0, !PT ;  /* 0x0000038095087812 */ /* 0x000fe400078ec0ff */
[----:B------:R-:W-:Y:S01]  /*86a0*/  SEL R135, R77, R36, P0 ;  /* 0x000000244d877207 */ /* 0x000fe20000000000 */
[----:B------:R-:W-:Y:S01]  /*86b0*/  SHFL.IDX PT, R83, R83, R26, 0x1c1f ;  /* 0x001c1f1a53537589 */ /* 0x000fe200000e0000 */
[----:B------:R-:W-:-:S02]  /*86c0*/  SHF.R.U64 R3, R3, 0x3, RZ ;  /* 0x0000000303037819 */ /* 0x000fc400000012ff */
[----:B------:R-:W-:Y:S01]  /*86d0*/  SEL R77, R36, R77, P0 ;  /* 0x0000004d244d7207 */ /* 0x000fe20000000000 */
[----:B------:R-:W-:Y:S01]  /*86e0*/  SHFL.IDX PT, R85, R85, R26, 0x1c1f ;  /* 0x001c1f1a55557589 */ /* 0x000fe200000e0000 */
[----:B------:R-:W-:Y:S02]  /*86f0*/  SHF.R.U64 R5, R5, 0x3, RZ ;  /* 0x0000000305057819 */ /* 0x000fe400000012ff */
[----:B------:R-:W-:Y:S01]  /*8700*/  LOP3.LUT R36, R10, R147, RZ, 0x3c, !PT ;  /* 0x000000930a247212 */ /* 0x000fe200078e3cff */
[----:B------:R-:W-:Y:S01]  /*8710*/  SHFL.IDX PT, R87, R87, R26, 0x1c1f ;  /* 0x001c1f1a57577589 */ /* 0x000fe200000e0000 */
[----:B------:R-:W-:Y:S02]  /*8720*/  SHF.R.U64 R8, R8, 0x3, RZ ;  /* 0x0000000308087819 */ /* 0x000fe400000012ff */
[----:B------:R-:W-:Y:S01]  /*8730*/  LOP3.LUT R10, R151, 0x380, RZ, 0xc0, !PT ;  /* 0x00000380970a7812 */ /* 0x000fe200078ec0ff */
[----:B------:R-:W-:Y:S01]  /*8740*/  SHFL.IDX PT, R89, R89, R26, 0x1c1f ;  /* 0x001c1f1a59597589 */ /* 0x000fe200000e0000 */
[----:B------:R-:W-:-:S02]  /*8750*/  LOP3.LUT R34, R3, R30, RZ, 0x3c, !PT ;  /* 0x0000001e03227212 */ /* 0x000fc400078e3cff */
[----:B------:R-:W-:Y:S01]  /*8760*/  LOP3.LUT R30, R5, R32, RZ, 0x3c, !PT ;  /* 0x00000020051e7212 */ /* 0x000fe200078e3cff */
[----:B------:R-:W-:Y:S01]  /*8770*/  SHFL.IDX PT, R91, R91, R26, 0x1c1f ;  /* 0x001c1f1a5b5b7589 */ /* 0x000fe200000e0000 */
[----:B------:R-:W-:Y:S02]  /*8780*/  LOP3.LUT R32, R8, R149, RZ, 0x3c, !PT ;  /* 0x0000009508207212 */ /* 0x000fe400078e3cff */
[----:B------:R-:W-:Y:S01]  /*8790*/  SHF.R.U64 R10, R10, 0x3, RZ ;  /* 0x000000030a0a7819 */ /* 0x000fe200000012ff */
[----:B------:R-:W-:Y:S01]  /*87a0*/  SHFL.IDX PT, R93, R93, R26, 0x1c1f ;  /* 0x001c1f1a5d5d7589 */ /* 0x000fe200000e0000 */
[----:B------:R-:W-:Y:S02]  /*87b0*/  LOP3.LUT R8, R153, 0x380, RZ, 0xc0, !PT ;  /* 0x0000038099087812 */ /* 0x000fe400078ec0ff */
[----:B------:R-:W-:Y:S01]  /*87c0*/  F2FP.BF16.F32.PACK_AB R163, R163, R166 ;  /* 0x000000a6a3a3723e */ /* 0x000fe200000010ff */
[----:B------:R-:W-:Y:S01]  /*87d0*/  SHFL.IDX PT, R95, R95, R26, 0x1c1f ;  /* 0x001c1f1a5f5f7589 */ /* 0x000fe200000e0000 */
[----:B------:R-:W-:-:S02]  /*87e0*/  F2FP.BF16.F32.PACK_AB R164, R161, R164 ;  /* 0x000000a4a1a4723e */ /* 0x000fc400000010ff */
[----:B------:R-:W-:Y:S01]  /*87f0*/  F2FP.BF16.F32.PACK_AB R159, R159, R162 ;  /* 0x000000a29f9f723e */ /* 0x000fe200000010ff */
[----:B------:R-:W-:Y:S01]  /*8800*/  SHFL.IDX PT, R97, R97, R26, 0x1c1f ;  /* 0x001c1f1a61617589 */ /* 0x000fe200000e0000 */
[----:B------:R-:W-:Y:S02]  /*8810*/  F2FP.BF16.F32.PACK_AB R160, R157, R160 ;  /* 0x000000a09da0723e */ /* 0x000fe400000010ff */
[----:B------:R-:W-:Y:S01]  /*8820*/  LOP3.LUT R28, R10, R151, RZ, 0x3c, !PT ;  /* 0x000000970a1c7212 */ /* 0x000fe200078e3cff */
[----:B------:R-:W-:Y:S01]  /*8830*/  SHFL.IDX PT, R101, R101, R26, 0x1c1f ;  /* 0x001c1f1a65657589 */ /* 0x000fe200000e0000 */
[----:B------:R-:W-:Y:S02]  /*8840*/  LOP3.LUT R20, R155, 0x380, RZ, 0xc0, !PT ;  /* 0x000003809b147812 */ /* 0x000fe400078ec0ff */
[----:B------:R-:W-:Y:S01]  /*8850*/  SHF.R.U64 R8, R8, 0x3, RZ ;  /* 0x0000000308087819 */ /* 0x000fe200000012ff */
[----:B------:R-:W-:Y:S01]  /*8860*/  SHFL.IDX PT, R105, R105, R26, 0x1c1f ;  /* 0x001c1f1a69697589 */ /* 0x000fe200000e0000 */
[----:B------:R-:W-:-:S02]  /*8870*/  SEL R127, R132, R11, P0 ;  /* 0x0000000b847f7207 */ /* 0x000fc40000000000 */
[----:B------:R-:W-:Y:S01]  /*8880*/  SEL R73, R11, R132, P0 ;  /* 0x000000840b497207 */ /* 0x000fe20000000000 */
[----:B------:R-:W-:Y:S01]  /*8890*/  IMAD.X R11, RZ, RZ, R55, P3 ;  /* 0x000000ffff0b7224 */ /* 0x000fe200018e0637 */
[----:B------:R-:W-:Y:S01]  /*88a0*/  MOV R94, R46 ;  /* 0x0000002e005e7202 */ /* 0x000fe20000000f00 */
[----:B------:R-:W-:Y:S01]  /*88b0*/  SHFL.IDX PT, R107, R107, R26, 0x1c1f ;  /* 0x001c1f1a6b6b7589 */ /* 0x000fe200000e0000 */
[----:B------:R-:W-:Y:S02]  /*88c0*/  SEL R99, R88, R33, P0 ;  /* 0x0000002158637207 */ /* 0x000fe40000000000 */
[----:B------:R-:W-:Y:S01]  /*88d0*/  SEL R103, R104, R59, P0 ;  /* 0x0000003b68677207 */ /* 0x000fe20000000000 */
[----:B------:R-:W-:Y:S01]  /*88e0*/  SHFL.IDX PT, R109, R109, R26, 0x1c1f ;  /* 0x001c1f1a6d6d7589 */ /* 0x000fe200000e0000 */
[----:B------:R-:W-:Y:S02]  /*88f0*/  SEL R115, R163, R164, P0 ;  /* 0x000000a4a3737207 */ /* 0x000fe40000000000 */
[----:B------:R-:W-:Y:S01]  /*8900*/  SEL R117, R159, R160, P0 ;  /* 0x000000a09f757207 */ /* 0x000fe20000000000 */
[----:B------:R-:W-:Y:S01]  /*8910*/  SHFL.IDX PT, R99, R99, R26, 0x1c1f ;  /* 0x001c1f1a63637589 */ /* 0x000fe200000e0000 */
[----:B------:R-:W-:-:S02]  /*8920*/  SHF.R.U64 R20, R20, 0x3, RZ ;  /* 0x0000000314147819 */ /* 0x000fc400000012ff */
[----:B------:R-:W-:Y:S01]  /*8930*/  LOP3.LUT R10, R8, R153, RZ, 0x3c, !PT ;  /* 0x00000099080a7212 */ /* 0x000fe200078e3cff */
[----:B------:R-:W-:Y:S01]  /*8940*/  SHFL.IDX PT, R103, R103, R26, 0x1c1f ;  /* 0x001c1f1a67677589 */ /* 0x000fe200000e0000 */
[----:B------:R-:W-:Y:S02]  /*8950*/  MOV R47, R28 ;  /* 0x0000001c002f7202 */ /* 0x000fe40000000f00 */
[----:B------:R-:W-:Y:S01]  /*8960*/  LOP3.LUT R29, R26, 0x2, RZ, 0x3c, !PT ;  /* 0x000000021a1d7812 */ /* 0x000fe200078e3cff */
[----:B------:R-:W-:Y:S01]  /*8970*/  SHFL.IDX PT, R111, R111, R26, 0x1c1f ;  /* 0x001c1f1a6f6f7589 */ /* 0x000fe200000e0000 */
[----:B------:R-:W-:Y:S01]  /*8980*/  SEL R50, R33, R88, P0 ;  /* 0x0000005821327207 */ /* 0x000fe20000000000 */
[----:B------:R-:W-:Y:S01]  /*8990*/  IMAD.X R33, RZ, RZ, R55, P5 ;  /* 0x000000ffff217224 */ /* 0x000fe200028e0637 */
[----:B------:R-:W-:Y:S01]  /*89a0*/  SEL R65, R164, R163, P0 ;  /* 0x000000a3a4417207 */ /* 0x000fe20000000000 */
[----:B------:R-:W-:Y:S01]  /*89b0*/  SHFL.IDX PT, R113, R113, R26, 0x1c1f ;  /* 0x001c1f1a71717589 */ /* 0x000fe200000e0000 */
[----:B------:R-:W-:-:S02]  /*89c0*/  SEL R66, R160, R159, P0 ;  /* 0x0000009fa0427207 */ /* 0x000fc40000000000 */
[----:B------:R-:W-:Y:S01]  /*89d0*/  LOP3.LUT R8, R20, R155, RZ, 0x3c, !PT ;  /* 0x0000009b14087212 */ /* 0x000fe200078e3cff */
[----:B------:R-:W-:Y:S01]  /*89e0*/  SHFL.IDX PT, R115, R115, R26, 0x1c1f ;  /* 0x001c1f1a73737589 */ /* 0x000fe200000e0000 */
[----:B------:R-:W-:Y:S02]  /*89f0*/  MOV R20, R10 ;  /* 0x0000000a00147202 */ /* 0x000fe40000000f00 */
[----:B------:R-:W-:Y:S01]  /*8a00*/  LOP3.LUT R3, R84, 0x380, RZ, 0xc0, !PT ;  /* 0x0000038054037812 */ /* 0x000fe200078ec0ff */
[----:B------:R-:W-:Y:S01]  /*8a10*/  SHFL.IDX PT, R117, R117, R26, 0x1c1f ;  /* 0x001c1f1a75757589 */ /* 0x000fe200000e0000 */
[----:B------:R-:W-:Y:S02]  /*8a20*/  MOV R102, R54 ;  /* 0x0000003600667202 */ /* 0x000fe40000000f00 */
[----:B------:R-:W-:Y:S01]  /*8a30*/  MOV R96, R52 ;  /* 0x0000003400607202 */ /* 0x000fe20000000f00 */
[----:B------:R-:W-:Y:S01]  /*8a40*/  SHFL.IDX PT, R119, R119, R26, 0x1c1f ;  /* 0x001c1f1a77777589 */ /* 0x000fe200000e0000 */
[----:B------:R-:W-:-:S02]  /*8a50*/  MOV R55, R30 ;  /* 0x0000001e00377202 */ /* 0x000fc40000000f00 */
[----:B------:R-:W-:Y:S01]  /*8a60*/  MOV R53, R32 ;  /* 0x0000002000357202 */ /* 0x000fe20000000f00 */
[----:B------:R-:W-:Y:S01]  /*8a70*/  SHFL.IDX PT, R121, R121, R26, 0x1c1f ;  /* 0x001c1f1a79797589 */ /* 0x000fe200000e0000 */
[----:B------:R-:W-:Y:S02]  /*8a80*/  LOP3.LUT R5, R86, 0x380, RZ, 0xc0, !PT ;  /* 0x0000038056057812 */ /* 0x000fe400078ec0ff */
[----:B------:R-:W-:Y:S01]  /*8a90*/  SHF.R.U64 R3, R3, 0x3, RZ ;  /* 0x0000000303037819 */ /* 0x000fe200000012ff */
[----:B------:R-:W-:Y:S01]  /*8aa0*/  SHFL.IDX PT, R123, R123, R26, 0x1c1f ;  /* 0x001c1f1a7b7b7589 */ /* 0x000fe200000e0000 */
[----:B------:R-:W-:Y:S02]  /*8ab0*/  MOV R98, R56 ;  /* 0x0000003800627202 */ /* 0x000fe40000000f00 */
[----:B------:R-:W-:Y:S01]  /*8ac0*/  MOV R90, R40 ;  /* 0x00000028005a7202 */ /* 0x000fe20000000f00 */
[----:B------:R-:W-:Y:S01]  /*8ad0*/  SHFL.IDX PT, R125, R125, R26, 0x1c1f ;  /* 0x001c1f1a7d7d7589 */ /* 0x000fe200000e0000 */
[----:B------:R-:W-:-:S02]  /*8ae0*/  MOV R100, R60 ;  /* 0x0000003c00647202 */ /* 0x000fc40000000f00 */
[----:B------:R-:W-:Y:S01]  /*8af0*/  SHF.R.U64 R5, R5, 0x3, RZ ;  /* 0x0000000305057819 */ /* 0x000fe200000012ff */
[----:B------:R-:W-:Y:S01]  /*8b00*/  SHFL.IDX PT, R127, R127, R26, 0x1c1f ;  /* 0x001c1f1a7f7f7589 */ /* 0x000fe200000e0000 */
[----:B------:R-:W-:Y:S02]  /*8b10*/  MOV R92, R44 ;  /* 0x0000002c005c7202 */ /* 0x000fe40000000f00 */
[----:B------:R-:W-:Y:S01]  /*8b20*/  LOP3.LUT R14, R3, R84, RZ, 0x3c, !PT ;  /* 0x00000054030e7212 */ /* 0x000fe200078e3cff */
[----:B------:R-:W-:Y:S01]  /*8b30*/  SHFL.IDX PT, R129, R129, R26, 0x1c1f ;  /* 0x001c1f1a81817589 */ /* 0x000fe200000e0000 */
[----:B------:R-:W-:Y:S02]  /*8b40*/  SEL R59, R59, R104, P0 ;  /* 0x000000683b3b7207 */ /* 0x000fe40000000000 */
[----:B------:R-:W-:Y:S01]  /*8b50*/  LOP3.LUT R12, R5, R86, RZ, 0x3c, !PT ;  /* 0x00000056050c7212 */ /* 0x000fe200078e3cff */
[----:B------:R-:W-:Y:S01]  /*8b60*/  SHFL.IDX PT, R131, R131, R26, 0x1c1f ;  /* 0x001c1f1a83837589 */ /* 0x000fe200000e0000 */
[----:B------:R-:W-:-:S02]  /*8b70*/  MOV R45, R8 ;  /* 0x00000008002d7202 */ /* 0x000fc40000000f00 */
[----:B------:R-:W-:Y:S01]  /*8b80*/  MOV R3, R14 ;  /* 0x0000000e00037202 */ /* 0x000fe20000000f00 */
[----:B------:R-:W-:Y:S01]  /*8b90*/  SHFL.IDX PT, R133, R133, R26, 0x1c1f ;  /* 0x001c1f1a85857589 */ /* 0x000fe200000e0000 */
[----:B------:R-:W-:Y:S02]  /*8ba0*/  MOV R5, R12 ;  /* 0x0000000c00057202 */ /* 0x000fe40000000f00 */
[----:B------:R-:W-:Y:S01]  /*8bb0*/  MOV R57, R34 ;  /* 0x0000002200397202 */ /* 0x000fe20000000f00 */
[----:B------:R-:W-:Y:S01]  /*8bc0*/  SHFL.IDX PT, R135, R135, R26, 0x1c1f ;  /* 0x001c1f1a87877589 */ /* 0x000fe200000e0000 */
[----:B------:R-:W-:Y:S02]  /*8bd0*/  MOV R61, R36 ;  /* 0x00000024003d7202 */ /* 0x000fe40000000f00 */
[----:B------:R-:W-:Y:S01]  /*8be0*/  PLOP3.LUT P2, PT, PT, PT, UP0, 0x80, 0x0 ;  /* 0x000000000000781c */ /* 0x000fe20003f4f008 */
[----:B------:R-:W-:Y:S04]  /*8bf0*/  SHFL.IDX PT, R137, R137, R26, 0x1c1f ;  /* 0x001c1f1a89897589 */ /* 0x000fe800000e0000 */
[----:B------:R-:W-:Y:S04]  /*8c00*/  SHFL.IDX PT, R139, R139, R26, 0x1c1f ;  /* 0x001c1f1a8b8b7589 */ /* 0x000fe800000e0000 */
[----:B------:R-:W-:Y:S04]  /*8c10*/  SHFL.IDX PT, R141, R141, R26, 0x1c1f ;  /* 0x001c1f1a8d8d7589 */ /* 0x000fe800000e0000 */
[----:B------:R-:W0:Y:S04]  /*8c20*/  SHFL.IDX PT, R10, R21, R29, 0x1c1f ;  /* 0x001c1f1d150a7589 */ /* 0x000e2800000e0000 */
[----:B------:R-:W1:Y:S04]  /*8c30*/  SHFL.IDX PT, R24, R24, R29, 0x1c1f ;  /* 0x001c1f1d18187589 */ /* 0x000e6800000e0000 */
[----:B------:R-:W2:Y:S04]  /*8c40*/  SHFL.IDX PT, R70, R70, R29, 0x1c1f ;  /* 0x001c1f1d46467589 */ /* 0x000ea800000e0000 */
[----:B------:R-:W3:Y:S04]  /*8c50*/  SHFL.IDX PT, R26, R67, R29, 0x1c1f ;  /* 0x001c1f1d431a7589 */ /* 0x000ee800000e0000 */
[----:B------:R-:W4:Y:S04]  /*8c60*/  SHFL.IDX PT, R28, R25, R29, 0x1c1f ;  /* 0x001c1f1d191c7589 */ /* 0x000f2800000e0000 */
[----:B------:R-:W4:Y:S04]  /*8c70*/  SHFL.IDX PT, R30, R27, R29, 0x1c1f ;  /* 0x001c1f1d1b1e7589 */ /* 0x000f2800000e0000 */
[----:B------:R-:W4:Y:S01]  /*8c80*/  SHFL.IDX PT, R32, R65, R29, 0x1c1f ;  /* 0x001c1f1d41207589 */ /* 0x000f2200000e0000 */
[----:B0-----:R-:W-:-:S02]  /*8c90*/  SEL R8, R79, R10, P0 ;  /* 0x0000000a4f087207 */ /* 0x001fc40000000000 */
[----:B------:R-:W-:Y:S01]  /*8ca0*/  SEL R10, R10, R79, P0 ;  /* 0x0000004f0a0a7207 */ /* 0x000fe20000000000 */
[----:B------:R-:W0:Y:S01]  /*8cb0*/  SHFL.IDX PT, R66, R66, R29, 0x1c1f ;  /* 0x001c1f1d42427589 */ /* 0x000e2200000e0000 */
[----:B-1----:R-:W-:Y:S02]  /*8cc0*/  SEL R12, R81, R24, P0 ;  /* 0x00000018510c7207 */ /* 0x002fe40000000000 */
[----:B------:R-:W-:Y:S01]  /*8cd0*/  SEL R14, R24, R81, P0 ;  /* 0x00000051180e7207 */ /* 0x000fe20000000000 */
[----:B------:R-:W1:Y:S01]  /*8ce0*/  SHFL.IDX PT, R38, R38, R29, 0x1c1f ;  /* 0x001c1f1d26267589 */ /* 0x000e6200000e0000 */
[----:B--2---:R-:W-:Y:S02]  /*8cf0*/  SEL R9, R111, R70, P0 ;  /* 0x000000466f097207 */ /* 0x004fe40000000000 */
[----:B------:R-:W-:Y:S01]  /*8d00*/  SEL R11, R70, R111, P0 ;  /* 0x0000006f460b7207 */ /* 0x000fe20000000000 */
[----:B------:R-:W2:Y:S01]  /*8d10*/  SHFL.IDX PT, R68, R68, R29, 0x1c1f ;  /* 0x001c1f1d44447589 */ /* 0x000ea200000e0000 */
[----:B---3--:R-:W-:-:S02]  /*8d20*/  SEL R13, R113, R26, P0 ;  /* 0x0000001a710d7207 */ /* 0x008fc40000000000 */
[----:B------:R-:W-:Y:S01]  /*8d30*/  SEL R15, R26, R113, P0 ;  /* 0x000000711a0f7207 */ /* 0x000fe20000000000 */
[----:B------:R-:W3:Y:S01]  /*8d40*/  SHFL.IDX PT, R40, R39, R29, 0x1c1f ;  /* 0x001c1f1d27287589 */ /* 0x000ee200000e0000 */
[----:B----4-:R-:W-:Y:S02]  /*8d50*/  SEL R24, R83, R28, P0 ;  /* 0x0000001c53187207 */ /* 0x010fe40000000000 */
[----:B------:R-:W-:Y:S01]  /*8d60*/  SEL R26, R28, R83, P0 ;  /* 0x000000531c1a7207 */ /* 0x000fe20000000000 */
[----:B------:R-:W4:Y:S01]  /*8d70*/  SHFL.IDX PT, R56, R69, R29, 0x1c1f ;  /* 0x001c1f1d45387589 */ /* 0x000f2200000e0000 */
[----:B------:R-:W-:Y:S02]  /*8d80*/  SEL R28, R85, R30, P0 ;  /* 0x0000001e551c7207 */ /* 0x000fe40000000000 */
[----:B------:R-:W-:Y:S01]  /*8d90*/  SEL R30, R30, R85, P0 ;  /* 0x000000551e1e7207 */ /* 0x000fe20000000000 */
[----:B------:R-:W-:Y:S01]  /*8da0*/  BAR.SYNC.DEFER_BLOCKING 0x1, 0x100 ;  /* 0x0044000000007b1d */ /* 0x000fe20000010000 */
[----:B------:R-:W-:-:S02]  /*8db0*/  SEL R25, R115, R32, P0 ;  /* 0x0000002073197207 */ /* 0x000fc40000000000 */
[----:B------:R-:W-:Y:S02]  /*8dc0*/  SEL R27, R32, R115, P0 ;  /* 0x00000073201b7207 */ /* 0x000fe40000000000 */
[----:B0-----:R-:W-:Y:S01]  /*8dd0*/  SEL R31, R66, R117, P0 ;  /* 0x00000075421f7207 */ /* 0x001fe20000000000 */
[----:B------:R-:W-:Y:S01]  /*8de0*/  SHFL.IDX PT, R42, R42, R29, 0x1c1f ;  /* 0x001c1f1d2a2a7589 */ /* 0x000fe200000e0000 */
[----:B-1----:R-:W-:Y:S02]  /*8df0*/  SEL R32, R87, R38, P0 ;  /* 0x0000002657207207 */ /* 0x002fe40000000000 */
[----:B------:R-:W-:Y:S01]  /*8e00*/  SEL R34, R38, R87, P0 ;  /* 0x0000005726227207 */ /* 0x000fe20000000000 */
[----:B------:R-:W-:Y:S01]  /*8e10*/  SHFL.IDX PT, R60, R71, R29, 0x1c1f ;  /* 0x001c1f1d473c7589 */ /* 0x000fe200000e0000 */
[----:B--2---:R-:W-:Y:S02]  /*8e20*/  SEL R33, R119, R68, P0 ;  /* 0x0000004477217207 */ /* 0x004fe40000000000 */
[----:B------:R-:W-:Y:S01]  /*8e30*/  SEL R35, R68, R119, P0 ;  /* 0x0000007744237207 */ /* 0x000fe20000000000 */
[----:B------:R-:W-:Y:S01]  /*8e40*/  SHFL.IDX PT, R44, R43, R29, 0x1c1f ;  /* 0x001c1f1d2b2c7589 */ /* 0x000fe200000e0000 */
[----:B---3--:R-:W-:-:S02]  /*8e50*/  SEL R36, R89, R40, P0 ;  /* 0x0000002859247207 */ /* 0x008fc40000000000 */
[----:B------:R-:W-:Y:S01]  /*8e60*/  SEL R38, R40, R89, P0 ;  /* 0x0000005928267207 */ /* 0x000fe20000000000 */
[----:B------:R-:W-:Y:S01]  /*8e70*/  SHFL.IDX PT, R72, R72, R29, 0x1c1f ;  /* 0x001c1f1d48487589 */ /* 0x000fe200000e0000 */
[----:B----4-:R-:W-:Y:S02]  /*8e80*/  SEL R37, R121, R56, P0 ;  /* 0x0000003879257207 */ /* 0x010fe40000000000 */
[----:B------:R-:W-:Y:S01]  /*8e90*/  SEL R39, R56, R121, P0 ;  /* 0x0000007938277207 */ /* 0x000fe20000000000 */
[----:B------:R-:W-:Y:S04]  /*8ea0*/  SHFL.IDX PT, R48, R48, R29, 0x1c1f ;  /* 0x001c1f1d30307589 */ /* 0x000fe800000e0000 */
[----:B------:R-:W-:Y:S04]  /*8eb0*/  SHFL.IDX PT, R84, R73, R29, 0x1c1f ;  /* 0x001c1f1d49547589 */ /* 0x000fe800000e0000 */
[----:B------:R-:W-:Y:S04]  /*8ec0*/  SHFL.IDX PT, R46, R49, R29, 0x1c1f ;  /* 0x001c1f1d312e7589 */ /* 0x000fe800000e0000 */
[----:B------:R-:W-:Y:S04]  /*8ed0*/  SHFL.IDX PT, R74, R74, R29, 0x1c1f ;  /* 0x001c1f1d4a4a7589 */ /* 0x000fe800000e0000 */
[----:B------:R-:W0:Y:S04]  /*8ee0*/  SHFL.IDX PT, R50, R50, R29, 0x1c1f ;  /* 0x001c1f1d32327589 */ /* 0x000e2800000e0000 */
[----:B------:R-:W1:Y:S04]  /*8ef0*/  SHFL.IDX PT, R86, R75, R29, 0x1c1f ;  /* 0x001c1f1d4b567589 */ /* 0x000e6800000e0000 */
[----:B------:R-:W2:Y:S04]  /*8f00*/  SHFL.IDX PT, R58, R58, R29, 0x1c1f ;  /* 0x001c1f1d3a3a7589 */ /* 0x000ea800000e0000 */
[----:B------:R-:W3:Y:S04]  /*8f10*/  SHFL.IDX PT, R76, R76, R29, 0x1c1f ;  /* 0x001c1f1d4c4c7589 */ /* 0x000ee800000e0000 */
[----:B------:R3:W-:Y:S04]  /*8f20*/  SHFL.IDX PT, R52, R59, R29, 0x1c1f ;  /* 0x001c1f1d3b347589 */ /* 0x0007e800000e0000 */
[----:B------:R-:W-:Y:S04]  /*8f30*/  SHFL.IDX PT, R62, R62, R29, 0x1c1f ;  /* 0x001c1f1d3e3e7589 */ /* 0x000fe800000e0000 */
[----:B------:R-:W-:Y:S01]  /*8f40*/  SHFL.IDX PT, R88, R77, R29, 0x1c1f ;  /* 0x001c1f1d4d587589 */ /* 0x000fe200000e0000 */
[----:B0-----:R-:W-:-:S03]  /*8f50*/  SEL R40, R99, R50, P0 ;  /* 0x0000003263287207 */ /* 0x001fc60000000000 */
[----:B------:R-:W-:Y:S01]  /*8f60*/  SHFL.IDX PT, R54, R63, R29, 0x1c1f ;  /* 0x001c1f1d3f367589 */ /* 0x000fe200000e0000 */
[----:B-1----:R-:W-:Y:S02]  /*8f70*/  SEL R41, R131, R86, P0 ;  /* 0x0000005683297207 */ /* 0x002fe40000000000 */
[----:B------:R-:W-:Y:S01]  /*8f80*/  SEL R43, R86, R131, P0 ;  /* 0x00000083562b7207 */ /* 0x000fe20000000000 */
[----:B------:R-:W0:Y:S01]  /*8f90*/  SHFL.IDX PT, R78, R78, R29, 0x1c1f ;  /* 0x001c1f1d4e4e7589 */ /* 0x000e2200000e0000 */
[----:B--2---:R-:W-:Y:S02]  /*8fa0*/  SEL R56, R101, R58, P0 ;  /* 0x0000003a65387207 */ /* 0x004fe40000000000 */
[----:B------:R-:W-:Y:S01]  /*8fb0*/  SEL R58, R58, R101, P0 ;  /* 0x000000653a3a7207 */ /* 0x000fe20000000000 */
[----:B------:R-:W-:Y:S01]  /*8fc0*/  SHFL.IDX PT, R80, R80, R29, 0x1c1f ;  /* 0x001c1f1d50507589 */ /* 0x000fe200000e0000 */
[----:B---3--:R-:W-:-:S03]  /*8fd0*/  SEL R59, R76, R133, P0 ;  /* 0x000000854c3b7207 */ /* 0x008fc60000000000 */
[----:B------:R-:W-:Y:S04]  /*8fe0*/  SHFL.IDX PT, R64, R64, R29, 0x1c1f ;  /* 0x001c1f1d40407589 */ /* 0x000fe800000e0000 */
[----:B------:R1:W2:Y:S04]  /*8ff0*/  SHFL.IDX PT, R82, R82, R29, 0x1c1f ;  /* 0x001c1f1d52527589 */ /* 0x0002a800000e0000 */
[----:B------:R3:W-:Y:S04]  /*9000*/  STSM.16.M88.4 [R102], R8 ;  /* 0x0000000866007844 */ /* 0x0007e80000000200 */
[----:B------:R4:W-:Y:S01]  /*9010*/  STSM.16.M88.4 [R100], R12 ;  /* 0x0000000c64007844 */ /* 0x0009e20000000200 */
[----:B-1----:R-:W-:-:S03]  /*9020*/  SEL R29, R117, R66, P0 ;  /* 0x00000042751d7207 */ /* 0x002fc60000000000 */
[----:B------:R1:W-:Y:S01]  /*9030*/  STSM.16.M88.4 [R98], R24 ;  /* 0x0000001862007844 */ /* 0x0003e20000000200 */
[----:B0-----:R-:W-:-:S03]  /*9040*/  SEL R63, R78, R137, P0 ;  /* 0x000000894e3f7207 */ /* 0x001fc60000000000 */
[----:B------:R0:W-:Y:S01]  /*9050*/  STSM.16.M88.4 [R96], R28 ;  /* 0x0000001c60007844 */ /* 0x0001e20000000200 */
[----:B---3--:R-:W-:-:S03]  /*9060*/  SEL R8, R91, R42, P0 ;  /* 0x0000002a5b087207 */ /* 0x008fc60000000000 */
[----:B------:R-:W-:Y:S01]  /*9070*/  STSM.16.M88.4 [R94], R32 ;  /* 0x000000205e007844 */ /* 0x000fe20000000200 */
[----:B------:R-:W-:Y:S02]  /*9080*/  SEL R10, R42, R91, P0 ;  /* 0x0000005b2a0a7207 */ /* 0x000fe40000000000 */
[----:B------:R-:W-:Y:S01]  /*9090*/  SEL R9, R123, R60, P0 ;  /* 0x0000003c7b097207 */ /* 0x000fe20000000000 */
[----:B------:R-:W-:Y:S01]  /*90a0*/  STSM.16.M88.4 [R92], R36 ;  /* 0x000000245c007844 */ /* 0x000fe20000000200 */
[----:B------:R-:W-:Y:S02]  /*90b0*/  SEL R11, R60, R123, P0 ;  /* 0x0000007b3c0b7207 */ /* 0x000fe40000000000 */
[----:B----4-:R-:W-:Y:S02]  /*90c0*/  SEL R12, R93, R44, P0 ;  /* 0x0000002c5d0c7207 */ /* 0x010fe40000000000 */
[----:B------:R-:W-:Y:S01]  /*90d0*/  SEL R14, R44, R93, P0 ;  /* 0x0000005d2c0e7207 */ /* 0x000fe20000000000 */
[----:B------:R3:W-:Y:S01]  /*90e0*/  STSM.16.M88.4 [R90], R8 ;  /* 0x000000085a007844 */ /* 0x0007e20000000200 */
[----:B------:R-:W-:-:S02]  /*90f0*/  SEL R13, R125, R72, P0 ;  /* 0x000000487d0d7207 */ /* 0x000fc40000000000 */
[----:B------:R-:W-:Y:S02]  /*9100*/  SEL R15, R72, R125, P0 ;  /* 0x0000007d480f7207 */ /* 0x000fe40000000000 */
[----:B-1----:R-:W-:Y:S02]  /*9110*/  SEL R24, R95, R48, P0 ;  /* 0x000000305f187207 */ /* 0x002fe40000000000 */
[----:B------:R-:W-:Y:S01]  /*9120*/  SEL R26, R48, R95, P0 ;  /* 0x0000005f301a7207 */ /* 0x000fe20000000000 */
[----:B------:R1:W-:Y:S01]  /*9130*/  STSM.16.M88.4 [R61], R12 ;  /* 0x0000000c3d007844 */ /* 0x0003e20000000200 */
[----:B------:R-:W-:Y:S02]  /*9140*/  SEL R25, R127, R84, P0 ;  /* 0x000000547f197207 */ /* 0x000fe40000000000 */
[----:B------:R-:W-:Y:S02]  /*9150*/  SEL R27, R84, R127, P0 ;  /* 0x0000007f541b7207 */ /* 0x000fe40000000000 */
[----:B0-----:R-:W-:-:S02]  /*9160*/  SEL R28, R97, R46, P0 ;  /* 0x0000002e611c7207 */ /* 0x001fc40000000000 */
[----:B------:R-:W-:Y:S01]  /*9170*/  SEL R30, R46, R97, P0 ;  /* 0x000000612e1e7207 */ /* 0x000fe20000000000 */
[----:B------:R0:W-:Y:S01]  /*9180*/  STSM.16.M88.4 [R57], R24 ;  /* 0x0000001839007844 */ /* 0x0001e20000000200 */
[----:B------:R-:W-:Y:S01]  /*9190*/  SEL R29, R129, R74, P0 ;  /* 0x0000004a811d7207 */ /* 0x000fe20000000000 */
[----:B---3--:R-:W-:Y:S01]  /*91a0*/  IMAD.U32 R9, RZ, RZ, UR6 ;  /* 0x00000006ff097e24 */ /* 0x008fe2000f8e00ff */
[----:B------:R-:W-:Y:S01]  /*91b0*/  SEL R31, R74, R129, P0 ;  /* 0x000000814a1f7207 */ /* 0x000fe20000000000 */
[----:B------:R-:W-:Y:S01]  /*91c0*/  ULDC.64 UR6, c[0x0][0xc08] ;  /* 0x0003020000067ab9 */ /* 0x000fe20000000a00 */
[----:B------:R-:W-:Y:S01]  /*91d0*/  SEL R42, R50, R99, P0 ;  /* 0x00000063322a7207 */ /* 0x000fe20000000000 */
[----:B------:R-:W-:Y:S01]  /*91e0*/  IMAD.U32 R8, RZ, RZ, UR4 ;  /* 0x00000004ff087e24 */ /* 0x000fe2000f8e00ff */
[----:B------:R-:W-:Y:S01]  /*91f0*/  SEL R60, R105, R62, P0 ;  /* 0x0000003e693c7207 */ /* 0x000fe20000000000 */
[----:B------:R-:W-:Y:S01]  /*9200*/  STSM.16.M88.4 [R55], R28 ;  /* 0x0000001c37007844 */ /* 0x000fe20000000200 */
[----:B-1----:R-:W-:-:S02]  /*9210*/  SEL R12, R103, R52, P0 ;  /* 0x00000034670c7207 */ /* 0x002fc40000000000 */
[----:B------:R-:W-:Y:S01]  /*9220*/  SEL R14, R52, R103, P0 ;  /* 0x00000067340e7207 */ /* 0x000fe20000000000 */
[----:B------:R1:W-:Y:S01]  /*9230*/  STSM.16.M88.4 [R53], R40 ;  /* 0x0000002835007844 */ /* 0x0003e20000000200 */
[----:B------:R-:W-:Y:S02]  /*9240*/  SEL R13, R135, R88, P0 ;  /* 0x00000058870d7207 */ /* 0x000fe40000000000 */
[----:B------:R-:W-:Y:S02]  /*9250*/  SEL R15, R88, R135, P0 ;  /* 0x00000087580f7207 */ /* 0x000fe40000000000 */
[----:B0-----:R-:W-:Y:S02]  /*9260*/  SEL R57, R133, R76, P0 ;  /* 0x0000004c85397207 */ /* 0x001fe40000000000 */
[----:B------:R-:W-:Y:S02]  /*9270*/  SEL R61, R137, R78, P0 ;  /* 0x0000004e893d7207 */ /* 0x000fe40000000000 */
[----:B--2---:R-:W-:Y:S01]  /*9280*/  SEL R25, R141, R82, P0 ;  /* 0x000000528d197207 */ /* 0x004fe20000000000 */
[----:B------:R-:W-:Y:S01]  /*9290*/  STSM.16.M88.4 [R47], R56 ;  /* 0x000000382f007844 */ /* 0x000fe20000000200 */
[----:B------:R-:W-:-:S02]  /*92a0*/  SEL R62, R62, R105, P0 ;  /* 0x000000693e3e7207 */ /* 0x000fc40000000000 */
[----:B------:R-:W-:Y:S01]  /*92b0*/  SEL R27, R82, R141, P0 ;  /* 0x0000008d521b7207 */ /* 0x000fe20000000000 */
[----:B------:R0:W-:Y:S01]  /*92c0*/  STSM.16.M88.4 [R3], R12 ;  /* 0x0000000c03007844 */ /* 0x0001e20000000200 */
[----:B------:R-:W-:Y:S02]  /*92d0*/  SEL R52, R107, R54, P0 ;  /* 0x000000366b347207 */ /* 0x000fe40000000000 */
[----:B------:R-:W-:Y:S01]  /*92e0*/  SEL R24, R109, R64, P0 ;  /* 0x000000406d187207 */ /* 0x000fe20000000000 */
[----:B------:R2:W-:Y:S01]  /*92f0*/  STSM.16.M88.4 [R5], R60 ;  /* 0x0000003c05007844 */ /* 0x0005e20000000200 */
[----:B------:R-:W-:Y:S02]  /*9300*/  SEL R54, R54, R107, P0 ;  /* 0x0000006b36367207 */ /* 0x000fe40000000000 */
[----:B------:R-:W-:Y:S01]  /*9310*/  SEL R26, R64, R109, P0 ;  /* 0x0000006d401a7207 */ /* 0x000fe20000000000 */
[----:B------:R-:W-:Y:S01]  /*9320*/  UISETP.NE.U32.AND UP1, UPT, UR6, URZ, UPT ;  /* 0x0000003f0600728c */ /* 0x000fe2000bf25070 */
[----:B-1----:R-:W-:Y:S01]  /*9330*/  SEL R53, R139, R80, P0 ;  /* 0x000000508b357207 */ /* 0x002fe20000000000 */
[----:B------:R-:W1:Y:S01]  /*9340*/  LDC R50, c[0x0][0xbe8] ;  /* 0x0002fa00ff327b82 */ /* 0x000e620000000800 */
[----:B------:R-:W-:-:S05]  /*9350*/  SEL R55, R80, R139, P0 ;  /* 0x0000008b50377207 */ /* 0x000fca0000000000 */
[----:B------:R3:W-:Y:S04]  /*9360*/  STSM.16.M88.4 [R20], R52 ;  /* 0x0000003414007844 */ /* 0x0007e80000000200 */
[----:B------:R3:W-:Y:S01]  /*9370*/  STSM.16.M88.4 [R45], R24 ;  /* 0x000000182d007844 */ /* 0x0007e20000000200 */
[----:B------:R-:W-:Y:S01]  /*9380*/  BAR.SYNC.DEFER_BLOCKING 0x1, 0x100 ;  /* 0x0044000000007b1d */ /* 0x000fe20000010000 */
[----:B------:R-:W-:-:S06]  /*9390*/  UISETP.NE.AND.EX UP1, UPT, UR7, URZ, UPT, UP1 ;  /* 0x0000003f0700728c */ /* 0x000fcc000bf25310 */
[----:B------:R-:W-:-:S05]  /*93a0*/  PLOP3.LUT P0, PT, PT, PT, UP1, 0x80, 0x0 ;  /* 0x000000000000781c */ /* 0x000fca0003f0f018 */
[----:B------:R-:W-:-:S04]  /*93b0*/  @UP1 UIADD3 UR6, UP2, UR8, UR6, URZ ;  /* 0x0000000608061290 */ /* 0x000fc8000ff5e03f */
[----:B------:R-:W-:Y:S01]  /*93c0*/  @UP1 UIADD3.X UR7, UR9, UR7, URZ, UP2, !UPT ;  /* 0x0000000709071290 */ /* 0x000fe200097fe43f */
[----:B------:R-:W-:Y:S01]  /*93d0*/  ULDC UR8, c[0x0][0xa88] ;  /* 0x0002a20000087ab9 */ /* 0x000fe20000000800 */
[----:B0-----:R-:W-:Y:S02]  /*93e0*/  IMAD.U32 R14, RZ, RZ, UR6 ;  /* 0x00000006ff0e7e24 */ /* 0x001fe4000f8e00ff */
[----:B------:R-:W-:Y:S01]  /*93f0*/  IMAD.U32 R3, RZ, RZ, UR8 ;  /* 0x00000008ff037e24 */ /* 0x000fe2000f8e00ff */
[----:B------:R-:W4:Y:S01]  /*9400*/  @P2 LDG.E R10, desc[UR48][R8.64] ;  /* 0x00000030080a2981 */ /* 0x000f22000c1e1900 */
[----:B------:R-:W-:Y:S01]  /*9410*/  IMAD.U32 R15, RZ, RZ, UR7 ;  /* 0x00000007ff0f7e24 */ /* 0x000fe2000f8e00ff */
[----:B-1----:R-:W-:Y:S01]  /*9420*/  ISETP.NE.AND P1, PT, R50, 0x1, PT ;  /* 0x000000013200780c */ /* 0x002fe20003f25270 */
[----:B------:R-:W-:Y:S01]  /*9430*/  UMOV UR4, URZ ;  /* 0x0000003f00047c82 */ /* 0x000fe20008000000 */
[----:B--2---:R-:W-:Y:S02]  /*9440*/  IMAD.U32 R5, RZ, RZ, UR40 ;  /* 0x00000028ff057e24 */ /* 0x004fe4000f8e00ff */
[----:B------:R3:W5:Y:S09]  /*9450*/  @P0 LDG.E R3, desc[UR48][R14.64] ;  /* 0x000000300e030981 */ /* 0x000772000c1e1900 */
[----:B------:R-:W0:Y:S08]  /*9460*/  @P1 LDC R11, c[0x0][0xbec] ;  /* 0x0002fb00ff0b1b82 */ /* 0x000e300000000800 */
[----:B------:R-:W1:Y:S01]  /*9470*/  @P1 LDC R12, c[0x0][0xbf0] ;  /* 0x0002fc00ff0c1b82 */ /* 0x000e620000000800 */
[----:B----4-:R-:W-:Y:S01]  /*9480*/  @P2 R2UR UR4, R10 ;  /* 0x000000000a0422ca */ /* 0x010fe200000e0000 */
[----:B01-3--:R-:W-:-:S14]  /*9490*/  @P0 BRA `(.L_x_174) ;  /* 0x0000000000100947 */ /* 0x00bfdc0003800000 */
[----:B------:R-:W-:Y:S05]  /*94a0*/  @!P2 BRA `(.L_x_174) ;  /* 0x00000000000ca947 */ /* 0x000fea0003800000 */
[----:B------:R-:W2:Y:S04]  /*94b0*/  LDG.E R10, desc[UR48][R8.64] ;  /* 0x00000030080a7981 */ /* 0x000ea8000c1e1900 */
[----:B-----5:R-:W2:Y:S02]  /*94c0*/  LDG.E R3, desc[UR48][R8.64+0x4] ;  /* 0x0000043008037981 */ /* 0x020ea4000c1e1900 */
[----:B--2---:R-:W-:-:S07]  /*94d0*/  IMAD.IADD R3, R3, 0x1, -R10 ;  /* 0x0000000103037824 */ /* 0x004fce00078e0a0a */
.L_x_174:
[----:B------:R-:W-:Y:S01]  /*94e0*/  USHF.R.S32.HI UR14, URZ, 0x1f, UR41 ;  /* 0x0000001f3f0e7899 */ /* 0x000fe20008011429 */
[----:B------:R-:W-:Y:S01]  /*94f0*/  IMAD R10, R5, 0x80, R236 ;  /* 0x00000080050a7824 */ /* 0x000fe200078e02ec */
[----:B------:R-:W-:Y:S01]  /*9500*/  ULDC.64 UR12, c[0x0][0xb90] ;  /* 0x0002e400000c7ab9 */ /* 0x000fe20000000a00 */
[----:B------:R-:W-:Y:S01]  /*9510*/  USHF.R.S32.HI UR9, URZ, 0x1f, UR4 ;  /* 0x0000001f3f097899 */ /* 0x000fe20008011404 */
[----:B-----5:R-:W-:Y:S01]  /*9520*/  IMAD R83, R3, R50, RZ ;  /* 0x0000003203537224 */ /* 0x020fe200078e02ff */
[----:B------:R-:W-:Y:S01]  /*9530*/  UIMAD UR10, UR14, UR12, URZ ;  /* 0x0000000c0e0a72a4 */ /* 0x000fe2000f8e023f */
[----:B------:R-:W-:Y:S01]  /*9540*/  @P1 IMAD.HI.U32 R5, R10, R11, RZ ;  /* 0x0000000b0a051227 */ /* 0x000fe200078e00ff */
[----:B------:R-:W-:Y:S01]  /*9550*/  UMOV UR8, UR4 ;  /* 0x0000000400087c82 */ /* 0x000fe20008000000 */
[----:B------:R-:W-:Y:S01]  /*9560*/  USEL UR37, UR37, URZ, !UP0 ;  /* 0x0000003f25257287 */ /* 0x000fe2000c000000 */
[----:B------:R-:W0:Y:S01]  /*9570*/  @P1 LDC R81, c[0x0][0xbf0] ;  /* 0x0002fc00ff511b82 */ /* 0x000e220000000800 */
[----:B------:R-:W-:Y:S01]  /*9580*/  UIMAD.WIDE.U32 UR6, UR41, UR12, UR8 ;  /* 0x0000000c290672a5 */ /* 0x000fe2000f8e0008 */
[----:B------:R-:W-:Y:S01]  /*9590*/  IMAD.MOV.U32 R8, RZ, RZ, R10 ;  /* 0x000000ffff087224 */ /* 0x000fe200078e000a */
[----:B------:R-:W-:Y:S01]  /*95a0*/  UIMAD UR10, UR41, UR13, UR10 ;  /* 0x0000000d290a72a4 */ /* 0x000fe2000f8e020a */
[----:B------:R-:W-:Y:S01]  /*95b0*/  @P1 SHF.R.U32.HI R8, RZ, R12, R5 ;  /* 0x0000000cff081219 */ /* 0x000fe20000011605 */
[----:B------:R-:W-:Y:S01]  /*95c0*/  USEL UR36, UR36, URZ, !UP0 ;  /* 0x0000003f24247287 */ /* 0x000fe2000c000000 */
[----:B------:R-:W-:Y:S01]  /*95d0*/  IMAD R5, R23, 0x40, R16 ;  /* 0x0000004017057824 */ /* 0x000fe200078e0210 */
[----:B------:R-:W-:Y:S01]  /*95e0*/  ULDC.64 UR12, c[0x0][0xb98] ;  /* 0x0002e600000c7ab9 */ /* 0x000fe20000000a00 */
[----:B------:R-:W-:Y:S01]  /*95f0*/  UIADD3 UR7, UR7, UR10, URZ ;  /* 0x0000000a07077290 */ /* 0x000fe2000fffe03f */
[----:B------:R-:W-:Y:S01]  /*9600*/  IMAD.MOV R9, RZ, RZ, -R8 ;  /* 0x000000ffff097224 */ /* 0x000fe200078e0a08 */
[----:B------:R-:W-:Y:S01]  /*9610*/  UIMAD UR8, UR37, UR12, URZ ;  /* 0x0000000c250872a4 */ /* 0x000fe2000f8e023f */
[----:B------:R-:W-:Y:S01]  /*9620*/  IMAD.WIDE R6, R5, 0x2, R6 ;  /* 0x0000000205067825 */ /* 0x000fe200078e0206 */
[----:B------:R-:W-:-:S02]  /*9630*/  UIMAD.WIDE.U32 UR6, UR36, UR12, UR6 ;  /* 0x0000000c240672a5 */ /* 0x000fc4000f8e0006 */
[----:B------:R-:W-:Y:S01]  /*9640*/  UIMAD UR8, UR36, UR13, UR8 ;  /* 0x0000000d240872a4 */ /* 0x000fe2000f8e0208 */
[----:B------:R-:W-:Y:S01]  /*9650*/  IMAD R5, R50, R9, R10 ;  /* 0x0000000932057224 */ /* 0x000fe200078e020a */
[----:B------:R-:W-:Y:S01]  /*9660*/  SHF.R.S32.HI R9, RZ, 0x1f, R8 ;  /* 0x0000001fff097819 */ /* 0x000fe20000011408 */
[----:B------:R-:W-:Y:S01]  /*9670*/  ULDC.64 UR10, c[0x0][0xaa0] ;  /* 0x0002a800000a7ab9 */ /* 0x000fe20000000a00 */
[----:B------:R-:W-:Y:S02]  /*9680*/  IADD3 R8, P0, R8, UR6, RZ ;  /* 0x0000000608087c10 */ /* 0x000fe4000ff1e0ff */
[----:B------:R-:W-:Y:S01]  /*9690*/  IMAD.U32 R10, RZ, RZ, UR8 ;  /* 0x00000008ff0a7e24 */ /* 0x000fe2000f8e00ff */
[C---:B------:R-:W-:Y:S02]  /*96a0*/  IADD3 R33, P2, R6.reuse, 0x5000, RZ ;  /* 0x0000500006217810 */ /* 0x040fe40007f5e0ff */
[----:B------:R-:W-:Y:S02]  /*96b0*/  IADD3 R57, P3, R6, 0x4000, RZ ;  /* 0x0000400006397810 */ /* 0x000fe40007f7e0ff */
[----:B------:R-:W-:Y:S01]  /*96c0*/  IADD3.X R9, R9, UR7, R10, P0, !PT ;  /* 0x0000000709097c10 */ /* 0x000fe200087fe40a */
[----:B------:R-:W-:Y:S01]  /*96d0*/  ULDC.64 UR6, c[0x0][0xb88] ;  /* 0x0002e20000067ab9 */ /* 0x000fe20000000a00 */
[----:B------:R-:W-:-:S02]  /*96e0*/  SHF.R.S32.HI R10, RZ, 0x1f, R5 ;  /* 0x0000001fff0a7819 */ /* 0x000fc40000011405 */
[----:B------:R-:W-:Y:S01]  /*96f0*/  IADD3 R29, P0, R6, 0x3000, RZ ;  /* 0x00003000061d7810 */ /* 0x000fe20007f1e0ff */
[----:B------:R-:W-:Y:S01]  /*9700*/  IMAD.WIDE.U32 R8, R5, UR6, R8 ;  /* 0x0000000605087c25 */ /* 0x000fe2000f8e0008 */
[----:B------:R-:W-:Y:S02]  /*9710*/  LOP3.LUT R32, R33, 0x380, RZ, 0xc0, !PT ;  /* 0x0000038021207812 */ /* 0x000fe400078ec0ff */
[----:B------:R-:W-:Y:S01]  /*9720*/  LOP3.LUT R28, R29, 0x380, RZ, 0xc0, !PT ;  /* 0x000003801d1c7812 */ /* 0x000fe200078ec0ff */
[----:B------:R-:W-:Y:S01]  /*9730*/  IMAD R10, R10, UR6, RZ ;  /* 0x000000060a0a7c24 */ /* 0x000fe2000f8e02ff */
[----:B------:R-:W-:Y:S02]  /*9740*/  SHF.R.U64 R32, R32, 0x3, RZ ;  /* 0x0000000320207819 */ /* 0x000fe400000012ff */
[----:B------:R-:W-:Y:S01]  /*9750*/  SHF.R.U64 R28, R28, 0x3, RZ ;  /* 0x000000031c1c7819 */ /* 0x000fe200000012ff */
[----:B------:R-:W-:Y:S01]  /*9760*/  IMAD R11, R5, UR7, R10 ;  /* 0x00000007050b7c24 */ /* 0x000fe2000f8e020a */
[----:B------:R-:W-:Y:S01]  /*9770*/  ULDC.64 UR6, c[0x0][0xb50] ;  /* 0x0002d40000067ab9 */ /* 0x000fe20000000a00 */
[----:B------:R-:W-:Y:S01]  /*9780*/  LOP3.LUT R32, R32, R33, RZ, 0x3c, !PT ;  /* 0x0000002120207212 */ /* 0x000fe200078e3cff */
[----:B------:R-:W-:Y:S01]  /*9790*/  IMAD.X R33, RZ, RZ, R7, P2 ;  /* 0x000000ffff217224 */ /* 0x000fe200010e0607 */
[----:B------:R-:W-:Y:S01]  /*97a0*/  LEA R10, P6, R8, UR6, 0x2 ;  /* 0x00000006080a7c11 */ /* 0x000fe2000f8c10ff */
[----:B------:R-:W-:Y:S01]  /*97b0*/  IMAD.IADD R5, R9, 0x1, R11 ;  /* 0x0000000109057824 */ /* 0x000fe200078e020b */
[----:B------:R-:W-:Y:S01]  /*97c0*/  LOP3.LUT R28, R28, R29, RZ, 0x3c, !PT ;  /* 0x0000001d1c1c7212 */ /* 0x000fe200078e3cff */
[----:B------:R-:W-:Y:S01]  /*97d0*/  IMAD.X R29, RZ, RZ, R7, P0 ;  /* 0x000000ffff1d7224 */ /* 0x000fe200000e0607 */
[----:B------:R-:W-:Y:S01]  /*97e0*/  IADD3 R61, P0, R6, 0x9000, RZ ;  /* 0x00009000063d7810 */ /* 0x000fe20007f1e0ff */
[----:B------:R-:W-:Y:S01]  /*97f0*/  SHFL.IDX PT, R46, R10, RZ, 0x1c1f ;  /* 0x001c1fff0a2e7589 */ /* 0x000fe200000e0000 */
[----:B------:R-:W-:Y:S01]  /*9800*/  LEA.HI.X R11, R8, UR7, R5, 0x2, P6 ;  /* 0x00000007080b7c11 */ /* 0x000fe2000b0f1405 */
[----:B------:R-:W-:Y:S01]  /*9810*/  IMAD.U32 R5, RZ, RZ, UR40 ;  /* 0x00000028ff057e24 */ /* 0x000fe2000f8e00ff */
[----:B------:R-:W-:Y:S01]  /*9820*/  LOP3.LUT R60, R61, 0x380, RZ, 0xc0, !PT ;  /* 0x000003803d3c7812 */ /* 0x000fe200078ec0ff */
[----:B------:R-:W-:Y:S01]  /*9830*/  SHFL.IDX PT, R48, R10, 0x1, 0x1c1f ;  /* 0x003c1f000a307f89 */ /* 0x000fe200000e0000 */
[----:B------:R-:W-:Y:S01]  /*9840*/  IADD3 R21, P2, R6, 0xb000, RZ ;  /* 0x0000b00006157810 */ /* 0x000fe20007f5e0ff */
[----:B------:R-:W-:Y:S01]  /*9850*/  IMAD R14, R5, 0x80, R234 ;  /* 0x00000080050e7824 */ /* 0x000fe200078e02ea */
[----:B------:R-:W-:Y:S01]  /*9860*/  SHF.R.U64 R60, R60, 0x3, RZ ;  /* 0x000000033c3c7819 */ /* 0x000fe200000012ff */
[----:B------:R-:W1:Y:S01]  /*9870*/  SHFL.IDX PT, R47, R11, RZ, 0x1c1f ;  /* 0x001c1fff0b2f7589 */ /* 0x000e6200000e0000 */
[----:B------:R-:W-:Y:S01]  /*9880*/  LOP3.LUT R20, R21, 0x380, RZ, 0xc0, !PT ;  /* 0x0000038015147812 */ /* 0x000fe200078ec0ff */
[----:B------:R-:W-:Y:S01]  /*9890*/  VIADD R5, R14, 0x8 ;  /* 0x000000080e057836 */ /* 0x000fe20000000000 */
[----:B------:R-:W-:Y:S01]  /*98a0*/  LOP3.LUT R56, R57, 0x380, RZ, 0xc0, !PT ;  /* 0x0000038039387812 */ /* 0x000fe200078ec0ff */
[----:B------:R-:W2:Y:S01]  /*98b0*/  SHFL.IDX PT, R49, R11, 0x1, 0x1c1f ;  /* 0x003c1f000b317f89 */ /* 0x000ea200000e0000 */
[----:B------:R-:W-:Y:S01]  /*98c0*/  LOP3.LUT R60, R60, R61, RZ, 0x3c, !PT ;  /* 0x0000003d3c3c7212 */ /* 0x000fe200078e3cff */
[----:B------:R-:W-:Y:S01]  /*98d0*/  IMAD.X R61, RZ, RZ, R7, P0 ;  /* 0x000000ffff3d7224 */ /* 0x000fe200000e0607 */
[----:B------:R-:W-:-:S02]  /*98e0*/  SHF.R.U64 R20, R20, 0x3, RZ ;  /* 0x0000000314147819 */ /* 0x000fc400000012ff */
[----:B------:R-:W-:Y:S02]  /*98f0*/  LOP3.LUT P0, RZ, R232, 0x3, RZ, 0xc0, !PT ;  /* 0x00000003e8ff7812 */ /* 0x000fe4000780c0ff */
[----:B------:R-:W-:Y:S02]  /*9900*/  SHF.R.U64 R56, R56, 0x3, RZ ;  /* 0x0000000338387819 */ /* 0x000fe400000012ff */
[----:B------:R-:W-:Y:S01]  /*9910*/  LOP3.LUT R20, R20, R21, RZ, 0x3c, !PT ;  /* 0x0000001514147212 */ /* 0x000fe200078e3cff */
[--C-:B------:R-:W-:Y:S01]  /*9920*/  IMAD.X R21, RZ, RZ, R7.reuse, P2 ;  /* 0x000000ffff157224 */ /* 0x100fe200010e0607 */
[-C--:B------:R-:W-:Y:S02]  /*9930*/  ISETP.GE.OR P2, PT, R14, R83.reuse, P0 ;  /* 0x000000530e00720c */ /* 0x080fe40000746670 */
[----:B------:R-:W-:Y:S02]  /*9940*/  ISETP.GE.OR P0, PT, R5, R83, P0 ;  /* 0x000000530500720c */ /* 0x000fe40000706670 */
[----:B------:R-:W-:Y:S01]  /*9950*/  LOP3.LUT R56, R56, R57, RZ, 0x3c, !PT ;  /* 0x0000003938387212 */ /* 0x000fe200078e3cff */
[----:B------:R-:W-:Y:S01]  /*9960*/  IMAD.X R57, RZ, RZ, R7, P3 ;  /* 0x000000ffff397224 */ /* 0x000fe200018e0607 */
[----:B------:R-:W-:-:S02]  /*9970*/  IADD3 R45, P3, R6, 0xa000, RZ ;  /* 0x0000a000062d7810 */ /* 0x000fc40007f7e0ff */
[C---:B------:R-:W-:Y:S02]  /*9980*/  IADD3 R13, P5, R6.reuse, 0x1000, RZ ;  /* 0x00001000060d7810 */ /* 0x040fe40007fbe0ff */
[----:B------:R-:W-:Y:S02]  /*9990*/  IADD3 R25, P4, R6, 0x2000, RZ ;  /* 0x0000200006197810 */ /* 0x000fe40007f9e0ff */
[----:B------:R-:W-:Y:S01]  /*99a0*/  LOP3.LUT R44, R45, 0x380, RZ, 0xc0, !PT ;  /* 0x000003802d2c7812 */ /* 0x000fe200078ec0ff */
[----:B-1----:R-:W-:Y:S01]  /*99b0*/  @!P2 ST.E desc[UR48][R46.64], R4 ;  /* 0x000000042e00a985 */ /* 0x002fe2000c101930 */
[----:B------:R-:W-:Y:S02]  /*99c0*/  LOP3.LUT R12, R13, 0x380, RZ, 0xc0, !PT ;  /* 0x000003800d0c7812 */ /* 0x000fe400078ec0ff */
[----:B------:R-:W-:Y:S01]  /*99d0*/  LOP3.LUT R24, R25, 0x380, RZ, 0xc0, !PT ;  /* 0x0000038019187812 */ /* 0x000fe200078ec0ff */
[----:B--2---:R1:W-:Y:S01]  /*99e0*/  @!P0 ST.E desc[UR48][R48.64], R0 ;  /* 0x0000000030008985 */ /* 0x0043e2000c101930 */
[----:B------:R-:W-:-:S02]  /*99f0*/  SHF.R.U64 R44, R44, 0x3, RZ ;  /* 0x000000032c2c7819 */ /* 0x000fc400000012ff */
[----:B------:R-:W-:Y:S01]  /*9a00*/  SHF.R.U64 R12, R12, 0x3, RZ ;  /* 0x000000030c0c7819 */ /* 0x000fe200000012ff */
[----:B------:R-:W-:Y:S01]  /*9a10*/  UIMAD UR8, UR9, UR10, URZ ;  /* 0x0000000a090872a4 */ /* 0x000fe2000f8e023f */
[----:B------:R-:W-:Y:S01]  /*9a20*/  SHF.R.U64 R24, R24, 0x3, RZ ;  /* 0x0000000318187819 */ /* 0x000fe200000012ff */
[----:B------:R-:W-:Y:S01]  /*9a30*/  UIMAD.WIDE.U32 UR6, UR4, UR10, URZ ;  /* 0x0000000a040672a5 */ /* 0x000fe2000f8e003f */
[----:B------:R-:W-:Y:S01]  /*9a40*/  LOP3.LUT R44, R44, R45, RZ, 0x3c, !PT ;  /* 0x0000002d2c2c7212 */ /* 0x000fe200078e3cff */
[--C-:B------:R-:W-:Y:S01]  /*9a50*/  IMAD.X R45, RZ, RZ, R7.reuse, P3 ;  /* 0x000000ffff2d7224 */ /* 0x100fe200018e0607 */
[----:B------:R-:W-:Y:S01]  /*9a60*/  IADD3 R8, P3, R6, 0xf000, RZ ;  /* 0x0000f00006087810 */ /* 0x000fe20007f7e0ff */
[----:B------:R-:W5:Y:S01]  /*9a70*/  LD.E.128 R28, desc[UR48][R28.64] ;  /* 0x000000301c1c7980 */ /* 0x000f62000c101d00 */
[----:B------:R-:W-:Y:S01]  /*9a80*/  LOP3.LUT R12, R12, R13, RZ, 0x3c, !PT ;  /* 0x0000000d0c0c7212 */ /* 0x000fe200078e3cff */
[----:B-1----:R-:W1:Y:S01]  /*9a90*/  @P1 LDC R49, c[0x0][0xbec] ;  /* 0x0002fb00ff311b82 */ /* 0x002e620000000800 */
[----:B------:R-:W-:Y:S01]  /*9aa0*/  LOP3.LUT R24, R24, R25, RZ, 0x3c, !PT ;  /* 0x0000001918187212 */ /* 0x000fe200078e3cff */
[--C-:B------:R-:W-:Y:S01]  /*9ab0*/  IMAD.X R13, RZ, RZ, R7.reuse, P5 ;  /* 0x000000ffff0d7224 */ /* 0x100fe200028e0607 */
[C---:B------:R-:W-:Y:S01]  /*9ac0*/  IADD3 R37, P6, R6.reuse, 0x6000, RZ ;  /* 0x0000600006257810 */ /* 0x040fe20007fde0ff */
[----:B------:R-:W-:Y:S01]  /*9ad0*/  IMAD.X R25, RZ, RZ, R7, P4 ;  /* 0x000000ffff197224 */ /* 0x000fe200020e0607 */
[C---:B------:R-:W-:Y:S01]  /*9ae0*/  IADD3 R41, P5, R6.reuse, 0x7000, RZ ;  /* 0x0000700006297810 */ /* 0x040fe20007fbe0ff */
[----:B------:R-:W-:Y:S01]  /*9af0*/  UIMAD UR8, UR4, UR11, UR8 ;  /* 0x0000000b040872a4 */ /* 0x000fe2000f8e0208 */
[----:B------:R-:W-:Y:S01]  /*9b00*/  IADD3 R69, P4, R6, 0x8000, RZ ;  /* 0x0000800006457810 */ /* 0x000fe20007f9e0ff */
[----:B------:R-:W-:Y:S01]  /*9b10*/  IMAD R0, R22, 0x20, R23 ;  /* 0x0000002016007824 */ /* 0x000fe200078e0217 */
[----:B------:R-:W-:Y:S01]  /*9b20*/  LOP3.LUT R3, R8, 0x380, RZ, 0xc0, !PT ;  /* 0x0000038008037812 */ /* 0x000fe200078ec0ff */
[----:B------:R-:W-:Y:S01]  /*9b30*/  ULDC.64 UR10, c[0x0][0xae8] ;  /* 0x0002ba00000a7ab9 */ /* 0x000fe20000000a00 */
[----:B------:R-:W-:Y:S01]  /*9b40*/  LOP3.LUT R36, R37, 0x380, RZ, 0xc0, !PT ;  /* 0x0000038025247812 */ /* 0x000fe200078ec0ff */
[----:B------:R-:W-:Y:S01]  /*9b50*/  IMAD.X R53, RZ, RZ, R7, P3 ;  /* 0x000000ffff357224 */ /* 0x000fe200018e0607 */
[----:B------:R-:W-:Y:S01]  /*9b60*/  LOP3.LUT R40, R41, 0x380, RZ, 0xc0, !PT ;  /* 0x0000038029287812 */ /* 0x000fe200078ec0ff */
[----:B------:R-:W5:Y:S01]  /*9b70*/  LD.E.128 R12, desc[UR48][R12.64] ;  /* 0x000000300c0c7980 */ /* 0x000f62000c101d00 */
[----:B------:R-:W-:-:S02]  /*9b80*/  LOP3.LUT R68, R69, 0x380, RZ, 0xc0, !PT ;  /* 0x0000038045447812 */ /* 0x000fc400078ec0ff */
[----:B------:R-:W-:Y:S01]  /*9b90*/  SHF.R.U64 R3, R3, 0x3, RZ ;  /* 0x0000000303037819 */ /* 0x000fe200000012ff */
[----:B------:R-:W5:Y:S01]  /*9ba0*/  LD.E.128 R24, desc[UR48][R24.64] ;  /* 0x0000003018187980 */ /* 0x000f62000c101d00 */
[----:B------:R-:W-:Y:S02]  /*9bb0*/  SHF.R.U64 R36, R36, 0x3, RZ ;  /* 0x0000000324247819 */ /* 0x000fe400000012ff */
[----:B------:R-:W-:Y:S01]  /*9bc0*/  SHF.R.U64 R40, R40, 0x3, RZ ;  /* 0x0000000328287819 */ /* 0x000fe200000012ff */
[----:B------:R-:W5:Y:S01]  /*9bd0*/  LD.E.128 R56, desc[UR48][R56.64] ;  /* 0x0000003038387980 */ /* 0x000f62000c101d00 */
[----:B------:R-:W-:Y:S02]  /*9be0*/  SHF.R.U64 R68, R68, 0x3, RZ ;  /* 0x0000000344447819 */ /* 0x000fe400000012ff */
[----:B------:R-:W-:Y:S01]  /*9bf0*/  LOP3.LUT R52, R3, R8, RZ, 0x3c, !PT ;  /* 0x0000000803347212 */ /* 0x000fe200078e3cff */
[----:B------:R-:W-:Y:S01]  /*9c00*/  IMAD.U32 R3, RZ, RZ, UR40 ;  /* 0x00000028ff037e24 */ /* 0x000fe2000f8e00ff */
[----:B------:R-:W-:Y:S01]  /*9c10*/  UIADD3 UR7, UR7, UR8, URZ ;  /* 0x0000000807077290 */ /* 0x000fe2000fffe03f */
[----:B------:R-:W-:Y:S01]  /*9c20*/  LOP3.LUT R36, R36, R37, RZ, 0x3c, !PT ;  /* 0x0000002524247212 */ /* 0x000fe200078e3cff */
[----:B------:R-:W-:Y:S01]  /*9c30*/  UIMAD UR4, UR14, UR10, URZ ;  /* 0x0000000a0e0472a4 */ /* 0x000fe2000f8e023f */
[----:B------:R-:W-:Y:S01]  /*9c40*/  LOP3.LUT R40, R40, R41, RZ, 0x3c, !PT ;  /* 0x0000002928287212 */ /* 0x000fe200078e3cff */
[--C-:B------:R-:W-:Y:S01]  /*9c50*/  IMAD.X R37, RZ, RZ, R7.reuse, P6 ;  /* 0x000000ffff257224 */ /* 0x100fe200030e0607 */
[----:B------:R-:W-:Y:S01]  /*9c60*/  LOP3.LUT R68, R68, R69, RZ, 0x3c, !PT ;  /* 0x0000004544447212 */ /* 0x000fe200078e3cff */
[--C-:B------:R-:W-:Y:S01]  /*9c70*/  IMAD.X R41, RZ, RZ, R7.reuse, P5 ;  /* 0x000000ffff297224 */ /* 0x100fe200028e0607 */
[C---:B------:R-:W-:Y:S01]  /*9c80*/  IADD3 R77, P6, R6.reuse, 0xc000, RZ ;  /* 0x0000c000064d7810 */ /* 0x040fe20007fde0ff */
[--C-:B------:R-:W-:Y:S01]  /*9c90*/  IMAD.X R69, RZ, RZ, R7.reuse, P4 ;  /* 0x000000ffff457224 */ /* 0x100fe200020e0607 */
[C---:B------:R-:W-:Y:S01]  /*9ca0*/  IADD3 R73, P5, R6.reuse, 0xd000, RZ ;  /* 0x0000d00006497810 */ /* 0x040fe20007fbe0ff */
[----:B------:R-:W-:Y:S01]  /*9cb0*/  IMAD R48, R3, 0x80, R0 ;  /* 0x0000008003307824 */ /* 0x000fe200078e0200 */
[C---:B------:R-:W-:Y:S01]  /*9cc0*/  IADD3 R65, P4, R6.reuse, 0xe000, RZ ;  /* 0x0000e00006417810 */ /* 0x040fe20007f9e0ff */
[----:B------:R-:W-:Y:S01]  /*9cd0*/  UIMAD UR4, UR41, UR11, UR4 ;  /* 0x0000000b290472a4 */ /* 0x000fe2000f8e0204 */
[----:B------:R-:W-:Y:S01]  /*9ce0*/  LOP3.LUT R9, R6, 0x380, RZ, 0xc0, !PT ;  /* 0x0000038006097812 */ /* 0x000fe200078ec0ff */
[----:B------:R-:W-:Y:S01]  /*9cf0*/  UIMAD.WIDE.U32 UR6, UR41, UR10, UR6 ;  /* 0x0000000a290672a5 */ /* 0x000fe2000f8e0006 */
[----:B------:R-:W-:Y:S01]  /*9d00*/  LOP3.LUT R76, R77, 0x380, RZ, 0xc0, !PT ;  /* 0x000003804d4c7812 */ /* 0x000fe200078ec0ff */
[----:B------:R-:W-:Y:S01]  /*9d10*/  ULDC.64 UR8, c[0x0][0xaf0] ;  /* 0x0002bc0000087ab9 */ /* 0x000fe20000000a00 */
[----:B------:R-:W-:Y:S01]  /*9d20*/  LOP3.LUT R72, R73, 0x380, RZ, 0xc0, !PT ;  /* 0x0000038049487812 */ /* 0x000fe200078ec0ff */
[----:B-1----:R-:W-:Y:S01]  /*9d30*/  @P1 IMAD.HI.U32 R0, R48, R49, RZ ;  /* 0x0000003130001227 */ /* 0x002fe200078e00ff */
[----:B------:R-:W-:Y:S01]  /*9d40*/  LOP3.LUT R64, R65, 0x380, RZ, 0xc0, !PT ;  /* 0x0000038041407812 */ /* 0x000fe200078ec0ff */
[----:B------:R-:W-:Y:S01]  /*9d50*/  UIADD3 UR7, UR7, UR4, URZ ;  /* 0x0000000407077290 */ /* 0x000fe2000fffe03f */
[----:B------:R-:W-:Y:S01]  /*9d60*/  SHF.R.U64 R9, R9, 0x3, RZ ;  /* 0x0000000309097819 */ /* 0x000fe200000012ff */
[----:B------:R-:W-:Y:S01]  /*9d70*/  UIMAD UR4, UR37, UR8, URZ ;  /* 0x00000008250472a4 */ /* 0x000fe2000f8e023f */
[----:B------:R-:W-:Y:S01]  /*9d80*/  SHF.R.U64 R76, R76, 0x3, RZ ;  /* 0x000000034c4c7819 */ /* 0x000fe200000012ff */
[----:B------:R-:W-:Y:S01]  /*9d90*/  IMAD.MOV.U32 R3, RZ, RZ, R48 ;  /* 0x000000ffff037224 */ /* 0x000fe200078e0030 */
[----:B------:R-:W-:Y:S01]  /*9da0*/  SHF.R.U64 R72, R72, 0x3, RZ ;  /* 0x0000000348487819 */ /* 0x000fe200000012ff */
[----:B------:R-:W-:Y:S01]  /*9db0*/  UIMAD.WIDE.U32 UR6, UR36, UR8, UR6 ;  /* 0x00000008240672a5 */ /* 0x000fe2000f8e0006 */
[----:B------:R-:W-:Y:S01]  /*9dc0*/  SHF.R.U64 R64, R64, 0x3, RZ ;  /* 0x0000000340407819 */ /* 0x000fe200000012ff */
[----:B------:R-:W5:Y:S01]  /*9dd0*/  LD.E.128 R32, desc[UR48][R32.64] ;  /* 0x0000003020207980 */ /* 0x000f62000c101d00 */
[----:B------:R-:W-:Y:S01]  /*9de0*/  LOP3.LUT R6, R9, R6, RZ, 0x3c, !PT ;  /* 0x0000000609067212 */ /* 0x000fe200078e3cff */
[----:B------:R-:W-:Y:S01]  /*9df0*/  UIMAD UR4, UR36, UR9, UR4 ;  /* 0x00000009240472a4 */ /* 0x000fe2000f8e0204 */
[----:B0-----:R-:W-:Y:S01]  /*9e00*/  @P1 SHF.R.U32.HI R3, RZ, R81, R0 ;  /* 0x00000051ff031219 */ /* 0x001fe20000011600 */
[----:B------:R-:W5:Y:S01]  /*9e10*/  LD.E.128 R36, desc[UR48][R36.64] ;  /* 0x0000003024247980 */ /* 0x000f62000c101d00 */
[----:B------:R-:W-:Y:S01]  /*9e20*/  LOP3.LUT R76, R76, R77, RZ, 0x3c, !PT ;  /* 0x0000004d4c4c7212 */ /* 0x000fe200078e3cff */
[--C-:B------:R-:W-:Y:S01]  /*9e30*/  IMAD.X R77, RZ, RZ, R7.reuse, P6 ;  /* 0x000000ffff4d7224 */ /* 0x100fe200030e0607 */
[----:B------:R-:W-:Y:S01]  /*9e40*/  LOP3.LUT R72, R72, R73, RZ, 0x3c, !PT ;  /* 0x0000004948487212 */ /* 0x000fe200078e3cff */
[--C-:B------:R-:W-:Y:S01]  /*9e50*/  IMAD.X R73, RZ, RZ, R7.reuse, P5 ;  /* 0x000000ffff497224 */ /* 0x100fe200028e0607 */
[----:B------:R-:W-:Y:S01]  /*9e60*/  LOP3.LUT R64, R64, R65, RZ, 0x3c, !PT ;  /* 0x0000004140407212 */ /* 0x000fe200078e3cff */
[----:B------:R-:W-:Y:S01]  /*9e70*/  IMAD.X R65, RZ, RZ, R7, P4 ;  /* 0x000000ffff417224 */ /* 0x000fe200020e0607 */
[----:B------:R-:W5:Y:S01]  /*9e80*/  LD.E.128 R8, desc[UR48][R6.64] ;  /* 0x0000003006087980 */ /* 0x000f62000c101d00 */
[--C-:B------:R-:W-:Y:S01]  /*9e90*/  SHF.R.S32.HI R0, RZ, 0x1f, R3.reuse ;  /* 0x0000001fff007819 */ /* 0x100fe20000011403 */
[----:B------:R-:W-:Y:S01]  /*9ea0*/  UIADD3 UR4, UR7, UR4, URZ ;  /* 0x0000000407047290 */ /* 0x000fe2000fffe03f */
[----:B------:R-:W-:Y:S01]  /*9eb0*/  IMAD.MOV R49, RZ, RZ, -R3 ;  /* 0x000000ffff317224 */ /* 0x000fe200078e0a03 */
[----:B------:R-:W5:Y:S04]  /*9ec0*/  LD.E.128 R40, desc[UR48][R40.64] ;  /* 0x0000003028287980 */ /* 0x000f68000c101d00 */
[----:B------:R-:W5:Y:S04]  /*9ed0*/  LD.E.128 R68, desc[UR48][R68.64] ;  /* 0x0000003044447980 */ /* 0x000f68000c101d00 */
[----:B------:R0:W5:Y:S01]  /*9ee0*/  LD.E.128 R4, desc[UR48][R20.64] ;  /* 0x0000003014047980 */ /* 0x000162000c101d00 */
[----:B------:R-:W-:-:S03]  /*9ef0*/  IMAD R49, R50, R49, R48 ;  /* 0x0000003132317224 */ /* 0x000fc600078e0230 */
[----:B------:R-:W5:Y:S04]  /*9f00*/  LD.E.128 R60, desc[UR48][R60.64] ;  /* 0x000000303c3c7980 */ /* 0x000f68000c101d00 */
[----:B------:R-:W5:Y:S01]  /*9f10*/  LD.E.128 R44, desc[UR48][R44.64] ;  /* 0x000000302c2c7980 */ /* 0x000f62000c101d00 */
[----:B0-----:R-:W-:Y:S02]  /*9f20*/  IMAD.U32 R20, RZ, RZ, UR6 ;  /* 0x00000006ff147e24 */ /* 0x001fe4000f8e00ff */
[----:B------:R-:W-:Y:S01]  /*9f30*/  IMAD.U32 R21, RZ, RZ, UR7 ;  /* 0x00000007ff157e24 */ /* 0x000fe2000f8e00ff */
[----:B------:R-:W-:Y:S01]  /*9f40*/  ULDC.64 UR6, c[0x0][0xae0] ;  /* 0x0002b80000067ab9 */ /* 0x000fe20000000a00 */
[----:B------:R-:W5:Y:S01]  /*9f50*/  LD.E.128 R76, desc[UR48][R76.64] ;  /* 0x000000304c4c7980 */ /* 0x000f62000c101d00 */
[----:B------:R-:W-:-:S02]  /*9f60*/  IMAD R0, R0, UR6, RZ ;  /* 0x0000000600007c24 */ /* 0x000fc4000f8e02ff */
[----:B------:R-:W-:Y:S01]  /*9f70*/  IMAD.U32 R21, RZ, RZ, UR4 ;  /* 0x00000004ff157e24 */ /* 0x000fe2000f8e00ff */
[----:B------:R-:W5:Y:S01]  /*9f80*/  LD.E.128 R72, desc[UR48][R72.64] ;  /* 0x0000003048487980 */ /* 0x000f62000c101d00 */
[C---:B------:R-:W-:Y:S01]  /*9f90*/  IMAD R81, R3.reuse, UR7, R0 ;  /* 0x0000000703517c24 */ /* 0x040fe2000f8e0200 */
[----:B------:R-:W-:Y:S02]  /*9fa0*/  SHF.R.S32.HI R0, RZ, 0x1f, R49 ;  /* 0x0000001fff007819 */ /* 0x000fe40000011431 */
[----:B------:R-:W5:Y:S01]  /*9fb0*/  LD.E.128 R64, desc[UR48][R64.64] ;  /* 0x0000003040407980 */ /* 0x000f62000c101d00 */
[----:B------:R-:W-:Y:S01]  /*9fc0*/  IMAD.WIDE.U32 R20, R3, UR6, R20 ;  /* 0x0000000603147c25 */ /* 0x000fe2000f8e0014 */
[----:B------:R-:W-:Y:S02]  /*9fd0*/  ULDC.64 UR6, c[0x0][0xad8] ;  /* 0x0002b60000067ab9 */ /* 0x000fe40000000a00 */
[----:B------:R-:W5:Y:S01]  /*9fe0*/  LD.E.128 R52, desc[UR48][R52.64] ;  /* 0x0000003034347980 */ /* 0x000f62000c101d00 */
[----:B------:R-:W-:Y:S01]  /*9ff0*/  IMAD.U32 R84, RZ, RZ, UR40 ;  /* 0x00000028ff547e24 */ /* 0x000fe2000f8e00ff */
[----:B------:R-:W-:Y:S01]  /*a000*/  @!PT LDS RZ, [RZ] ;  /* 0x00000000fffff984 */ /* 0x000fe20000000800 */
[----:B------:R-:W-:Y:S01]  /*a010*/  @!PT LDS RZ, [RZ] ;  /* 0x00000000fffff984 */ /* 0x000fe20000000800 */
[----:B------:R-:W-:Y:S01]  /*a020*/  @!PT LDS RZ, [RZ] ;  /* 0x00000000fffff984 */ /* 0x000fe20000000800 */
[----:B------:R-:W-:Y:S01]  /*a030*/  @!PT LDS RZ, [RZ] ;  /* 0x00000000fffff984 */ /* 0x000fe20000000800 */
[----:B------:R0:W-:Y:S06]  /*a040*/  MEMBAR.ALL.CTA ;  /* 0x0000000000007992 */ /* 0x0001ec0000008000 */
[----:B0-----:R-:W0:Y:S01]  /*a050*/  FENCE.VIEW.ASYNC.S ;  /* 0x00000000000073c6 */ /* 0x001e220000000000 */
[----:B------:R-:W-:-:S02]  /*a060*/  IMAD.IADD R21, R21, 0x1, R81 ;  /* 0x0000000115157824 */ /* 0x000fc400078e0251 */
[----:B------:R-:W-:Y:S02]  /*a070*/  IMAD R48, R0, UR6, RZ ;  /* 0x0000000600307c24 */ /* 0x000fe4000f8e02ff */
[----:B------:R-:W-:Y:S02]  /*a080*/  IMAD R84, R84, 0x80, R23 ;  /* 0x0000008054547824 */ /* 0x000fe400078e0217 */
[C---:B------:R-:W-:Y:S02]  /*a090*/  IMAD R3, R49.reuse, UR7, R48 ;  /* 0x0000000731037c24 */ /* 0x040fe4000f8e0230 */
[----:B------:R-:W-:Y:S01]  /*a0a0*/  IMAD.WIDE.U32 R20, R49, UR6, R20 ;  /* 0x0000000631147c25 */ /* 0x000fe2000f8e0014 */
[C---:B------:R-:W-:Y:S01]  /*a0b0*/  ISETP.GE.AND P2, PT, R84.reuse, R83, PT ;  /* 0x000000535400720c */ /* 0x040fe20003f46270 */
[----:B------:R-:W-:Y:S02]  /*a0c0*/  ULDC.64 UR6, c[0x0][0xa80] ;  /* 0x0002a00000067ab9 */ /* 0x000fe40000000a00 */
[----:B------:R-:W-:Y:S01]  /*a0d0*/  VIADD R0, R84, 0x20 ;  /* 0x0000002054007836 */ /* 0x000fe20000000000 */
[----:B------:R-:W-:Y:S01]  /*a0e0*/  LEA R50, P3, R20, UR6, 0x1 ;  /* 0x0000000614327c11 */ /* 0x000fe2000f8608ff */
[----:B------:R-:W-:-:S02]  /*a0f0*/  IMAD.IADD R3, R21, 0x1, R3 ;  /* 0x0000000115037824 */ /* 0x000fc400078e0203 */
[----:B------:R-:W-:Y:S01]  /*a100*/  VIADD R2, R2, 0x38820 ;  /* 0x0003882002027836 */ /* 0x000fe20000000000 */
[-C--:B------:R-:W-:Y:S01]  /*a110*/  ISETP.GE.AND P1, PT, R0, R83.reuse, PT ;  /* 0x000000530000720c */ /* 0x080fe20003f26270 */
[----:B------:R-:W-:Y:S01]  /*a120*/  VIADD R0, R84, 0x40 ;  /* 0x0000004054007836 */ /* 0x000fe20000000000 */
[----:B------:R-:W-:Y:S02]  /*a130*/  LEA.HI.X R82, R20, UR7, R3, 0x1, P3 ;  /* 0x0000000714527c11 */ /* 0x000fe400098f0c03 */
[----:B------:R-:W-:Y:S01]  /*a140*/  PRMT R2, RZ, 0x654, R2 ;  /* 0x00000654ff027816 */ /* 0x000fe20000000002 */
[----:B0-----:R0:W1:Y:S01]  /*a150*/  SHFL.IDX PT, R80, R50, RZ, 0x181f ;  /* 0x00181fff32507589 */ /* 0x00106200000e0000 */
[----:B------:R-:W-:Y:S01]  /*a160*/  ISETP.GE.AND P0, PT, R0, R83, PT ;  /* 0x000000530000720c */ /* 0x000fe20003f06270 */
[----:B------:R-:W-:Y:S01]  /*a170*/  BSSY B1, `(.L_x_175) ;  /* 0x0000019000017945 */ /* 0x000fe20003800000 */
[----:B------:R0:W-:Y:S01]  /*a180*/  SYNCS.ARRIVE.TRANS64.RED.A1T0 RZ, [R2+URZ], RZ ;  /* 0x000000ff02ff79a7 */ /* 0x0001e2000810043f */
[----:B------:R0:W2:Y:S01]  /*a190*/  SHFL.IDX PT, R0, R82, RZ, 0x181f ;  /* 0x00181fff52007589 */ /* 0x0000a200000e0000 */
[----:B------:R-:W-:-:S02]  /*a1a0*/  SHF.R.S32.HI R85, RZ, 0x1f, R19 ;  /* 0x0000001fff557819 */ /* 0x000fc40000011413 */
[----:B------:R-:W-:Y:S02]  /*a1b0*/  SHF.R.S32.HI R86, RZ, 0x1f, R17 ;  /* 0x0000001fff567819 */ /* 0x000fe40000011411 */
[----:B------:R-:W-:Y:S02]  /*a1c0*/  SHF.R.S32.HI R87, RZ, 0x1f, R18 ;  /* 0x0000001fff577819 */ /* 0x000fe40000011412 */
[----:B------:R-:W-:Y:S01]  /*a1d0*/  SHF.R.S32.HI R88, RZ, 0x1f, R16 ;  /* 0x0000001fff587819 */ /* 0x000fe20000011410 */
[----:B0-----:R-:W-:Y:S06]  /*a1e0*/  @P2 BRA `(.L_x_176) ;  /* 0x0000000000442947 */ /* 0x001fec0003800000 */
[----:B------:R-:W-:Y:S02]  /*a1f0*/  ULDC UR4, c[0x0][0xac8] ;  /* 0x0002b20000047ab9 */ /* 0x000fe40000000800 */
[----:B------:R-:W-:Y:S02]  /*a200*/  ISETP.GE.AND P5, PT, R16, UR4, PT ;  /* 0x0000000410007c0c */ /* 0x000fe4000bfa6270 */
[----:B------:R-:W-:Y:S02]  /*a210*/  ISETP.GE.AND P4, PT, R18, UR4, PT ;  /* 0x0000000412007c0c */ /* 0x000fe4000bf86270 */
[----:B------:R-:W-:Y:S02]  /*a220*/  ISETP.GE.AND P3, PT, R17, UR4, PT ;  /* 0x0000000411007c0c */ /* 0x000fe4000bf66270 */
[----:B------:R-:W-:-:S07]  /*a230*/  ISETP.GE.AND P2, PT, R19, UR4, PT ;  /* 0x0000000413007c0c */ /* 0x000fce000bf46270 */
[----:B-1----:R-:W-:-:S04]  /*a240*/  @!P5 LEA R2, P6, R16, R80, 0x1 ;  /* 0x000000501002d211 */ /* 0x002fc800078c08ff */
[----:B--2---:R-:W-:Y:S02]  /*a250*/  @!P5 LEA.HI.X R3, R16, R0, R88, 0x1, P6 ;  /* 0x000000001003d211 */ /* 0x004fe400030f0c58 */
[----:B------:R-:W-:-:S03]  /*a260*/  @!P4 LEA R20, P6, R18, R80, 0x1 ;  /* 0x000000501214c211 */ /* 0x000fc600078c08ff */
[----:B-----5:R0:W-:Y:S01]  /*a270*/  @!P5 ST.E.128 desc[UR48][R2.64], R8 ;  /* 0x000000080200d985 */ /* 0x0201e2000c101d30 */
[----:B------:R-:W-:Y:S02]  /*a280*/  @!P4 LEA.HI.X R21, R18, R0, R87, 0x1, P6 ;  /* 0x000000001215c211 */ /* 0x000fe400030f0c57 */
[----:B------:R-:W-:-:S03]  /*a290*/  @!P3 LEA R48, P6, R17, R80, 0x1 ;  /* 0x000000501130b211 */ /* 0x000fc600078c08ff */
[----:B------:R0:W-:Y:S01]  /*a2a0*/  @!P4 ST.E.128 desc[UR48][R20.64], R56 ;  /* 0x000000381400c985 */ /* 0x0001e2000c101d30 */
[----:B------:R-:W-:Y:S02]  /*a2b0*/  @!P3 LEA.HI.X R49, R17, R0, R86, 0x1, P6 ;  /* 0x000000001131b211 */ /* 0x000fe400030f0c56 */
[----:B------:R-:W-:-:S03]  /*a2c0*/  @!P2 LEA R80, P6, R19, R80, 0x1 ;  /* 0x000000501350a211 */ /* 0x000fc600078c08ff */
[----:B------:R0:W-:Y:S01]  /*a2d0*/  @!P3 ST.E.128 desc[UR48][R48.64], R68 ;  /* 0x000000443000b985 */ /* 0x0001e2000c101d30 */
[----:B------:R-:W-:-:S05]  /*a2e0*/  @!P2 LEA.HI.X R81, R19, R0, R85, 0x1, P6 ;  /* 0x000000001351a211 */ /* 0x000fca00030f0c55 */
[----:B------:R0:W-:Y:S04]  /*a2f0*/  @!P2 ST.E.128 desc[UR48][R80.64], R76 ;  /* 0x0000004c5000a985 */ /* 0x0001e8000c101d30 */
.L_x_176:
[----:B------:R-:W-:Y:S05]  /*a300*/  BSYNC B1 ;  /* 0x0000000000017941 */ /* 0x000fea0003800000 */
.L_x_175:
[----:B--2---:R2:W3:Y:S01]  /*a310*/  SHFL.IDX PT, R0, R82, 0x1, 0x181f ;  /* 0x00381f0052007f89 */ /* 0x0044e200000e0000 */
        /* <DEDUP_REMOVED lines=8> */
[-C--:B0-----:R-:W-:Y:S02]  /*a3a0*/  @!P4 LEA R2, P6, R16, R20.reuse, 0x1 ;  /* 0x000000141002c211 */ /* 0x081fe400078c08ff */
[----:B-----5:R-:W-:Y:S02]  /*a3b0*/  @!P3 LEA R8, P5, R18, R20, 0x1 ;  /* 0x000000141208b211 */ /* 0x020fe400078a08ff */
[----:B---3--:R-:W-:Y:S02]  /*a3c0*/  @!P4 LEA.HI.X R3, R16, R0, R88, 0x1, P6 ;  /* 0x000000001003c211 */ /* 0x008fe400030f0c58 */
[----:B------:R-:W-:Y:S02]  /*a3d0*/  @!P2 LEA R10, P6, R17, R20, 0x1 ;  /* 0x00000014110aa211 */ /* 0x000fe400078c08ff */
[----:B------:R-:W-:Y:S01]  /*a3e0*/  @!P3 LEA.HI.X R9, R18, R0, R87, 0x1, P5 ;  /* 0x000000001209b211 */ /* 0x000fe200028f0c57 */
[----:B------:R4:W-:Y:S01]  /*a3f0*/  @!P4 ST.E.128 desc[UR48][R2.64], R12 ;  /* 0x0000000c0200c985 */ /* 0x0009e2000c101d30 */
[----:B------:R-:W-:-:S02]  /*a400*/  @!P1 LEA R20, P5, R19, R20, 0x1 ;  /* 0x0000001413149211 */ /* 0x000fc400078a08ff */
[-C--:B------:R-:W-:Y:S01]  /*a410*/  @!P2 LEA.HI.X R11, R17, R0.reuse, R86, 0x1, P6 ;  /* 0x00000000110ba211 */ /* 0x080fe200030f0c56 */
[----:B------:R4:W-:Y:S01]  /*a420*/  @!P3 ST.E.128 desc[UR48][R8.64], R32 ;  /* 0x000000200800b985 */ /* 0x0009e2000c101d30 */
[----:B------:R-:W-:-:S03]  /*a430*/  @!P1 LEA.HI.X R21, R19, R0, R85, 0x1, P5 ;  /* 0x0000000013159211 */ /* 0x000fc600028f0c55 */
[----:B------:R4:W-:Y:S04]  /*a440*/  @!P2 ST.E.128 desc[UR48][R10.64], R60 ;  /* 0x0000003c0a00a985 */ /* 0x0009e8000c101d30 */
[----:B------:R4:W-:Y:S02]  /*a450*/  @!P1 ST.E.128 desc[UR48][R20.64], R72 ;  /* 0x0000004814009985 */ /* 0x0009e4000c101d30 */
.L_x_178:
[----:B------:R-:W-:Y:S05]  /*a460*/  BSYNC B1 ;  /* 0x0000000000017941 */ /* 0x000fea0003800000 */
.L_x_177:
[----:B---3--:R3:W0:Y:S01]  /*a470*/  SHFL.IDX PT, R0, R82, 0x2, 0x181f ;  /* 0x00581f0052007f89 */ /* 0x00862200000e0000 */
[----:B------:R-:W-:Y:S03]  /*a480*/  BSSY B1, `(.L_x_179) ;  /* 0x0000014000017945 */ /* 0x000fe60003800000 */
[----:B----45:R3:W4:Y:S01]  /*a490*/  SHFL.IDX PT, R12, R50, 0x2, 0x181f ;  /* 0x00581f00320c7f89 */ /* 0x03072200000e0000 */
[----:B------:R-:W-:Y:S05]  /*a4a0*/  @P0 BRA `(.L_x_180) ;  /* 0x0000000000440947 */ /* 0x000fea0003800000 */
[----:B------:R-:W-:Y:S02]  /*a4b0*/  ULDC UR4, c[0x0][0xac8] ;  /* 0x0002b20000047ab9 */ /* 0x000fe40000000800 */
[----:B------:R-:W-:Y:S02]  /*a4c0*/  ISETP.GE.AND P3, PT, R16, UR4, PT ;  /* 0x0000000410007c0c */ /* 0x000fe4000bf66270 */
[----:B------:R-:W-:Y:S02]  /*a4d0*/  ISETP.GE.AND P2, PT, R18, UR4, PT ;  /* 0x0000000412007c0c */ /* 0x000fe4000bf46270 */
[----:B------:R-:W-:Y:S02]  /*a4e0*/  ISETP.GE.AND P1, PT, R17, UR4, PT ;  /* 0x0000000411007c0c */ /* 0x000fe4000bf26270 */
[----:B------:R-:W-:-:S07]  /*a4f0*/  ISETP.GE.AND P0, PT, R19, UR4, PT ;  /* 0x0000000413007c0c */ /* 0x000fce000bf06270 */
[-C--:B----4-:R-:W-:Y:S02]  /*a500*/  @!P3 LEA R2, P6, R16, R12.reuse, 0x1 ;  /* 0x0000000c1002b211 */ /* 0x090fe400078c08ff */
[-C--:B------:R-:W-:Y:S02]  /*a510*/  @!P2 LEA R8, P5, R18, R12.reuse, 0x1 ;  /* 0x0000000c1208a211 */ /* 0x080fe400078a08ff */
[----:B------:R-:W-:Y:S02]  /*a520*/  @!P1 LEA R10, P4, R17, R12, 0x1 ;  /* 0x0000000c110a9211 */ /* 0x000fe400078808ff */
[----:B0-----:R-:W-:Y:S02]  /*a530*/  @!P3 LEA.HI.X R3, R16, R0, R88, 0x1, P6 ;  /* 0x000000001003b211 */ /* 0x001fe400030f0c58 */
[----:B------:R-:W-:Y:S02]  /*a540*/  @!P0 LEA R12, P6, R19, R12, 0x1 ;  /* 0x0000000c130c8211 */ /* 0x000fe400078c08ff */
[-C--:B------:R-:W-:Y:S01]  /*a550*/  @!P2 LEA.HI.X R9, R18, R0.reuse, R87, 0x1, P5 ;  /* 0x000000001209a211 */ /* 0x080fe200028f0c57 */
[----:B------:R0:W-:Y:S01]  /*a560*/  @!P3 ST.E.128 desc[UR48][R2.64], R24 ;  /* 0x000000180200b985 */ /* 0x0001e2000c101d30 */
[----:B------:R-:W-:-:S02]  /*a570*/  @!P1 LEA.HI.X R11, R17, R0, R86, 0x1, P4 ;  /* 0x00000000110b9211 */ /* 0x000fc400020f0c56 */
[----:B------:R-:W-:Y:S01]  /*a580*/  @!P0 LEA.HI.X R13, R19, R0, R85, 0x1, P6 ;  /* 0x00000000130d8211 */ /* 0x000fe200030f0c55 */
[----:B------:R0:W-:Y:S04]  /*a590*/  @!P2 ST.E.128 desc[UR48][R8.64], R36 ;  /* 0x000000240800a985 */ /* 0x0001e8000c101d30 */
[----:B------:R0:W-:Y:S04]  /*a5a0*/  @!P1 ST.E.128 desc[UR48][R10.64], R44 ;  /* 0x0000002c0a009985 */ /* 0x0001e8000c101d30 */
[----:B------:R0:W-:Y:S02]  /*a5b0*/  @!P0 ST.E.128 desc[UR48][R12.64], R64 ;  /* 0x000000400c008985 */ /* 0x0001e4000c101d30 */
.L_x_180:
[----:B------:R-:W-:Y:S05]  /*a5c0*/  BSYNC B1 ;  /* 0x0000000000017941 */ /* 0x000fea0003800000 */
.L_x_179:
[----:B0-----:R-:W-:Y:S01]  /*a5d0*/  VIADD R0, R84, 0x60 ;  /* 0x0000006054007836 */ /* 0x001fe20000000000 */
[----:B--23--:R-:W3:Y:S04]  /*a5e0*/  SHFL.IDX PT, R82, R82, 0x3, 0x181f ;  /* 0x00781f0052527f89 */ /* 0x00cee800000e0000 */
[----:B------:R-:W-:Y:S01]  /*a5f0*/  ISETP.GE.AND P0, PT, R0, R83, PT ;  /* 0x000000530000720c */ /* 0x000fe20003f06270 */
[----:B------:R-:W0:-:S12]  /*a600*/  SHFL.IDX PT, R50, R50, 0x3, 0x181f ;  /* 0x00781f0032327f89 */ /* 0x000e1800000e0000 */
[----:B------:R-:W-:Y:S05]  /*a610*/  @P0 BRA `(.L_x_181) ;  /* 0x0000000c00cc0947 */ /* 0x000fea0003800000 */
[----:B------:R-:W-:Y:S02]  /*a620*/  ULDC UR4, c[0x0][0xac8] ;  /* 0x0002b20000047ab9 */ /* 0x000fe40000000800 */
[----:B------:R-:W-:Y:S02]  /*a630*/  ISETP.GE.AND P3, PT, R16, UR4, PT ;  /* 0x0000000410007c0c */ /* 0x000fe4000bf66270 */
[----:B------:R-:W-:Y:S02]  /*a640*/  ISETP.GE.AND P4, PT, R18, UR4, PT ;  /* 0x0000000412007c0c */ /* 0x000fe4000bf86270 */
[----:B------:R-:W-:-:S09]  /*a650*/  ISETP.GE.AND P5, PT, R17, UR4, PT ;  /* 0x0000000411007c0c */ /* 0x000fd2000bfa6270 */
[-C--:B0-----:R-:W-:Y:S02]  /*a660*/  @!P3 LEA R2, P0, R16, R50.reuse, 0x1 ;  /* 0x000000321002b211 */ /* 0x081fe400078008ff */
[-C--:B------:R-:W-:Y:S02]  /*a670*/  @!P4 LEA R8, P1, R18, R50.reuse, 0x1 ;  /* 0x000000321208c211 */ /* 0x080fe400078208ff */
[C---:B------:R-:W-:Y:S02]  /*a680*/  @!P5 LEA R10, P2, R17.reuse, R50, 0x1 ;  /* 0x00000032110ad211 */ /* 0x040fe400078408ff */
[-C--:B---3--:R-:W-:Y:S02]  /*a690*/  @!P3 LEA.HI.X R3, R16, R82.reuse, R88, 0x1, P0 ;  /* 0x000000521003b211 */ /* 0x088fe400000f0c58 */
[-C--:B------:R-:W-:Y:S02]  /*a6a0*/  @!P4 LEA.HI.X R9, R18, R82.reuse, R87, 0x1, P1 ;  /* 0x000000521209c211 */ /* 0x080fe400008f0c57 */
[----:B------:R-:W-:Y:S01]  /*a6b0*/  @!P5 LEA.HI.X R11, R17, R82, R86, 0x1, P2 ;  /* 0x00000052110bd211 */ /* 0x000fe200010f0c56 */
[----:B------:R0:W-:Y:S01]  /*a6c0*/  @!P3 ST.E.128 desc[UR48][R2.64], R28 ;  /* 0x0000001c0200b985 */ /* 0x0001e2000c101d30 */
[----:B------:R-:W-:-:S03]  /*a6d0*/  ISETP.GE.AND P0, PT, R19, UR4, PT ;  /* 0x0000000413007c0c */ /* 0x000fc6000bf06270 */
[----:B------:R0:W-:Y:S04]  /*a6e0*/  @!P4 ST.E.128 desc[UR48][R8.64], R40 ;  /* 0x000000280800c985 */ /* 0x0001e8000c101d30 */
[----:B------:R0:W-:Y:S06]  /*a6f0*/  @!P5 ST.E.128 desc[UR48][R10.64], R4 ;  /* 0x000000040a00d985 */ /* 0x0001ec000c101d30 */
[----:B------:R-:W-:Y:S05]  /*a700*/  @P0 BRA `(.L_x_181) ;  /* 0x0000000c00900947 */ /* 0x000fea0003800000 */
[----:B0-----:R-:W-:-:S04]  /*a710*/  LEA R2, P0, R19, R50, 0x1 ;  /* 0x0000003213027211 */ /* 0x001fc800078008ff */
[----:B------:R-:W-:-:S05]  /*a720*/  LEA.HI.X R3, R19, R82, R85, 0x1, P0 ;  /* 0x0000005213037211 */ /* 0x000fca00000f0c55 */
[----:B------:R0:W-:Y:S01]  /*a730*/  ST.E.128 desc[UR48][R2.64], R52 ;  /* 0x0000003402007985 */ /* 0x0001e2000c101d30 */
[----:B------:R-:W-:Y:S05]  /*a740*/  BRA `(.L_x_181) ;  /* 0x0000000c00807947 */ /* 0x000fea0003800000 */
.L_x_173:
[----:B------:R-:W-:Y:S01]  /*a750*/  ULDC.64 UR6, c[0x0][0xc00] ;  /* 0x0003000000067ab9 */ /* 0x000fe20000000a00 */
[----:B------:R-:W-:Y:S01]  /*a760*/  ULDC UR4, c[0x0][0xa88] ;  /* 0x0002a20000047ab9 */ /* 0x000fe20000000800 */
[----:B------:R-:W-:Y:S01]  /*a770*/  UISETP.NE.U32.AND UP0, UPT, UR6, URZ, UPT ;  /* 0x0000003f0600728c */ /* 0x000fe2000bf05070 */
[----:B------:R-:W0:Y:S03]  /*a780*/  LDC R11, c[0x0][0xbe8] ;  /* 0x0002fa00ff0b7b82 */ /* 0x000e260000000800 */
[----:B------:R-:W-:-:S03]  /*a790*/  UISETP.NE.AND.EX UP0, UPT, UR7, URZ, UPT, UP0 ;  /* 0x0000003f0700728c */ /* 0x000fc6000bf05300 */
[----:B------:R-:W-:Y:S02]  /*a7a0*/  ULDC.64 UR6, c[0x0][0xc00] ;  /* 0x0003000000067ab9 */ /* 0x000fe40000000a00 */
[----:B------:R-:W-:Y:S01]  /*a7b0*/  UIMAD.WIDE UR6, UR36, 0x4, UR6 ;  /* 0x00000004240678a5 */ /* 0x000fe2000f8e0206 */
[----:B------:R-:W-:-:S05]  /*a7c0*/  PLOP3.LUT P2, PT, PT, PT, UP0, 0x80, 0x0 ;  /* 0x000000000000781c */ /* 0x000fca0003f4f008 */
[----:B------:R-:W-:Y:S02]  /*a7d0*/  IMAD.U32 R2, RZ, RZ, UR6 ;  /* 0x00000006ff027e24 */ /* 0x000fe4000f8e00ff */
[----:B------:R-:W-:Y:S01]  /*a7e0*/  IMAD.U32 R3, RZ, RZ, UR7 ;  /* 0x00000007ff037e24 */ /* 0x000fe2000f8e00ff */
[----:B------:R-:W-:Y:S02]  /*a7f0*/  ULDC.64 UR6, c[0x0][0xc08] ;  /* 0x0003020000067ab9 */ /* 0x000fe40000000a00 */
[----:B------:R-:W-:-:S03]  /*a800*/  UISETP.NE.U32.AND UP1, UPT, UR6, URZ, UPT ;  /* 0x0000003f0600728c */ /* 0x000fc6000bf25070 */
[----:B------:R-:W2:Y:S01]  /*a810*/  @P2 LDG.E R6, desc[UR48][R2.64] ;  /* 0x0000003002062981 */ /* 0x000ea2000c1e1900 */
[----:B------:R-:W-:Y:S01]  /*a820*/  UISETP.NE.AND.EX UP1, UPT, UR7, URZ, UPT, UP1 ;  /* 0x0000003f0700728c */ /* 0x000fe2000bf25310 */
[----:B------:R-:W-:-:S05]  /*a830*/  IMAD.U32 R0, RZ, RZ, UR4 ;  /* 0x00000004ff007e24 */ /* 0x000fca000f8e00ff */
[----:B------:R-:W-:-:S05]  /*a840*/  PLOP3.LUT P3, PT, PT, PT, UP1, 0x80, 0x0 ;  /* 0x000000000000781c */ /* 0x000fca0003f6f018 */
[----:B------:R-:W-:Y:S02]  /*a850*/  @UP1 ULDC.64 UR6, c[0x0][0xc08] ;  /* 0x0003020000061ab9 */ /* 0x000fe40000000a00 */
[----:B------:R-:W-:-:S06]  /*a860*/  @UP1 UIMAD.WIDE UR6, UR36, 0x4, UR6 ;  /* 0x00000004240618a5 */ /* 0x000fcc000f8e0206 */
[----:B------:R-:W-:Y:S02]  /*a870*/  IMAD.U32 R4, RZ, RZ, UR6 ;  /* 0x00000006ff047e24 */ /* 0x000fe4000f8e00ff */
[----:B------:R-:W-:-:S05]  /*a880*/  IMAD.U32 R5, RZ, RZ, UR7 ;  /* 0x00000007ff057e24 */ /* 0x000fca000f8e00ff */
[----:B------:R1:W5:Y:S01]  /*a890*/  @P3 LDG.E R0, desc[UR48][R4.64] ;  /* 0x0000003004003981 */ /* 0x000362000c1e1900 */
[----:B0-----:R-:W-:Y:S01]  /*a8a0*/  ISETP.NE.AND P0, PT, R11, 0x1, PT ;  /* 0x000000010b00780c */ /* 0x001fe20003f05270 */
[----:B------:R-:W-:Y:S01]  /*a8b0*/  UMOV UR4, URZ ;  /* 0x0000003f00047c82 */ /* 0x000fe20008000000 */
[----:B------:R-:W-:Y:S01]  /*a8c0*/  USHF.R.S32.HI UR10, URZ, 0x1f, UR41 ;  /* 0x0000001f3f0a7899 */ /* 0x000fe20008011429 */
[----:B------:R-:W0:Y:S10]  /*a8d0*/  S2R R7, SR_TID.X ;  /* 0x0000000000077919 */ /* 0x000e340000002100 */
[----:B------:R-:W3:Y:S01]  /*a8e0*/  @P0 LDC R9, c[0x0][0xbec] ;  /* 0x0002fb00ff090b82 */ /* 0x000ee20000000800 */
[----:B0-----:R-:W-:-:S05]  /*a8f0*/  VIADD R7, R7, 0xffffff80 ;  /* 0xffffff8007077836 */ /* 0x001fca0000000000 */
[----:B------:R-:W-:Y:S02]  /*a900*/  ISETP.GE.AND P1, PT, R7, 0x80, PT ;  /* 0x000000800700780c */ /* 0x000fe40003f26270 */
[----:B--2---:R-:W-:-:S13]  /*a910*/  @P2 R2UR UR4, R6 ;  /* 0x00000000060422ca */ /* 0x004fda00000e0000 */
[----:B------:R-:W-:Y:S01]  /*a920*/  USHF.R.S32.HI UR9, URZ, 0x1f, UR4 ;  /* 0x0000001f3f097899 */ /* 0x000fe20008011404 */
[----:B-1-3--:R-:W-:Y:S11]  /*a930*/  @P3 BRA `(.L_x_182) ;  /* 0x0000000000103947 */ /* 0x00aff60003800000 */
[----:B------:R-:W-:Y:S05]  /*a940*/  @!P2 BRA `(.L_x_182) ;  /* 0x00000000000ca947 */ /* 0x000fea0003800000 */
[----:B------:R-:W2:Y:S04]  /*a950*/  LDG.E R5, desc[UR48][R2.64] ;  /* 0x0000003002057981 */ /* 0x000ea8000c1e1900 */
[----:B-----5:R-:W2:Y:S02]  /*a960*/  LDG.E R0, desc[UR48][R2.64+0x4] ;  /* 0x0000043002007981 */ /* 0x020ea4000c1e1900 */
[----:B--2---:R-:W-:-:S07]  /*a970*/  IMAD.IADD R0, R0, 0x1, -R5 ;  /* 0x0000000100007824 */ /* 0x004fce00078e0a05 */
.L_x_182:
[----:B------:R-:W-:Y:S01]  /*a980*/  USEL UR36, UR36, URZ, !UP0 ;  /* 0x0000003f24247287 */ /* 0x000fe2000c000000 */
[----:B------:R-:W-:Y:S01]  /*a990*/  BSSY B1, `(.L_x_183) ;  /* 0x000002d000017945 */ /* 0x000fe20003800000 */
[----:B------:R-:W-:-:S03]  /*a9a0*/  USEL UR37, UR37, URZ, !UP0 ;  /* 0x0000003f25257287 */ /* 0x000fc6000c000000 */
[----:B------:R-:W-:Y:S09]  /*a9b0*/  @P1 BRA `(.L_x_184) ;  /* 0x0000000000a81947 */ /* 0x000ff20003800000 */
[----:B------:R-:W0:Y:S01]  /*a9c0*/  S2R R3, SR_TID.X ;  /* 0x0000000000037919 */ /* 0x000e220000002100 */
[----:B------:R-:W1:Y:S01]  /*a9d0*/  LDC R7, c[0x0][0xbe8] ;  /* 0x0002fa00ff077b82 */ /* 0x000e620000000800 */
[----:B------:R-:W-:-:S04]  /*a9e0*/  IMAD.U32 R2, RZ, RZ, UR40 ;  /* 0x00000028ff027e24 */ /* 0x000fc8000f8e00ff */
[----:B0-----:R-:W-:Y:S02]  /*a9f0*/  IMAD R2, R2, 0x80, R3 ;  /* 0x0000008002027824 */ /* 0x001fe400078e0203 */
[----:B-1---5:R-:W-:Y:S02]  /*aa00*/  IMAD R3, R0, R7, RZ ;  /* 0x0000000700037224 */ /* 0x022fe400078e02ff */
[----:B------:R-:W-:-:S05]  /*aa10*/  VIADD R4, R2, 0xffffff80 ;  /* 0xffffff8002047836 */ /* 0x000fca0000000000 */
[----:B------:R-:W-:-:S13]  /*aa20*/  ISETP.GE.AND P1, PT, R4, R3, PT ;  /* 0x000000030400720c */ /* 0x000fda0003f26270 */
[----:B------:R-:W-:Y:S05]  /*aa30*/  @P1 BRA `(.L_x_184) ;  /* 0x0000000000881947 */ /* 0x000fea0003800000 */
[----:B------:R-:W-:Y:S01]  /*aa40*/  ISETP.NE.AND P1, PT, R7, 0x1, PT ;  /* 0x000000010700780c */ /* 0x000fe20003f25270 */
[----:B------:R-:W-:Y:S01]  /*aa50*/  ULDC.64 UR12, c[0x0][0xb90] ;  /* 0x0002e400000c7ab9 */ /* 0x000fe20000000a00 */
[----:B------:R-:W-:Y:S01]  /*aa60*/  UMOV UR6, UR4 ;  /* 0x0000000400067c82 */ /* 0x000fe20008000000 */
[----:B------:R-:W-:Y:S01]  /*aa70*/  UIMAD UR8, UR10, UR12, URZ ;  /* 0x0000000c0a0872a4 */ /* 0x000fe2000f8e023f */
[----:B------:R-:W-:Y:S01]  /*aa80*/  IMAD.MOV.U32 R2, RZ, RZ, R4 ;  /* 0x000000ffff027224 */ /* 0x000fe200078e0004 */
[----:B------:R-:W-:Y:S02]  /*aa90*/  UMOV UR7, UR9 ;  /* 0x0000000900077c82 */ /* 0x000fe40008000000 */
[----:B------:R-:W-:Y:S02]  /*aaa0*/  UIMAD.WIDE.U32 UR6, UR41, UR12, UR6 ;  /* 0x0000000c290672a5 */ /* 0x000fe4000f8e0006 */
[----:B------:R-:W-:-:S03]  /*aab0*/  UIMAD UR8, UR41, UR13, UR8 ;  /* 0x0000000d290872a4 */ /* 0x000fc6000f8e0208 */
[----:B------:R-:W-:Y:S01]  /*aac0*/  ULDC.64 UR12, c[0x0][0xb98] ;  /* 0x0002e600000c7ab9 */ /* 0x000fe20000000a00 */
[----:B------:R-:W0:Y:S01]  /*aad0*/  @P1 LDC R3, c[0x0][0xbec] ;  /* 0x0002fb00ff031b82 */ /* 0x000e220000000800 */
[----:B------:R-:W-:Y:S02]  /*aae0*/  UIADD3 UR7, UR7, UR8, URZ ;  /* 0x0000000807077290 */ /* 0x000fe4000fffe03f */
[----:B------:R-:W-:Y:S02]  /*aaf0*/  UIMAD UR8, UR37, UR12, URZ ;  /* 0x0000000c250872a4 */ /* 0x000fe4000f8e023f */
[----:B------:R-:W-:Y:S02]  /*ab00*/  UIMAD.WIDE.U32 UR6, UR36, UR12, UR6 ;  /* 0x0000000c240672a5 */ /* 0x000fe4000f8e0006 */
[----:B------:R-:W-:Y:S01]  /*ab10*/  UIMAD UR8, UR36, UR13, UR8 ;  /* 0x0000000d240872a4 */ /* 0x000fe2000f8e0208 */
[----:B------:R-:W1:Y:S02]  /*ab20*/  @P1 LDC R6, c[0x0][0xbf0] ;  /* 0x0002fc00ff061b82 */ /* 0x000e640000000800 */
[----:B------:R-:W-:Y:S01]  /*ab30*/  ULDC.64 UR12, c[0x0][0xb88] ;  /* 0x0002e200000c7ab9 */ /* 0x000fe20000000a00 */
[----:B0-----:R-:W-:-:S05]  /*ab40*/  @P1 IMAD.HI.U32 R3, R4, R3, RZ ;  /* 0x0000000304031227 */ /* 0x001fca00078e00ff */
[----:B-1----:R-:W-:Y:S01]  /*ab50*/  @P1 SHF.R.U32.HI R2, RZ, R6, R3 ;  /* 0x00000006ff021219 */ /* 0x002fe20000011603 */
[----:B------:R-:W-:-:S03]  /*ab60*/  IMAD.U32 R6, RZ, RZ, UR8 ;  /* 0x00000008ff067e24 */ /* 0x000fc6000f8e00ff */
[--C-:B------:R-:W-:Y:S01]  /*ab70*/  SHF.R.S32.HI R3, RZ, 0x1f, R2.reuse ;  /* 0x0000001fff037819 */ /* 0x100fe20000011402 */
[----:B------:R-:W-:Y:S01]  /*ab80*/  IMAD.MOV R5, RZ, RZ, -R2 ;  /* 0x000000ffff057224 */ /* 0x000fe200078e0a02 */
[----:B------:R-:W-:-:S03]  /*ab90*/  IADD3 R2, P1, R2, UR6, RZ ;  /* 0x0000000602027c10 */ /* 0x000fc6000ff3e0ff */
[----:B------:R-:W-:Y:S01]  /*aba0*/  IMAD R5, R7, R5, R4 ;  /* 0x0000000507057224 */ /* 0x000fe200078e0204 */
[----:B------:R-:W-:Y:S01]  /*abb0*/  IADD3.X R3, R3, UR7, R6, P1, !PT ;  /* 0x0000000703037c10 */ /* 0x000fe20008ffe406 */
[----:B------:R-:W-:-:S03]  /*abc0*/  ULDC.64 UR6, c[0x0][0xb50] ;  /* 0x0002d40000067ab9 */ /* 0x000fc60000000a00 */
[----:B------:R-:W-:Y:S01]  /*abd0*/  SHF.R.S32.HI R4, RZ, 0x1f, R5 ;  /* 0x0000001fff047819 */ /* 0x000fe20000011405 */
[----:B------:R-:W-:-:S04]  /*abe0*/  IMAD.WIDE.U32 R2, R5, UR12, R2 ;  /* 0x0000000c05027c25 */ /* 0x000fc8000f8e0002 */
[----:B------:R-:W-:-:S04]  /*abf0*/  IMAD R4, R4, UR12, RZ ;  /* 0x0000000c04047c24 */ /* 0x000fc8000f8e02ff */
[----:B------:R-:W-:Y:S01]  /*ac00*/  IMAD R7, R5, UR13, R4 ;  /* 0x0000000d05077c24 */ /* 0x000fe2000f8e0204 */
[----:B------:R-:W-:-:S03]  /*ac10*/  LEA R4, P1, R2, UR6, 0x2 ;  /* 0x0000000602047c11 */ /* 0x000fc6000f8210ff */
[----:B------:R-:W-:-:S05]  /*ac20*/  IMAD.IADD R3, R3, 0x1, R7 ;  /* 0x0000000103037824 */ /* 0x000fca00078e0207 */
[----:B------:R-:W-:Y:S01]  /*ac30*/  LEA.HI.X R5, R2, UR7, R3, 0x2, P1 ;  /* 0x0000000702057c11 */ /* 0x000fe200088f1403 */
[----:B------:R-:W-:-:S05]  /*ac40*/  IMAD.MOV.U32 R3, RZ, RZ, -0x800000 ;  /* 0xff800000ff037424 */ /* 0x000fca00078e00ff */
[----:B------:R0:W-:Y:S02]  /*ac50*/  STG.E desc[UR48][R4.64], R3 ;  /* 0x0000000304007986 */ /* 0x0001e4000c101930 */
.L_x_184:
[----:B------:R-:W-:Y:S05]  /*ac60*/  BSYNC B1 ;  /* 0x0000000000017941 */ /* 0x000fea0003800000 */
.L_x_183:
[----:B0-----:R-:W0:Y:S01]  /*ac70*/  @P0 LDC R3, c[0x0][0xbf0] ;  /* 0x0002fc00ff030b82 */ /* 0x001e220000000800 */
[----:B------:R-:W-:Y:S01]  /*ac80*/  ULDC.64 UR12, c[0x0][0xaa0] ;  /* 0x0002a800000c7ab9 */ /* 0x000fe20000000a00 */
[----:B------:R-:W-:Y:S01]  /*ac90*/  IMAD R2, R22, 0x20, R23 ;  /* 0x0000002016027824 */ /* 0x000fe200078e0217 */
[----:B------:R-:W-:Y:S01]  /*aca0*/  UIMAD UR8, UR9, UR12, URZ ;  /* 0x0000000c090872a4 */ /* 0x000fe2000f8e023f */
[----:B------:R-:W-:Y:S01]  /*acb0*/  IMAD.U32 R5, RZ, RZ, UR40 ;  /* 0x00000028ff057e24 */ /* 0x000fe2000f8e00ff */
[----:B------:R-:W-:Y:S01]  /*acc0*/  UIMAD.WIDE.U32 UR6, UR4, UR12, URZ ;  /* 0x0000000c040672a5 */ /* 0x000fe2000f8e003f */
[----:B------:R-:W-:Y:S01]  /*acd0*/  BSSY B1, `(.L_x_185) ;  /* 0x0000045000017945 */ /* 0x000fe20003800000 */
[----:B------:R-:W-:Y:S01]  /*ace0*/  UIMAD UR8, UR4, UR13, UR8 ;  /* 0x0000000d040872a4 */ /* 0x000fe2000f8e0208 */
[----:B------:R-:W-:Y:S01]  /*acf0*/  IMAD R6, R5, 0x80, R2 ;  /* 0x0000008005067824 */ /* 0x000fe200078e0202 */
[----:B------:R-:W-:Y:S01]  /*ad00*/  SHF.R.S32.HI R20, RZ, 0x1f, R19 ;  /* 0x0000001fff147819 */ /* 0x000fe20000011413 */
[----:B------:R-:W-:Y:S01]  /*ad10*/  ULDC.64 UR12, c[0x0][0xae8] ;  /* 0x0002ba00000c7ab9 */ /* 0x000fe20000000a00 */
[----:B------:R-:W-:Y:S01]  /*ad20*/  UIADD3 UR7, UR7, UR8, URZ ;  /* 0x0000000807077290 */ /* 0x000fe2000fffe03f */
[----:B------:R-:W-:Y:S01]  /*ad30*/  @P0 IMAD.HI.U32 R2, R6, R9, RZ ;  /* 0x0000000906020227 */ /* 0x000fe200078e00ff */
[----:B------:R-:W-:Y:S01]  /*ad40*/  UIMAD UR4, UR10, UR12, URZ ;  /* 0x0000000c0a0472a4 */ /* 0x000fe2000f8e023f */
[----:B------:R-:W-:Y:S01]  /*ad50*/  SHF.R.S32.HI R21, RZ, 0x1f, R17 ;  /* 0x0000001fff157819 */ /* 0x000fe20000011411 */
[----:B------:R-:W-:Y:S01]  /*ad60*/  UIMAD.WIDE.U32 UR6, UR41, UR12, UR6 ;  /* 0x0000000c290672a5 */ /* 0x000fe2000f8e0006 */
[----:B------:R-:W-:Y:S01]  /*ad70*/  IMAD.MOV.U32 R5, RZ, RZ, R6 ;  /* 0x000000ffff057224 */ /* 0x000fe200078e0006 */
[----:B------:R-:W-:Y:S01]  /*ad80*/  UIMAD UR4, UR41, UR13, UR4 ;  /* 0x0000000d290472a4 */ /* 0x000fe2000f8e0204 */
[----:B------:R-:W-:Y:S01]  /*ad90*/  SHF.R.S32.HI R24, RZ, 0x1f, R18 ;  /* 0x0000001fff187819 */ /* 0x000fe20000011412 */
[----:B------:R-:W-:Y:S01]  /*ada0*/  ULDC.64 UR8, c[0x0][0xaf0] ;  /* 0x0002bc0000087ab9 */ /* 0x000fe20000000a00 */
[----:B------:R-:W-:Y:S01]  /*adb0*/  SHF.R.S32.HI R25, RZ, 0x1f, R16 ;  /* 0x0000001fff197819 */ /* 0x000fe20000011410 */
[----:B------:R-:W-:-:S02]  /*adc0*/  UIADD3 UR7, UR7, UR4, URZ ;  /* 0x0000000407077290 */ /* 0x000fc4000fffe03f */
[----:B------:R-:W-:Y:S01]  /*add0*/  UIMAD UR4, UR37, UR8, URZ ;  /* 0x00000008250472a4 */ /* 0x000fe2000f8e023f */
[----:B0-----:R-:W-:Y:S01]  /*ade0*/  @P0 SHF.R.U32.HI R5, RZ, R3, R2 ;  /* 0x00000003ff050219 */ /* 0x001fe20000011602 */
[----:B------:R-:W-:Y:S02]  /*adf0*/  UIMAD.WIDE.U32 UR6, UR36, UR8, UR6 ;  /* 0x00000008240672a5 */ /* 0x000fe4000f8e0006 */
[----:B------:R-:W-:Y:S01]  /*ae00*/  UIMAD UR4, UR36, UR9, UR4 ;  /* 0x00000009240472a4 */ /* 0x000fe2000f8e0204 */
[--C-:B------:R-:W-:Y:S01]  /*ae10*/  SHF.R.S32.HI R2, RZ, 0x1f, R5.reuse ;  /* 0x0000001fff027819 */ /* 0x100fe20000011405 */
[----:B------:R-:W-:Y:S01]  /*ae20*/  IMAD.MOV R7, RZ, RZ, -R5 ;  /* 0x000000ffff077224 */ /* 0x000fe200078e0a05 */
[----:B------:R-:W-:Y:S01]  /*ae30*/  ULDC.64 UR8, c[0x0][0xae0] ;  /* 0x0002b80000087ab9 */ /* 0x000fe20000000a00 */
[----:B------:R-:W-:Y:S02]  /*ae40*/  UIADD3 UR4, UR7, UR4, URZ ;  /* 0x0000000407047290 */ /* 0x000fe4000fffe03f */
[----:B------:R-:W-:-:S02]  /*ae50*/  IMAD.U32 R3, RZ, RZ, UR7 ;  /* 0x00000007ff037e24 */ /* 0x000fc4000f8e00ff */
[----:B------:R-:W-:Y:S02]  /*ae60*/  IMAD R4, R2, UR8, RZ ;  /* 0x0000000802047c24 */ /* 0x000fe4000f8e02ff */
[----:B------:R-:W-:Y:S02]  /*ae70*/  IMAD R7, R11, R7, R6 ;  /* 0x000000070b077224 */ /* 0x000fe400078e0206 */
[----:B------:R-:W-:Y:S01]  /*ae80*/  IMAD.U32 R2, RZ, RZ, UR6 ;  /* 0x00000006ff027e24 */ /* 0x000fe2000f8e00ff */
[----:B------:R-:W-:Y:S01]  /*ae90*/  ULDC.64 UR6, c[0x0][0xad8] ;  /* 0x0002b60000067ab9 */ /* 0x000fe20000000a00 */
[----:B------:R-:W-:Y:S02]  /*aea0*/  IMAD.U32 R3, RZ, RZ, UR4 ;  /* 0x00000004ff037e24 */ /* 0x000fe4000f8e00ff */
[C---:B------:R-:W-:Y:S01]  /*aeb0*/  IMAD R9, R5.reuse, UR9, R4 ;  /* 0x0000000905097c24 */ /* 0x040fe2000f8e0204 */
[----:B------:R-:W-:Y:S01]  /*aec0*/  SHF.R.S32.HI R4, RZ, 0x1f, R7 ;  /* 0x0000001fff047819 */ /* 0x000fe20000011407 */
[----:B------:R-:W-:-:S04]  /*aed0*/  IMAD.WIDE.U32 R2, R5, UR8, R2 ;  /* 0x0000000805027c25 */ /* 0x000fc8000f8e0002 */
[----:B------:R-:W-:Y:S02]  /*aee0*/  IMAD.U32 R6, RZ, RZ, UR40 ;  /* 0x00000028ff067e24 */ /* 0x000fe4000f8e00ff */
[----:B------:R-:W-:Y:S02]  /*aef0*/  IMAD.IADD R3, R3, 0x1, R9 ;  /* 0x0000000103037824 */ /* 0x000fe400078e0209 */
[----:B------:R-:W-:Y:S02]  /*af00*/  IMAD R4, R4, UR6, RZ ;  /* 0x0000000604047c24 */ /* 0x000fe4000f8e02ff */
[----:B------:R-:W-:Y:S02]  /*af10*/  IMAD R6, R6, 0x80, R23 ;  /* 0x0000008006067824 */ /* 0x000fe400078e0217 */
[----:B-----5:R-:W-:Y:S02]  /*af20*/  IMAD R11, R0, R11, RZ ;  /* 0x0000000b000b7224 */ /* 0x020fe400078e02ff */
[----:B------:R-:W-:-:S02]  /*af30*/  IMAD R5, R7, UR7, R4 ;  /* 0x0000000707057c24 */ /* 0x000fc4000f8e0204 */
[----:B------:R-:W-:Y:S01]  /*af40*/  IMAD.WIDE.U32 R2, R7, UR6, R2 ;  /* 0x0000000607027c25 */ /* 0x000fe2000f8e0002 */
[C---:B------:R-:W-:Y:S01]  /*af50*/  ISETP.GE.AND P2, PT, R6.reuse, R11, PT ;  /* 0x0000000b0600720c */ /* 0x040fe20003f46270 */
[----:B------:R-:W-:Y:S02]  /*af60*/  ULDC.64 UR6, c[0x0][0xa80] ;  /* 0x0002a00000067ab9 */ /* 0x000fe40000000a00 */
[----:B------:R-:W-:Y:S01]  /*af70*/  VIADD R0, R6, 0x20 ;  /* 0x0000002006007836 */ /* 0x000fe20000000000 */
[----:B------:R-:W-:Y:S01]  /*af80*/  LEA R4, P3, R2, UR6, 0x1 ;  /* 0x0000000602047c11 */ /* 0x000fe2000f8608ff */
[----:B------:R-:W-:-:S03]  /*af90*/  IMAD.IADD R3, R3, 0x1, R5 ;  /* 0x0000000103037824 */ /* 0x000fc600078e0205 */
[-C--:B------:R-:W-:Y:S01]  /*afa0*/  ISETP.GE.AND P1, PT, R0, R11.reuse, PT ;  /* 0x0000000b0000720c */ /* 0x080fe20003f26270 */
[----:B------:R-:W-:Y:S01]  /*afb0*/  VIADD R0, R6, 0x40 ;  /* 0x0000004006007836 */ /* 0x000fe20000000000 */
[----:B------:R-:W-:Y:S02]  /*afc0*/  LEA.HI.X R5, R2, UR7, R3, 0x1, P3 ;  /* 0x0000000702057c11 */ /* 0x000fe400098f0c03 */
[----:B------:R0:W1:Y:S02]  /*afd0*/  SHFL.IDX PT, R2, R4, RZ, 0x181f ;  /* 0x00181fff04027589 */ /* 0x00006400000e0000 */
[----:B------:R-:W-:Y:S02]  /*afe0*/  ISETP.GE.AND P0, PT, R0, R11, PT ;  /* 0x0000000b0000720c */ /* 0x000fe40003f06270 */
[----:B------:R0:W2:Y:S01]  /*aff0*/  SHFL.IDX PT, R0, R5, RZ, 0x181f ;  /* 0x00181fff05007589 */ /* 0x0000a200000e0000 */
[----:B------:R-:W-:Y:S10]  /*b000*/  @P2 BRA `(.L_x_186) ;  /* 0x0000000000442947 */ /* 0x000ff40003800000 */
        /* <DEDUP_REMOVED lines=8> */
[----:B------:R3:W-:Y:S01]  /*b090*/  @!P5 ST.E.128 desc[UR48][R8.64], RZ ;  /* 0x000000ff0800d985 */ /* 0x0007e2000c101d30 */
[----:B------:R-:W-:Y:S02]  /*b0a0*/  @!P4 LEA.HI.X R13, R18, R0, R24, 0x1, P6 ;  /* 0x00000000120dc211 */ /* 0x000fe400030f0c18 */
[----:B------:R-:W-:-:S03]  /*b0b0*/  @!P3 LEA R14, P6, R17, R2, 0x1 ;  /* 0x00000002110eb211 */ /* 0x000fc600078c08ff */
[----:B------:R3:W-:Y:S01]  /*b0c0*/  @!P4 ST.E.128 desc[UR48][R12.64], RZ ;  /* 0x000000ff0c00c985 */ /* 0x0007e2000c101d30 */
[----:B------:R-:W-:Y:S02]  /*b0d0*/  @!P3 LEA.HI.X R15, R17, R0, R21, 0x1, P6 ;  /* 0x00000000110fb211 */ /* 0x000fe400030f0c15 */
[----:B------:R-:W-:-:S03]  /*b0e0*/  @!P2 LEA R2, P6, R19, R2, 0x1 ;  /* 0x000000021302a211 */ /* 0x000fc600078c08ff */
[----:B------:R3:W-:Y:S01]  /*b0f0*/  @!P3 ST.E.128 desc[UR48][R14.64], RZ ;  /* 0x000000ff0e00b985 */ /* 0x0007e2000c101d30 */
[----:B------:R-:W-:-:S05]  /*b100*/  @!P2 LEA.HI.X R3, R19, R0, R20, 0x1, P6 ;  /* 0x000000001303a211 */ /* 0x000fca00030f0c14 */
[----:B------:R3:W-:Y:S04]  /*b110*/  @!P2 ST.E.128 desc[UR48][R2.64], RZ ;  /* 0x000000ff0200a985 */ /* 0x0007e8000c101d30 */
.L_x_186:
[----:B------:R-:W-:Y:S05]  /*b120*/  BSYNC B1 ;  /* 0x0000000000017941 */ /* 0x000fea0003800000 */
.L_x_185:
[----:B--2---:R2:W4:Y:S01]  /*b130*/  SHFL.IDX PT, R0, R5, 0x1, 0x181f ;  /* 0x00381f0005007f89 */ /* 0x00452200000e0000 */
[----:B------:R-:W-:Y:S03]  /*b140*/  BSSY B1, `(.L_x_187) ;  /* 0x0000014000017945 */ /* 0x000fe60003800000 */
[----:B-1-3--:R2:W1:Y:S01]  /*b150*/  SHFL.IDX PT, R2, R4, 0x1, 0x181f ;  /* 0x00381f0004027f89 */ /* 0x00a46200000e0000 */
[----:B------:R-:W-:Y:S05]  /*b160*/  @P1 BRA `(.L_x_188) ;  /* 0x0000000000441947 */ /* 0x000fea0003800000 */
[----:B------:R-:W-:Y:S02]  /*b170*/  ULDC UR4, c[0x0][0xac8] ;  /* 0x0002b20000047ab9 */ /* 0x000fe40000000800 */
[----:B------:R-:W-:Y:S02]  /*b180*/  ISETP.GE.AND P4, PT, R16, UR4, PT ;  /* 0x0000000410007c0c */ /* 0x000fe4000bf86270 */
[----:B------:R-:W-:Y:S02]  /*b190*/  ISETP.GE.AND P3, PT, R18, UR4, PT ;  /* 0x0000000412007c0c */ /* 0x000fe4000bf66270 */
[----:B------:R-:W-:Y:S02]  /*b1a0*/  ISETP.GE.AND P2, PT, R17, UR4, PT ;  /* 0x0000000411007c0c */ /* 0x000fe4000bf46270 */
[----:B------:R-:W-:-:S07]  /*b1b0*/  ISETP.GE.AND P1, PT, R19, UR4, PT ;  /* 0x0000000413007c0c */ /* 0x000fce000bf26270 */
[-C--:B-1----:R-:W-:Y:S02]  /*b1c0*/  @!P4 LEA R8, P6, R16, R2.reuse, 0x1 ;  /* 0x000000021008c211 */ /* 0x082fe400078c08ff */
[----:B------:R-:W-:Y:S02]  /*b1d0*/  @!P3 LEA R12, P5, R18, R2, 0x1 ;  /* 0x00000002120cb211 */ /* 0x000fe400078a08ff */
[----:B----4-:R-:W-:Y:S02]  /*b1e0*/  @!P4 LEA.HI.X R9, R16, R0, R25, 0x1, P6 ;  /* 0x000000001009c211 */ /* 0x010fe400030f0c19 */
[----:B------:R-:W-:Y:S02]  /*b1f0*/  @!P2 LEA R14, P6, R17, R2, 0x1 ;  /* 0x00000002110ea211 */ /* 0x000fe400078c08ff */
[----:B------:R-:W-:Y:S01]  /*b200*/  @!P3 LEA.HI.X R13, R18, R0, R24, 0x1, P5 ;  /* 0x00000000120db211 */ /* 0x000fe200028f0c18 */
[----:B------:R3:W-:Y:S01]  /*b210*/  @!P4 ST.E.128 desc[UR48][R8.64], RZ ;  /* 0x000000ff0800c985 */ /* 0x0007e2000c101d30 */
[----:B------:R-:W-:-:S02]  /*b220*/  @!P1 LEA R2, P5, R19, R2, 0x1 ;  /* 0x0000000213029211 */ /* 0x000fc400078a08ff */
[-C--:B------:R-:W-:Y:S01]  /*b230*/  @!P2 LEA.HI.X R15, R17, R0.reuse, R21, 0x1, P6 ;  /* 0x00000000110fa211 */ /* 0x080fe200030f0c15 */
[----:B------:R3:W-:Y:S01]  /*b240*/  @!P3 ST.E.128 desc[UR48][R12.64], RZ ;  /* 0x000000ff0c00b985 */ /* 0x0007e2000c101d30 */
[----:B------:R-:W-:-:S03]  /*b250*/  @!P1 LEA.HI.X R3, R19, R0, R20, 0x1, P5 ;  /* 0x0000000013039211 */ /* 0x000fc600028f0c14 */
[----:B------:R3:W-:Y:S04]  /*b260*/  @!P2 ST.E.128 desc[UR48][R14.64], RZ ;  /* 0x000000ff0e00a985 */ /* 0x0007e8000c101d30 */
[----:B------:R3:W-:Y:S02]  /*b270*/  @!P1 ST.E.128 desc[UR48][R2.64], RZ ;  /* 0x000000ff02009985 */ /* 0x0007e4000c101d30 */
.L_x_188:
[----:B------:R-:W-:Y:S05]  /*b280*/  BSYNC B1 ;  /* 0x0000000000017941 */ /* 0x000fea0003800000 */
.L_x_187:
[----:B----4-:R4:W0:Y:S01]  /*b290*/  SHFL.IDX PT, R0, R5, 0x2, 0x181f ;  /* 0x00581f0005007f89 */ /* 0x01082200000e0000 */
        /* <DEDUP_REMOVED lines=9> */
[-C--:B------:R-:W-:Y:S02]  /*b330*/  @!P2 LEA R12, P5, R18, R2.reuse, 0x1 ;  /* 0x00000002120ca211 */ /* 0x080fe400078a08ff */
[----:B------:R-:W-:Y:S02]  /*b340*/  @!P1 LEA R14, P4, R17, R2, 0x1 ;  /* 0x00000002110e9211 */ /* 0x000fe400078808ff */
[----:B0-----:R-:W-:Y:S02]  /*b350*/  @!P3 LEA.HI.X R9, R16, R0, R25, 0x1, P6 ;  /* 0x000000001009b211 */ /* 0x001fe400030f0c19 */
[----:B------:R-:W-:Y:S02]  /*b360*/  @!P0 LEA R2, P6, R19, R2, 0x1 ;  /* 0x0000000213028211 */ /* 0x000fe400078c08ff */
[-C--:B------:R-:W-:Y:S01]  /*b370*/  @!P2 LEA.HI.X R13, R18, R0.reuse, R24, 0x1, P5 ;  /* 0x00000000120da211 */ /* 0x080fe200028f0c18 */
[----:B------:R3:W-:Y:S01]  /*b380*/  @!P3 ST.E.128 desc[UR48][R8.64], RZ ;  /* 0x000000ff0800b985 */ /* 0x0007e2000c101d30 */
[----:B------:R-:W-:-:S02]  /*b390*/  @!P1 LEA.HI.X R15, R17, R0, R21, 0x1, P4 ;  /* 0x00000000110f9211 */ /* 0x000fc400020f0c15 */
[----:B------:R-:W-:Y:S01]  /*b3a0*/  @!P0 LEA.HI.X R3, R19, R0, R20, 0x1, P6 ;  /* 0x0000000013038211 */ /* 0x000fe200030f0c14 */
[----:B------:R3:W-:Y:S04]  /*b3b0*/  @!P2 ST.E.128 desc[UR48][R12.64], RZ ;  /* 0x000000ff0c00a985 */ /* 0x0007e8000c101d30 */
[----:B------:R3:W-:Y:S04]  /*b3c0*/  @!P1 ST.E.128 desc[UR48][R14.64], RZ ;  /* 0x000000ff0e009985 */ /* 0x0007e8000c101d30 */
[----:B------:R3:W-:Y:S02]  /*b3d0*/  @!P0 ST.E.128 desc[UR48][R2.64], RZ ;  /* 0x000000ff02008985 */ /* 0x0007e4000c101d30 */
.L_x_190:
[----:B------:R-:W-:Y:S05]  /*b3e0*/  BSYNC B1 ;  /* 0x0000000000017941 */ /* 0x000fea0003800000 */
.L_x_189:
[----:B0-----:R-:W-:Y:S01]  /*b3f0*/  VIADD R0, R6, 0x60 ;  /* 0x0000006006007836 */ /* 0x001fe20000000000 */
[----:B--2-4-:R-:W0:Y:S04]  /*b400*/  SHFL.IDX PT, R5, R5, 0x3, 0x181f ;  /* 0x00781f0005057f89 */ /* 0x014e2800000e0000 */
[----:B------:R-:W-:Y:S01]  /*b410*/  ISETP.GE.AND P0, PT, R0, R11, PT ;  /* 0x0000000b0000720c */ /* 0x000fe20003f06270 */
[----:B-1-3--:R1:W2:-:S12]  /*b420*/  SHFL.IDX PT, R2, R4, 0x3, 0x181f ;  /* 0x00781f0004027f89 */ /* 0x00a29800000e0000 */
[----:B-1----:R-:W-:Y:S05]  /*b430*/  @P0 BRA `(.L_x_181) ;  /* 0x0000000000440947 */ /* 0x002fea0003800000 */
[----:B------:R-:W-:Y:S02]  /*b440*/  ULDC UR4, c[0x0][0xac8] ;  /* 0x0002b20000047ab9 */ /* 0x000fe40000000800 */
[----:B------:R-:W-:Y:S02]  /*b450*/  ISETP.GE.AND P3, PT, R16, UR4, PT ;  /* 0x0000000410007c0c */ /* 0x000fe4000bf66270 */
[----:B------:R-:W-:Y:S02]  /*b460*/  ISETP.GE.AND P2, PT, R18, UR4, PT ;  /* 0x0000000412007c0c */ /* 0x000fe4000bf46270 */
[----:B------:R-:W-:Y:S02]  /*b470*/  ISETP.GE.AND P1, PT, R17, UR4, PT ;  /* 0x0000000411007c0c */ /* 0x000fe4000bf26270 */
[----:B------:R-:W-:-:S07]  /*b480*/  ISETP.GE.AND P0, PT, R19, UR4, PT ;  /* 0x0000000413007c0c */ /* 0x000fce000bf06270 */
[-C--:B--2---:R-:W-:Y:S02]  /*b490*/  @!P3 LEA R6, P6, R16, R2.reuse, 0x1 ;  /* 0x000000021006b211 */ /* 0x084fe400078c08ff */
[-C--:B------:R-:W-:Y:S02]  /*b4a0*/  @!P2 LEA R8, P5, R18, R2.reuse, 0x1 ;  /* 0x000000021208a211 */ /* 0x080fe400078a08ff */
[-C--:B------:R-:W-:Y:S02]  /*b4b0*/  @!P1 LEA R10, P4, R17, R2.reuse, 0x1 ;  /* 0x00000002110a9211 */ /* 0x080fe400078808ff */
[-C--:B0-----:R-:W-:Y:S02]  /*b4c0*/  @!P3 LEA.HI.X R7, R16, R5.reuse, R25, 0x1, P6 ;  /* 0x000000051007b211 */ /* 0x081fe400030f0c19 */
        /* <DEDUP_REMOVED lines=8> */
.L_x_181:
[----:B------:R-:W-:Y:S05]  /*b550*/  BSYNC B0 ;  /* 0x0000000000007941 */ /* 0x000fea0003800000 */
.L_x_172:
[----:B------:R-:W-:Y:S02]  /*b560*/  ULDC UR4, c[0x0][0xc3c] ;  /* 0x00030f0000047ab9 */ /* 0x000fe40000000800 */
[----:B------:R-:W-:-:S13]  /*b570*/  ISETP.GE.AND P0, PT, R51, UR4, PT ;  /* 0x0000000433007c0c */ /* 0x000fda000bf06270 */
[----:B------:R-:W-:Y:S05]  /*b580*/  @!P0 BRA `(.L_x_191) ;  /* 0xffffff5800348947 */ /* 0x000fea000383ffff */
[----:B------:R-:W-:Y:S05]  /*b590*/  EXIT ;  /* 0x000000000000794d */ /* 0x000fea0003800000 */
.L_x_146:
[----:B------:R-:W-:-:S08]  /*b5a0*/  NOP ;  /* 0x0000000000007918 */ /* 0x000fd00000000000 */
[----:B------:R-:W0:-:S00]  /*b5b0*/  USETMAXREG.DEALLOC.CTAPOOL 0x18 ;  /* 0x00000018000079c8 */ /* 0x000e0000080e0500 */
[----:B0-----:R-:W2:Y:S01]  /*b5c0*/  LDL.LU R2, [R1+0x14] ;  /* 0x0000140001027983 */ /* 0x001ea20000300800 */
[----:B------:R-:W-:-:S06]  /*b5d0*/  LOP3.LUT R0, R0, 0x3, RZ, 0xc0, !PT ;  /* 0x0000000300007812 */ /* 0x000fcc00078ec0ff */
[----:B------:R-:W0:Y:S02]  /*b5e0*/  SHFL.IDX PT, R0, R0, RZ, 0x1f ;  /* 0x00001fff00007589 */ /* 0x000e2400000e0000 */
[----:B0-----:R-:W-:Y:S01]  /*b5f0*/  ISETP.NE.AND P0, PT, R0, RZ, PT ;  /* 0x000000ff0000720c */ /* 0x001fe20003f05270 */
[----:B------:R-:W-:Y:S01]  /*b600*/  IMAD.MOV.U32 R0, RZ, RZ, RZ ;  /* 0x000000ffff007224 */ /* 0x000fe200078e00ff */
[----:B--2---:R-:W-:-:S11]  /*b610*/  LOP3.LUT R2, R2, 0xfffffffd, RZ, 0xc0, !PT ;  /* 0xfffffffd02027812 */ /* 0x004fd600078ec0ff */
[----:B------:R-:W-:-:S05]  /*b620*/  @P0 LOP3.LUT R2, R2, 0x2, RZ, 0xfc, !PT ;  /* 0x0000000202020812 */ /* 0x000fca00078efcff */
[----:B------:R0:W-:Y:S01]  /*b630*/  STL [R1+0x14], R2 ;  /* 0x0000140201007387 */ /* 0x0001e20000100800 */
[----:B------:R-:W-:Y:S05]  /*b640*/  @!P0 BRA `(.L_x_192) ;  /* 0x00000000002c8947 */ /* 0x000fea0003800000 */
[----:B------:R-:W1:Y:S08]  /*b650*/  S2UR UR5, SR_CgaCtaId ;  /* 0x00000000000579c3 */ /* 0x000e700000008800 */
[----:B------:R-:W-:Y:S06]  /*b660*/  BAR.SYNC.DEFER_BLOCKING 0x5, 0x180 ;  /* 0x0146000000007b1d */ /* 0x000fec0000010000 */
[----:B------:R-:W-:-:S02]  /*b670*/  UMOV UR4, 0x400 ;  /* 0x0000040000047882 */ /* 0x000fc40000000000 */
[----:B-1----:R-:W-:-:S09]  /*b680*/  ULEA UR4, UR5, UR4, 0x18 ;  /* 0x0000000405047291 */ /* 0x002fd2000f8ec03f */
[----:B------:R-:W1:Y:S04]  /*b690*/  LDS.128 R4, [UR4+0x388d0] ;  /* 0x0388d004ff047984 */ /* 0x000e680008000c00 */
[----:B-1----:R1:W-:Y:S01]  /*b6a0*/  STL [R1+0x24], R5 ;  /* 0x0000240501007387 */ /* 0x0023e20000100800 */
[----:B------:R-:W-:Y:S02]  /*b6b0*/  R2UR UR45, R7 ;  /* 0x00000000072d72ca */ /* 0x000fe400000e0000 */
[----:B------:R-:W-:Y:S01]  /*b6c0*/  R2UR UR36, R6 ;  /* 0x00000000062472ca */ /* 0x000fe200000e0000 */
[----:B------:R1:W-:Y:S01]  /*b6d0*/  STL [R1+0x20], R4 ;  /* 0x0000200401007387 */ /* 0x0003e20000100800 */
[----:B------:R-:W-:Y:S06]  /*b6e0*/  BAR.ARV 0x4, 0x180 ;  /* 0x0106000000007b1d */ /* 0x000fec0000002000 */
[----:B------:R-:W-:Y:S07]  /*b6f0*/  BRA `(.L_x_193) ;  /* 0x0000000800247947 */ /* 0x000fee0003800000 */
.L_x_192:
[----:B0-----:R-:W0:Y:S01]  /*b700*/  S2R R2, SR_TID.X ;  /* 0x0000000000027919 */ /* 0x001e220000002100 */
[----:B------:R-:W-:Y:S01]  /*b710*/  ULDC UR4, c[0x0][0xc3c] ;  /* 0x00030f0000047ab9 */ /* 0x000fe20000000800 */
[----:B------:R-:W1:Y:S01]  /*b720*/  LDC R9, c[0x0][0xc38] ;  /* 0x00030e00ff097b82 */ /* 0x000e620000000800 */
[----:B0-----:R-:W-:-:S04]  /*b730*/  LOP3.LUT R5, R2, 0x1f, RZ, 0xc0, !PT ;  /* 0x0000001f02057812 */ /* 0x001fc800078ec0ff */
[----:B------:R-:W-:-:S04]  /*b740*/  ISETP.NE.AND P0, PT, R5, 0x1f, PT ;  /* 0x0000001f0500780c */ /* 0x000fc80003f05270 */
[----:B------:R-:W-:-:S13]  /*b750*/  ISETP.GE.OR P1, PT, R5, UR4, !P0 ;  /* 0x0000000405007c0c */ /* 0x000fda000c726670 */
[----:B------:R-:W0:Y:S02]  /*b760*/  @!P1 LDC.64 R2, c[0x0][0xc80] ;  /* 0x00032000ff029b82 */ /* 0x000e240000000a00 */
[----:B0-----:R-:W-:-:S05]  /*b770*/  @!P1 IMAD.WIDE.U32 R2, R5, 0x4, R2 ;  /* 0x0000000405029825 */ /* 0x001fca00078e0002 */
[----:B------:R-:W2:Y:S01]  /*b780*/  @!P1 LDG.E R0, desc[UR48][R2.64] ;  /* 0x0000003002009981 */ /* 0x000ea2000c1e1900 */
[C---:B------:R-:W-:Y:S01]  /*b790*/  ISETP.NE.AND P1, PT, R5.reuse, RZ, PT ;  /* 0x000000ff0500720c */ /* 0x040fe20003f25270 */
[----:B------:R-:W-:Y:S01]  /*b7a0*/  UMOV UR45, URZ ;  /* 0x0000003f002d7c82 */ /* 0x000fe20008000000 */
[C---:B------:R-:W-:Y:S02]  /*b7b0*/  ISETP.GE.U32.AND P2, PT, R5.reuse, 0x2, PT ;  /* 0x000000020500780c */ /* 0x040fe40003f46070 */
[C---:B------:R-:W-:Y:S02]  /*b7c0*/  ISETP.GE.U32.AND P3, PT, R5.reuse, 0x4, PT ;  /* 0x000000040500780c */ /* 0x040fe40003f66070 */
[C---:B------:R-:W-:Y:S02]  /*b7d0*/  ISETP.GE.U32.AND P4, PT, R5.reuse, 0x8, PT ;  /* 0x000000080500780c */ /* 0x040fe40003f86070 */
[----:B------:R-:W-:Y:S01]  /*b7e0*/  ISETP.GE.U32.AND P5, PT, R5, 0x10, PT ;  /* 0x000000100500780c */ /* 0x000fe20003fa6070 */
[----:B--2---:R-:W0:Y:S02]  /*b7f0*/  SHFL.UP PT, R4, R0, 0x1, RZ ;  /* 0x0420000000047989 */ /* 0x004e2400000e00ff */
[----:B0-----:R-:W-:-:S05]  /*b800*/  SEL R7, R4, RZ, P1 ;  /* 0x000000ff04077207 */ /* 0x001fca0000800000 */
[----:B------:R-:W-:-:S05]  /*b810*/  IMAD.IADD R7, R0, 0x1, R7 ;  /* 0x0000000100077824 */ /* 0x000fca00078e0207 */
[----:B------:R-:W0:Y:S02]  /*b820*/  SHFL.UP PT, R4, R7, 0x2, RZ ;  /* 0x0440000007047989 */ /* 0x000e2400000e00ff */
[----:B0-----:R-:W-:-:S05]  /*b830*/  SEL R4, R4, RZ, P2 ;  /* 0x000000ff04047207 */ /* 0x001fca0001000000 */
[----:B------:R-:W-:-:S05]  /*b840*/  IMAD.IADD R4, R7, 0x1, R4 ;  /* 0x0000000107047824 */ /* 0x000fca00078e0204 */
[----:B------:R-:W0:Y:S02]  /*b850*/  SHFL.UP PT, R6, R4, 0x4, RZ ;  /* 0x0480000004067989 */ /* 0x000e2400000e00ff */
[----:B0-----:R-:W-:-:S05]  /*b860*/  SEL R3, R6, RZ, P3 ;  /* 0x000000ff06037207 */ /* 0x001fca0001800000 */
[----:B------:R-:W-:Y:S02]  /*b870*/  IMAD.IADD R3, R4, 0x1, R3 ;  /* 0x0000000104037824 */ /* 0x000fe400078e0203 */
[----:B------:R-:W0:Y:S03]  /*b880*/  S2R R4, SR_CTAID.X ;  /* 0x0000000000047919 */ /* 0x000e260000002500 */
[----:B------:R-:W2:Y:S02]  /*b890*/  SHFL.UP PT, R2, R3, 0x8, RZ ;  /* 0x0500000003027989 */ /* 0x000ea400000e00ff */
[----:B--2---:R-:W-:-:S05]  /*b8a0*/  SEL R2, R2, RZ, P4 ;  /* 0x000000ff02027207 */ /* 0x004fca0002000000 */
[----:B------:R-:W-:-:S05]  /*b8b0*/  IMAD.IADD R8, R3, 0x1, R2 ;  /* 0x0000000103087824 */ /* 0x000fca00078e0202 */
[----:B------:R-:W2:Y:S02]  /*b8c0*/  SHFL.UP PT, R2, R8, 0x10, RZ ;  /* 0x0600000008027989 */ /* 0x000ea400000e00ff */
[----:B--2---:R-:W-:-:S05]  /*b8d0*/  SEL R7, R2, RZ, P5 ;  /* 0x000000ff02077207 */ /* 0x004fca0002800000 */
[----:B------:R-:W-:-:S05]  /*b8e0*/  IMAD.IADD R2, R8, 0x1, R7 ;  /* 0x0000000108027824 */ /* 0x000fca00078e0207 */
[----:B------:R-:W1:Y:S02]  /*b8f0*/  SHFL.IDX PT, R6, R2, 0x1f, 0x1f ;  /* 0x03e01f0002067f89 */ /* 0x000e6400000e0000 */
[----:B-1----:R-:W-:Y:S02]  /*b900*/  IMAD R7, R6, R9, RZ ;  /* 0x0000000906077224 */ /* 0x002fe400078e02ff */
[----:B------:R-:W-:Y:S02]  /*b910*/  IMAD.MOV.U32 R6, RZ, RZ, RZ ;  /* 0x000000ffff067224 */ /* 0x000fe400078e00ff */
[----:B------:R-:W-:Y:S01]  /*b920*/  IMAD.MOV.U32 R10, RZ, RZ, R7 ;  /* 0x000000ffff0a7224 */ /* 0x000fe200078e0007 */
[----:B0-----:R-:W-:-:S13]  /*b930*/  ISETP.GT.AND P6, PT, R7, R4, PT ;  /* 0x000000040700720c */ /* 0x001fda0003fc4270 */
[----:B------:R-:W-:Y:S05]  /*b940*/  @P6 BRA `(.L_x_194) ;  /* 0x0000000000a46947 */ /* 0x000fea0003800000 */
[----:B------:R-:W-:Y:S01]  /*b950*/  IMAD.MOV.U32 R7, RZ, RZ, R10 ;  /* 0x000000ffff077224 */ /* 0x000fe200078e000a */
[----:B------:R-:W-:Y:S01]  /*b960*/  UMOV UR45, URZ ;  /* 0x0000003f002d7c82 */ /* 0x000fe20008000000 */
[----:B------:R-:W-:Y:S01]  /*b970*/  ULDC UR6, c[0x0][0xc3c] ;  /* 0x00030f0000067ab9 */ /* 0x000fe20000000800 */
[----:B------:R-:W-:-:S05]  /*b980*/  ULDC UR5, c[0x0][0xc3c] ;  /* 0x00030f0000057ab9 */ /* 0x000fca0000000800 */
.L_x_198:
[----:B------:R-:W-:-:S03]  /*b990*/  UIADD3 UR4, UR45, 0x1f, URZ ;  /* 0x0000001f2d047890 */ /* 0x000fc6000fffe03f */
[----:B------:R-:W-:Y:S01]  /*b9a0*/  UMOV UR45, UR5 ;  /* 0x00000005002d7c82 */ /* 0x000fe20008000000 */
[----:B------:R-:W-:-:S06]  /*b9b0*/  UISETP.GE.AND UP0, UPT, UR4, UR6, UPT ;  /* 0x000000060400728c */ /* 0x000fcc000bf06270 */
[----:B------:R-:W-:-:S13]  /*b9c0*/  PLOP3.LUT P6, PT, PT, PT, UP0, 0x40, 0x0 ;  /* 0x000000000000781c */ /* 0x000fda0003fce808 */
[----:B------:R-:W-:Y:S05]  /*b9d0*/  @!P6 BRA `(.L_x_195) ;  /* 0x000000040034e947 */ /* 0x000fea0003800000 */
[----:B------:R-:W-:Y:S01]  /*b9e0*/  UMOV UR45, UR4 ;  /* 0x00000004002d7c82 */ /* 0x000fe20008000000 */
[----:B------:R-:W-:Y:S01]  /*b9f0*/  BSSY B0, `(.L_x_196) ;  /* 0x0000008000007945 */ /* 0x000fe20003800000 */
[----:B------:R-:W-:Y:S02]  /*ba00*/  VIADD R9, R5, UR45 ;  /* 0x0000002d05097c36 */ /* 0x000fe40008000000 */
[----:B------:R-:W-:-:S03]  /*ba10*/  IMAD.MOV.U32 R0, RZ, RZ, RZ ;  /* 0x000000ffff007224 */ /* 0x000fc600078e00ff */
[----:B------:R-:W-:-:S13]  /*ba20*/  ISETP.GE.OR P6, PT, R9, UR6, !P0 ;  /* 0x0000000609007c0c */ /* 0x000fda000c7c6670 */
[----:B------:R-:W-:Y:S05]  /*ba30*/  @P6 BRA `(.L_x_197) ;  /* 0x00000000000c6947 */ /* 0x000fea0003800000 */
[----:B------:R-:W0:Y:S02]  /*ba40*/  LDC.64 R2, c[0x0][0xc80] ;  /* 0x00032000ff027b82 */ /* 0x000e240000000a00 */
[----:B0-----:R-:W-:-:S05]  /*ba50*/  IMAD.WIDE R2, R9, 0x4, R2 ;  /* 0x0000000409027825 */ /* 0x001fca00078e0202 */
[----:B------:R0:W5:Y:S02]  /*ba60*/  LDG.E R0, desc[UR48][R2.64] ;  /* 0x0000003002007981 */ /* 0x000164000c1e1900 */
.L_x_197:
[----:B------:R-:W-:Y:S05]  /*ba70*/  BSYNC B0 ;  /* 0x0000000000007941 */ /* 0x000fea0003800000 */
.L_x_196:
[----:B0----5:R-:W0:Y:S02]  /*ba80*/  SHFL.UP PT, R2, R0, 0x1, RZ ;  /* 0x0420000000027989 */ /* 0x021e2400000e00ff */
[----:B0-----:R-:W-:-:S05]  /*ba90*/  SEL R3, R2, RZ, P1 ;  /* 0x000000ff02037207 */ /* 0x001fca0000800000 */
[----:B------:R-:W-:-:S05]  /*baa0*/  IMAD.IADD R3, R0, 0x1, R3 ;  /* 0x0000000100037824 */ /* 0x000fca00078e0203 */
[----:B------:R-:W0:Y:S02]  /*bab0*/  SHFL.UP PT, R2, R3, 0x2, RZ ;  /* 0x0440000003027989 */ /* 0x000e2400000e00ff */
        /* <DEDUP_REMOVED lines=11> */
[----:B------:R-:W0:Y:S03]  /*bb70*/  LDC R9, c[0x0][0xc38] ;  /* 0x00030e00ff097b82 */ /* 0x000e260000000800 */
[----:B------:R-:W0:Y:S02]  /*bb80*/  SHFL.IDX PT, R12, R2, 0x1f, 0x1f ;  /* 0x03e01f00020c7f89 */ /* 0x000e2400000e0000 */
[----:B0-----:R-:W-:-:S04]  /*bb90*/  IMAD R12, R12, R9, RZ ;  /* 0x000000090c0c7224 */ /* 0x001fc800078e02ff */
[----:B------:R-:W-:-:S05]  /*bba0*/  IMAD.IADD R7, R12, 0x1, R7 ;  /* 0x000000010c077824 */ /* 0x000fca00078e0207 */
[----:B------:R-:W-:-:S13]  /*bbb0*/  ISETP.GT.AND P6, PT, R7, R4, PT ;  /* 0x000000040700720c */ /* 0x000fda0003fc4270 */
[----:B------:R-:W-:Y:S05]  /*bbc0*/  @!P6 BRA `(.L_x_198) ;  /* 0xfffffffc0070e947 */ /* 0x000fea000383ffff */
[----:B------:R-:W-:-:S07]  /*bbd0*/  IMAD.MOV.U32 R10, RZ, RZ, R12 ;  /* 0x000000ffff0a7224 */ /* 0x000fce00078e000c */
.L_x_194:
[----:B------:R-:W-:-:S04]  /*bbe0*/  IMAD.IADD R8, R7, 0x1, -R10 ;  /* 0x0000000107087824 */ /* 0x000fc800078e0a0a */
[----:B------:R-:W-:-:S05]  /*bbf0*/  IMAD R3, R2, R9, R8 ;  /* 0x0000000902037224 */ /* 0x000fca00078e0208 */
[----:B------:R-:W-:-:S13]  /*bc00*/  ISETP.GT.AND P0, PT, R3, R4, PT ;  /* 0x000000040300720c */ /* 0x000fda0003f04270 */
[----:B------:R-:W-:Y:S02]  /*bc10*/  VOTEU.ANY UR5, UPT, !P0 ;  /* 0x0000000000057886 */ /* 0x000fe400040e0100 */
[----:B------:R-:W-:Y:S02]  /*bc20*/  UPOPC UR4, UR5 ;  /* 0x00000005000472bf */ /* 0x000fe40008000000 */
[----:B------:R-:W-:-:S04]  /*bc30*/  ISETP.NE.AND P0, PT, RZ, UR5, PT ;  /* 0x00000005ff007c0c */ /* 0x000fc8000bf05270 */
[----:B------:R-:W-:-:S05]  /*bc40*/  IMAD.U32 R11, RZ, RZ, UR4 ;  /* 0x00000004ff0b7e24 */ /* 0x000fca000f8e00ff */
[----:B------:R-:W0:Y:S02]  /*bc50*/  SHFL.IDX PT, R0, R0, R11, 0x1f ;  /* 0x00001f0b00007589 */ /* 0x000e2400000e0000 */
[----:B0-----:R-:W-:-:S04]  /*bc60*/  IABS R7, R0 ;  /* 0x0000000000077213 */ /* 0x001fc80000000000 */
[----:B------:R-:W0:Y:S08]  /*bc70*/  I2F.RP R10, R7 ;  /* 0x00000007000a7306 */ /* 0x000e300000209400 */
[----:B0-----:R-:W0:Y:S02]  /*bc80*/  MUFU.RCP R10, R10 ;  /* 0x0000000a000a7308 */ /* 0x001e240000001000 */
[----:B0-----:R-:W-:-:S06]  /*bc90*/  VIADD R3, R10, 0xffffffe ;  /* 0x0ffffffe0a037836 */ /* 0x001fcc0000000000 */
[----:B------:R-:W0:Y:S01]  /*bca0*/  F2I.FTZ.U32.TRUNC.NTZ R3, R3 ;  /* 0x0000000300037305 */ /* 0x000e22000021f000 */
[----:B------:R-:W-:Y:S05]  /*bcb0*/  @!P0 BRA `(.L_x_199) ;  /* 0x00000000000c8947 */ /* 0x000fea0003800000 */
[----:B------:R-:W-:-:S06]  /*bcc0*/  UIADD3 UR5, UR4, -0x1, URZ ;  /* 0xffffffff04057890 */ /* 0x000fcc000fffe03f */
[----:B------:R-:W-:-:S05]  /*bcd0*/  IMAD.U32 R11, RZ, RZ, UR5 ;  /* 0x00000005ff0b7e24 */ /* 0x000fca000f8e00ff */
[----:B------:R1:W2:Y:S02]  /*bce0*/  SHFL.IDX PT, R6, R2, R11, 0x1f ;  /* 0x00001f0b02067589 */ /* 0x0002a400000e0000 */
.L_x_199:
[--C-:B01----:R-:W-:Y:S01]  /*bcf0*/  IMAD.MOV R2, RZ, RZ, -R3.reuse ;  /* 0x000000ffff027224 */ /* 0x103fe200078e0a03 */
[----:B------:R-:W-:Y:S01]  /*bd00*/  UIADD3 UR45, UR4, UR45, URZ ;  /* 0x0000002d042d7290 */ /* 0x000fe2000fffe03f */
[----:B--2---:R-:W-:Y:S02]  /*bd10*/  IMAD R6, R6, R9, R8 ;  /* 0x0000000906067224 */ /* 0x004fe400078e0208 */
[----:B------:R-:W-:Y:S02]  /*bd20*/  IMAD R9, R2, R7, RZ ;  /* 0x0000000702097224 */ /* 0x000fe400078e02ff */
[----:B------:R-:W-:Y:S01]  /*bd30*/  IMAD.MOV.U32 R2, RZ, RZ, RZ ;  /* 0x000000ffff027224 */ /* 0x000fe200078e00ff */
[----:B------:R1:W-:Y:S03]  /*bd40*/  STL [R1+0x20], R6 ;  /* 0x0000200601007387 */ /* 0x0003e60000100800 */
[----:B------:R-:W-:-:S04]  /*bd50*/  IMAD.HI.U32 R2, R3, R9, R2 ;  /* 0x0000000903027227 */ /* 0x000fc800078e0002 */
[----:B------:R-:W-:Y:S01]  /*bd60*/  IMAD.IADD R9, R4, 0x1, -R6 ;  /* 0x0000000104097824 */ /* 0x000fe200078e0a06 */
[----:B------:R-:W-:-:S04]  /*bd70*/  IABS R4, R0 ;  /* 0x0000000000047213 */ /* 0x000fc80000000000 */
[----:B------:R-:W-:Y:S01]  /*bd80*/  IABS R3, R9 ;  /* 0x0000000900037213 */ /* 0x000fe20000000000 */
[----:B------:R-:W-:-:S04]  /*bd90*/  IMAD.MOV R4, RZ, RZ, -R4 ;  /* 0x000000ffff047224 */ /* 0x000fc800078e0a04 */
[----:B------:R-:W-:-:S04]  /*bda0*/  IMAD.HI.U32 R2, R2, R3, RZ ;  /* 0x0000000302027227 */ /* 0x000fc800078e00ff */
[----:B------:R-:W-:Y:S01]  /*bdb0*/  IMAD R4, R2, R4, R3 ;  /* 0x0000000402047224 */ /* 0x000fe200078e0203 */
[----:B------:R-:W-:-:S04]  /*bdc0*/  LOP3.LUT R3, R9, R0, RZ, 0x3c, !PT ;  /* 0x0000000009037212 */ /* 0x000fc800078e3cff */
[----:B------:R-:W-:Y:S02]  /*bdd0*/  ISETP.GT.U32.AND P1, PT, R7, R4, PT ;  /* 0x000000040700720c */ /* 0x000fe40003f24070 */
[----:B------:R-:W-:-:S11]  /*bde0*/  ISETP.GE.AND P2, PT, R3, RZ, PT ;  /* 0x000000ff0300720c */ /* 0x000fd60003f46270 */
[----:B------:R-:W-:Y:S02]  /*bdf0*/  @!P1 IMAD.IADD R4, R4, 0x1, -R7 ;  /* 0x0000000104049824 */ /* 0x000fe400078e0a07 */
[----:B------:R-:W-:Y:S01]  /*be00*/  @!P1 VIADD R2, R2, 0x1 ;  /* 0x0000000102029836 */ /* 0x000fe20000000000 */
[----:B------:R-:W-:Y:S02]  /*be10*/  ISETP.NE.AND P1, PT, R0, RZ, PT ;  /* 0x000000ff0000720c */ /* 0x000fe40003f25270 */
[----:B------:R-:W-:-:S13]  /*be20*/  ISETP.GE.U32.AND P0, PT, R4, R7, PT ;  /* 0x000000070400720c */ /* 0x000fda0003f06070 */
[----:B------:R-:W-:-:S04]  /*be30*/  @P0 VIADD R2, R2, 0x1 ;  /* 0x0000000102020836 */ /* 0x000fc80000000000 */
[----:B------:R-:W-:Y:S01]  /*be40*/  @!P2 IMAD.MOV R2, RZ, RZ, -R2 ;  /* 0x000000ffff02a224 */ /* 0x000fe200078e0a02 */
[----:B------:R-:W-:-:S04]  /*be50*/  @!P1 LOP3.LUT R2, RZ, R0, RZ, 0x33, !PT ;  /* 0x00000000ff029212 */ /* 0x000fc800078e33ff */
[----:B------:R-:W-:Y:S01]  /*be60*/  R2UR UR36, R2 ;  /* 0x00000000022472ca */ /* 0x000fe200000e0000 */
[----:B------:R-:W-:-:S04]  /*be70*/  IMAD.MOV R3, RZ, RZ, -R2 ;  /* 0x000000ffff037224 */ /* 0x000fc800078e0a02 */
[----:B------:R-:W-:-:S05]  /*be80*/  IMAD R0, R0, R3, R9 ;  /* 0x0000000300007224 */ /* 0x000fca00078e0209 */
[----:B------:R1:W-:Y:S01]  /*be90*/  STL [R1+0x24], R0 ;  /* 0x0000240001007387 */ /* 0x0003e20000100800 */
[----:B------:R-:W-:Y:S05]  /*bea0*/  BRA `(.L_x_200) ;  /* 0x00000000000c7947 */ /* 0x000fea0003800000 */
.L_x_195:
[----:B------:R0:W-:Y:S01]  /*beb0*/  STL [R1+0x20], R4 ;  /* 0x0000200401007387 */ /* 0x0001e20000100800 */
[----:B------:R-:W-:-:S03]  /*bec0*/  UMOV UR36, URZ ;  /* 0x0000003f00247c82 */ /* 0x000fc60008000000 */
[----:B------:R0:W-:Y:S02]  /*bed0*/  STL [R1+0x24], RZ ;  /* 0x000024ff01007387 */ /* 0x0001e40000100800 */
.L_x_200:
[----:B------:R-:W2:Y:S04]  /*bee0*/  LDL R2, [R1+0x24] ;  /* 0x0000240001027983 */ /* 0x000ea80000100800 */
[----:B0-----:R-:W3:Y:S01]  /*bef0*/  LDL R4, [R1+0x20] ;  /* 0x0000200001047983 */ /* 0x001ee20000100800 */
[----:B------:R-:W-:-:S13]  /*bf00*/  ISETP.NE.AND P0, PT, R5, RZ, PT ;  /* 0x000000ff0500720c */ /* 0x000fda0003f05270 */
[----:B------:R-:W0:Y:S01]  /*bf10*/  @!P0 S2R R3, SR_CgaCtaId ;  /* 0x0000000000038919 */ /* 0x000e220000008800 */
[----:B-1----:R-:W-:Y:S01]  /*bf20*/  @!P0 MOV R0, 0x400 ;  /* 0x0000040000008802 */ /* 0x002fe20000000f00 */
[----:B------:R-:W-:Y:S02]  /*bf30*/  IMAD.U32 R6, RZ, RZ, UR36 ;  /* 0x00000024ff067e24 */ /* 0x000fe4000f8e00ff */
[----:B------:R-:W-:Y:S01]  /*bf40*/  IMAD.U32 R7, RZ, RZ, UR45 ;  /* 0x0000002dff077e24 */ /* 0x000fe2000f8e00ff */
[----:B0-----:R-:W-:Y:S01]  /*bf50*/  @!P0 LEA R0, R3, R0, 0x18 ;  /* 0x0000000003008211 */ /* 0x001fe200078ec0ff */
[----:B--2---:R-:W-:-:S05]  /*bf60*/  IMAD.MOV.U32 R5, RZ, RZ, R2 ;  /* 0x000000ffff057224 */ /* 0x004fca00078e0002 */
[----:B---3--:R2:W-:Y:S01]  /*bf70*/  @!P0 STS.128 [R0+0x388d0], R4 ;  /* 0x0388d00400008388 */ /* 0x0085e20000000c00 */
[----:B------:R-:W-:Y:S06]  /*bf80*/  BAR.ARV 0x5, 0x180 ;  /* 0x0146000000007b1d */ /* 0x000fec0000002000 */
.L_x_193:
[----:B--2---:R-:W-:Y:S01]  /*bf90*/  IMAD.MOV.U32 R0, RZ, RZ, 0x1 ;  /* 0x00000001ff007424 */ /* 0x004fe200078e00ff */
[----:B------:R-:W-:Y:S01]  /*bfa0*/  ULDC UR4, c[0x0][0xc3c] ;  /* 0x00030f0000047ab9 */ /* 0x000fe20000000800 */
[----:B------:R2:W-:Y:S01]  /*bfb0*/  STL [R1+0x30], RZ ;  /* 0x000030ff01007387 */ /* 0x0005e20000100800 */
[----:B------:R-:W-:-:S03]  /*bfc0*/  UISETP.GE.AND UP0, UPT, UR45, UR4, UPT ;  /* 0x000000042d00728c */ /* 0x000fc6000bf06270 */
[----:B------:R2:W-:Y:S03]  /*bfd0*/  STL [R1+0x4], R0 ;  /* 0x0000040001007387 */ /* 0x0005e60000100800 */
[----:B------:R-:W-:Y:S01]  /*bfe0*/  PLOP3.LUT P0, PT, PT, PT, UP0, 0x80, 0x0 ;  /* 0x000000000000781c */ /* 0x000fe20003f0f008 */
[----:B------:R2:W-:-:S12]  /*bff0*/  STL [R1], RZ ;  /* 0x000000ff01007387 */ /* 0x0005d80000100800 */
[----:B--2---:R-:W-:Y:S05]  /*c000*/  @P0 BRA `(.L_x_201) ;  /* 0x0000004c000c0947 */ /* 0x004fea0003800000 */
[----:B------:R-:W2:Y:S01]  /*c010*/  S2R R7, SR_TID.X ;  /* 0x0000000000077919 */ /* 0x000ea20000002100 */
[----:B------:R-:W3:Y:S01]  /*c020*/  S2UR UR5, SR_CgaCtaId ;  /* 0x00000000000579c3 */ /* 0x000ee20000008800 */
[----:B------:R-:W-:Y:S01]  /*c030*/  UMOV UR4, 0x400 ;  /* 0x0000040000047882 */ /* 0x000fe20000000000 */
[----:B------:R-:W-:Y:S01]  /*c040*/  ULDC UR43, c[0x0][0xc] ;  /* 0x00000300002b7ab9 */ /* 0x000fe20000000800 */
[----:B------:R-:W-:Y:S02]  /*c050*/  ULOP3.LUT UR39, UR38, 0x1, URZ, 0xfc, !UPT ;  /* 0x0000000126277892 */ /* 0x000fe4000f8efc3f */
[----:B------:R-:W-:Y:S01]  /*c060*/  ULOP3.LUT UR44, UR38, 0x2, URZ, 0xfc, !UPT ;  /* 0x00000002262c7892 */ /* 0x000fe2000f8efc3f */
[----:B------:R-:W-:Y:S01]  /*c070*/  ULDC.64 UR52, c[0x0][0x198] ;  /* 0x0000660000347ab9 */ /* 0x000fe20000000a00 */
[----:B---3--:R-:W-:-:S06]  /*c080*/  ULEA UR4, UR5, UR4, 0x18 ;  /* 0x0000000405047291 */ /* 0x008fcc000f8ec03f */
[----:B------:R-:W-:Y:S01]  /*c090*/  IMAD.U32 R19, RZ, RZ, UR4 ;  /* 0x00000004ff137e24 */ /* 0x000fe2000f8e00ff */
[C---:B--2---:R-:W-:Y:S01]  /*c0a0*/  LOP3.LUT R6, R7.reuse, 0x7f, RZ, 0xc0, !PT ;  /* 0x0000007f07067812 */ /* 0x044fe200078ec0ff */
[C---:B0-----:R-:W-:Y:S01]  /*c0b0*/  IMAD.SHL.U32 R2, R7.reuse, 0x80, RZ ;  /* 0x0000008007027824 */ /* 0x041fe200078e00ff */
[----:B------:R-:W-:Y:S02]  /*c0c0*/  R2P PR, R7, 0x6 ;  /* 0x0000000607007804 */ /* 0x000fe40000000000 */
[----:B------:R-:W-:Y:S02]  /*c0d0*/  SHF.R.U32.HI R3, RZ, 0x5, R6 ;  /* 0x00000005ff037819 */ /* 0x000fe40000011606 */
[C---:B-1----:R-:W-:Y:S02]  /*c0e0*/  LOP3.LUT R4, R2.reuse, 0x400, RZ, 0xc0, !PT ;  /* 0x0000040002047812 */ /* 0x042fe400078ec0ff */
[----:B------:R-:W-:-:S03]  /*c0f0*/  LOP3.LUT R0, R2, 0x380, RZ, 0xc0, !PT ;  /* 0x0000038002007812 */ /* 0x000fc600078ec0ff */
[C---:B------:R-:W-:Y:S01]  /*c100*/  IMAD R4, R3.reuse, 0x800, R4 ;  /* 0x0000080003047824 */ /* 0x040fe200078e0204 */
[----:B------:R-:W-:Y:S01]  /*c110*/  LOP3.LUT R5, R0, 0x10, R7, 0xf8, !PT ;  /* 0x0000001000057812 */ /* 0x000fe200078ef807 */
[----:B------:R-:W-:Y:S02]  /*c120*/  IMAD R3, R3, 0x10, R0 ;  /* 0x0000001003037824 */ /* 0x000fe400078e0200 */
[----:B------:R-:W-:-:S05]  /*c130*/  IMAD.SHL.U32 R0, R7, 0x10, RZ ;  /* 0x0000001007007824 */ /* 0x000fca00078e00ff */
[--C-:B------:R-:W-:Y:S02]  /*c140*/  LOP3.LUT R3, R3, 0x70, R0.reuse, 0x78, !PT ;  /* 0x0000007003037812 */ /* 0x100fe400078e7800 */
[----:B------:R-:W-:Y:S02]  /*c150*/  LOP3.LUT R5, R5, 0x70, R0, 0x78, !PT ;  /* 0x0000007005057812 */ /* 0x000fe400078e7800 */
[----:B------:R-:W-:Y:S01]  /*c160*/  LOP3.LUT R2, R3, 0xc00, R2, 0xf8, !PT ;  /* 0x00000c0003027812 */ /* 0x000fe200078ef802 */
[----:B------:R-:W-:Y:S02]  /*c170*/  IMAD.SHL.U32 R3, R7, 0x2, RZ ;  /* 0x0000000207037824 */ /* 0x000fe400078e00ff */
[----:B------:R-:W-:Y:S01]  /*c180*/  IMAD.IADD R4, R4, 0x1, R5 ;  /* 0x0000000104047824 */ /* 0x000fe200078e0205 */
[----:B------:R-:W-:Y:S01]  /*c190*/  SHF.R.U32.HI R5, RZ, 0x3, R6 ;  /* 0x00000003ff057819 */ /* 0x000fe20000011606 */
[----:B------:R0:W-:Y:S04]  /*c1a0*/  STL [R1+0x28], R2 ;  /* 0x0000280201007387 */ /* 0x0001e80000100800 */
[----:B------:R1:W-:Y:S01]  /*c1b0*/  STL [R1+0x1c], R4 ;  /* 0x00001c0401007387 */ /* 0x0003e20000100800 */
[----:B0-----:R-:W-:-:S04]  /*c1c0*/  LOP3.LUT R2, R0, 0x3f0, RZ, 0xc0, !PT ;  /* 0x000003f000027812 */ /* 0x001fc800078ec0ff */
[----:B------:R-:W-:Y:S01]  /*c1d0*/  LOP3.LUT R3, R2, 0x70, R3, 0x78, !PT ;  /* 0x0000007002037812 */ /* 0x000fe200078e7803 */
[----:B------:R-:W-:Y:S02]  /*c1e0*/  IMAD.SHL.U32 R2, R6, 0x10, RZ ;  /* 0x0000001006027824 */ /* 0x000fe400078e00ff */
[----:B-1----:R-:W-:-:S03]  /*c1f0*/  IMAD.MOV.U32 R4, RZ, RZ, 0x20 ;  /* 0x00000020ff047424 */ /* 0x002fc600078e00ff */
[----:B------:R-:W-:Y:S01]  /*c200*/  LOP3.LUT R2, R3, 0x400, R2, 0xf8, !PT ;  /* 0x0000040003027812 */ /* 0x000fe200078ef802 */
[----:B------:R-:W-:-:S04]  /*c210*/  IMAD.MOV.U32 R3, RZ, RZ, 0x40 ;  /* 0x00000040ff037424 */ /* 0x000fc800078e00ff */
[----:B------:R-:W-:Y:S01]  /*c220*/  IMAD.IADD R2, R19, 0x1, R2 ;  /* 0x0000000113027824 */ /* 0x000fe200078e0202 */
[----:B------:R-:W-:Y:S02]  /*c230*/  SEL R7, R3, 0xffffffc0, !P2 ;  /* 0xffffffc003077807 */ /* 0x000fe40005000000 */
[----:B------:R-:W-:Y:S02]  /*c240*/  SEL R3, R4, 0xffffffe0, !P1 ;  /* 0xffffffe004037807 */ /* 0x000fe40004800000 */
[----:B------:R-:W-:Y:S01]  /*c250*/  LOP3.LUT R4, R5, 0x70, R0, 0xf8, !PT ;  /* 0x0000007005047812 */ /* 0x000fe200078ef800 */
[----:B------:R-:W-:Y:S04]  /*c260*/  STL [R1+0x10], R7 ;  /* 0x0000100701007387 */ /* 0x000fe80000100800 */
[----:B------:R0:W-:Y:S04]  /*c270*/  STL [R1+0xc], R3 ;  /* 0x00000c0301007387 */ /* 0x0001e80000100800 */
[----:B------:R-:W-:Y:S04]  /*c280*/  STL [R1+0x2c], R2 ;  /* 0x00002c0201007387 */ /* 0x000fe80000100800 */
[----:B------:R-:W-:Y:S01]  /*c290*/  STL [R1], RZ ;  /* 0x000000ff01007387 */ /* 0x000fe20000100800 */
[----:B0-----:R-:W-:Y:S01]  /*c2a0*/  LOP3.LUT R3, R0, 0x70, RZ, 0xc0, !PT ;  /* 0x0000007000037812 */ /* 0x001fe200078ec0ff */
[----:B------:R-:W-:-:S05]  /*c2b0*/  IMAD.MOV.U32 R0, RZ, RZ, 0x1 ;  /* 0x00000001ff007424 */ /* 0x000fca00078e00ff */
[----:B------:R0:W-:Y:S04]  /*c2c0*/  STL [R1+0x4], R0 ;  /* 0x0000040001007387 */ /* 0x0001e80000100800 */
[----:B------:R1:W-:Y:S01]  /*c2d0*/  STL [R1+0x30], RZ ;  /* 0x000030ff01007387 */ /* 0x0003e20000100800 */
[----:B0-----:R-:W-:-:S07]  /*c2e0*/  LOP3.LUT R0, R3, 0x80, RZ, 0xfc, !PT ;  /* 0x0000008003007812 */ /* 0x001fce00078efcff */
.L_x_272:
[----:B------:R-:W-:Y:S01]  /*c2f0*/  ULDC.64 UR4, c[0x0][0xc88] ;  /* 0x0003220000047ab9 */ /* 0x000fe20000000a00 */
[----:B------:R-:W-:Y:S01]  /*c300*/  ULDC.64 UR6, c[0x0][0xa18] ;  /* 0x0002860000067ab9 */ /* 0x000fe20000000a00 */
[----:B------:R-:W-:-:S06]  /*c310*/  UIMAD.WIDE UR4, UR45, 0x4, UR4 ;  /* 0x000000042d0478a5 */ /* 0x000fcc000f8e0204 */
[----:B------:R-:W-:Y:S02]  /*c320*/  IMAD.U32 R2, RZ, RZ, UR4 ;  /* 0x00000004ff027e24 */ /* 0x000fe4000f8e00ff */
[----:B------:R-:W-:Y:S01]  /*c330*/  IMAD.U32 R3, RZ, RZ, UR5 ;  /* 0x00000005ff037e24 */ /* 0x000fe2000f8e00ff */
[----:B------:R-:W-:Y:S01]  /*c340*/  UISETP.NE.U32.AND UP0, UPT, UR6, URZ, UPT ;  /* 0x0000003f0600728c */ /* 0x000fe2000bf05070 */
[----:B------:R-:W-:-:S03]  /*c350*/  ULDC.64 UR4, c[0x0][0xa28] ;  /* 0x00028a0000047ab9 */ /* 0x000fc60000000a00 */
[----:B--2---:R-:W2:Y:S01]  /*c360*/  LDG.E R2, desc[UR48][R2.64] ;  /* 0x0000003002027981 */ /* 0x004ea2000c1e1900 */
[----:B------:R-:W-:Y:S02]  /*c370*/  UISETP.NE.AND.EX UP0, UPT, UR7, URZ, UPT, UP0 ;  /* 0x0000003f0700728c */ /* 0x000fe4000bf05300 */
[----:B------:R-:W-:Y:S01]  /*c380*/  UISETP.NE.U32.AND UP1, UPT, UR4, URZ, UPT ;  /* 0x0000003f0400728c */ /* 0x000fe2000bf25070 */
[----:B------:R-:W-:-:S03]  /*c390*/  ULDC UR8, c[0x0][0x288] ;  /* 0x0000a20000087ab9 */ /* 0x000fc60000000800 */
[----:B------:R-:W-:Y:S01]  /*c3a0*/  UISETP.NE.AND.EX UP1, UPT, UR5, URZ, UPT, UP1 ;  /* 0x0000003f0500728c */ /* 0x000fe2000bf25310 */
[----:B------:R-:W-:Y:S01]  /*c3b0*/  PLOP3.LUT P3, PT, PT, PT, UP0, 0x80, 0x0 ;  /* 0x000000000000781c */ /* 0x000fe20003f6f008 */
[----:B------:R-:W-:-:S04]  /*c3c0*/  IMAD.U32 R17, RZ, RZ, UR8 ;  /* 0x00000008ff117e24 */ /* 0x000fc8000f8e00ff */
[----:B------:R-:W-:Y:S02]  /*c3d0*/  PLOP3.LUT P2, PT, PT, PT, UP1, 0x80, 0x0 ;  /* 0x000000000000781c */ /* 0x000fe40003f4f018 */
[----:B--2---:R-:W-:-:S13]  /*c3e0*/  R2UR UR46, R2 ;  /* 0x00000000022e72ca */ /* 0x004fda00000e0000 */
[----:B------:R-:W-:Y:S02]  /*c3f0*/  USHF.R.S32.HI UR50, URZ, 0x1f, UR46 ;  /* 0x0000001f3f327899 */ /* 0x000fe4000801142e */
[----:B------:R-:W-:Y:S02]  /*c400*/  USHF.L.U32 UR47, UR46, 0x2, URZ ;  /* 0x000000022e2f7899 */ /* 0x000fe4000800063f */
[----:B------:R-:W-:Y:S02]  /*c410*/  USHF.L.U64.HI UR51, UR46, 0x2, UR50 ;  /* 0x000000022e337899 */ /* 0x000fe40008010232 */
[----:B------:R-:W-:Y:S02]  /*c420*/  @UP0 UIADD3 UR6, UP3, UR47, UR6, URZ ;  /* 0x000000062f060290 */ /* 0x000fe4000ff7e03f */
[----:B------:R-:W-:Y:S02]  /*c430*/  @UP1 ULEA UR4, UP2, UR46, UR4, 0x2 ;  /* 0x000000042e041291 */ /* 0x000fe4000f84103f */
[----:B------:R-:W-:-:S02]  /*c440*/  @UP0 UIADD3.X UR7, UR51, UR7, URZ, UP3, !UPT ;  /* 0x0000000733070290 */ /* 0x000fc40009ffe43f */
[----:B------:R-:W-:Y:S01]  /*c450*/  @UP1 ULEA.HI.X UR5, UR46, UR5, UR50, 0x2, UP2 ;  /* 0x000000052e051291 */ /* 0x000fe200090f1432 */
[----:B------:R-:W-:-:S03]  /*c460*/  IMAD.U32 R2, RZ, RZ, UR6 ;  /* 0x00000006ff027e24 */ /* 0x000fc6000f8e00ff */
[----:B------:R-:W-:Y:S01]  /*c470*/  IMAD.U32 R3, RZ, RZ, UR7 ;  /* 0x00000007ff037e24 */ /* 0x000fe2000f8e00ff */
[----:B------:R-:W-:-:S04]  /*c480*/  ULDC.64 UR6, c[0x0][0xa08] ;  /* 0x0002820000067ab9 */ /* 0x000fc80000000a00 */
[----:B0-----:R0:W5:Y:S01]  /*c490*/  @P3 LDG.E R17, desc[UR48][R2.64] ;  /* 0x0000003002113981 */ /* 0x001162000c1e1900 */
[----:B------:R-:W-:Y:S01]  /*c4a0*/  ISETP.NE.U32.AND P1, PT, RZ, UR6, PT ;  /* 0x00000006ff007c0c */ /* 0x000fe2000bf25070 */
[----:B------:R-:W-:Y:S01]  /*c4b0*/  UIADD3 UR6, UP1, UR47, UR6, URZ ;  /* 0x000000062f067290 */ /* 0x000fe2000ff3e03f */
[----:B0-----:R-:W-:Y:S02]  /*c4c0*/  IMAD.U32 R2, RZ, RZ, UR4 ;  /* 0x00000004ff027e24 */ /* 0x001fe4000f8e00ff */
[----:B------:R-:W-:Y:S01]  /*c4d0*/  IMAD.U32 R3, RZ, RZ, UR5 ;  /* 0x00000005ff037e24 */ /* 0x000fe2000f8e00ff */
[----:B------:R-:W-:Y:S02]  /*c4e0*/  ULDC.64 UR4, c[0x0][0xa00] ;  /* 0x0002800000047ab9 */ /* 0x000fe40000000a00 */
[----:B------:R-:W-:Y:S01]  /*c4f0*/  ISETP.NE.U32.AND P0, PT, RZ, UR4, PT ;  /* 0x00000004ff007c0c */ /* 0x000fe2000bf05070 */
[----:B------:R-:W-:Y:S01]  /*c500*/  UIADD3 UR4, UP0, UR47, UR4, URZ ;  /* 0x000000042f047290 */ /* 0x000fe2000ff1e03f */
[----:B------:R-:W-:Y:S01]  /*c510*/  ISETP.NE.AND.EX P1, PT, RZ, UR7, PT, P1 ;  /* 0x00000007ff007c0c */ /* 0x000fe2000bf25310 */
[----:B------:R0:W2:Y:S01]  /*c520*/  @P2 LDG.E R7, desc[UR48][R2.64] ;  /* 0x0000003002072981 */ /* 0x0000a2000c1e1900 */
[----:B------:R-:W-:Y:S01]  /*c530*/  ISETP.NE.AND.EX P0, PT, RZ, UR5, PT, P0 ;  /* 0x00000005ff007c0c */ /* 0x000fe2000bf05300 */
[----:B------:R-:W-:Y:S01]  /*c540*/  UIADD3.X UR5, UR51, UR5, URZ, UP0, !UPT ;  /* 0x0000000533057290 */ /* 0x000fe200087fe43f */
[----:B------:R-:W-:Y:S01]  /*c550*/  IMAD.U32 R4, RZ, RZ, UR6 ;  /* 0x00000006ff047e24 */ /* 0x000fe2000f8e00ff */
[----:B------:R-:W-:Y:S01]  /*c560*/  UIADD3.X UR7, UR51, UR7, URZ, UP1, !UPT ;  /* 0x0000000733077290 */ /* 0x000fe20008ffe43f */
[----:B0-----:R-:W-:-:S03]  /*c570*/  IMAD.U32 R2, RZ, RZ, UR4 ;  /* 0x00000004ff027e24 */ /* 0x001fc6000f8e00ff */
[----:B------:R-:W-:Y:S02]  /*c580*/  IMAD.U32 R3, RZ, RZ, UR5 ;  /* 0x00000005ff037e24 */ /* 0x000fe4000f8e00ff */
[----:B------:R-:W-:-:S04]  /*c590*/  IMAD.U32 R5, RZ, RZ, UR7 ;  /* 0x00000007ff057e24 */ /* 0x000fc8000f8e00ff */
[----:B------:R0:W5:Y:S04]  /*c5a0*/  @P0 LDG.E R0, desc[UR48][R2.64] ;  /* 0x0000003002000981 */ /* 0x000168000c1e1900 */
[----:B------:R0:W5:Y:S01]  /*c5b0*/  @P1 LDG.E R6, desc[UR48][R4.64] ;  /* 0x0000003004061981 */ /* 0x000162000c1e1900 */
[----:B------:R-:W-:Y:S01]  /*c5c0*/  UMOV UR41, URZ ;  /* 0x0000003f00297c82 */ /* 0x000fe20008000000 */
[----:B--2---:R-:W-:Y:S01]  /*c5d0*/  @P2 R2UR UR41, R7 ;  /* 0x00000000072922ca */ /* 0x004fe200000e0000 */
[----:B0-----:R-:W-:-:S14]  /*c5e0*/  @P3 BRA `(.L_x_202) ;  /* 0x0000000000103947 */ /* 0x001fdc0003800000 */
[----:B------:R-:W-:Y:S05]  /*c5f0*/  @!P0 BRA `(.L_x_202) ;  /* 0x00000000000c8947 */ /* 0x000fea0003800000 */
[----:B-----5:R-:W2:Y:S04]  /*c600*/  LDG.E R17, desc[UR48][R2.64] ;  /* 0x0000003002117981 */ /* 0x020ea8000c1e1900 */
[----:B------:R-:W2:Y:S02]  /*c610*/  LDG.E R2, desc[UR48][R2.64+0x4] ;  /* 0x0000043002027981 */ /* 0x000ea4000c1e1900 */
[----:B--2---:R-:W-:-:S07]  /*c620*/  IMAD.IADD R17, R2, 0x1, -R17 ;  /* 0x0000000102117824 */ /* 0x004fce00078e0a11 */
.L_x_202:
[----:B------:R-:W-:Y:S01]  /*c630*/  UMOV UR54, URZ ;  /* 0x0000003f00367c82 */ /* 0x000fe20008000000 */
[----:B-----5:R-:W-:Y:S01]  /*c640*/  @P0 R2UR UR54, R0 ;  /* 0x00000000003602ca */ /* 0x020fe200000e0000 */
[----:B------:R-:W-:Y:S01]  /*c650*/  IMAD.U32 R0, RZ, RZ, UR46 ;  /* 0x0000002eff007e24 */ /* 0x000fe2000f8e00ff */
[----:B------:R-:W-:Y:S01]  /*c660*/  ULDC.64 UR6, c[0x0][0xa20] ;  /* 0x0002880000067ab9 */ /* 0x000fe20000000a00 */
[----:B------:R-:W-:Y:S01]  /*c670*/  UMOV UR42, URZ ;  /* 0x0000003f002a7c82 */ /* 0x000fe20008000000 */
[----:B------:R-:W-:Y:S01]  /*c680*/  ISETP.NE.U32.AND P0, PT, RZ, UR6, PT ;  /* 0x00000006ff007c0c */ /* 0x000fe2000bf05070 */
[----:B------:R-:W-:Y:S01]  /*c690*/  ULDC.64 UR4, c[0x0][0x418] ;  /* 0x0001060000047ab9 */ /* 0x000fe20000000a00 */
[----:B------:R0:W-:Y:S01]  /*c6a0*/  STL [R1+0x8], R0 ;  /* 0x0000080001007387 */ /* 0x0001e20000100800 */
[----:B------:R-:W-:Y:S01]  /*c6b0*/  @P1 R2UR UR42, R6 ;  /* 0x00000000062a12ca */ /* 0x000fe200000e0000 */
[----:B------:R-:W-:Y:S01]  /*c6c0*/  UISETP.NE.U32.AND UP0, UPT, UR4, URZ, UPT ;  /* 0x0000003f0400728c */ /* 0x000fe2000bf05070 */
[----:B------:R-:W-:-:S02]  /*c6d0*/  ISETP.NE.AND.EX P0, PT, RZ, UR7, PT, P0 ;  /* 0x00000007ff007c0c */ /* 0x000fc4000bf05300 */
[----:B------:R-:W-:Y:S01]  /*c6e0*/  ULDC UR4, c[0x0][0x424] ;  /* 0x0001090000047ab9 */ /* 0x000fe20000000800 */
[----:B------:R-:W-:-:S03]  /*c6f0*/  UISETP.NE.AND.EX UP0, UPT, UR5, URZ, UPT, UP0 ;  /* 0x0000003f0500728c */ /* 0x000fc6000bf05300 */
[----:B------:R-:W-:Y:S01]  /*c700*/  ULDC UR5, c[0x0][0x2f0] ;  /* 0x0000bc0000057ab9 */ /* 0x000fe20000000800 */
[----:B------:R-:W-:-:S04]  /*c710*/  USEL UR4, UR4, 0x1, UP0 ;  /* 0x0000000104047887 */ /* 0x000fc80008000000 */
[----:B------:R-:W-:Y:S02]  /*c720*/  UIMAD UR4, UR4, UR5, URZ ;  /* 0x00000005040472a4 */ /* 0x000fe4000f8e023f */
[----:B------:R-:W-:Y:S01]  /*c730*/  UIADD3 UR42, UR42, UR41, URZ ;  /* 0x000000292a2a7290 */ /* 0x000fe2000fffe03f */
[----:B0-----:R-:W-:Y:S11]  /*c740*/  @!P0 BRA `(.L_x_203) ;  /* 0x00000000001c8947 */ /* 0x001ff60003800000 */
[----:B------:R-:W-:-:S04]  /*c750*/  UIADD3 UR4, UP0, UR47, UR6, URZ ;  /* 0x000000062f047290 */ /* 0x000fc8000ff1e03f */
[----:B------:R-:W-:Y:S02]  /*c760*/  UIADD3.X UR5, UR51, UR7, URZ, UP0, !UPT ;  /* 0x0000000733057290 */ /* 0x000fe400087fe43f */
[----:B------:R-:W-:-:S04]  /*c770*/  IMAD.U32 R2, RZ, RZ, UR4 ;  /* 0x00000004ff027e24 */ /* 0x000fc8000f8e00ff */
[----:B------:R-:W-:-:S05]  /*c780*/  IMAD.U32 R3, RZ, RZ, UR5 ;  /* 0x00000005ff037e24 */ /* 0x000fca000f8e00ff */
[----:B------:R-:W2:Y:S02]  /*c790*/  LDG.E R2, desc[UR48][R2.64] ;  /* 0x0000003002027981 */ /* 0x000ea4000c1e1900 */
[----:B--2---:R-:W-:Y:S01]  /*c7a0*/  R2UR UR4, R2 ;  /* 0x00000000020472ca */ /* 0x004fe200000e0000 */
[----:B------:R-:W-:-:S14]  /*c7b0*/  BRA `(.L_x_204) ;  /* 0x0000000000187947 */ /* 0x000fdc0003800000 */
.L_x_203:
[----:B------:R-:W-:Y:S05]  /*c7c0*/  @!P1 BRA `(.L_x_204) ;  /* 0x0000000000149947 */ /* 0x000fea0003800000 */
[----:B------:R-:W2:Y:S04]  /*c7d0*/  LDG.E R0, desc[UR48][R4.64] ;  /* 0x0000003004007981 */ /* 0x000ea8000c1e1900 */
[----:B------:R-:W3:Y:S01]  /*c7e0*/  LDG.E R4, desc[UR48][R4.64+0x4] ;  /* 0x0000043004047981 */ /* 0x000ee2000c1e1900 */
[----:B--2---:R-:W-:Y:S02]  /*c7f0*/  R2UR UR5, R0 ;  /* 0x00000000000572ca */ /* 0x004fe400000e0000 */
[----:B---3--:R-:W-:-:S13]  /*c800*/  R2UR UR4, R4 ;  /* 0x00000000040472ca */ /* 0x008fda00000e0000 */
[----:B------:R-:W-:-:S12]  /*c810*/  UIADD3 UR4, -UR5, UR4, URZ ;  /* 0x0000000405047290 */ /* 0x000fd8000fffe13f */
.L_x_204:
[----:B------:R-:W-:Y:S01]  /*c820*/  UIADD3 UR41, -UR41, UR4, URZ ;  /* 0x0000000429297290 */ /* 0x000fe2000fffe13f */
[----:B------:R-:W-:Y:S03]  /*c830*/  BSSY B7, `(.L_x_205) ;  /* 0x000039e000077945 */ /* 0x000fe60003800000 */
[----:B------:R-:W-:Y:S02]  /*c840*/  UIADD3 UR40, UR41, 0x7f, URZ ;  /* 0x0000007f29287890 */ /* 0x000fe4000fffe03f */
[----:B------:R-:W-:Y:S02]  /*c850*/  ISETP.LT.AND P0, PT, RZ, UR41, PT ;  /* 0x00000029ff007c0c */ /* 0x000fe4000bf01270 */
[----:B------:R-:W-:-:S04]  /*c860*/  USHF.R.S32.HI UR4, URZ, 0x1f, UR40 ;  /* 0x0000001f3f047899 */ /* 0x000fc80008011428 */
[----:B------:R-:W-:-:S07]  /*c870*/  ULEA.HI UR40, UR4, UR40, URZ, 0x7 ;  /* 0x0000002804287291 */ /* 0x000fce000f8f383f */
[----:B------:R-:W-:Y:S05]  /*c880*/  @P0 BRA `(.L_x_206) ;  /* 0x0000000000480947 */ /* 0x000fea0003800000 */
[----:B------:R-:W0:Y:S02]  /*c890*/  S2R R0, SR_TID.X ;  /* 0x0000000000007919 */ /* 0x000e240000002100 */
[----:B0-----:R-:W-:-:S04]  /*c8a0*/  LOP3.LUT R0, R0, 0x7f, RZ, 0xc0, !PT ;  /* 0x0000007f00007812 */ /* 0x001fc800078ec0ff */
[----:B------:R-:W-:-:S13]  /*c8b0*/  ISETP.NE.AND P0, PT, R0, RZ, PT ;  /* 0x000000ff0000720c */ /* 0x000fda0003f05270 */
[----:B------:R-:W-:Y:S05]  /*c8c0*/  @P0 BRA `(.L_x_207) ;  /* 0x0000003800500947 */ /* 0x000fea0003800000 */
[----:B------:R-:W0:Y:S01]  /*c8d0*/  S2R R3, SR_LANEID ;  /* 0x0000000000037919 */ /* 0x000e220000000000 */
[----:B------:R-:W-:Y:S02]  /*c8e0*/  VOTEU.ANY UR4, UPT, PT ;  /* 0x0000000000047886 */ /* 0x000fe400038e0100 */
[----:B------:R-:W0:Y:S08]  /*c8f0*/  FLO.U32 R0, UR4 ;  /* 0x0000000400007d00 */ /* 0x000e3000080e0000 */
[----:B------:R-:W2:Y:S01]  /*c900*/  POPC R5, UR4 ;  /* 0x0000000400057d09 */ /* 0x000ea20008000000 */
[----:B0-----:R-:W-:-:S02]  /*c910*/  ISETP.EQ.U32.AND P0, PT, R0, R3, PT ;  /* 0x000000030000720c */ /* 0x001fc40003f02070 */
[----:B------:R-:W2:Y:S11]  /*c920*/  LDC.64 R2, c[0x0][0xc60] ;  /* 0x00031800ff027b82 */ /* 0x000eb60000000a00 */
[----:B--2---:R-:W2:Y:S01]  /*c930*/  @P0 ATOMG.E.ADD.STRONG.GPU PT, R3, desc[UR48][R2.64], R5 ;  /* 0x00000005020309a8 */ /* 0x004ea200081ee1f0 */
[----:B------:R-:W0:Y:S02]  /*c940*/  S2R R4, SR_LTMASK ;  /* 0x0000000000047919 */ /* 0x000e240000003900 */
[----:B0-----:R-:W-:-:S04]  /*c950*/  LOP3.LUT R4, R4, UR4, RZ, 0xc0, !PT ;  /* 0x0000000404047c12 */ /* 0x001fc8000f8ec0ff */
[----:B------:R-:W0:Y:S01]  /*c960*/  POPC R7, R4 ;  /* 0x0000000400077309 */ /* 0x000e220000000000 */
[----:B--2---:R-:W0:Y:S02]  /*c970*/  SHFL.IDX PT, R0, R3, R0, 0x1f ;  /* 0x00001f0003007589 */ /* 0x004e2400000e0000 */
[----:B0-----:R-:W-:-:S05]  /*c980*/  IADD3 R0, R0, UR43, R7 ;  /* 0x0000002b00007c10 */ /* 0x001fca000fffe007 */
[----:B------:R0:W-:Y:S01]  /*c990*/  STL [R1+0x20], R0 ;  /* 0x0000200001007387 */ /* 0x0001e20000100800 */
[----:B------:R-:W-:Y:S05]  /*c9a0*/  BRA `(.L_x_207) ;  /* 0x0000003800187947 */ /* 0x000fea0003800000 */
.L_x_206:
[----:B------:R-:W-:Y:S01]  /*c9b0*/  VIADD R0, R19, 0x28400 ;  /* 0x0002840013007836 */ /* 0x000fe20000000000 */
[----:B------:R-:W-:Y:S04]  /*c9c0*/  BSSY B6, `(.L_x_208) ;  /* 0x0000013000067945 */ /* 0x000fe80003800000 */
[----:B------:R-:W-:-:S13]  /*c9d0*/  LOP3.LUT P0, RZ, R0, 0x3ff, RZ, 0xc0, !PT ;  /* 0x000003ff00ff7812 */ /* 0x000fda000780c0ff */
[----:B------:R-:W-:Y:S05]  /*c9e0*/  @!P0 BRA `(.L_x_209) ;  /* 0x0000000000408947 */ /* 0x000fea0003800000 */
[----:B------:R-:W-:Y:S01]  /*c9f0*/  MOV R2, 0x0 ;  /* 0x0000000000027802 */ /* 0x000fe20000000f00 */
        /* <DEDUP_REMOVED lines=14> */
[----:B01----:R-:W-:Y:S05]  /*cae0*/  CALL.ABS.NOINC R2 ;  /* 0x0000000002007343 */ /* 0x003fea0003c00000 */
.L_x_209:
[----:B------:R-:W-:Y:S05]  /*caf0*/  BSYNC B6 ;  /* 0x0000000000067941 */ /* 0x000fea0003800000 */
.L_x_208:
[----:B------:R-:W2:Y:S01]  /*cb00*/  LDL.LU R16, [R1+0x14] ;  /* 0x0000140001107983 */ /* 0x000ea20000300800 */
[----:B------:R-:W-:Y:S01]  /*cb10*/  VIADD R0, R19, 0x10400 ;  /* 0x0001040013007836 */ /* 0x000fe20000000000 */
[----:B------:R-:W-:Y:S04]  /*cb20*/  BSSY B6, `(.L_x_210) ;  /* 0x0000016000067945 */ /* 0x000fe80003800000 */
[----:B------:R-:W-:Y:S02]  /*cb30*/  LOP3.LUT P0, RZ, R0, 0x3ff, RZ, 0xc0, !PT ;  /* 0x000003ff00ff7812 */ /* 0x000fe4000780c0ff */
[----:B--2---:R-:W-:-:S11]  /*cb40*/  LOP3.LUT R16, R16, 0xfffffffe, RZ, 0xc0, !PT ;  /* 0xfffffffe10107812 */ /* 0x004fd600078ec0ff */
[----:B------:R-:W-:-:S05]  /*cb50*/  @P0 LOP3.LUT R16, R16, 0x1, RZ, 0xfc, !PT ;  /* 0x0000000110100812 */ /* 0x000fca00078efcff */
[----:B------:R0:W-:Y:S01]  /*cb60*/  STL [R1+0x14], R16 ;  /* 0x0000141001007387 */ /* 0x0001e20000100800 */
[----:B------:R-:W-:Y:S05]  /*cb70*/  @!P0 BRA `(.L_x_211) ;  /* 0x0000000000408947 */ /* 0x000fea0003800000 */
[----:B------:R-:W-:Y:S01]  /*cb80*/  MOV R2, 0x0 ;  /* 0x0000000000027802 */ /* 0x000fe20000000f00 */
[----:B------:R-:W-:Y:S01]  /*cb90*/  ULDC.64 UR6, c[0x4][0xc0] ;  /* 0x0100300000067ab9 */ /* 0x000fe20000000a00 */
[----:B------:R-:W-:Y:S01]  /*cba0*/  ULDC.64 UR8, c[0x4][0xc8] ;  /* 0x0100320000087ab9 */ /* 0x000fe20000000a00 */
[----:B------:R-:W-:Y:S01]  /*cbb0*/  ULDC.64 UR4, c[0x4][0x10] ;  /* 0x0100040000047ab9 */ /* 0x000fe20000000a00 */
[----:B------:R-:W-:Y:S02]  /*cbc0*/  IMAD.U32 R4, RZ, RZ, UR6 ;  /* 0x00000006ff047e24 */ /* 0x000fe4000f8e00ff */
[----:B------:R-:W2:Y:S01]  /*cbd0*/  LDC.64 R2, c[0x4][R2] ;  /* 0x0100000002027b82 */ /* 0x000ea20000000a00 */
        /* <DEDUP_REMOVED lines=9> */
[----:B012---:R-:W-:Y:S05]  /*cc70*/  CALL.ABS.NOINC R2 ;  /* 0x0000000002007343 */ /* 0x007fea0003c00000 */
.L_x_211:
[----:B------:R-:W-:Y:S05]  /*cc80*/  BSYNC B6 ;  /* 0x0000000000067941 */ /* 0x000fea0003800000 */
.L_x_210:
        /* <DEDUP_REMOVED lines=20> */
.L_x_213:
[----:B------:R-:W-:Y:S05]  /*cdd0*/  BSYNC B6 ;  /* 0x0000000000067941 */ /* 0x000fea0003800000 */
.L_x_212:
[----:B------:R-:W-:Y:S01]  /*cde0*/  LOP3.LUT P6, RZ, R16, 0x1, RZ, 0xc0, !PT ;  /* 0x0000000110ff7812 */ /* 0x000fe200078cc0ff */
[----:B------:R-:W-:-:S12]  /*cdf0*/  BSSY B6, `(.L_x_214) ;  /* 0x0000012000067945 */ /* 0x000fd80003800000 */
        /* <DEDUP_REMOVED lines=17> */
.L_x_215:
[----:B------:R-:W-:Y:S05]  /*cf10*/  BSYNC B6 ;  /* 0x0000000000067941 */ /* 0x000fea0003800000 */
.L_x_214:
[----:B------:R-:W2:Y:S01]  /*cf20*/  LDL R18, [R1+0x8] ;  /* 0x0000080001127983 */ /* 0x000ea20000100800 */
[----:B------:R-:W-:Y:S02]  /*cf30*/  ULDC.64 UR4, c[0x0][0x9f8] ;  /* 0x00027e0000047ab9 */ /* 0x000fe40000000a00 */
[----:B------:R-:W-:-:S04]  /*cf40*/  UISETP.NE.U32.AND UP0, UPT, UR4, URZ, UPT ;  /* 0x0000003f0400728c */ /* 0x000fc8000bf05070 */
[----:B------:R-:W-:-:S06]  /*cf50*/  UISETP.NE.AND.EX UP0, UPT, UR5, URZ, UPT, UP0 ;  /* 0x0000003f0500728c */ /* 0x000fcc000bf05300 */
[----:B------:R-:W-:-:S05]  /*cf60*/  PLOP3.LUT P0, PT, PT, PT, UP0, 0x80, 0x0 ;  /* 0x000000000000781c */ /* 0x000fca0003f0f008 */
[----:B------:R-:W-:-:S04]  /*cf70*/  @UP0 UIADD3 UR4, UP1, UR47, UR4, URZ ;  /* 0x000000042f040290 */ /* 0x000fc8000ff3e03f */
[----:B------:R-:W-:Y:S02]  /*cf80*/  @UP0 UIADD3.X UR5, UR51, UR5, URZ, UP1, !UPT ;  /* 0x0000000533050290 */ /* 0x000fe40008ffe43f */
[----:B------:R-:W-:-:S04]  /*cf90*/  IMAD.U32 R2, RZ, RZ, UR4 ;  /* 0x00000004ff027e24 */ /* 0x000fc8000f8e00ff */
[----:B------:R-:W-:Y:S01]  /*cfa0*/  IMAD.U32 R3, RZ, RZ, UR5 ;  /* 0x00000005ff037e24 */ /* 0x000fe2000f8e00ff */
[----:B------:R-:W3:Y:S01]  /*cfb0*/  S2R R0, SR_TID.X ;  /* 0x0000000000007919 */ /* 0x000ee20000002100 */
[----:B------:R-:W-:-:S03]  /*cfc0*/  ULDC.64 UR4, c[0x0][0xa08] ;  /* 0x0002820000047ab9 */ /* 0x000fc60000000a00 */
[----:B--2---:R2:W4:Y:S01]  /*cfd0*/  @P0 LDG.E R18, desc[UR48][R2.64] ;  /* 0x0000003002120981 */ /* 0x004522000c1e1900 */
[----:B---3--:R-:W-:-:S04]  /*cfe0*/  SHF.R.U32.HI R0, RZ, 0x5, R0 ;  /* 0x00000005ff007819 */ /* 0x008fc80000011600 */
[----:B------:R-:W-:Y:S01]  /*cff0*/  LOP3.LUT R0, R0, 0x3, RZ, 0xc0, !PT ;  /* 0x0000000300007812 */ /* 0x000fe200078ec0ff */
[----:B--2---:R-:W2:Y:S01]  /*d000*/  LDC.64 R2, c[0x0][0x418] ;  /* 0x00010600ff027b82 */ /* 0x004ea20000000a00 */
[----:B----4-:R-:W-:Y:S01]  /*d010*/  SHF.R.S32.HI R8, RZ, 0x1f, R18 ;  /* 0x0000001fff087819 */ /* 0x010fe20000011412 */
[----:B------:R3:W-:Y:S01]  /*d020*/  @P0 STL [R1+0x8], R18 ;  /* 0x0000081201000387 */ /* 0x0007e20000100800 */
[----:B--2---:R-:W-:Y:S01]  /*d030*/  LOP3.LUT P0, RZ, R2, UR4, RZ, 0xfc, !PT ;  /* 0x0000000402ff7c12 */ /* 0x004fe2000f80fcff */
[----:B------:R-:W-:Y:S02]  /*d040*/  UMOV UR4, 0xffffffff ;  /* 0xffffffff00047882 */ /* 0x000fe40000000000 */
[----:B------:R3:W-:Y:S01]  /*d050*/  STL [R1+0x18], R8 ;  /* 0x0000180801007387 */ /* 0x0007e20000100800 */
[----:B------:R-:W-:-:S04]  /*d060*/  LOP3.LUT P0, RZ, R3, UR5, RZ, 0xfc, P0 ;  /* 0x0000000503ff7c12 */ /* 0x000fc8000800fcff */
[----:B0-----:R-:W-:Y:S01]  /*d070*/  SEL R16, R18, RZ, !P0 ;  /* 0x000000ff12107207 */ /* 0x001fe20004000000 */
[----:B------:R-:W-:Y:S08]  /*d080*/  BRA.DIV UR4, `(.L_x_216) ;  /* 0x0000004204687947 */ /* 0x000ff0000b800000 */
[----:B------:R0:W2:Y:S02]  /*d090*/  SHFL.IDX PT, R14, R0, RZ, 0x1f ;  /* 0x00001fff000e7589 */ /* 0x0000a400000e0000 */
.L_x_291:
[----:B0-----:R-:W4:Y:S01]  /*d0a0*/  LDL.LU R0, [R1+0x14] ;  /* 0x0000140001007983 */ /* 0x001f220000300800 */
[----:B------:R-:W-:Y:S02]  /*d0b0*/  PLOP3.LUT P1, PT, PT, PT, PT, 0x8, 0x0 ;  /* 0x000000000000781c */ /* 0x000fe40003f2e170 */
[----:B--2---:R-:W-:Y:S02]  /*d0c0*/  ISETP.NE.AND P0, PT, R14, RZ, PT ;  /* 0x000000ff0e00720c */ /* 0x004fe40003f05270 */
[----:B----4-:R-:W-:-:S09]  /*d0d0*/  LOP3.LUT R0, R0, 0xfffffffe, RZ, 0xc0, !PT ;  /* 0xfffffffe00007812 */ /* 0x010fd200078ec0ff */
[----:B------:R-:W-:-:S05]  /*d0e0*/  @P1 LOP3.LUT R0, R0, 0x1, RZ, 0xfc, !PT ;  /* 0x0000000100001812 */ /* 0x000fca00078efcff */
[----:B------:R0:W-:Y:S01]  /*d0f0*/  STL [R1+0x14], R0 ;  /* 0x0000140001007387 */ /* 0x0001e20000100800 */
[----:B------:R-:W-:Y:S05]  /*d100*/  @P0 BRA `(.L_x_217) ;  /* 0x0000000400940947 */ /* 0x000fea0003800000 */
[----:B------:R-:W-:-:S06]  /*d110*/  ULEA.HI.SX32 UR4, UR40, 0xffffffff, 0x19 ;  /* 0xffffffff28047891 */ /* 0x000fcc000f8fca3f */
[----:B0-----:R-:W-:Y:S01]  /*d120*/  IMAD.U32 R0, RZ, RZ, UR4 ;  /* 0x00000004ff007e24 */ /* 0x001fe2000f8e00ff */
[----:B------:R-:W-:-:S03]  /*d130*/  UMOV UR4, 0xffffffff ;  /* 0xffffffff00047882 */ /* 0x000fc60000000000 */
[----:B------:R-:W-:Y:S05]  /*d140*/  BRA.DIV UR4, `(.L_x_218) ;  /* 0x0000004204587947 */ /* 0x000fea000b800000 */
[----:B------:R-:W-:-:S13]  /*d150*/  ELECT P6, URZ, PT ;  /* 0x00000000003f782f */ /* 0x000fda00038c0000 */
.L_x_294:
[----:B------:R-:W-:Y:S05]  /*d160*/  @!P6 BRA `(.L_x_217) ;  /* 0x00000004007ce947 */ /* 0x000fea0003800000 */
[----:B------:R-:W-:-:S04]  /*d170*/  ISETP.NE.U32.AND P0, PT, R2, RZ, PT ;  /* 0x000000ff0200720c */ /* 0x000fc80003f05070 */
[----:B------:R-:W-:-:S13]  /*d180*/  ISETP.NE.AND.EX P0, PT, R3, RZ, PT, P0 ;  /* 0x000000ff0300720c */ /* 0x000fda0003f05300 */
[----:B------:R-:W-:Y:S05]  /*d190*/  @!P0 BRA `(.L_x_219) ;  /* 0x0000000000448947 */ /* 0x000fea0003800000 */
[----:B------:R-:W0:Y:S01]  /*d1a0*/  LDC R7, c[0x0][0x43c] ;  /* 0x00010f00ff077b82 */ /* 0x000e220000000800 */
[----:B------:R-:W-:Y:S01]  /*d1b0*/  ULDC.64 UR4, c[0x0][0x428] ;  /* 0x00010a0000047ab9 */ /* 0x000fe20000000a00 */
[----:B0-----:R-:W-:-:S13]  /*d1c0*/  ISETP.NE.AND P0, PT, R7, 0x1, PT ;  /* 0x000000010700780c */ /* 0x001fda0003f05270 */
[----:B------:R-:W0:Y:S02]  /*d1d0*/  @P0 LDC.64 R4, c[0x0][0x440] ;  /* 0x00011000ff040b82 */ /* 0x000e240000000a00 */
[----:B0-----:R-:W-:-:S04]  /*d1e0*/  @P0 IMAD.HI.U32 R6, R0, R4, RZ ;  /* 0x0000000400060227 */ /* 0x001fc800078e00ff */
        /* <DEDUP_REMOVED lines=12> */
.L_x_219:
[----:B------:R-:W2:Y:S04]  /*d2b0*/  LDL R4, [R1] ;  /* 0x0000000001047983 */ /* 0x000ea80000100800 */
[----:B0-----:R-:W4:Y:S01]  /*d2c0*/  LDL R3, [R1+0x4] ;  /* 0x0000040001037983 */ /* 0x001f220000100800 */
[----:B------:R-:W0:Y:S02]  /*d2d0*/  S2R R2, SR_TID.X ;  /* 0x0000000000027919 */ /* 0x000e240000002100 */
[----:B0-----:R-:W-:-:S04]  /*d2e0*/  LOP3.LUT R2, R2, 0x7f, RZ, 0xc0, !PT ;  /* 0x0000007f02027812 */ /* 0x001fc800078ec0ff */
[----:B------:R-:W-:Y:S01]  /*d2f0*/  ISETP.NE.AND P1, PT, R2, RZ, PT ;  /* 0x000000ff0200720c */ /* 0x000fe20003f25270 */
[----:B--2---:R-:W-:Y:S01]  /*d300*/  IMAD R4, R4, 0x8, R19 ;  /* 0x0000000804047824 */ /* 0x004fe200078e0213 */
[----:B----4-:R-:W-:-:S04]  /*d310*/  SHF.L.U32 R3, R3, 0x1f, RZ ;  /* 0x0000001f03037819 */ /* 0x010fc800000006ff */
[----:B------:R-:W0:Y:S02]  /*d320*/  SYNCS.PHASECHK.TRANS64.TRYWAIT P0, [R4+URZ+0x38880], R3 ;  /* 0x03888003040075a7 */ /* 0x000e24000800017f */
[----:B0-----:R-:W-:Y:S05]  /*d330*/  @!P0 BRA `(.L_x_220) ;  /* 0x0000003c00fc8947 */ /* 0x001fea0003800000 */
.L_x_295:
        /* <DEDUP_REMOVED lines=8> */
.L_x_221:
[----:B------:R-:W2:Y:S01]  /*d3c0*/  LDL R2, [R1] ;  /* 0x0000000001027983 */ /* 0x000ea20000100800 */
[----:B------:R-:W-:Y:S01]  /*d3d0*/  R2UR UR33, R4 ;  /* 0x00000000042172ca */ /* 0x000fe200000e0000 */
[----:B------:R-:W-:Y:S01]  /*d3e0*/  UIADD3 UR4, UP0, UR52, 0x470, URZ ;  /* 0x0000047034047890 */ /* 0x000fe2000ff1e03f */
[----:B------:R-:W-:Y:S01]  /*d3f0*/  LEA R0, R0, UR42, 0x7 ;  /* 0x0000002a00007c11 */ /* 0x000fe2000f8e38ff */
[----:B------:R-:W-:Y:S01]  /*d400*/  UMOV UR6, 0x0 ;  /* 0x0000000000067882 */ /* 0x000fe20000000000 */
[----:B-----5:R-:W-:Y:S01]  /*d410*/  R2UR UR37, R16 ;  /* 0x00000000102572ca */ /* 0x020fe200000e0000 */
[----:B------:R-:W-:Y:S01]  /*d420*/  UIADD3.X UR5, URZ, UR53, URZ, UP0, !UPT ;  /* 0x000000353f057290 */ /* 0x000fe200087fe43f */
[----:B------:R-:W-:Y:S01]  /*d430*/  R2UR UR35, R0 ;  /* 0x00000000002372ca */ /* 0x000fe200000e0000 */
[----:B------:R-:W-:Y:S01]  /*d440*/  UMOV UR7, 0x14f00000 ;  /* 0x14f0000000077882 */ /* 0x000fe20000000000 */
[----:B------:R-:W-:Y:S01]  /*d450*/  UMOV UR34, URZ ;  /* 0x0000003f00227c82 */ /* 0x000fe20008000000 */
[----:B------:R-:W-:Y:S01]  /*d460*/  UMOV UR10, 0x80 ;  /* 0x00000080000a7882 */ /* 0x000fe20000000000 */
[----:B------:R-:W-:-:S03]  /*d470*/  UMOV UR12, UR36 ;  /* 0x00000024000c7c82 */ /* 0x000fc60008000000 */
[----:B------:R-:W-:-:S04]  /*d480*/  UIADD3 UR33, UR33, 0x38870, URZ ;  /* 0x0003887021217890 */ /* 0x000fc8000fffe03f */
[----:B------:R-:W-:Y:S02]  /*d490*/  UMOV UR13, UR37 ;  /* 0x00000025000d7c82 */ /* 0x000fe40008000000 */
[----:B------:R-:W-:Y:S01]  /*d4a0*/  UMOV UR11, UR35 ;  /* 0x00000023000b7c82 */ /* 0x000fe20008000000 */
[----:B------:R-:W-:Y:S01]  /*d4b0*/  UMOV UR9, UR33 ;  /* 0x0000002100097c82 */ /* 0x000fe20008000000 */
[----:B--2---:R-:W-:-:S05]  /*d4c0*/  IMAD R2, R2, 0x8000, R19 ;  /* 0x0000800002027824 */ /* 0x004fca00078e0213 */
[----:B------:R-:W-:-:S13]  /*d4d0*/  R2UR UR8, R2 ;  /* 0x00000000020872ca */ /* 0x000fda00000e0000 */
[----:B------:R-:W-:Y:S02]  /*d4e0*/  UIADD3 UR32, UR8, 0x10400, URZ ;  /* 0x0001040008207890 */ /* 0x000fe4000fffe03f */
[----:B------:R-:W-:-:S07]  /*d4f0*/  UIADD3 UR8, UR8, 0x14400, URZ ;  /* 0x0001440008087890 */ /* 0x000fce000fffe03f */
[----:B------:R2:W-:Y:S02]  /*d500*/  UTMALDG.4D [UR32], [UR4], desc[UR6] ;  /* 0x00000620040075b4 */ /* 0x0005e40008019000 */
[----:B------:R2:W-:Y:S01]  /*d510*/  UTMALDG.4D [UR8], [UR4], desc[UR6] ;  /* 0x00000608040075b4 */ /* 0x0005e20008019000 */
[----:B------:R-:W4:Y:S02]  /*d520*/  SYNCS.PHASECHK.TRANS64.TRYWAIT P0, [R4+URZ+0x38840], R3 ;  /* 0x03884003040075a7 */ /* 0x000f24000800017f */
[----:B--2-4-:R-:W-:Y:S05]  /*d530*/  @!P0 BRA `(.L_x_222) ;  /* 0x0000003c00908947 */ /* 0x014fea0003800000 */
.L_x_296:
[----:B------:R-:W-:Y:S05]  /*d540*/  @P1 BRA `(.L_x_223) ;  /* 0x00000000001c1947 */ /* 0x000fea0003800000 */
[----:B------:R-:W4:Y:S01]  /*d550*/  S2R R5, SR_TID.X ;  /* 0x0000000000057919 */ /* 0x000f220000002100 */
[----:B0-2---:R-:W-:-:S04]  /*d560*/  IMAD.MOV.U32 R3, RZ, RZ, 0x8000 ;  /* 0x00008000ff037424 */ /* 0x005fc800078e00ff */
[----:B------:R0:W-:Y:S01]  /*d570*/  SYNCS.ARRIVE.TRANS64 RZ, [R4+URZ+0x38830], R3 ;  /* 0x0388300304ff79a7 */ /* 0x0001e2000800003f */
[----:B----4-:R-:W-:-:S04]  /*d580*/  LOP3.LUT R5, R5, 0x1f, RZ, 0xc0, !PT ;  /* 0x0000001f05057812 */ /* 0x010fc800078ec0ff */
[----:B------:R-:W-:-:S13]  /*d590*/  ISETP.NE.AND P0, PT, R5, RZ, PT ;  /* 0x000000ff0500720c */ /* 0x000fda0003f05270 */
[----:B0-----:R-:W-:Y:S05]  /*d5a0*/  @!P0 BRA `(.L_x_223) ;  /* 0x0000000000048947 */ /* 0x001fea0003800000 */
[----:B------:R-:W-:Y:S01]  /*d5b0*/  BPT.TRAP 0x1 ;  /* 0x000000040000795c */ /* 0x000fe20000300000 */
.L_x_223:
[----:B0-2---:R-:W2:Y:S01]  /*d5c0*/  LDL.LU R3, [R1+0x14] ;  /* 0x0000140001037983 */ /* 0x005ea20000300800 */
        /* <DEDUP_REMOVED lines=25> */
.L_x_217:
[----:B------:R-:W-:Y:S05]  /*d760*/  WARPSYNC.ALL ;  /* 0x0000000000007948 */ /* 0x000fea0003800000 */
[----:B0-----:R-:W-:Y:S01]  /*d770*/  VIADD R0, R19, 0x20400 ;  /* 0x0002040013007836 */ /* 0x001fe20000000000 */
[----:B----4-:R-:W-:Y:S01]  /*d780*/  USHF.R.S32.HI UR4, URZ, 0x1f, UR54 ;  /* 0x0000001f3f047899 */ /* 0x010fe20008011436 */
[----:B------:R-:W-:Y:S01]  /*d790*/  BAR.SYNC.DEFER_BLOCKING 0x8, 0x180 ;  /* 0x0206000000007b1d */ /* 0x000fe20000010000 */
[----:B------:R-:W-:Y:S02]  /*d7a0*/  USHF.R.S32.HI UR47, URZ, 0x1f, UR36 ;  /* 0x0000001f3f2f7899 */ /* 0x000fe40008011424 */
[----:B------:R-:W-:-:S03]  /*d7b0*/  LOP3.LUT P0, RZ, R0, 0x3ff, RZ, 0xc0, !PT ;  /* 0x000003ff00ff7812 */ /* 0x000fc6000780c0ff */
[----:B------:R-:W-:Y:S01]  /*d7c0*/  ULDC.64 UR6, c[0x0][0x298] ;  /* 0x0000a60000067ab9 */ /* 0x000fe20000000a00 */
[----:B------:R-:W-:Y:S01]  /*d7d0*/  ULDC.64 UR8, c[0x0][0xa00] ;  /* 0x0002800000087ab9 */ /* 0x000fe20000000a00 */
[----:B------:R-:W-:Y:S01]  /*d7e0*/  UIMAD UR4, UR4, UR6, URZ ;  /* 0x00000006040472a4 */ /* 0x000fe2000f8e023f */
[----:B------:R-:W-:Y:S01]  /*d7f0*/  BSSY B6, `(.L_x_224) ;  /* 0x0000019000067945 */ /* 0x000fe20003800000 */
[----:B------:R-:W-:Y:S02]  /*d800*/  UISETP.NE.U32.AND UP0, UPT, UR8, URZ, UPT ;  /* 0x0000003f0800728c */ /* 0x000fe4000bf05070 */
[----:B------:R-:W-:Y:S02]  /*d810*/  UIMAD.WIDE.U32 UR56, UR54, UR6, URZ ;  /* 0x00000006363872a5 */ /* 0x000fe4000f8e003f */
[----:B------:R-:W-:Y:S02]  /*d820*/  UIMAD UR4, UR54, UR7, UR4 ;  /* 0x00000007360472a4 */ /* 0x000fe4000f8e0204 */
[----:B------:R-:W-:-:S02]  /*d830*/  UISETP.NE.AND.EX UP0, UPT, UR9, URZ, UPT, UP0 ;  /* 0x0000003f0900728c */ /* 0x000fc4000bf05300 */
[----:B------:R-:W-:Y:S02]  /*d840*/  UIADD3 UR51, UR57, UR4, URZ ;  /* 0x0000000439337290 */ /* 0x000fe4000fffe03f */
[----:B------:R-:W-:Y:S02]  /*d850*/  USEL UR46, UR46, URZ, !UP0 ;  /* 0x0000003f2e2e7287 */ /* 0x000fe4000c000000 */
[----:B------:R-:W-:Y:S01]  /*d860*/  USEL UR37, UR50, URZ, !UP0 ;  /* 0x0000003f32257287 */ /* 0x000fe2000c000000 */
[----:B------:R-:W-:Y:S11]  /*d870*/  @!P0 BRA `(.L_x_225) ;  /* 0x0000000000408947 */ /* 0x000ff60003800000 */
        /* <DEDUP_REMOVED lines=11> */
[----:B---3--:R-:W-:Y:S02]  /*d930*/  IMAD.MOV.U32 R8, RZ, RZ, 0x70 ;  /* 0x00000070ff087424 */ /* 0x008fe400078e00ff */
[----:B------:R-:W-:Y:S02]  /*d940*/  IMAD.MOV.U32 R12, RZ, RZ, 0x1 ;  /* 0x00000001ff0c7424 */ /* 0x000fe400078e00ff */
[----:B------:R-:W-:-:S07]  /*d950*/  IMAD.MOV.U32 R13, RZ, RZ, RZ ;  /* 0x000000ffff0d7224 */ /* 0x000fce00078e00ff */
[----:B------:R-:W-:-:S07]  /*d960*/  LEPC R20, `(.L_x_225) ;  /* 0x000000001014794e */ /* 0x000fce0000000000 */
[----:B01----:R-:W-:Y:S05]  /*d970*/  CALL.ABS.NOINC R2 ;  /* 0x0000000002007343 */ /* 0x003fea0003c00000 */
.L_x_225:
[----:B------:R-:W-:Y:S05]  /*d980*/  BSYNC B6 ;  /* 0x0000000000067941 */ /* 0x000fea0003800000 */
.L_x_224:
[----:B------:R-:W2:Y:S01]  /*d990*/  LDL.LU R3, [R1+0x24] ;  /* 0x0000240001037983 */ /* 0x000ea20000300800 */
[----:B------:R-:W0:Y:S01]  /*d9a0*/  LDC R6, c[0x0][0x448] ;  /* 0x00011200ff067b82 */ /* 0x000e220000000800 */
[----:B------:R-:W-:Y:S02]  /*d9b0*/  ULDC.64 UR8, c[0x0][0x2d8] ;  /* 0x0000b60000087ab9 */ /* 0x000fe40000000a00 */
[----:B------:R4:W5:Y:S01]  /*d9c0*/  LDL R9, [R1+0x2c] ;  /* 0x00002c0001097983 */ /* 0x0009620000100800 */
[----:B------:R-:W1:Y:S01]  /*d9d0*/  S2R R2, SR_TID.X ;  /* 0x0000000000027919 */ /* 0x000e620000002100 */
[----:B---3--:R-:W3:Y:S01]  /*d9e0*/  S2R R18, SR_TID.X ;  /* 0x0000000000127919 */ /* 0x008ee20000002100 */
[----:B0-----:R-:W-:-:S13]  /*d9f0*/  ISETP.NE.AND P0, PT, R6, 0x1, PT ;  /* 0x000000010600780c */ /* 0x001fda0003f05270 */
[----:B------:R-:W0:Y:S01]  /*da00*/  @P0 LDC R0, c[0x0][0x450] ;  /* 0x00011400ff000b82 */ /* 0x000e220000000800 */
[----:B-1----:R-:W-:-:S04]  /*da10*/  LOP3.LUT R2, R2, 0x7f, RZ, 0xc0, !PT ;  /* 0x0000007f02027812 */ /* 0x002fc800078ec0ff */
[----:B------:R-:W-:Y:S01]  /*da20*/  SHF.R.U32.HI R2, RZ, 0x3, R2 ;  /* 0x00000003ff027819 */ /* 0x000fe20000011602 */
[----:B---3--:R-:W-:-:S05]  /*da30*/  IMAD.SHL.U32 R18, R18, 0x10, RZ ;  /* 0x0000001012127824 */ /* 0x008fca00078e00ff */
[----:B------:R-:W-:Y:S02]  /*da40*/  LOP3.LUT R18, R2, 0x70, R18, 0xf8, !PT ;  /* 0x0000007002127812 */ /* 0x000fe400078ef812 */
[----:B------:R-:W1:Y:S01]  /*da50*/  @P0 LDC R2, c[0x0][0x44c] ;  /* 0x00011300ff020b82 */ /* 0x000e620000000800 */
[----:B------:R-:W-:Y:S01]  /*da60*/  UIMAD UR6, UR47, UR8, URZ ;  /* 0x000000082f0672a4 */ /* 0x000fe2000f8e023f */
[----:B------:R-:W3:Y:S01]  /*da70*/  S2R R7, SR_TID.X ;  /* 0x0000000000077919 */ /* 0x000ee20000002100 */
[----:B------:R-:W-:Y:S02]  /*da80*/  UMOV UR50, UR56 ;  /* 0x0000003800327c82 */ /* 0x000fe40008000000 */
[----:B------:R-:W-:Y:S02]  /*da90*/  UIMAD.WIDE.U32 UR4, UR36, UR8, UR50 ;  /* 0x00000008240472a5 */ /* 0x000fe4000f8e0032 */
[----:B------:R-:W-:-:S03]  /*daa0*/  UIMAD UR6, UR36, UR9, UR6 ;  /* 0x00000009240672a4 */ /* 0x000fc6000f8e0206 */
[----:B------:R-:W-:Y:S01]  /*dab0*/  ULDC.64 UR8, c[0x0][0x2e0] ;  /* 0x0000b80000087ab9 */ /* 0x000fe20000000a00 */
[----:B------:R-:W-:Y:S02]  /*dac0*/  UIADD3 UR5, UR5, UR6, URZ ;  /* 0x0000000605057290 */ /* 0x000fe4000fffe03f */
[----:B------:R-:W-:Y:S02]  /*dad0*/  UIMAD UR6, UR37, UR8, URZ ;  /* 0x00000008250672a4 */ /* 0x000fe4000f8e023f */
[----:B------:R-:W-:Y:S02]  /*dae0*/  UIMAD.WIDE.U32 UR4, UR46, UR8, UR4 ;  /* 0x000000082e0472a5 */ /* 0x000fe4000f8e0004 */
[----:B------:R-:W-:-:S03]  /*daf0*/  UIMAD UR6, UR46, UR9, UR6 ;  /* 0x000000092e0672a4 */ /* 0x000fc6000f8e0206 */
[----:B------:R-:W-:Y:S01]  /*db00*/  ULDC.64 UR8, c[0x0][0x2d0] ;  /* 0x0000b40000087ab9 */ /* 0x000fe20000000a00 */
[----:B------:R-:W-:Y:S01]  /*db10*/  UIADD3 UR5, UR5, UR6, URZ ;  /* 0x0000000605057290 */ /* 0x000fe2000fffe03f */
[----:B---3--:R-:W-:-:S05]  /*db20*/  IMAD.SHL.U32 R7, R7, 0x10, RZ ;  /* 0x0000001007077824 */ /* 0x008fca00078e00ff */
[----:B------:R-:W-:-:S04]  /*db30*/  LOP3.LUT R7, R7, 0x70, RZ, 0xc0, !PT ;  /* 0x0000007007077812 */ /* 0x000fc800078ec0ff */
[----:B------:R-:W-:Y:S01]  /*db40*/  LOP3.LUT R7, R7, 0x80, RZ, 0xfc, !PT ;  /* 0x0000008007077812 */ /* 0x000fe200078efcff */
[----:B--2---:R-:W-:-:S05]  /*db50*/  IMAD.SHL.U32 R5, R3, 0x80, RZ ;  /* 0x0000008003057824 */ /* 0x004fca00078e00ff */
[----:B------:R-:W-:Y:S02]  /*db60*/  LOP3.LUT R3, R18, R5, RZ, 0xfc, !PT ;  /* 0x0000000512037212 */ /* 0x000fe400078efcff */
[----:B------:R-:W2:Y:S03]  /*db70*/  S2R R18, SR_TID.X ;  /* 0x0000000000127919 */ /* 0x000ea60000002100 */
[----:B-1----:R-:W-:-:S04]  /*db80*/  @P0 IMAD.HI.U32 R4, R3, R2, RZ ;  /* 0x0000000203040227 */ /* 0x002fc800078e00ff */
[----:B------:R-:W-:Y:S01]  /*db90*/  IMAD.MOV.U32 R2, RZ, RZ, R3 ;  /* 0x000000ffff027224 */ /* 0x000fe200078e0003 */
[----:B0-----:R-:W-:-:S04]  /*dba0*/  @P0 SHF.R.U32.HI R2, RZ, R0, R4 ;  /* 0x00000000ff020219 */ /* 0x001fc80000011604 */
[--C-:B------:R-:W-:Y:S01]  /*dbb0*/  SHF.R.S32.HI R4, RZ, 0x1f, R2.reuse ;  /* 0x0000001fff047819 */ /* 0x100fe20000011402 */
[----:B------:R-:W-:-:S04]  /*dbc0*/  IMAD.MOV R0, RZ, RZ, -R2 ;  /* 0x000000ffff007224 */ /* 0x000fc800078e0a02 */
[----:B------:R-:W-:Y:S02]  /*dbd0*/  IMAD R0, R6, R0, R3 ;  /* 0x0000000006007224 */ /* 0x000fe400078e0203 */
[----:B------:R-:W-:Y:S02]  /*dbe0*/  IMAD R4, R4, UR8, RZ ;  /* 0x0000000804047c24 */ /* 0x000fe4000f8e02ff */
[----:B------:R-:W-:Y:S02]  /*dbf0*/  IMAD.U32 R3, RZ, RZ, UR8 ;  /* 0x00000008ff037e24 */ /* 0x000fe4000f8e00ff */
[C---:B------:R-:W-:Y:S02]  /*dc00*/  IMAD R4, R2.reuse, UR9, R4 ;  /* 0x0000000902047c24 */ /* 0x040fe4000f8e0204 */
[----:B------:R-:W-:Y:S01]  /*dc10*/  IMAD.WIDE.U32 R2, R2, R3, UR4 ;  /* 0x0000000402027e25 */ /* 0x000fe2000f8e0003 */
[----:B------:R-:W-:-:S03]  /*dc20*/  ULDC.64 UR4, c[0x0][0x2c8] ;  /* 0x0000b20000047ab9 */ /* 0x000fc60000000a00 */
[----:B------:R-:W-:Y:S01]  /*dc30*/  IMAD.IADD R3, R3, 0x1, R4 ;  /* 0x0000000103037824 */ /* 0x000fe200078e0204 */
[----:B------:R-:W-:Y:S01]  /*dc40*/  SHF.R.S32.HI R4, RZ, 0x1f, R0 ;  /* 0x0000001fff047819 */ /* 0x000fe20000011400 */
[----:B--2---:R-:W-:-:S04]  /*dc50*/  IMAD.SHL.U32 R10, R18, 0x10, RZ ;  /* 0x00000010120a7824 */ /* 0x004fc800078e00ff */
[----:B------:R-:W-:Y:S02]  /*dc60*/  IMAD R4, R4, UR4, RZ ;  /* 0x0000000404047c24 */ /* 0x000fe4000f8e02ff */
[----:B------:R-:W-:-:S04]  /*dc70*/  IMAD.WIDE.U32 R2, R0, UR4, R2 ;  /* 0x0000000400027c25 */ /* 0x000fc8000f8e0002 */
[----:B------:R-:W-:Y:S01]  /*dc80*/  IMAD R4, R0, UR5, R4 ;  /* 0x0000000500047c24 */ /* 0x000fe2000f8e0204 */
[----:B------:R-:W-:Y:S01]  /*dc90*/  ULDC.64 UR4, c[0x0][0x280] ;  /* 0x0000a00000047ab9 */ /* 0x000fe20000000a00 */
[----:B------:R-:W-:Y:S02]  /*dca0*/  LOP3.LUT R10, R10, 0x70, RZ, 0xc0, !PT ;  /* 0x000000700a0a7812 */ /* 0x000fe400078ec0ff */
[----:B------:R-:W-:Y:S01]  /*dcb0*/  IADD3 R0, P0, R2, UR4, RZ ;  /* 0x0000000402007c10 */ /* 0x000fe2000ff1e0ff */
[----:B------:R-:W-:Y:S02]  /*dcc0*/  ULDC UR4, c[0x0][0x2b8] ;  /* 0x0000ae0000047ab9 */ /* 0x000fe40000000800 */
[----:B------:R-:W-:Y:S02]  /*dcd0*/  ISETP.GE.AND P1, PT, R7, UR4, PT ;  /* 0x0000000407007c0c */ /* 0x000fe4000bf26270 */
[----:B------:R-:W-:Y:S02]  /*dce0*/  IADD3.X R2, R3, UR5, R4, P0, !PT ;  /* 0x0000000503027c10 */ /* 0x000fe400087fe404 */
[----:B------:R-:W-:Y:S01]  /*dcf0*/  ISETP.GE.AND P0, PT, R10, UR4, PT ;  /* 0x000000040a007c0c */ /* 0x000fe2000bf06270 */
[----:B------:R-:W-:Y:S01]  /*dd00*/  UMOV UR4, 0xffffffff ;  /* 0xffffffff00047882 */ /* 0x000fe20000000000 */
[----:B------:R-:W-:-:S04]  /*dd10*/  LOP3.LUT R18, R18, 0x7f, RZ, 0xc0, !PT ;  /* 0x0000007f12127812 */ /* 0x000fc800078ec0ff */
[----:B------:R-:W-:Y:S01]  /*dd20*/  SHF.R.U32.HI R18, RZ, 0x3, R18 ;  /* 0x00000003ff127819 */ /* 0x000fe20000011612 */
[----:B----4-:R-:W-:Y:S06]  /*dd30*/  BRA.DIV UR4, `(.L_x_226) ;  /* 0x0000003604a47947 */ /* 0x010fec000b800000 */
[----:B------:R-:W0:Y:S01]  /*dd40*/  SHFL.IDX PT, R7, R0, RZ, 0x181f ;  /* 0x00181fff00077589 */ /* 0x000e2200000e0000 */
[----:B------:R-:W-:Y:S02]  /*dd50*/  IMAD R4, R17, R6, RZ ;  /* 0x0000000611047224 */ /* 0x000fe400078e02ff */
[----:B------:R-:W-:Y:S01]  /*dd60*/  IMAD.IADD R3, R18, 0x1, R5 ;  /* 0x0000000112037824 */ /* 0x000fe200078e0205 */
[----:B------:R-:W1:Y:S03]  /*dd70*/  SHFL.IDX PT, R6, R2, RZ, 0x181f ;  /* 0x00181fff02067589 */ /* 0x000e6600000e0000 */
[C---:B------:R-:W-:Y:S01]  /*dd80*/  VIADD R5, R3.reuse, 0x10 ;  /* 0x0000001003057836 */ /* 0x040fe20000000000 */
[-C--:B------:R-:W-:Y:S01]  /*dd90*/  ISETP.GE.AND P4, PT, R3, R4.reuse, PT ;  /* 0x000000040300720c */ /* 0x080fe20003f86270 */
[----:B------:R-:W-:Y:S03]  /*dda0*/  SHFL.IDX PT, R8, R2, 0x1, 0x181f ;  /* 0x00381f0002087f89 */ /* 0x000fe600000e0000 */
[----:B------:R-:W-:-:S02]  /*ddb0*/  ISETP.GE.AND P2, PT, R5, R4, PT ;  /* 0x000000040500720c */ /* 0x000fc40003f46270 */
[----:B------:R-:W2:Y:S07]  /*ddc0*/  SHFL.IDX PT, R5, R0, 0x1, 0x181f ;  /* 0x00381f0000057f89 */ /* 0x000eae00000e0000 */
[----:B0-----:R-:W-:-:S05]  /*ddd0*/  @!P4 IADD3 R7, P3, R10, R7, RZ ;  /* 0x000000070a07c210 */ /* 0x001fca0007f7e0ff */
[----:B-1----:R-:W-:-:S05]  /*dde0*/  @!P4 IMAD.X R6, RZ, RZ, R6, P3 ;  /* 0x000000ffff06c224 */ /* 0x002fca00018e0606 */
[----:B------:R-:W-:-:S04]  /*ddf0*/  @!P4 LOP3.LUT R7, R7, R6, RZ, 0x3c, !PT ;  /* 0x000000060707c212 */ /* 0x000fc800078e3cff */
[C---:B------:R-:W-:Y:S02]  /*de00*/  @!P4 LOP3.LUT R6, R7.reuse, R6, RZ, 0x3c, !PT ;  /* 0x000000060706c212 */ /* 0x040fe400078e3cff */
[----:B--2---:R-:W-:Y:S02]  /*de10*/  @!P2 IADD3 R5, P3, R10, R5, RZ ;  /* 0x000000050a05a210 */ /* 0x004fe40007f7e0ff */
[----:B------:R-:W-:-:S05]  /*de20*/  @!P4 LOP3.LUT R7, R7, R6, RZ, 0x3c, !PT ;  /* 0x000000060707c212 */ /* 0x000fca00078e3cff */
[----:B-----5:R-:W-:Y:S04]  /*de30*/  @!P4 LDGSTS.E.BYPASS.LTC128B.128 [R9+0x20400], desc[UR48][R6.64], !P0 ;  /* 0x204000000609cfae */ /* 0x020fe8000c101d70 */
[----:B------:R0:W-:Y:S02]  /*de40*/  @!P4 LDGSTS.E.BYPASS.LTC128B.128 [R9+0x24400], desc[UR48][R6.64+0x80], !P1 ;  /* 0x244000800609cfae */ /* 0x0001e4000c901d70 */
[----:B0-----:R-:W-:-:S04]  /*de50*/  @!P2 IMAD.X R6, RZ, RZ, R8, P3 ;  /* 0x000000ffff06a224 */ /* 0x001fc800018e0608 */
[----:B------:R-:W-:Y:S02]  /*de60*/  @!P2 IMAD.MOV.U32 R7, RZ, RZ, R6 ;  /* 0x000000ffff07a224 */ /* 0x000fe400078e0006 */
        /* <DEDUP_REMOVED lines=42> */
[----:B0-----:R-:W0:Y:S04]  /*e110*/  SHFL.IDX PT, R6, R0, 0x6, 0x181f ;  /* 0x00d81f0000067f89 */ /* 0x001e2800000e0000 */
[----:B------:R-:W1:Y:S02]  /*e120*/  SHFL.IDX PT, R0, R0, 0x7, 0x181f ;  /* 0x00f81f0000007f89 */ /* 0x000e6400000e0000 */
[----:B0-----:R-:W-:-:S05]  /*e130*/  @!P2 IADD3 R6, P3, R10, R6, RZ ;  /* 0x000000060a06a210 */ /* 0x001fca0007f7e0ff */
[----:B------:R-:W-:-:S04]  /*e140*/  @!P2 IMAD.X R5, RZ, RZ, R5, P3 ;  /* 0x000000ffff05a224 */ /* 0x000fc800018e0605 */
[----:B------:R-:W-:Y:S02]  /*e150*/  @!P2 IMAD.MOV.U32 R7, RZ, RZ, R5 ;  /* 0x000000ffff07a224 */ /* 0x000fe400078e0005 */
[----:B------:R0:W2:Y:S04]  /*e160*/  SHFL.IDX PT, R5, R2, 0x7, 0x181f ;  /* 0x00f81f0002057f89 */ /* 0x0000a800000e0000 */
[----:B------:R0:W-:Y:S04]  /*e170*/  @!P2 LDGSTS.E.BYPASS.LTC128B.128 [R9+0x23400], desc[UR48][R6.64], !P0 ;  /* 0x234000000609afae */ /* 0x0001e8000c101d70 */
[----:B-1----:R0:W-:Y:S02]  /*e180*/  @!P2 LDGSTS.E.BYPASS.LTC128B.128 [R9+0x27400], desc[UR48][R6.64+0x80], !P1 ;  /* 0x274000800609afae */ /* 0x0021e4000c901d70 */
.L_x_313:
[----:B------:R-:W-:Y:S01]  /*e190*/  VIADD R3, R3, 0x70 ;  /* 0x0000007003037836 */ /* 0x000fe20000000000 */
[----:B------:R-:W-:Y:S04]  /*e1a0*/  BSSY B0, `(.L_x_227) ;  /* 0x000000a000007945 */ /* 0x000fe80003800000 */
[----:B------:R-:W-:-:S13]  /*e1b0*/  ISETP.GE.AND P2, PT, R3, R4, PT ;  /* 0x000000040300720c */ /* 0x000fda0003f46270 */
[----:B------:R-:W-:Y:S05]  /*e1c0*/  @P2 BRA `(.L_x_228) ;  /* 0x00000000001c2947 */ /* 0x000fea0003800000 */
[----:B0-----:R-:W-:-:S05]  /*e1d0*/  IADD3 R2, P2, R10, R0, RZ ;  /* 0x000000000a027210 */ /* 0x001fca0007f5e0ff */
[----:B--2---:R-:W-:-:S05]  /*e1e0*/  IMAD.X R3, RZ, RZ, R5, P2 ;  /* 0x000000ffff037224 */ /* 0x004fca00010e0605 */
[----:B------:R-:W-:Y:S01]  /*e1f0*/  @!PT LDS RZ, [RZ] ;  /* 0x00000000fffff984 */ /* 0x000fe20000000800 */
[----:B------:R-:W-:Y:S01]  /*e200*/  @!PT LDS RZ, [RZ] ;  /* 0x00000000fffff984 */ /* 0x000fe20000000800 */
[----:B------:R-:W-:Y:S01]  /*e210*/  @!PT LDS RZ, [RZ] ;  /* 0x00000000fffff984 */ /* 0x000fe20000000800 */
[----:B------:R1:W-:Y:S04]  /*e220*/  LDGSTS.E.BYPASS.LTC128B.128 [R9+0x23c00], desc[UR48][R2.64], !P0 ;  /* 0x23c0000002097fae */ /* 0x0003e8000c101d70 */
[----:B------:R1:W-:Y:S02]  /*e230*/  LDGSTS.E.BYPASS.LTC128B.128 [R9+0x27c00], desc[UR48][R2.64+0x80], !P1 ;  /* 0x27c0008002097fae */ /* 0x0003e4000c901d70 */
.L_x_228:
[----:B------:R-:W-:Y:S05]  /*e240*/  BSYNC B0 ;  /* 0x0000000000007941 */ /* 0x000fea0003800000 */
.L_x_227:
[----:B------:R-:W-:Y:S01]  /*e250*/  NOP ;  /* 0x0000000000007918 */ /* 0x000fe20000000000 */
[----:B------:R-:W-:-:S13]  /*e260*/  PLOP3.LUT P0, PT, PT, PT, PT, 0x80, 0x0 ;  /* 0x000000000000781c */ /* 0x000fda0003f0f070 */
.L_x_229:
[----:B------:R-:W-:Y:S02]  /*e270*/  PLOP3.LUT P1, PT, P1, P0, PT, 0xa2, 0x0 ;  /* 0x000000000000781c */ /* 0x000fe40000f21472 */
[----:B------:R-:W-:-:S08]  /*e280*/  @P0 R2UR P1, UR4, R19 ;  /* 0x00000000130402ca */ /* 0x000fd00000020000 */
[----:B------:R-:W-:-:S05]  /*e290*/  @P0 PLOP3.LUT P0, PT, P1, PT, PT, 0x80, 0x0 ;  /* 0x000000000000081c */ /* 0x000fca0000f0f070 */
[----:B------:R-:W-:Y:S01]  /*e2a0*/  @!P1 SYNCS.ARRIVE.TRANS64.RED.A0T1 RZ, [UR4+0x38800], RZ ;  /* 0x038800ffffff99a7 */ /* 0x000fe20008200404 */
[----:B------:R-:W-:Y:S07]  /*e2b0*/  @!P1 ARRIVES.LDGSTSBAR.64.TRANSCNT [UR4+0x38800] ;  /* 0x03880000ff0099b0 */ /* 0x000fee0008000a84 */
[----:B------:R-:W-:Y:S05]  /*e2c0*/  @P0 BRA.U.ANY `(.L_x_229) ;  /* 0xfffffffd00e80947 */ /* 0x000fea000393ffff */
[----:B01----:R-:W3:Y:S02]  /*e2d0*/  LDL.LU R2, [R1+0x30] ;  /* 0x0000300001027983 */ /* 0x003ee40000300800 */
[----:B---3--:R-:W-:-:S05]  /*e2e0*/  VIADD R2, R2, 0x1 ;  /* 0x0000000102027836 */ /* 0x008fca0000000000 */
[----:B------:R0:W-:Y:S01]  /*e2f0*/  STL [R1+0x30], R2 ;  /* 0x0000300201007387 */ /* 0x0001e20000100800 */
[----:B------:R-:W-:-:S04]  /*e300*/  LEA.HI R0, R2, R2, RZ, 0x1 ;  /* 0x0000000202007211 */ /* 0x000fc800078f08ff */
[----:B------:R-:W-:-:S05]  /*e310*/  LOP3.LUT R0, R0, 0xfffffffe, RZ, 0xc0, !PT ;  /* 0xfffffffe00007812 */ /* 0x000fca00078ec0ff */
[----:B------:R-:W-:-:S05]  /*e320*/  IMAD.IADD R0, R2, 0x1, -R0 ;  /* 0x0000000102007824 */ /* 0x000fca00078e0a00 */
[----:B------:R-:W-:Y:S01]  /*e330*/  SHF.L.U32 R0, R0, 0x1f, RZ ;  /* 0x0000001f00007819 */ /* 0x000fe200000006ff */
[----:B------:R-:W-:Y:S01]  /*e340*/  NOP ;  /* 0x0000000000007918 */ /* 0x000fe20000000000 */
[----:B------:R0:W-:Y:S01]  /*e350*/  SYNCS.ARRIVE.TRANS64.A1T0 RZ, [R19+URZ+0x38800], RZ ;  /* 0x038800ff13ff79a7 */ /* 0x0001e2000810003f */
[----:B------:R-:W-:Y:S01]  /*e360*/  BSSY B0, `(.L_x_230) ;  /* 0x0000003000007945 */ /* 0x000fe20003800000 */
[----:B------:R-:W1:Y:S03]  /*e370*/  SYNCS.PHASECHK.TRANS64.TRYWAIT P0, [R19+URZ+0x38820], R0 ;  /* 0x03882000130075a7 */ /* 0x000e66000800017f */
[----:B01----:R-:W-:Y:S05]  /*e380*/  @!P0 BRA `(.L_x_231) ;  /* 0x0000003800a48947 */ /* 0x003fea0003800000 */
.L_x_314:
[----:B------:R-:W-:Y:S05]  /*e390*/  BSYNC B0 ;  /* 0x0000000000007941 */ /* 0x000fea0003800000 */
.L_x_230:
[----:B------:R-:W-:-:S06]  /*e3a0*/  UISETP.GE.AND UP0, UPT, UR41, 0x81, UPT ;  /* 0x000000812900788c */ /* 0x000fcc000bf06270 */
[----:B------:R-:W-:-:S13]  /*e3b0*/  PLOP3.LUT P0, PT, PT, PT, UP0, 0x80, 0x0 ;  /* 0x000000000000781c */ /* 0x000fda0003f0f008 */
[----:B------:R-:W-:Y:S05]  /*e3c0*/  @!P0 BRA `(.L_x_232) ;  /* 0x0000001000c08947 */ /* 0x000fea0003800000 */
[----:B0-----:R0:W5:Y:S01]  /*e3d0*/  LDL.LU R0, [R1+0x4] ;  /* 0x0000040001007983 */ /* 0x0011620000300800 */
[----:B------:R-:W-:-:S03]  /*e3e0*/  ULEA.HI.SX32 UR4, UR40, 0xfffffffe, 0x19 ;  /* 0xfffffffe28047891 */ /* 0x000fc6000f8fca3f */
[----:B------:R0:W5:Y:S03]  /*e3f0*/  LDL.LU R6, [R1] ;  /* 0x0000000001067983 */ /* 0x0001660000300800 */
[----:B------:R-:W-:-:S07]  /*e400*/  IMAD.U32 R17, RZ, RZ, UR4 ;  /* 0x00000004ff117e24 */ /* 0x000fce000f8e00ff */
.L_x_254:
[----:B------:R-:W3:Y:S01]  /*e410*/  LDL R2, [R1+0x14] ;  /* 0x0000140001027983 */ /* 0x000ee20000100800 */
[----:B-1---5:R-:W-:Y:S01]  /*e420*/  VIADD R3, R6, 0x1 ;  /* 0x0000000106037836 */ /* 0x022fe20000000000 */
[----:B------:R-:W-:Y:S05]  /*e430*/  YIELD ;  /* 0x0000000000007946 */ /* 0x000fea0003800000 */
[C---:B------:R-:W-:Y:S01]  /*e440*/  ISETP.NE.AND P0, PT, R3.reuse, 0x2, PT ;  /* 0x000000020300780c */ /* 0x040fe20003f05270 */
[----:B------:R-:W-:Y:S03]  /*e450*/  BSSY B0, `(.L_x_233) ;  /* 0x000008a000007945 */ /* 0x000fe60003800000 */
[----:B------:R-:W-:-:S02]  /*e460*/  SEL R9, R3, RZ, P0 ;  /* 0x000000ff03097207 */ /* 0x000fc40000000000 */
[----:B---3--:R-:W-:Y:S02]  /*e470*/  LOP3.LUT P1, RZ, R2, 0x1, RZ, 0xc0, !PT ;  /* 0x0000000102ff7812 */ /* 0x008fe4000782c0ff */
[----:B------:R-:W-:-:S04]  /*e480*/  SEL R2, RZ, 0x1, P0 ;  /* 0x00000001ff027807 */ /* 0x000fc80000000000 */
[----:B------:R-:W-:-:S05]  /*e490*/  LOP3.LUT R8, R0, R2, RZ, 0x3c, !PT ;  /* 0x0000000200087212 */ /* 0x000fca00078e3cff */
[----:B------:R1:W-:Y:S04]  /*e4a0*/  STL [R1+0x4], R8 ;  /* 0x0000040801007387 */ /* 0x0003e80000100800 */
[----:B------:R1:W-:Y:S01]  /*e4b0*/  STL [R1], R9 ;  /* 0x0000000901007387 */ /* 0x0003e20000100800 */
[----:B------:R-:W-:Y:S05]  /*e4c0*/  @!P1 BRA `(.L_x_234) ;  /* 0x0000000800089947 */ /* 0x000fea0003800000 */
[----:B------:R-:W-:Y:S01]  /*e4d0*/  ULDC.64 UR4, c[0x0][0x418] ;  /* 0x0001060000047ab9 */ /* 0x000fe20000000a00 */
[----:B------:R-:W-:Y:S01]  /*e4e0*/  IMAD.MOV.U32 R7, RZ, RZ, R17 ;  /* 0x000000ffff077224 */ /* 0x000fe200078e0011 */
[----:B------:R-:W-:-:S04]  /*e4f0*/  ISETP.NE.U32.AND P0, PT, RZ, UR4, PT ;  /* 0x00000004ff007c0c */ /* 0x000fc8000bf05070 */
[----:B------:R-:W-:-:S13]  /*e500*/  ISETP.NE.AND.EX P0, PT, RZ, UR5, PT, P0 ;  /* 0x00000005ff007c0c */ /* 0x000fda000bf05300 */
[----:B------:R-:W-:Y:S05]  /*e510*/  @!P0 BRA `(.L_x_235) ;  /* 0x00000000004c8947 */ /* 0x000fea0003800000 */
[----:B------:R-:W3:Y:S01]  /*e520*/  LDL R10, [R1+0x18] ;  /* 0x00001800010a7983 */ /* 0x000ee20000100800 */
[----:B------:R-:W4:Y:S01]  /*e530*/  LDC R7, c[0x0][0x43c] ;  /* 0x00010f00ff077b82 */ /* 0x000f220000000800 */
[----:B------:R-:W-:Y:S02]  /*e540*/  ULDC.64 UR6, c[0x0][0x428] ;  /* 0x00010a0000067ab9 */ /* 0x000fe40000000a00 */
[----:B--2---:R-:W2:Y:S01]  /*e550*/  LDL R5, [R1+0x8] ;  /* 0x0000080001057983 */ /* 0x004ea20000100800 */
[----:B----4-:R-:W-:-:S13]  /*e560*/  ISETP.NE.AND P0, PT, R7, 0x1, PT ;  /* 0x000000010700780c */ /* 0x010fda0003f05270 */
[----:B------:R-:W4:Y:S02]  /*e570*/  @P0 LDC.64 R2, c[0x0][0x440] ;  /* 0x00011000ff020b82 */ /* 0x000f240000000a00 */
[----:B----4-:R-:W-:-:S04]  /*e580*/  @P0 IMAD.HI.U32 R4, R17, R2, RZ ;  /* 0x0000000211040227 */ /* 0x010fc800078e00ff */
[----:B------:R-:W-:Y:S01]  /*e590*/  IMAD.MOV.U32 R2, RZ, RZ, R17 ;  /* 0x000000ffff027224 */ /* 0x000fe200078e0011 */
[----:B------:R-:W-:-:S05]  /*e5a0*/  @P0 SHF.R.U32.HI R2, RZ, R3, R4 ;  /* 0x00000003ff020219 */ /* 0x000fca0000011604 */
[----:B------:R-:W-:-:S04]  /*e5b0*/  IMAD.MOV R3, RZ, RZ, -R2 ;  /* 0x000000ffff037224 */ /* 0x000fc800078e0a02 */
[----:B------:R-:W-:Y:S01]  /*e5c0*/  IMAD R7, R7, R3, R17 ;  /* 0x0000000307077224 */ /* 0x000fe200078e0211 */
[----:B------:R-:W-:Y:S01]  /*e5d0*/  SHF.R.S32.HI R3, RZ, 0x1f, R2 ;  /* 0x0000001fff037819 */ /* 0x000fe20000011402 */
[----:B---3--:R-:W-:-:S04]  /*e5e0*/  IMAD R4, R10, UR6, RZ ;  /* 0x000000060a047c24 */ /* 0x008fc8000f8e02ff */
[C---:B--2---:R-:W-:Y:S02]  /*e5f0*/  IMAD R4, R5.reuse, UR7, R4 ;  /* 0x0000000705047c24 */ /* 0x044fe4000f8e0204 */
[----:B------:R-:W-:-:S04]  /*e600*/  IMAD.WIDE.U32 R2, R5, UR6, R2 ;  /* 0x0000000605027c25 */ /* 0x000fc8000f8e0002 */
[----:B------:R-:W-:Y:S01]  /*e610*/  IMAD.IADD R3, R4, 0x1, R3 ;  /* 0x0000000104037824 */ /* 0x000fe200078e0203 */
[----:B------:R-:W-:-:S04]  /*e620*/  LEA R4, P0, R2, UR4, 0x2 ;  /* 0x0000000402047c11 */ /* 0x000fc8000f8010ff */
[----:B------:R-:W-:-:S05]  /*e630*/  LEA.HI.X R5, R2, UR5, R3, 0x2, P0 ;  /* 0x0000000502057c11 */ /* 0x000fca00080f1403 */
[----:B------:R3:W5:Y:S04]  /*e640*/  LDG.E R16, desc[UR48][R4.64] ;  /* 0x0000003004107981 */ /* 0x000768000c1e1900 */
.L_x_235:
[----:B---3--:R-:W-:Y:S01]  /*e650*/  IMAD R4, R9, 0x8, R19 ;  /* 0x0000000809047824 */ /* 0x008fe200078e0213 */
[----:B------:R-:W-:Y:S01]  /*e660*/  SHF.L.U32 R3, R8, 0x1f, RZ ;  /* 0x0000001f08037819 */ /* 0x000fe200000006ff */
[----:B------:R-:W3:Y:S01]  /*e670*/  S2R R2, SR_TID.X ;  /* 0x0000000000027919 */ /* 0x000ee20000002100 */
[----:B------:R-:W-:Y:S02]  /*e680*/  BSSY B1, `(.L_x_236) ;  /* 0x0000005000017945 */ /* 0x000fe40003800000 */
[----:B------:R-:W4:Y:S01]  /*e690*/  SYNCS.PHASECHK.TRANS64.TRYWAIT P0, [R4+URZ+0x38880], R3 ;  /* 0x03888003040075a7 */ /* 0x000f22000800017f */
[----:B---3--:R-:W-:-:S04]  /*e6a0*/  LOP3.LUT R2, R2, 0x7f, RZ, 0xc0, !PT ;  /* 0x0000007f02027812 */ /* 0x008fc800078ec0ff */
[----:B------:R-:W-:Y:S01]  /*e6b0*/  ISETP.NE.AND P1, PT, R2, RZ, PT ;  /* 0x000000ff0200720c */ /* 0x000fe20003f25270 */
[----:B----4-:R-:W-:-:S12]  /*e6c0*/  @!P0 BRA `(.L_x_237) ;  /* 0x0000003400e88947 */ /* 0x010fd80003800000 */
.L_x_315:
[----:B------:R-:W-:Y:S05]  /*e6d0*/  BSYNC B1 ;  /* 0x0000000000017941 */ /* 0x000fea0003800000 */
.L_x_236:
[----:B------:R-:W-:Y:S04]  /*e6e0*/  BSSY B1, `(.L_x_238) ;  /* 0x0000009000017945 */ /* 0x000fe80003800000 */
[----:B------:R-:W-:Y:S05]  /*e6f0*/  @P1 BRA `(.L_x_239) ;  /* 0x00000000001c1947 */ /* 0x000fea0003800000 */
[----:B------:R-:W2:Y:S02]  /*e700*/  S2R R2, SR_TID.X ;  /* 0x0000000000027919 */ /* 0x000ea40000002100 */
[----:B--2---:R-:W-:Y:S01]  /*e710*/  LOP3.LUT R5, R2, 0x1f, RZ, 0xc0, !PT ;  /* 0x0000001f02057812 */ /* 0x004fe200078ec0ff */
[----:B------:R-:W-:-:S03]  /*e720*/  IMAD.MOV.U32 R2, RZ, RZ, 0x8000 ;  /* 0x00008000ff027424 */ /* 0x000fc600078e00ff */
[----:B------:R-:W-:Y:S01]  /*e730*/  ISETP.NE.AND P0, PT, R5, RZ, PT ;  /* 0x000000ff0500720c */ /* 0x000fe20003f05270 */
[----:B------:R4:W-:-:S12]  /*e740*/  SYNCS.ARRIVE.TRANS64 RZ, [R4+URZ+0x38870], R2 ;  /* 0x0388700204ff79a7 */ /* 0x0009d8000800003f */
[----:B----4-:R-:W-:Y:S05]  /*e750*/  @!P0 BRA `(.L_x_239) ;  /* 0x0000000000048947 */ /* 0x010fea0003800000 */
[----:B------:R-:W-:Y:S01]  /*e760*/  BPT.TRAP 0x1 ;  /* 0x000000040000795c */ /* 0x000fe20000300000 */
.L_x_239:
[----:B------:R-:W-:Y:S05]  /*e770*/  BSYNC B1 ;  /* 0x0000000000017941 */ /* 0x000fea0003800000 */
.L_x_238:
[----:B------:R-:W4:Y:S01]  /*e780*/  LDL R2, [R1] ;  /* 0x0000000001027983 */ /* 0x000f220000100800 */
[----:B------:R-:W-:Y:S01]  /*e790*/  IMAD.MOV.U32 R11, RZ, RZ, RZ ;  /* 0x000000ffff0b7224 */ /* 0x000fe200078e00ff */
[----:B------:R-:W-:Y:S01]  /*e7a0*/  UIADD3 UR4, UP0, UR52, 0x470, URZ ;  /* 0x0000047034047890 */ /* 0x000fe2000ff1e03f */
[----:B------:R-:W-:Y:S01]  /*e7b0*/  PLOP3.LUT P0, PT, PT, PT, PT, 0x80, 0x0 ;  /* 0x000000000000781c */ /* 0x000fe20003f0f070 */
[----:B--2---:R-:W-:Y:S01]  /*e7c0*/  VIADD R5, R4, 0x38870 ;  /* 0x0003887004057836 */ /* 0x004fe20000000000 */
[----:B------:R-:W-:Y:S01]  /*e7d0*/  LEA R7, R7, UR42, 0x7 ;  /* 0x0000002a07077c11 */ /* 0x000fe2000f8e38ff */
[----:B------:R-:W-:Y:S01]  /*e7e0*/  UIADD3.X UR5, URZ, UR53, URZ, UP0, !UPT ;  /* 0x000000353f057290 */ /* 0x000fe200087fe43f */
[----:B------:R-:W-:Y:S01]  /*e7f0*/  R2UR UR10, R11 ;  /* 0x000000000b0a72ca */ /* 0x000fe200000e0000 */
[----:B------:R-:W-:Y:S01]  /*e800*/  UMOV UR6, 0x0 ;  /* 0x0000000000067882 */ /* 0x000fe20000000000 */
[----:B------:R-:W-:Y:S01]  /*e810*/  UMOV UR7, 0x14f00000 ;  /* 0x14f0000000077882 */ /* 0x000fe20000000000 */
[----:B----4-:R-:W-:-:S04]  /*e820*/  IMAD R2, R2, 0x8000, R19 ;  /* 0x0000800002027824 */ /* 0x010fc800078e0213 */
[----:B-1----:R-:W-:-:S08]  /*e830*/  VIADD R8, R2, 0x10400 ;  /* 0x0001040002087836 */ /* 0x002fd00000000000 */
.L_x_240:
        /* <DEDUP_REMOVED lines=9> */
[----:B-1----:R-:W-:Y:S05]  /*e8d0*/  @P0 BRA.U.ANY `(.L_x_240) ;  /* 0xfffffffd00d80947 */ /* 0x002fea000393ffff */
[----:B------:R-:W-:Y:S01]  /*e8e0*/  IMAD.MOV.U32 R10, RZ, RZ, 0x80 ;  /* 0x00000080ff0a7424 */ /* 0x000fe200078e00ff */
[----:B------:R-:W-:Y:S01]  /*e8f0*/  PLOP3.LUT P0, PT, PT, PT, PT, 0x80, 0x0 ;  /* 0x000000000000781c */ /* 0x000fe20003f0f070 */
[----:B------:R-:W-:Y:S01]  /*e900*/  VIADD R8, R2, 0x14400 ;  /* 0x0001440002087836 */ /* 0x000fe20000000000 */
[----:B------:R-:W-:Y:S01]  /*e910*/  UMOV UR6, 0x0 ;  /* 0x0000000000067882 */ /* 0x000fe20000000000 */
[----:B------:R-:W-:Y:S01]  /*e920*/  UMOV UR7, 0x14f00000 ;  /* 0x14f0000000077882 */ /* 0x000fe20000000000 */
[----:B------:R-:W-:-:S15]  /*e930*/  R2UR UR10, R10 ;  /* 0x000000000a0a72ca */ /* 0x000fde00000e0000 */
.L_x_241:
        /* <DEDUP_REMOVED lines=10> */
[----:B------:R-:W1:Y:S01]  /*e9e0*/  SYNCS.PHASECHK.TRANS64.TRYWAIT P0, [R4+URZ+0x38840], R3 ;  /* 0x03884003040075a7 */ /* 0x000e62000800017f */
[----:B------:R-:W-:Y:S04]  /*e9f0*/  BSSY B1, `(.L_x_242) ;  /* 0x0000002000017945 */ /* 0x000fe80003800000 */
[----:B-1----:R-:W-:Y:S05]  /*ea00*/  @!P0 BRA `(.L_x_243) ;  /* 0x00000034002c8947 */ /* 0x002fea0003800000 */
.L_x_316:
[----:B------:R-:W-:Y:S05]  /*ea10*/  BSYNC B1 ;  /* 0x0000000000017941 */ /* 0x000fea0003800000 */
.L_x_242:
[----:B------:R-:W-:Y:S01]  /*ea20*/  BSSY B1, `(.L_x_244) ;  /* 0x000000b000017945 */ /* 0x000fe20003800000 */
[----:B------:R-:W-:Y:S02]  /*ea30*/  IMAD.MOV.U32 R8, RZ, RZ, 0x0 ;  /* 0x00000000ff087424 */ /* 0x000fe400078e00ff */
[----:B------:R-:W-:Y:S01]  /*ea40*/  IMAD.MOV.U32 R9, RZ, RZ, 0x14f00000 ;  /* 0x14f00000ff097424 */ /* 0x000fe200078e00ff */
[----:B------:R-:W-:Y:S06]  /*ea50*/  @P1 BRA `(.L_x_245) ;  /* 0x00000000001c1947 */ /* 0x000fec0003800000 */
[----:B------:R-:W2:Y:S01]  /*ea60*/  S2R R5, SR_TID.X ;  /* 0x0000000000057919 */ /* 0x000ea20000002100 */
[----:B-1-3--:R-:W-:-:S04]  /*ea70*/  IMAD.MOV.U32 R3, RZ, RZ, 0x8000 ;  /* 0x00008000ff037424 */ /* 0x00afc800078e00ff */
[----:B------:R4:W-:Y:S01]  /*ea80*/  SYNCS.ARRIVE.TRANS64 RZ, [R4+URZ+0x38830], R3 ;  /* 0x0388300304ff79a7 */ /* 0x0009e2000800003f */
[----:B--2---:R-:W-:-:S04]  /*ea90*/  LOP3.LUT R5, R5, 0x1f, RZ, 0xc0, !PT ;  /* 0x0000001f05057812 */ /* 0x004fc800078ec0ff */
[----:B------:R-:W-:-:S13]  /*eaa0*/  ISETP.NE.AND P0, PT, R5, RZ, PT ;  /* 0x000000ff0500720c */ /* 0x000fda0003f05270 */
[----:B----4-:R-:W-:Y:S05]  /*eab0*/  @!P0 BRA `(.L_x_245) ;  /* 0x0000000000048947 */ /* 0x010fea0003800000 */
[----:B------:R-:W-:Y:S01]  /*eac0*/  BPT.TRAP 0x1 ;  /* 0x000000040000795c */ /* 0x000fe20000300000 */
.L_x_245:
[----:B------:R-:W-:Y:S05]  /*ead0*/  BSYNC B1 ;  /* 0x0000000000017941 */ /* 0x000fea0003800000 */
.L_x_244:
[----:B------:R-:W-:Y:S01]  /*eae0*/  R2UR UR10, R11 ;  /* 0x000000000b0a72ca */ /* 0x000fe200000e0000 */
[----:B------:R-:W-:Y:S01]  /*eaf0*/  UIADD3 UR4, UP0, UR52, 0x370, URZ ;  /* 0x0000037034047890 */ /* 0x000fe2000ff1e03f */
[----:B------:R-:W-:Y:S01]  /*eb00*/  R2UR UR6, R8 ;  /* 0x00000000080672ca */ /* 0x000fe200000e0000 */
[----:B-1-3--:R-:W-:Y:S01]  /*eb10*/  VIADD R4, R4, 0x38830 ;  /* 0x0003883004047836 */ /* 0x00afe20000000000 */
[----:B------:R-:W-:Y:S01]  /*eb20*/  R2UR UR7, R9 ;  /* 0x00000000090772ca */ /* 0x000fe200000e0000 */
[----:B------:R-:W-:Y:S01]  /*eb30*/  VIADD R3, R2, 0x28400 ;  /* 0x0002840002037836 */ /* 0x000fe20000000000 */
[----:B------:R-:W-:Y:S01]  /*eb40*/  PLOP3.LUT P0, PT, PT, PT, PT, 0x80, 0x0 ;  /* 0x000000000000781c */ /* 0x000fe20003f0f070 */
[----:B------:R-:W-:-:S12]  /*eb50*/  UIADD3.X UR5, URZ, UR53, URZ, UP0, !UPT ;  /* 0x000000353f057290 */ /* 0x000fd800087fe43f */
.L_x_246:
        /* <DEDUP_REMOVED lines=10> */
[----:B------:R-:W-:Y:S01]  /*ec00*/  R2UR UR10, R10 ;  /* 0x000000000a0a72ca */ /* 0x000fe200000e0000 */
[----:B------:R-:W-:Y:S01]  /*ec10*/  VIADD R2, R2, 0x2c400 ;  /* 0x0002c40002027836 */ /* 0x000fe20000000000 */
[----:B------:R-:W-:Y:S02]  /*ec20*/  R2UR UR6, R8 ;  /* 0x00000000080672ca */ /* 0x000fe400000e0000 */
[----:B------:R-:W-:Y:S02]  /*ec30*/  R2UR UR7, R9 ;  /* 0x00000000090772ca */ /* 0x000fe400000e0000 */
[----:B------:R-:W-:-:S13]  /*ec40*/  PLOP3.LUT P0, PT, PT, PT, PT, 0x80, 0x0 ;  /* 0x000000000000781c */ /* 0x000fda0003f0f070 */
.L_x_247:
        /* <DEDUP_REMOVED lines=9> */
[----:B---3--:R-:W-:Y:S05]  /*ece0*/  @P0 BRA.U.ANY `(.L_x_247) ;  /* 0xfffffffd00d80947 */ /* 0x008fea000393ffff */
.L_x_234:
[----:B------:R-:W-:Y:S05]  /*ecf0*/  BSYNC B0 ;  /* 0x0000000000007941 */ /* 0x000fea0003800000 */
.L_x_233:
[----:B------:R-:W-:-:S06]  /*ed00*/  UISETP.NE.AND UP0, UPT, UR39, 0x3, UPT ;  /* 0x000000032700788c */ /* 0x000fcc000bf05270 */
[----:B------:R-:W-:-:S13]  /*ed10*/  PLOP3.LUT P0, PT, PT, PT, UP0, 0x80, 0x0 ;  /* 0x000000000000781c */ /* 0x000fda0003f0f008 */
[----:B------:R-:W-:Y:S05]  /*ed20*/  @!P0 BRA `(.L_x_248) ;  /* 0x0000000000048947 */ /* 0x000fea0003800000 */
[----:B------:R-:W-:Y:S01]  /*ed30*/  BPT.TRAP 0x1 ;  /* 0x000000040000795c */ /* 0x000fe20000300000 */
.L_x_248:
[----:B------:R-:W-:Y:S01]  /*ed40*/  IMAD.U32 R2, RZ, RZ, UR44 ;  /* 0x0000002cff027e24 */ /* 0x000fe2000f8e00ff */
[----:B------:R-:W-:Y:S01]  /*ed50*/  BSSY B0, `(.L_x_249) ;  /* 0x0000007000007945 */ /* 0x000fe20003800000 */
[----:B------:R-:W-:-:S03]  /*ed60*/  IMAD R20, R6, 0x8, R19 ;  /* 0x0000000806147824 */ /* 0x000fc600078e0213 */
[----:B------:R-:W-:Y:S02]  /*ed70*/  ISETP.NE.AND P1, PT, R2, 0x3, PT ;  /* 0x000000030200780c */ /* 0x000fe40003f25270 */
[----:B------:R-:W-:-:S04]  /*ed80*/  LOP3.LUT R2, R0, 0x1, RZ, 0x3c, !PT ;  /* 0x0000000100027812 */ /* 0x000fc800078e3cff */
[----:B------:R-:W-:-:S04]  /*ed90*/  SHF.L.U32 R2, R2, 0x1f, RZ ;  /* 0x0000001f02027819 */ /* 0x000fc800000006ff */
[----:B------:R-:W3:Y:S02]  /*eda0*/  SYNCS.PHASECHK.TRANS64.TRYWAIT P0, [R20+URZ+0x38870], R2 ;  /* 0x03887002140075a7 */ /* 0x000ee4000800017f */
[----:B---3--:R-:W-:Y:S05]  /*edb0*/  @!P0 BRA `(.L_x_250) ;  /* 0x0000003000548947 */ /* 0x008fea0003800000 */
.L_x_317:
[----:B------:R-:W-:Y:S05]  /*edc0*/  BSYNC B0 ;  /* 0x0000000000007941 */ /* 0x000fea0003800000 */
.L_x_249:
[----:B------:R-:W-:Y:S05]  /*edd0*/  @!P1 BRA `(.L_x_251) ;  /* 0x0000000000049947 */ /* 0x000fea0003800000 */
[----:B------:R-:W-:Y:S01]  /*ede0*/  BPT.TRAP 0x1 ;  /* 0x000000040000795c */ /* 0x000fe20000300000 */
.L_x_251:
[----:B------:R-:W-:Y:S01]  /*edf0*/  SHF.L.U32 R0, R0, 0x1f, RZ ;  /* 0x0000001f00007819 */ /* 0x000fe200000006ff */
[----:B------:R-:W-:-:S03]  /*ee00*/  IMAD.SHL.U32 R3, R6, 0x8000, RZ ;  /* 0x0000800006037824 */ /* 0x000fc600078e00ff */
[----:B------:R-:W4:Y:S02]  /*ee10*/  SYNCS.PHASECHK.TRANS64.TRYWAIT P0, [R20+URZ+0x38860], R0 ;  /* 0x03886000140075a7 */ /* 0x000f24000800017f */
[----:B----4-:R-:W-:Y:S05]  /*ee20*/  @!P0 BRA `(.L_x_252) ;  /* 0x00000030004c8947 */ /* 0x010fea0003800000 */
.L_x_318:
[----:B---3--:R-:W4:Y:S04]  /*ee30*/  LDL R2, [R1+0x28] ;  /* 0x0000280001027983 */ /* 0x008f280000100800 */
[----:B------:R-:W3:Y:S04]  /*ee40*/  LDL R18, [R1+0x10] ;  /* 0x0000100001127983 */ /* 0x000ee80000100800 */
[----:B------:R-:W5:Y:S01]  /*ee50*/  LDL R12, [R1+0x1c] ;  /* 0x00001c00010c7983 */ /* 0x000f620000100800 */
[----:B------:R-:W-:Y:S05]  /*ee60*/  WARPSYNC.ALL ;  /* 0x0000000000007948 */ /* 0x000fea0003800000 */
[----:B----4-:R-:W-:-:S05]  /*ee70*/  LOP3.LUT R0, R3, R2, RZ, 0xfc, !PT ;  /* 0x0000000203007212 */ /* 0x010fca00078efcff */
[----:B------:R-:W-:-:S05]  /*ee80*/  IMAD.IADD R0, R19, 0x1, R0 ;  /* 0x0000000113007824 */ /* 0x000fca00078e0200 */
[----:B-1----:R-:W1:Y:S01]  /*ee90*/  LDSM.16.MT88.4 R8, [R0+0x10400] ;  /* 0x010400000008783b */ /* 0x002e620000004200 */
[----:B---3--:R-:W-:Y:S01]  /*eea0*/  IMAD.IADD R2, R18, 0x1, R0 ;  /* 0x0000000112027824 */ /* 0x008fe200078e0200 */
[C-C-:B-1----:R-:W-:Y:S02]  /*eeb0*/  PRMT R4, R8.reuse, 0x6420, R9.reuse ;  /* 0x0000642008047816 */ /* 0x142fe40000000009 */
[----:B--2---:R-:W-:Y:S02]  /*eec0*/  PRMT R5, R8, 0x7531, R9 ;  /* 0x0000753108057816 */ /* 0x004fe40000000009 */
[C-C-:B------:R-:W-:Y:S02]  /*eed0*/  PRMT R6, R10.reuse, 0x6420, R11.reuse ;  /* 0x000064200a067816 */ /* 0x140fe4000000000b */
[----:B------:R-:W-:Y:S02]  /*eee0*/  PRMT R7, R10, 0x7531, R11 ;  /* 0x000075310a077816 */ /* 0x000fe4000000000b */
[----:B------:R-:W1:Y:S01]  /*eef0*/  LDSM.16.MT88.4 R8, [R2+0x10400] ;  /* 0x010400000208783b */ /* 0x000e620000004200 */
[----:B-----5:R-:W-:-:S05]  /*ef00*/  IADD3 R3, R19, R3, R12 ;  /* 0x0000000313037210 */ /* 0x020fca0007ffe00c */
[----:B------:R-:W-:Y:S01]  /*ef10*/  STSM.16.M88.4 [R3+0x400], R4 ;  /* 0x0004000403007844 */ /* 0x000fe20000000200 */
[C-C-:B-1----:R-:W-:Y:S02]  /*ef20*/  PRMT R12, R8.reuse, 0x6420, R9.reuse ;  /* 0x00006420080c7816 */ /* 0x142fe40000000009 */
[----:B------:R-:W-:Y:S02]  /*ef30*/  PRMT R13, R8, 0x7531, R9 ;  /* 0x00007531080d7816 */ /* 0x000fe40000000009 */
[C-C-:B------:R-:W-:Y:S02]  /*ef40*/  PRMT R14, R10.reuse, 0x6420, R11.reuse ;  /* 0x000064200a0e7816 */ /* 0x140fe4000000000b */
[----:B------:R-:W-:-:S05]  /*ef50*/  PRMT R15, R10, 0x7531, R11 ;  /* 0x000075310a0f7816 */ /* 0x000fca000000000b */
[----:B------:R-:W-:Y:S04]  /*ef60*/  STSM.16.M88.4 [R3+0x2400], R12 ;  /* 0x0024000c03007844 */ /* 0x000fe80000000200 */
[----:B------:R-:W1:Y:S02]  /*ef70*/  LDSM.16.MT88.4 R8, [R0+0x14400] ;  /* 0x014400000008783b */ /* 0x000e640000004200 */
[C-C-:B-1----:R-:W-:Y:S02]  /*ef80*/  PRMT R4, R8.reuse, 0x6420, R9.reuse ;  /* 0x0000642008047816 */ /* 0x142fe40000000009 */
[----:B------:R-:W-:Y:S02]  /*ef90*/  PRMT R5, R8, 0x7531, R9 ;  /* 0x0000753108057816 */ /* 0x000fe40000000009 */
[----:B------:R-:W-:-:S02]  /*efa0*/  PRMT R6, R10, 0x6420, R11 ;  /* 0x000064200a067816 */ /* 0x000fc4000000000b */
[----:B------:R-:W-:Y:S02]  /*efb0*/  PRMT R7, R10, 0x7531, R11 ;  /* 0x000075310a077816 */ /* 0x000fe4000000000b */
[----:B------:R-:W1:Y:S04]  /*efc0*/  LDSM.16.MT88.4 R8, [R2+0x14400] ;  /* 0x014400000208783b */ /* 0x000e680000004200 */
[----:B------:R-:W-:Y:S01]  /*efd0*/  STSM.16.M88.4 [R3+0x4400], R4 ;  /* 0x0044000403007844 */ /* 0x000fe20000000200 */
[C-C-:B-1----:R-:W-:Y:S02]  /*efe0*/  PRMT R12, R8.reuse, 0x6420, R9.reuse ;  /* 0x00006420080c7816 */ /* 0x142fe40000000009 */
[----:B------:R-:W-:Y:S02]  /*eff0*/  PRMT R13, R8, 0x7531, R9 ;  /* 0x00007531080d7816 */ /* 0x000fe40000000009 */
[----:B------:R-:W-:-:S02]  /*f000*/  PRMT R14, R10, 0x6420, R11 ;  /* 0x000064200a0e7816 */ /* 0x000fc4000000000b */
[----:B------:R-:W-:-:S05]  /*f010*/  PRMT R15, R10, 0x7531, R11 ;  /* 0x000075310a0f7816 */ /* 0x000fca000000000b */
[----:B------:R1:W-:Y:S04]  /*f020*/  STSM.16.M88.4 [R3+0x6400], R12 ;  /* 0x0064000c03007844 */ /* 0x0003e80000000200 */
[----:B------:R-:W2:Y:S04]  /*f030*/  LDSM.16.MT88.4 R8, [R0+0x11400] ;  /* 0x011400000008783b */ /* 0x000ea80000004200 */
[----:B-1----:R-:W3:Y:S01]  /*f040*/  LDL R15, [R1+0xc] ;  /* 0x00000c00010f7983 */ /* 0x002ee20000100800 */
[C-C-:B--2---:R-:W-:Y:S02]  /*f050*/  PRMT R4, R8.reuse, 0x6420, R9.reuse ;  /* 0x0000642008047816 */ /* 0x144fe40000000009 */
[----:B------:R-:W-:-:S02]  /*f060*/  PRMT R5, R8, 0x7531, R9 ;  /* 0x0000753108057816 */ /* 0x000fc40000000009 */
[C-C-:B------:R-:W-:Y:S02]  /*f070*/  PRMT R6, R10.reuse, 0x6420, R11.reuse ;  /* 0x000064200a067816 */ /* 0x140fe4000000000b */
[----:B------:R-:W-:Y:S02]  /*f080*/  PRMT R7, R10, 0x7531, R11 ;  /* 0x000075310a077816 */ /* 0x000fe4000000000b */
[----:B------:R-:W1:Y:S01]  /*f090*/  LDSM.16.MT88.4 R8, [R2+0x11400] ;  /* 0x011400000208783b */ /* 0x000e620000004200 */
[----:B------:R-:W-:Y:S01]  /*f0a0*/  IMAD.MOV.U32 R14, RZ, RZ, R18 ;  /* 0x000000ffff0e7224 */ /* 0x000fe200078e0012 */
[C-C-:B-1----:R-:W-:Y:S02]  /*f0b0*/  PRMT R12, R8.reuse, 0x6420, R9.reuse ;  /* 0x00006420080c7816 */ /* 0x142fe40000000009 */
[----:B------:R-:W-:Y:S02]  /*f0c0*/  PRMT R13, R8, 0x7531, R9 ;  /* 0x00007531080d7816 */ /* 0x000fe40000000009 */
[----:B---3--:R-:W-:-:S05]  /*f0d0*/  IADD3 R18, R15, 0x400, R3 ;  /* 0x000004000f127810 */ /* 0x008fca0007ffe003 */
[----:B------:R1:W-:Y:S02]  /*f0e0*/  STSM.16.M88.4 [R18], R4 ;  /* 0x0000000412007844 */ /* 0x0003e40000000200 */
[----:B-1----:R-:W-:Y:S01]  /*f0f0*/  IMAD.MOV.U32 R6, RZ, RZ, R14 ;  /* 0x000000ffff067224 */ /* 0x002fe200078e000e */
[C---:B------:R-:W-:Y:S01]  /*f100*/  PRMT R14, R10.reuse, 0x6420, R11 ;  /* 0x000064200a0e7816 */ /* 0x040fe2000000000b */
[----:B------:R-:W-:Y:S01]  /*f110*/  IMAD.MOV.U32 R7, RZ, RZ, R15 ;  /* 0x000000ffff077224 */ /* 0x000fe200078e000f */
[----:B------:R-:W-:-:S05]  /*f120*/  PRMT R15, R10, 0x7531, R11 ;  /* 0x000075310a0f7816 */ /* 0x000fca000000000b */
[----:B------:R1:W-:Y:S04]  /*f130*/  STSM.16.M88.4 [R18+0x2000], R12 ;  /* 0x0020000c12007844 */ /* 0x0003e80000000200 */
[----:B------:R-:W2:Y:S01]  /*f140*/  LDSM.16.MT88.4 R8, [R0+0x15400] ;  /* 0x015400000008783b */ /* 0x000ea20000004200 */
[----:B-1----:R-:W-:Y:S02]  /*f150*/  IMAD.MOV.U32 R14, RZ, RZ, R6 ;  /* 0x000000ffff0e7224 */ /* 0x002fe400078e0006 */
[----:B------:R-:W-:Y:S01]  /*f160*/  IMAD.MOV.U32 R15, RZ, RZ, R7 ;  /* 0x000000ffff0f7224 */ /* 0x000fe200078e0007 */
[C-C-:B--2---:R-:W-:Y:S02]  /*f170*/  PRMT R4, R8.reuse, 0x6420, R9.reuse ;  /* 0x0000642008047816 */ /* 0x144fe40000000009 */
[----:B------:R-:W-:-:S02]  /*f180*/  PRMT R5, R8, 0x7531, R9 ;  /* 0x0000753108057816 */ /* 0x000fc40000000009 */
[C-C-:B------:R-:W-:Y:S02]  /*f190*/  PRMT R6, R10.reuse, 0x6420, R11.reuse ;  /* 0x000064200a067816 */ /* 0x140fe4000000000b */
[----:B------:R-:W-:Y:S02]  /*f1a0*/  PRMT R7, R10, 0x7531, R11 ;  /* 0x000075310a077816 */ /* 0x000fe4000000000b */
[----:B------:R-:W1:Y:S04]  /*f1b0*/  LDSM.16.MT88.4 R8, [R2+0x15400] ;  /* 0x015400000208783b */ /* 0x000e680000004200 */
[----:B------:R2:W-:Y:S02]  /*f1c0*/  STSM.16.M88.4 [R18+0x4000], R4 ;  /* 0x0040000412007844 */ /* 0x0005e40000000200 */
[----:B--2---:R-:W-:-:S02]  /*f1d0*/  IMAD.MOV.U32 R6, RZ, RZ, R14 ;  /* 0x000000ffff067224 */ /* 0x004fc400078e000e */
[----:B------:R-:W-:Y:S01]  /*f1e0*/  IMAD.MOV.U32 R7, RZ, RZ, R15 ;  /* 0x000000ffff077224 */ /* 0x000fe200078e000f */
[C-C-:B-1----:R-:W-:Y:S02]  /*f1f0*/  PRMT R12, R8.reuse, 0x6420, R9.reuse ;  /* 0x00006420080c7816 */ /* 0x142fe40000000009 */
[----:B------:R-:W-:Y:S02]  /*f200*/  PRMT R13, R8, 0x7531, R9 ;  /* 0x00007531080d7816 */ /* 0x000fe40000000009 */
[C-C-:B------:R-:W-:Y:S02]  /*f210*/  PRMT R14, R10.reuse, 0x6420, R11.reuse ;  /* 0x000064200a0e7816 */ /* 0x140fe4000000000b */
        /* <DEDUP_REMOVED lines=9> */
[----:B------:R-:W1:Y:S01]  /*f2b0*/  LDSM.16.MT88.4 R8, [R2+0x12400] ;  /* 0x012400000208783b */ /* 0x000e620000004200 */
[----:B------:R-:W-:-:S05]  /*f2c0*/  IADD3 R3, R15, 0x400, R3 ;  /* 0x000004000f037810 */ /* 0x000fca0007ffe003 */
[----:B------:R-:W-:Y:S01]  /*f2d0*/  STSM.16.M88.4 [R3], R4 ;  /* 0x0000000403007844 */ /* 0x000fe20000000200 */
        /* <DEDUP_REMOVED lines=16> */
[----:B------:R-:W-:Y:S04]  /*f3e0*/  STSM.16.M88.4 [R3+0x6000], R12 ;  /* 0x0060000c03007844 */ /* 0x000fe80000000200 */
[----:B------:R-:W1:Y:S02]  /*f3f0*/  LDSM.16.MT88.4 R8, [R0+0x13400] ;  /* 0x013400000008783b */ /* 0x000e640000004200 */
[C-C-:B-1----:R-:W-:Y:S02]  /*f400*/  PRMT R4, R8.reuse, 0x6420, R9.reuse ;  /* 0x0000642008047816 */ /* 0x142fe40000000009 */
[----:B------:R-:W-:Y:S02]  /*f410*/  PRMT R5, R8, 0x7531, R9 ;  /* 0x0000753108057816 */ /* 0x000fe40000000009 */
[----:B------:R-:W-:-:S02]  /*f420*/  PRMT R6, R10, 0x6420, R11 ;  /* 0x000064200a067816 */ /* 0x000fc4000000000b */
[----:B------:R-:W-:Y:S02]  /*f430*/  PRMT R7, R10, 0x7531, R11 ;  /* 0x000075310a077816 */ /* 0x000fe4000000000b */
[----:B------:R-:W1:Y:S01]  /*f440*/  LDSM.16.MT88.4 R8, [R2+0x13400] ;  /* 0x013400000208783b */ /* 0x000e620000004200 */
[----:B------:R-:W-:-:S05]  /*f450*/  IMAD.IADD R3, R18, 0x1, R3 ;  /* 0x0000000112037824 */ /* 0x000fca00078e0203 */
[----:B------:R1:W-:Y:S02]  /*f460*/  STSM.16.M88.4 [R3], R4 ;  /* 0x0000000403007844 */ /* 0x0003e40000000200 */
[C-C-:B-1----:R-:W-:Y:S02]  /*f470*/  PRMT R4, R8.reuse, 0x6420, R9.reuse ;  /* 0x0000642008047816 */ /* 0x142fe40000000009 */
[----:B------:R-:W-:Y:S02]  /*f480*/  PRMT R5, R8, 0x7531, R9 ;  /* 0x0000753108057816 */ /* 0x000fe40000000009 */
[C-C-:B------:R-:W-:Y:S02]  /*f490*/  PRMT R6, R10.reuse, 0x6420, R11.reuse ;  /* 0x000064200a067816 */ /* 0x140fe4000000000b */
[----:B------:R-:W-:-:S05]  /*f4a0*/  PRMT R7, R10, 0x7531, R11 ;  /* 0x000075310a077816 */ /* 0x000fca000000000b */
[----:B------:R-:W-:Y:S04]  /*f4b0*/  STSM.16.M88.4 [R3+0x2000], R4 ;  /* 0x0020000403007844 */ /* 0x000fe80000000200 */
[----:B------:R-:W1:Y:S04]  /*f4c0*/  LDSM.16.MT88.4 R8, [R0+0x17400] ;  /* 0x017400000008783b */ /* 0x000e680000004200 */
[----:B------:R-:W2:Y:S01]  /*f4d0*/  LDSM.16.MT88.4 R4, [R2+0x17400] ;  /* 0x017400000204783b */ /* 0x000ea20000004200 */
[C-C-:B-1----:R-:W-:Y:S02]  /*f4e0*/  PRMT R12, R8.reuse, 0x6420, R9.reuse ;  /* 0x00006420080c7816 */ /* 0x142fe40000000009 */
        /* <DEDUP_REMOVED lines=17> */
.L_x_253:
        /* <DEDUP_REMOVED lines=13> */
.L_x_232:
[----:B------:R-:W3:Y:S01]  /*f6d0*/  S2R R2, SR_TID.X ;  /* 0x0000000000027919 */ /* 0x000ee20000002100 */
[----:B------:R-:W-:Y:S01]  /*f6e0*/  BSSY B0, `(.L_x_255) ;  /* 0x0000011000007945 */ /* 0x000fe20003800000 */
[----:B---3--:R-:W-:-:S04]  /*f6f0*/  LOP3.LUT R2, R2, 0x7f, RZ, 0xc0, !PT ;  /* 0x0000007f02027812 */ /* 0x008fc800078ec0ff */
[----:B------:R-:W-:-:S13]  /*f700*/  ISETP.NE.AND P0, PT, R2, RZ, PT ;  /* 0x000000ff0200720c */ /* 0x000fda0003f05270 */
[----:B------:R-:W-:Y:S05]  /*f710*/  @P0 BRA `(.L_x_256) ;  /* 0x0000000000340947 */ /* 0x000fea0003800000 */
[----:B-1----:R-:W1:Y:S01]  /*f720*/  S2R R3, SR_LANEID ;  /* 0x0000000000037919 */ /* 0x002e620000000000 */
[----:B------:R-:W-:Y:S02]  /*f730*/  VOTEU.ANY UR4, UPT, PT ;  /* 0x0000000000047886 */ /* 0x000fe400038e0100 */
[----:B0----5:R-:W1:Y:S08]  /*f740*/  FLO.U32 R0, UR4 ;  /* 0x0000000400007d00 */ /* 0x021e7000080e0000 */
[----:B--2---:R-:W0:Y:S01]  /*f750*/  POPC R5, UR4 ;  /* 0x0000000400057d09 */ /* 0x004e220008000000 */
[----:B-1----:R-:W-:-:S02]  /*f760*/  ISETP.EQ.U32.AND P1, PT, R0, R3, PT ;  /* 0x000000030000720c */ /* 0x002fc40003f22070 */
[----:B------:R-:W0:Y:S11]  /*f770*/  LDC.64 R2, c[0x0][0xc60] ;  /* 0x00031800ff027b82 */ /* 0x000e360000000a00 */
[----:B0-----:R-:W2:Y:S01]  /*f780*/  @P1 ATOMG.E.ADD.STRONG.GPU PT, R3, desc[UR48][R2.64], R5 ;  /* 0x00000005020319a8 */ /* 0x001ea200081ee1f0 */
[----:B------:R-:W0:Y:S02]  /*f790*/  S2R R4, SR_LTMASK ;  /* 0x0000000000047919 */ /* 0x000e240000003900 */
[----:B0-----:R-:W-:-:S04]  /*f7a0*/  LOP3.LUT R4, R4, UR4, RZ, 0xc0, !PT ;  /* 0x0000000404047c12 */ /* 0x001fc8000f8ec0ff */
[----:B------:R-:W0:Y:S01]  /*f7b0*/  POPC R7, R4 ;  /* 0x0000000400077309 */ /* 0x000e220000000000 */
[----:B--2---:R-:W0:Y:S02]  /*f7c0*/  SHFL.IDX PT, R0, R3, R0, 0x1f ;  /* 0x00001f0003007589 */ /* 0x004e2400000e0000 */
[----:B0-----:R-:W-:-:S05]  /*f7d0*/  IADD3 R0, R0, UR43, R7 ;  /* 0x0000002b00007c10 */ /* 0x001fca000fffe007 */
[----:B------:R3:W-:Y:S02]  /*f7e0*/  STL [R1+0x20], R0 ;  /* 0x0000200001007387 */ /* 0x0007e40000100800 */
.L_x_256:
[----:B------:R-:W-:Y:S05]  /*f7f0*/  BSYNC B0 ;  /* 0x0000000000007941 */ /* 0x000fea0003800000 */
.L_x_255:
[----:B------:R-:W-:-:S06]  /*f800*/  UISETP.NE.AND UP0, UPT, UR39, 0x3, UPT ;  /* 0x000000032700788c */ /* 0x000fcc000bf05270 */
[----:B------:R-:W-:-:S13]  /*f810*/  PLOP3.LUT P1, PT, PT, PT, UP0, 0x80, 0x0 ;  /* 0x000000000000781c */ /* 0x000fda0003f2f008 */
[----:B------:R-:W-:Y:S05]  /*f820*/  @!P1 BRA `(.L_x_257) ;  /* 0x0000000000049947 */ /* 0x000fea0003800000 */
[----:B------:R-:W-:Y:S01]  /*f830*/  BPT.TRAP 0x1 ;  /* 0x000000040000795c */ /* 0x000fe20000300000 */
.L_x_257:
[----:B-1----:R-:W4:Y:S04]  /*f840*/  LDL R3, [R1+0x4] ;  /* 0x0000040001037983 */ /* 0x002f280000100800 */
[----:B------:R-:W2:Y:S01]  /*f850*/  LDL R2, [R1] ;  /* 0x0000000001027983 */ /* 0x000ea20000100800 */
[----:B0--3-5:R-:W-:Y:S01]  /*f860*/  IMAD.U32 R0, RZ, RZ, UR44 ;  /* 0x0000002cff007e24 */ /* 0x029fe2000f8e00ff */
[----:B------:R-:W-:Y:S04]  /*f870*/  BSSY B0, `(.L_x_258) ;  /* 0x0000007000007945 */ /* 0x000fe80003800000 */
[----:B------:R-:W-:-:S02]  /*f880*/  ISETP.NE.AND P2, PT, R0, 0x3, PT ;  /* 0x000000030000780c */ /* 0x000fc40003f45270 */
[----:B----4-:R-:W-:-:S04]  /*f890*/  LOP3.LUT R0, R3, 0x1, RZ, 0x3c, !PT ;  /* 0x0000000103007812 */ /* 0x010fc800078e3cff */
[----:B------:R-:W-:Y:S01]  /*f8a0*/  SHF.L.U32 R0, R0, 0x1f, RZ ;  /* 0x0000001f00007819 */ /* 0x000fe200000006ff */
[----:B--2---:R-:W-:-:S04]  /*f8b0*/  IMAD R17, R2, 0x8, R19 ;  /* 0x0000000802117824 */ /* 0x004fc800078e0213 */
[----:B------:R-:W0:Y:S02]  /*f8c0*/  SYNCS.PHASECHK.TRANS64.TRYWAIT P1, [R17+URZ+0x38870], R0 ;  /* 0x03887000110075a7 */ /* 0x000e24000802017f */
[----:B0-----:R-:W-:Y:S05]  /*f8d0*/  @!P1 BRA `(.L_x_259) ;  /* 0x0000002400b49947 */ /* 0x001fea0003800000 */
.L_x_319:
[----:B------:R-:W-:Y:S05]  /*f8e0*/  BSYNC B0 ;  /* 0x0000000000007941 */ /* 0x000fea0003800000 */
.L_x_258:
[----:B------:R-:W-:Y:S05]  /*f8f0*/  @!P2 BRA `(.L_x_260) ;  /* 0x000000000004a947 */ /* 0x000fea0003800000 */
[----:B------:R-:W-:Y:S01]  /*f900*/  BPT.TRAP 0x1 ;  /* 0x000000040000795c */ /* 0x000fe20000300000 */
.L_x_260:
[----:B0-----:R-:W2:Y:S02]  /*f910*/  LDL R0, [R1+0x4] ;  /* 0x0000040001007983 */ /* 0x001ea40000100800 */
[----:B--2---:R-:W-:-:S04]  /*f920*/  SHF.L.U32 R0, R0, 0x1f, RZ ;  /* 0x0000001f00007819 */ /* 0x004fc800000006ff */
[----:B------:R-:W0:Y:S02]  /*f930*/  SYNCS.PHASECHK.TRANS64.TRYWAIT P1, [R17+URZ+0x38860], R0 ;  /* 0x03886000110075a7 */ /* 0x000e24000802017f */
[----:B0-----:R-:W-:Y:S05]  /*f940*/  @!P1 BRA `(.L_x_261) ;  /* 0x0000002400ac9947 */ /* 0x001fea0003800000 */
.L_x_320:
[----:B------:R-:W2:Y:S04]  /*f950*/  LDL R18, [R1] ;  /* 0x0000000001127983 */ /* 0x000ea80000100800 */
[----:B------:R-:W0:Y:S04]  /*f960*/  LDL R2, [R1+0x28] ;  /* 0x0000280001027983 */ /* 0x000e280000100800 */
[----:B------:R-:W3:Y:S04]  /*f970*/  LDL R16, [R1+0x10] ;  /* 0x0000100001107983 */ /* 0x000ee80000100800 */
[----:B------:R-:W4:Y:S01]  /*f980*/  LDL R12, [R1+0x1c] ;  /* 0x00001c00010c7983 */ /* 0x000f220000100800 */
[----:B------:R-:W-:Y:S05]  /*f990*/  WARPSYNC.ALL ;  /* 0x0000000000007948 */ /* 0x000fea0003800000 */
[----:B--2---:R-:W-:-:S05]  /*f9a0*/  IMAD.SHL.U32 R3, R18, 0x8000, RZ ;  /* 0x0000800012037824 */ /* 0x004fca00078e00ff */
[----:B0-----:R-:W-:-:S05]  /*f9b0*/  LOP3.LUT R0, R3, R2, RZ, 0xfc, !PT ;  /* 0x0000000203007212 */ /* 0x001fca00078efcff */
[----:B------:R-:W-:-:S05]  /*f9c0*/  IMAD.IADD R0, R19, 0x1, R0 ;  /* 0x0000000113007824 */ /* 0x000fca00078e0200 */
[----:B------:R-:W0:Y:S01]  /*f9d0*/  LDSM.16.MT88.4 R4, [R0+0x10400] ;  /* 0x010400000004783b */ /* 0x000e220000004200 */
[----:B---3--:R-:W-:Y:S01]  /*f9e0*/  IMAD.IADD R2, R16, 0x1, R0 ;  /* 0x0000000110027824 */ /* 0x008fe200078e0200 */
[----:B----4-:R-:W-:Y:S02]  /*f9f0*/  IADD3 R3, R19, R3, R12 ;  /* 0x0000000313037210 */ /* 0x010fe40007ffe00c */
[C-C-:B0-----:R-:W-:Y:S02]  /*fa00*/  PRMT R8, R4.reuse, 0x6420, R5.reuse ;  /* 0x0000642004087816 */ /* 0x141fe40000000005 */
[----:B------:R-:W-:Y:S02]  /*fa10*/  PRMT R9, R4, 0x7531, R5 ;  /* 0x0000753104097816 */ /* 0x000fe40000000005 */
[C-C-:B------:R-:W-:Y:S02]  /*fa20*/  PRMT R10, R6.reuse, 0x6420, R7.reuse ;  /* 0x00006420060a7816 */ /* 0x140fe40000000007 */
[----:B------:R-:W-:-:S02]  /*fa30*/  PRMT R11, R6, 0x7531, R7 ;  /* 0x00007531060b7816 */ /* 0x000fc40000000007 */
[----:B------:R-:W0:Y:S04]  /*fa40*/  LDSM.16.MT88.4 R4, [R2+0x10400] ;  /* 0x010400000204783b */ /* 0x000e280000004200 */
[----:B------:R0:W-:Y:S02]  /*fa50*/  STSM.16.M88.4 [R3+0x400], R8 ;  /* 0x0004000803007844 */ /* 0x0001e40000000200 */
[C-C-:B0-----:R-:W-:Y:S02]  /*fa60*/  PRMT R8, R4.reuse, 0x6420, R5.reuse ;  /* 0x0000642004087816 */ /* 0x141fe40000000005 */
[----:B------:R-:W-:Y:S02]  /*fa70*/  PRMT R9, R4, 0x7531, R5 ;  /* 0x0000753104097816 */ /* 0x000fe40000000005 */
[----:B------:R-:W-:-:S02]  /*fa80*/  PRMT R10, R6, 0x6420, R7 ;  /* 0x00006420060a7816 */ /* 0x000fc40000000007 */
[----:B------:R-:W-:-:S05]  /*fa90*/  PRMT R11, R6, 0x7531, R7 ;  /* 0x00007531060b7816 */ /* 0x000fca0000000007 */
[----:B------:R-:W-:Y:S04]  /*faa0*/  STSM.16.M88.4 [R3+0x2400], R8 ;  /* 0x0024000803007844 */ /* 0x000fe80000000200 */
[----:B------:R-:W0:Y:S02]  /*fab0*/  LDSM.16.MT88.4 R4, [R0+0x14400] ;  /* 0x014400000004783b */ /* 0x000e240000004200 */
        /* <DEDUP_REMOVED lines=11> */
[----:B------:R-:W1:Y:S04]  /*fb70*/  LDSM.16.MT88.4 R4, [R0+0x11400] ;  /* 0x011400000004783b */ /* 0x000e680000004200 */
[----:B0-----:R-:W2:Y:S01]  /*fb80*/  LDL R11, [R1+0xc] ;  /* 0x00000c00010b7983 */ /* 0x001ea20000100800 */
[C-C-:B-1----:R-:W-:Y:S02]  /*fb90*/  PRMT R12, R4.reuse, 0x6420, R5.reuse ;  /* 0x00006420040c7816 */ /* 0x142fe40000000005 */
[----:B------:R-:W-:-:S02]  /*fba0*/  PRMT R13, R4, 0x7531, R5 ;  /* 0x00007531040d7816 */ /* 0x000fc40000000005 */
[C-C-:B------:R-:W-:Y:S02]  /*fbb0*/  PRMT R14, R6.reuse, 0x6420, R7.reuse ;  /* 0x00006420060e7816 */ /* 0x140fe40000000007 */
[----:B------:R-:W-:Y:S02]  /*fbc0*/  PRMT R15, R6, 0x7531, R7 ;  /* 0x00007531060f7816 */ /* 0x000fe40000000007 */
[----:B------:R-:W0:Y:S01]  /*fbd0*/  LDSM.16.MT88.4 R4, [R2+0x11400] ;  /* 0x011400000204783b */ /* 0x000e220000004200 */
[----:B------:R-:W-:Y:S01]  /*fbe0*/  IMAD.MOV.U32 R10, RZ, RZ, R16 ;  /* 0x000000ffff0a7224 */ /* 0x000fe200078e0010 */
[C-C-:B0-----:R-:W-:Y:S02]  /*fbf0*/  PRMT R8, R4.reuse, 0x6420, R5.reuse ;  /* 0x0000642004087816 */ /* 0x141fe40000000005 */
[----:B------:R-:W-:Y:S02]  /*fc00*/  PRMT R9, R4, 0x7531, R5 ;  /* 0x0000753104097816 */ /* 0x000fe40000000005 */
[----:B--2---:R-:W-:-:S05]  /*fc10*/  IADD3 R16, R11, 0x400, R3 ;  /* 0x000004000b107810 */ /* 0x004fca0007ffe003 */
[----:B------:R0:W-:Y:S02]  /*fc20*/  STSM.16.M88.4 [R16], R12 ;  /* 0x0000000c10007844 */ /* 0x0001e40000000200 */
[----:B0-----:R-:W-:Y:S01]  /*fc30*/  IMAD.MOV.U32 R14, RZ, RZ, R10 ;  /* 0x000000ffff0e7224 */ /* 0x001fe200078e000a */
[C---:B------:R-:W-:Y:S01]  /*fc40*/  PRMT R10, R6.reuse, 0x6420, R7 ;  /* 0x00006420060a7816 */ /* 0x040fe20000000007 */
[----:B------:R-:W-:Y:S01]  /*fc50*/  IMAD.MOV.U32 R15, RZ, RZ, R11 ;  /* 0x000000ffff0f7224 */ /* 0x000fe200078e000b */
[----:B------:R-:W-:-:S05]  /*fc60*/  PRMT R11, R6, 0x7531, R7 ;  /* 0x00007531060b7816 */ /* 0x000fca0000000007 */
[----:B------:R0:W-:Y:S04]  /*fc70*/  STSM.16.M88.4 [R16+0x2000], R8 ;  /* 0x0020000810007844 */ /* 0x0001e80000000200 */
[----:B------:R-:W1:Y:S01]  /*fc80*/  LDSM.16.MT88.4 R4, [R0+0x15400] ;  /* 0x015400000004783b */ /* 0x000e620000004200 */
[----:B0-----:R-:W-:Y:S02]  /*fc90*/  IMAD.MOV.U32 R10, RZ, RZ, R14 ;  /* 0x000000ffff0a7224 */ /* 0x001fe400078e000e */
[----:B------:R-:W-:Y:S01]  /*fca0*/  IMAD.MOV.U32 R11, RZ, RZ, R15 ;  /* 0x000000ffff0b7224 */ /* 0x000fe200078e000f */
[C-C-:B-1----:R-:W-:Y:S02]  /*fcb0*/  PRMT R12, R4.reuse, 0x6420, R5.reuse ;  /* 0x00006420040c7816 */ /* 0x142fe40000000005 */
[----:B------:R-:W-:-:S02]  /*fcc0*/  PRMT R13, R4, 0x7531, R5 ;  /* 0x00007531040d7816 */ /* 0x000fc40000000005 */
[C-C-:B------:R-:W-:Y:S02]  /*fcd0*/  PRMT R14, R6.reuse, 0x6420, R7.reuse ;  /* 0x00006420060e7816 */ /* 0x140fe40000000007 */
[----:B------:R-:W-:Y:S02]  /*fce0*/  PRMT R15, R6, 0x7531, R7 ;  /* 0x00007531060f7816 */ /* 0x000fe40000000007 */
[----:B------:R-:W0:Y:S04]  /*fcf0*/  LDSM.16.MT88.4 R4, [R2+0x15400] ;  /* 0x015400000204783b */ /* 0x000e280000004200 */
[----:B------:R1:W-:Y:S02]  /*fd00*/  STSM.16.M88.4 [R16+0x4000], R12 ;  /* 0x0040000c10007844 */ /* 0x0003e40000000200 */
[----:B-1----:R-:W-:-:S02]  /*fd10*/  IMAD.MOV.U32 R14, RZ, RZ, R10 ;  /* 0x000000ffff0e7224 */ /* 0x002fc400078e000a */
[----:B------:R-:W-:Y:S01]  /*fd20*/  IMAD.MOV.U32 R15, RZ, RZ, R11 ;  /* 0x000000ffff0f7224 */ /* 0x000fe200078e000b */
[C-C-:B0-----:R-:W-:Y:S02]  /*fd30*/  PRMT R8, R4.reuse, 0x6420, R5.reuse ;  /* 0x0000642004087816 */ /* 0x141fe40000000005 */
[----:B------:R-:W-:Y:S02]  /*fd40*/  PRMT R9, R4, 0x7531, R5 ;  /* 0x0000753104097816 */ /* 0x000fe40000000005 */
[C-C-:B------:R-:W-:Y:S02]  /*fd50*/  PRMT R10, R6.reuse, 0x6420, R7.reuse ;  /* 0x00006420060a7816 */ /* 0x140fe40000000007 */
        /* <DEDUP_REMOVED lines=62> */
.L_x_262:
[----:B-1----:R-:W2:Y:S01]  /*10140*/  LDL.LU R3, [R1+0x4] ;  /* 0x0000040001037983 */ /* 0x002ea20000300800 */
[----:B0-----:R0:W-:Y:S01]  /*10150*/  SYNCS.ARRIVE.TRANS64.A1T0 RZ, [R17+URZ+0x38850], RZ ;  /* 0x038850ff11ff79a7 */ /* 0x0011e2000810003f */
[----:B------:R-:W-:Y:S02]  /*10160*/  VIADD R0, R18, 0x1 ;  /* 0x0000000112007836 */ /* 0x000fe40000000000 */
[----:B0-----:R-:W-:-:S05]  /*10170*/  @!P0 VIADD R17, R17, 0x38880 ;  /* 0x0003888011118836 */ /* 0x001fca0000000000 */
[----:B------:R-:W-:Y:S01]  /*10180*/  @!P0 PRMT R17, RZ, 0x654, R17 ;  /* 0x00000654ff118816 */ /* 0x000fe20000000011 */
[----:B------:R-:W-:Y:S06]  /*10190*/  BAR.SYNC.DEFER_BLOCKING 0x2, 0x80 ;  /* 0x0082000000007b1d */ /* 0x000fec0000010000 */
[----:B------:R3:W-:Y:S01]  /*101a0*/  @!P0 SYNCS.ARRIVE.TRANS64.RED.A1T0 RZ, [R17+URZ], RZ ;  /* 0x000000ff11ff89a7 */ /* 0x0007e2000810043f */
[----:B------:R-:W-:-:S04]  /*101b0*/  ISETP.NE.AND P0, PT, R0, 0x2, PT ;  /* 0x000000020000780c */ /* 0x000fc80003f05270 */
[----:B------:R-:W-:Y:S02]  /*101c0*/  SEL R2, RZ, 0x1, P0 ;  /* 0x00000001ff027807 */ /* 0x000fe40000000000 */
[----:B------:R-:W-:-:S05]  /*101d0*/  SEL R0, R0, RZ, P0 ;  /* 0x000000ff00007207 */ /* 0x000fca0000000000 */
[----:B------:R3:W-:Y:S01]  /*101e0*/  STL [R1], R0 ;  /* 0x0000000001007387 */ /* 0x0007e20000100800 */
[----:B--2---:R-:W-:-:S05]  /*101f0*/  LOP3.LUT R3, R3, R2, RZ, 0x3c, !PT ;  /* 0x0000000203037212 */ /* 0x004fca00078e3cff */
[----:B------:R3:W-:Y:S02]  /*10200*/  STL [R1+0x4], R3 ;  /* 0x0000040301007387 */ /* 0x0007e40000100800 */
.L_x_207:
[----:B------:R-:W-:Y:S05]  /*10210*/  BSYNC B7 ;  /* 0x0000000000077941 */ /* 0x000fea0003800000 */
.L_x_205:
[----:B0--3--:R-:W2:Y:S02]  /*10220*/  LDL R0, [R1+0x14] ;  /* 0x0000140001007983 */ /* 0x009ea40000100800 */
[----:B--2---:R-:W-:-:S13]  /*10230*/  LOP3.LUT P0, RZ, R0, 0x2, RZ, 0xc0, !PT ;  /* 0x0000000200ff7812 */ /* 0x004fda000780c0ff */
[----:B------:R-:W-:Y:S05]  /*10240*/  @!P0 BRA `(.L_x_263) ;  /* 0x0000000000348947 */ /* 0x000fea0003800000 */
[----:B------:R-:W0:Y:S08]  /*10250*/  S2UR UR5, SR_CgaCtaId ;  /* 0x00000000000579c3 */ /* 0x000e300000008800 */
[----:B------:R-:W-:Y:S06]  /*10260*/  BAR.SYNC.DEFER_BLOCKING 0x5, 0x180 ;  /* 0x0146000000007b1d */ /* 0x000fec0000010000 */
[----:B------:R-:W-:-:S02]  /*10270*/  UMOV UR4, 0x400 ;  /* 0x0000040000047882 */ /* 0x000fc40000000000 */
[----:B0-----:R-:W-:-:S06]  /*10280*/  ULEA UR4, UR5, UR4, 0x18 ;  /* 0x0000000405047291 */ /* 0x001fcc000f8ec03f */
[----:B------:R-:W-:-:S05]  /*10290*/  IMAD.U32 R19, RZ, RZ, UR4 ;  /* 0x00000004ff137e24 */ /* 0x000fca000f8e00ff */
[----:B------:R-:W0:Y:S04]  /*102a0*/  LDS.128 R4, [R19+0x388d0] ;  /* 0x0388d00013047984 */ /* 0x000e280000000c00 */
[----:B0-----:R0:W-:Y:S01]  /*102b0*/  STL.64 [R1+0x20], R4 ;  /* 0x0000200401007387 */ /* 0x0011e20000100a00 */
[----:B------:R-:W-:Y:S02]  /*102c0*/  IMAD.MOV.U32 R2, RZ, RZ, R6 ;  /* 0x000000ffff027224 */ /* 0x000fe400078e0006 */
[----:B------:R-:W-:-:S03]  /*102d0*/  IMAD.MOV.U32 R0, RZ, RZ, R7 ;  /* 0x000000ffff007224 */ /* 0x000fc600078e0007 */
[----:B------:R-:W-:Y:S02]  /*102e0*/  R2UR UR36, R2 ;  /* 0x00000000022472ca */ /* 0x000fe400000e0000 */
[----:B------:R-:W-:Y:S01]  /*102f0*/  R2UR UR45, R0 ;  /* 0x00000000002d72ca */ /* 0x000fe200000e0000 */
[----:B------:R-:W-:Y:S06]  /*10300*/  BAR.ARV 0x4, 0x180 ;  /* 0x0106000000007b1d */ /* 0x000fec0000002000 */
[----:B------:R-:W-:Y:S08]  /*10310*/  BRA `(.L_x_264) ;  /* 0x0000000800387947 */ /* 0x000ff00003800000 */
.L_x_263:
[----:B------:R-:W0:Y:S01]  /*10320*/  S2R R2, SR_TID.X ;  /* 0x0000000000027919 */ /* 0x000e220000002100 */
[----:B------:R-:W-:Y:S01]  /*10330*/  ULDC UR4, c[0x0][0xc3c] ;  /* 0x00030f0000047ab9 */ /* 0x000fe20000000800 */
[----:B------:R-:W2:Y:S01]  /*10340*/  LDL.LU R0, [R1+0x20] ;  /* 0x0000200001007983 */ /* 0x000ea20000300800 */
[----:B0-----:R-:W-:-:S04]  /*10350*/  LOP3.LUT R10, R2, 0x1f, RZ, 0xc0, !PT ;  /* 0x0000001f020a7812 */ /* 0x001fc800078ec0ff */
[C---:B------:R-:W-:Y:S01]  /*10360*/  ISETP.NE.AND P0, PT, R10.reuse, 0x1f, PT ;  /* 0x0000001f0a00780c */ /* 0x040fe20003f05270 */
[----:B------:R-:W-:-:S05]  /*10370*/  VIADD R5, R10, UR45 ;  /* 0x0000002d0a057c36 */ /* 0x000fca0008000000 */
[----:B------:R-:W-:Y:S01]  /*10380*/  ISETP.GE.OR P1, PT, R5, UR4, !P0 ;  /* 0x0000000405007c0c */ /* 0x000fe2000c726670 */
[----:B------:R-:W-:-:S12]  /*10390*/  ULDC UR4, c[0x0][0xc3c] ;  /* 0x00030f0000047ab9 */ /* 0x000fd80000000800 */
[----:B------:R-:W0:Y:S02]  /*103a0*/  @!P1 LDC.64 R2, c[0x0][0xc80] ;  /* 0x00032000ff029b82 */ /* 0x000e240000000a00 */
[----:B0-----:R-:W-:-:S04]  /*103b0*/  @!P1 IMAD.WIDE R2, R5, 0x4, R2 ;  /* 0x0000000405029825 */ /* 0x001fc800078e0202 */
[----:B------:R-:W-:-:S06]  /*103c0*/  IMAD.MOV.U32 R5, RZ, RZ, RZ ;  /* 0x000000ffff057224 */ /* 0x000fcc00078e00ff */
[----:B------:R-:W3:Y:S01]  /*103d0*/  @!P1 LDG.E R5, desc[UR48][R2.64] ;  /* 0x0000003002059981 */ /* 0x000ee2000c1e1900 */
[C---:B------:R-:W-:Y:S02]  /*103e0*/  ISETP.NE.AND P1, PT, R10.reuse, RZ, PT ;  /* 0x000000ff0a00720c */ /* 0x040fe40003f25270 */
[C---:B------:R-:W-:Y:S02]  /*103f0*/  ISETP.GE.U32.AND P2, PT, R10.reuse, 0x2, PT ;  /* 0x000000020a00780c */ /* 0x040fe40003f46070 */
[C---:B------:R-:W-:Y:S02]  /*10400*/  ISETP.GE.U32.AND P3, PT, R10.reuse, 0x4, PT ;  /* 0x000000040a00780c */ /* 0x040fe40003f66070 */
[C---:B------:R-:W-:Y:S02]  /*10410*/  ISETP.GE.U32.AND P4, PT, R10.reuse, 0x8, PT ;  /* 0x000000080a00780c */ /* 0x040fe40003f86070 */
[----:B------:R-:W-:Y:S01]  /*10420*/  ISETP.GE.U32.AND P5, PT, R10, 0x10, PT ;  /* 0x000000100a00780c */ /* 0x000fe20003fa6070 */
[----:B--2---:R-:W-:-:S02]  /*10430*/  IMAD.MOV.U32 R9, RZ, RZ, R0 ;  /* 0x000000ffff097224 */ /* 0x004fc400078e0000 */
[----:B---3--:R-:W0:Y:S02]  /*10440*/  SHFL.UP PT, R0, R5, 0x1, RZ ;  /* 0x0420000005007989 */ /* 0x008e2400000e00ff */
        /* <DEDUP_REMOVED lines=11> */
[----:B------:R-:W0:Y:S04]  /*10500*/  SHFL.UP PT, R0, R8, 0x10, RZ ;  /* 0x0600000008007989 */ /* 0x000e2800000e00ff */
[----:B------:R-:W-:Y:S01]  /*10510*/  SHFL.IDX PT, R4, R9, 0x1, 0x1f ;  /* 0x00201f0009047f89 */ /* 0x000fe200000e0000 */
[----:B0-----:R-:W-:-:S05]  /*10520*/  SEL R3, R0, RZ, P5 ;  /* 0x000000ff00037207 */ /* 0x001fca0002800000 */
[----:B------:R-:W-:Y:S02]  /*10530*/  IMAD.IADD R2, R8, 0x1, R3 ;  /* 0x0000000108027824 */ /* 0x000fe400078e0203 */
[----:B------:R-:W0:Y:S03]  /*10540*/  LDC R3, c[0x0][0xc38] ;  /* 0x00030e00ff037b82 */ /* 0x000e260000000800 */
[----:B------:R-:W0:Y:S04]  /*10550*/  SHFL.IDX PT, R6, R2, 0x1f, 0x1f ;  /* 0x03e01f0002067f89 */ /* 0x000e2800000e0000 */
[----:B------:R-:W2:Y:S01]  /*10560*/  SHFL.IDX PT, R0, R9, RZ, 0x1f ;  /* 0x00001fff09007589 */ /* 0x000ea200000e0000 */
[----:B0-----:R-:W-:-:S04]  /*10570*/  IMAD R6, R6, R3, RZ ;  /* 0x0000000306067224 */ /* 0x001fc800078e02ff */
[----:B------:R-:W-:-:S05]  /*10580*/  IMAD.IADD R4, R4, 0x1, R6 ;  /* 0x0000000104047824 */ /* 0x000fca00078e0206 */
[----:B--2---:R-:W-:-:S13]  /*10590*/  ISETP.GT.AND P6, PT, R4, R0, PT ;  /* 0x000000000400720c */ /* 0x004fda0003fc4270 */
[----:B------:R-:W-:Y:S05]  /*105a0*/  @P6 BRA `(.L_x_265) ;  /* 0x0000000000906947 */ /* 0x000fea0003800000 */
.L_x_269:
[----:B------:R-:W-:-:S04]  /*105b0*/  UIADD3 UR45, UR45, 0x1f, URZ ;  /* 0x0000001f2d2d7890 */ /* 0x000fc8000fffe03f */
[----:B------:R-:W-:-:S06]  /*105c0*/  UISETP.GE.AND UP0, UPT, UR45, UR4, UPT ;  /* 0x000000042d00728c */ /* 0x000fcc000bf06270 */
[----:B------:R-:W-:-:S13]  /*105d0*/  PLOP3.LUT P6, PT, PT, PT, UP0, 0x40, 0x0 ;  /* 0x000000000000781c */ /* 0x000fda0003fce808 */
[----:B------:R-:W-:Y:S05]  /*105e0*/  @!P6 BRA `(.L_x_266) ;  /* 0x000000040038e947 */ /* 0x000fea0003800000 */
[----:B------:R-:W0:Y:S01]  /*105f0*/  S2R R2, SR_TID.X ;  /* 0x0000000000027919 */ /* 0x000e220000002100 */
[----:B------:R-:W-:Y:S01]  /*10600*/  BSSY B0, `(.L_x_267) ;  /* 0x0000009000007945 */ /* 0x000fe20003800000 */
[----:B------:R-:W-:Y:S01]  /*10610*/  IMAD.MOV.U32 R5, RZ, RZ, RZ ;  /* 0x000000ffff057224 */ /* 0x000fe200078e00ff */
[----:B0-----:R-:W-:-:S05]  /*10620*/  LOP3.LUT R2, R2, 0x1f, RZ, 0xc0, !PT ;  /* 0x0000001f02027812 */ /* 0x001fca00078ec0ff */
[----:B------:R-:W-:-:S05]  /*10630*/  VIADD R6, R2, UR45 ;  /* 0x0000002d02067c36 */ /* 0x000fca0008000000 */
[----:B------:R-:W-:-:S13]  /*10640*/  ISETP.GE.OR P6, PT, R6, UR4, !P0 ;  /* 0x0000000406007c0c */ /* 0x000fda000c7c6670 */
[----:B------:R-:W-:Y:S05]  /*10650*/  @P6 BRA `(.L_x_268) ;  /* 0x00000000000c6947 */ /* 0x000fea0003800000 */
[----:B------:R-:W0:Y:S02]  /*10660*/  LDC.64 R2, c[0x0][0xc80] ;  /* 0x00032000ff027b82 */ /* 0x000e240000000a00 */
[----:B0-----:R-:W-:-:S05]  /*10670*/  IMAD.WIDE R2, R6, 0x4, R2 ;  /* 0x0000000406027825 */ /* 0x001fca00078e0202 */
[----:B------:R0:W5:Y:S02]  /*10680*/  LDG.E R5, desc[UR48][R2.64] ;  /* 0x0000003002057981 */ /* 0x000164000c1e1900 */
.L_x_268:
[----:B------:R-:W-:Y:S05]  /*10690*/  BSYNC B0 ;  /* 0x0000000000007941 */ /* 0x000fea0003800000 */
.L_x_267:
        /* <DEDUP_REMOVED lines=21> */
.L_x_265:
[----:B------:R-:W-:-:S04]  /*107f0*/  IMAD.IADD R6, R4, 0x1, -R6 ;  /* 0x0000000104067824 */ /* 0x000fc800078e0a06 */
[----:B------:R-:W-:-:S05]  /*10800*/  IMAD R4, R2, R3, R6 ;  /* 0x0000000302047224 */ /* 0x000fca00078e0206 */
[----:B------:R-:W-:-:S13]  /*10810*/  ISETP.GT.AND P0, PT, R4, R0, PT ;  /* 0x000000000400720c */ /* 0x000fda0003f04270 */
[----:B------:R-:W-:Y:S02]  /*10820*/  VOTEU.ANY UR5, UPT, !P0 ;  /* 0x0000000000057886 */ /* 0x000fe400040e0100 */
[----:B------:R-:W-:Y:S02]  /*10830*/  UPOPC UR4, UR5 ;  /* 0x00000005000472bf */ /* 0x000fe40008000000 */
[----:B------:R-:W-:-:S04]  /*10840*/  ISETP.NE.AND P0, PT, RZ, UR5, PT ;  /* 0x00000005ff007c0c */ /* 0x000fc8000bf05270 */
[----:B------:R-:W-:-:S06]  /*10850*/  IMAD.U32 R4, RZ, RZ, UR4 ;  /* 0x00000004ff047e24 */ /* 0x000fcc000f8e00ff */
[----:B------:R0:W2:Y:S02]  /*10860*/  SHFL.IDX PT, R4, R5, R4, 0x1f ;  /* 0x00001f0405047589 */ /* 0x0000a400000e0000 */
[----:B0-----:R-:W-:Y:S01]  /*10870*/  IMAD.MOV.U32 R5, RZ, RZ, RZ ;  /* 0x000000ffff057224 */ /* 0x001fe200078e00ff */
[----:B------:R-:W-:Y:S06]  /*10880*/  @!P0 BRA `(.L_x_270) ;  /* 0x00000000000c8947 */ /* 0x000fec0003800000 */
[----:B------:R-:W-:-:S06]  /*10890*/  UIADD3 UR5, UR4, -0x1, URZ ;  /* 0xffffffff04057890 */ /* 0x000fcc000fffe03f */
[----:B------:R-:W-:-:S06]  /*108a0*/  IMAD.U32 R5, RZ, RZ, UR5 ;  /* 0x00000005ff057e24 */ /* 0x000fcc000f8e00ff */
[----:B------:R0:W3:Y:S02]  /*108b0*/  SHFL.IDX PT, R5, R2, R5, 0x1f ;  /* 0x00001f0502057589 */ /* 0x0000e400000e0000 */
.L_x_270:
[----:B---3--:R-:W-:Y:S01]  /*108c0*/  IMAD R7, R5, R3, R6 ;  /* 0x0000000305077224 */ /* 0x008fe200078e0206 */
[----:B--2---:R-:W-:Y:S01]  /*108d0*/  IABS R5, R4 ;  /* 0x0000000400057213 */ /* 0x004fe20000000000 */
[----:B------:R-:W-:Y:S02]  /*108e0*/  UIADD3 UR45, UR4, UR45, URZ ;  /* 0x0000002d042d7290 */ /* 0x000fe4000fffe03f */
[----:B------:R-:W-:Y:S01]  /*108f0*/  IMAD.IADD R0, R0, 0x1, -R7 ;  /* 0x0000000100007824 */ /* 0x000fe200078e0a07 */
[----:B0-----:R-:W0:Y:S01]  /*10900*/  I2F.RP R2, R5 ;  /* 0x0000000500027306 */ /* 0x001e220000209400 */
[----:B------:R2:W-:Y:S07]  /*10910*/  STL [R1+0x20], R7 ;  /* 0x0000200701007387 */ /* 0x0005ee0000100800 */
[----:B0-----:R-:W0:Y:S02]  /*10920*/  MUFU.RCP R2, R2 ;  /* 0x0000000200027308 */ /* 0x001e240000001000 */
[----:B0-----:R-:W-:-:S06]  /*10930*/  VIADD R2, R2, 0xffffffe ;  /* 0x0ffffffe02027836 */ /* 0x001fcc0000000000 */
[----:B------:R-:W0:Y:S02]  /*10940*/  F2I.FTZ.U32.TRUNC.NTZ R3, R2 ;  /* 0x0000000200037305 */ /* 0x000e24000021f000 */
[----:B0-----:R-:W-:-:S04]  /*10950*/  IMAD.MOV R2, RZ, RZ, -R3 ;  /* 0x000000ffff027224 */ /* 0x001fc800078e0a03 */
[----:B------:R-:W-:Y:S02]  /*10960*/  IMAD R6, R2, R5, RZ ;  /* 0x0000000502067224 */ /* 0x000fe400078e02ff */
[----:B------:R-:W-:-:S04]  /*10970*/  IMAD.MOV.U32 R2, RZ, RZ, RZ ;  /* 0x000000ffff027224 */ /* 0x000fc800078e00ff */
[----:B------:R-:W-:Y:S01]  /*10980*/  IMAD.HI.U32 R2, R3, R6, R2 ;  /* 0x0000000603027227 */ /* 0x000fe200078e0002 */
[----:B------:R-:W-:Y:S02]  /*10990*/  IABS R6, R4 ;  /* 0x0000000400067213 */ /* 0x000fe40000000000 */
[----:B------:R-:W-:-:S03]  /*109a0*/  IABS R3, R0 ;  /* 0x0000000000037213 */ /* 0x000fc60000000000 */
[----:B------:R-:W-:Y:S02]  /*109b0*/  IMAD.MOV R6, RZ, RZ, -R6 ;  /* 0x000000ffff067224 */ /* 0x000fe400078e0a06 */
[----:B------:R-:W-:-:S04]  /*109c0*/  IMAD.HI.U32 R2, R2, R3, RZ ;  /* 0x0000000302027227 */ /* 0x000fc800078e00ff */
[----:B------:R-:W-:-:S05]  /*109d0*/  IMAD R3, R2, R6, R3 ;  /* 0x0000000602037224 */ /* 0x000fca00078e0203 */
[----:B------:R-:W-:-:S13]  /*109e0*/  ISETP.GT.U32.AND P1, PT, R5, R3, PT ;  /* 0x000000030500720c */ /* 0x000fda0003f24070 */
[----:B------:R-:W-:Y:S02]  /*109f0*/  @!P1 IMAD.IADD R3, R3, 0x1, -R5 ;  /* 0x0000000103039824 */ /* 0x000fe400078e0a05 */
[----:B------:R-:W-:Y:S01]  /*10a00*/  @!P1 VIADD R2, R2, 0x1 ;  /* 0x0000000102029836 */ /* 0x000fe20000000000 */
[----:B------:R-:W-:Y:S02]  /*10a10*/  ISETP.NE.AND P1, PT, R4, RZ, PT ;  /* 0x000000ff0400720c */ /* 0x000fe40003f25270 */
[----:B------:R-:W-:Y:S02]  /*10a20*/  ISETP.GE.U32.AND P0, PT, R3, R5, PT ;  /* 0x000000050300720c */ /* 0x000fe40003f06070 */
[----:B------:R-:W-:-:S04]  /*10a30*/  LOP3.LUT R3, R0, R4, RZ, 0x3c, !PT ;  /* 0x0000000400037212 */ /* 0x000fc800078e3cff */
[----:B------:R-:W-:-:S07]  /*10a40*/  ISETP.GE.AND P2, PT, R3, RZ, PT ;  /* 0x000000ff0300720c */ /* 0x000fce0003f46270 */
[----:B------:R-:W-:-:S06]  /*10a50*/  @P0 VIADD R2, R2, 0x1 ;  /* 0x0000000102020836 */ /* 0x000fcc0000000000 */
[----:B------:R-:W-:Y:S01]  /*10a60*/  @!P2 IMAD.MOV R2, RZ, RZ, -R2 ;  /* 0x000000ffff02a224 */ /* 0x000fe200078e0a02 */
[----:B------:R-:W-:-:S04]  /*10a70*/  @!P1 LOP3.LUT R2, RZ, R4, RZ, 0x33, !PT ;  /* 0x00000004ff029212 */ /* 0x000fc800078e33ff */
[----:B------:R-:W-:Y:S01]  /*10a80*/  R2UR UR36, R2 ;  /* 0x00000000022472ca */ /* 0x000fe200000e0000 */
[----:B------:R-:W-:-:S04]  /*10a90*/  IMAD.MOV R3, RZ, RZ, -R2 ;  /* 0x000000ffff037224 */ /* 0x000fc800078e0a02 */
[----:B------:R-:W-:-:S05]  /*10aa0*/  IMAD R0, R4, R3, R0 ;  /* 0x0000000304007224 */ /* 0x000fca00078e0200 */
[----:B------:R2:W-:Y:S01]  /*10ab0*/  STL [R1+0x24], R0 ;  /* 0x0000240001007387 */ /* 0x0005e20000100800 */
[----:B------:R-:W-:Y:S05]  /*10ac0*/  BRA `(.L_x_271) ;  /* 0x0000000000107947 */ /* 0x000fea0003800000 */
.L_x_266:
[----:B------:R0:W-:Y:S01]  /*10ad0*/  STL [R1+0x20], R0 ;  /* 0x0000200001007387 */ /* 0x0001e20000100800 */
[----:B------:R-:W-:Y:S01]  /*10ae0*/  ULDC UR45, c[0x0][0xc3c] ;  /* 0x00030f00002d7ab9 */ /* 0x000fe20000000800 */
[----:B------:R-:W-:Y:S02]  /*10af0*/  UMOV UR36, URZ ;  /* 0x0000003f00247c82 */ /* 0x000fe40008000000 */
[----:B------:R0:W-:Y:S03]  /*10b00*/  STL [R1+0x24], RZ ;  /* 0x000024ff01007387 */ /* 0x0001e60000100800 */
.L_x_271:
[----:B------:R-:W3:Y:S04]  /*10b10*/  LDL R3, [R1+0x20] ;  /* 0x0000200001037983 */ /* 0x000ee80000100800 */
[----:B------:R-:W4:Y:S01]  /*10b20*/  LDL R2, [R1+0x24] ;  /* 0x0000240001027983 */ /* 0x000f220000100800 */
[----:B------:R-:W-:Y:S02]  /*10b30*/  IMAD.U32 R6, RZ, RZ, UR36 ;  /* 0x00000024ff067e24 */ /* 0x000fe4000f8e00ff */
[----:B--2---:R-:W-:Y:S01]  /*10b40*/  IMAD.U32 R7, RZ, RZ, UR45 ;  /* 0x0000002dff077e24 */ /* 0x004fe2000f8e00ff */
[----:B0-----:R-:W0:Y:S02]  /*10b50*/  S2R R0, SR_TID.X ;  /* 0x0000000000007919 */ /* 0x001e240000002100 */
[----:B0-----:R-:W-:Y:S01]  /*10b60*/  LOP3.LUT R0, R0, 0x1f, RZ, 0xc0, !PT ;  /* 0x0000001f00007812 */ /* 0x001fe200078ec0ff */
[----:B------:R-:W-:Y:S03]  /*10b70*/  BAR.SYNC.DEFER_BLOCKING 0x4, 0x180 ;  /* 0x0106000000007b1d */ /* 0x000fe60000010000 */
[----:B------:R-:W-:-:S13]  /*10b80*/  ISETP.NE.AND P0, PT, R0, RZ, PT ;  /* 0x000000ff0000720c */ /* 0x000fda0003f05270 */
[----:B------:R-:W-:Y:S01]  /*10b90*/  @!P0 MOV R0, 0x400 ;  /* 0x0000040000008802 */ /* 0x000fe20000000f00 */
[----:B---3--:R-:W-:Y:S02]  /*10ba0*/  IMAD.MOV.U32 R4, RZ, RZ, R3 ;  /* 0x000000ffff047224 */ /* 0x008fe400078e0003 */
[----:B------:R-:W0:Y:S01]  /*10bb0*/  @!P0 S2R R3, SR_CgaCtaId ;  /* 0x0000000000038919 */ /* 0x000e220000008800 */
[----:B----4-:R-:W-:Y:S01]  /*10bc0*/  IMAD.MOV.U32 R5, RZ, RZ, R2 ;  /* 0x000000ffff057224 */ /* 0x010fe200078e0002 */
[----:B0-----:R-:W-:-:S05]  /*10bd0*/  @!P0 LEA R19, R3, R0, 0x18 ;  /* 0x0000000003138211 */ /* 0x001fca00078ec0ff */
[----:B------:R2:W-:Y:S01]  /*10be0*/  @!P0 STS.128 [R19+0x388d0], R4 ;  /* 0x0388d00413008388 */ /* 0x0005e20000000c00 */
[----:B------:R-:W-:Y:S06]  /*10bf0*/  BAR.ARV 0x5, 0x180 ;  /* 0x0146000000007b1d */ /* 0x000fec0000002000 */
.L_x_264:
[----:B------:R-:W-:Y:S02]  /*10c00*/  ULDC UR4, c[0x0][0xc3c] ;  /* 0x00030f0000047ab9 */ /* 0x000fe40000000800 */
[----:B------:R-:W-:-:S06]  /*10c10*/  UISETP.GE.AND UP0, UPT, UR45, UR4, UPT ;  /* 0x000000042d00728c */ /* 0x000fcc000bf06270 */
[----:B------:R-:W-:-:S13]  /*10c20*/  PLOP3.LUT P0, PT, PT, PT, UP0, 0x80, 0x0 ;  /* 0x000000000000781c */ /* 0x000fda0003f0f008 */
[----:B------:R-:W-:Y:S05]  /*10c30*/  @!P0 BRA `(.L_x_272) ;  /* 0xffffffb400ac8947 */ /* 0x000fea000383ffff */
.L_x_201:
[----:B------:R-:W3:Y:S01]  /*10c40*/  LDL.LU R0, [R1+0x30] ;  /* 0x0000300001007983 */ /* 0x000ee20000300800 */
[----:B------:R-:W-:Y:S01]  /*10c50*/  BSSY B0, `(.L_x_273) ;  /* 0x000000b000007945 */ /* 0x000fe20003800000 */
[----:B012---:R-:W0:Y:S01]  /*10c60*/  S2R R5, SR_CgaCtaId ;  /* 0x0000000000057919 */ /* 0x007e220000008800 */
[----:B---3--:R-:W-:-:S05]  /*10c70*/  VIADD R0, R0, 0x1 ;  /* 0x0000000100007836 */ /* 0x008fca0000000000 */
[----:B------:R-:W-:-:S04]  /*10c80*/  LEA.HI R2, R0, R0, RZ, 0x1 ;  /* 0x0000000000027211 */ /* 0x000fc800078f08ff */
[----:B------:R-:W-:-:S05]  /*10c90*/  LOP3.LUT R3, R2, 0xfffffffe, RZ, 0xc0, !PT ;  /* 0xfffffffe02037812 */ /* 0x000fca00078ec0ff */
[----:B------:R-:W-:Y:S01]  /*10ca0*/  IMAD.IADD R3, R0, 0x1, -R3 ;  /* 0x0000000100037824 */ /* 0x000fe200078e0a03 */
[----:B------:R-:W-:-:S04]  /*10cb0*/  MOV R0, 0x400 ;  /* 0x0000040000007802 */ /* 0x000fc80000000f00 */
[----:B0-----:R-:W-:Y:S02]  /*10cc0*/  LEA R0, R5, R0, 0x18 ;  /* 0x0000000005007211 */ /* 0x001fe400078ec0ff */
[----:B------:R-:W-:-:S04]  /*10cd0*/  SHF.L.U32 R3, R3, 0x1f, RZ ;  /* 0x0000001f03037819 */ /* 0x000fc800000006ff */
[----:B------:R-:W0:Y:S02]  /*10ce0*/  SYNCS.PHASECHK.TRANS64.TRYWAIT P0, [R0+URZ+0x38820], R3 ;  /* 0x03882003000075a7 */ /* 0x000e24000800017f */
[----:B0-----:R-:W-:Y:S05]  /*10cf0*/  @!P0 BRA `(.L_x_274) ;  /* 0x0000001000d48947 */ /* 0x001fea0003800000 */
.L_x_321:
[----:B------:R-:W-:Y:S05]  /*10d00*/  BSYNC B0 ;  /* 0x0000000000007941 */ /* 0x000fea0003800000 */
.L_x_273:
[----:B------:R-:W-:-:S03]  /*10d10*/  UMOV UR4, 0xffffffff ;  /* 0xffffffff00047882 */ /* 0x000fc60000000000 */
[----:B------:R-:W-:Y:S05]  /*10d20*/  BRA.DIV UR4, `(.L_x_275) ;  /* 0x0000001204dc7947 */ /* 0x000fea000b800000 */
[----:B------:R-:W1:Y:S02]  /*10d30*/  S2R R2, SR_TID.X ;  /* 0x0000000000027919 */ /* 0x000e640000002100 */
[----:B-1----:R-:W-:-:S04]  /*10d40*/  SHF.R.U32.HI R2, RZ, 0x5, R2 ;  /* 0x00000005ff027819 */ /* 0x002fc80000011602 */
[----:B------:R-:W-:-:S05]  /*10d50*/  LOP3.LUT R2, R2, 0x3, RZ, 0xc0, !PT ;  /* 0x0000000302027812 */ /* 0x000fca00078ec0ff */
[----:B------:R1:W2:Y:S02]  /*10d60*/  SHFL.IDX PT, R14, R2, RZ, 0x1f ;  /* 0x00001fff020e7589 */ /* 0x0002a400000e0000 */
.L_x_324:
[----:B--2---:R-:W-:Y:S01]  /*10d70*/  ISETP.NE.AND P0, PT, R14, RZ, PT ;  /* 0x000000ff0e00720c */ /* 0x004fe20003f05270 */
[----:B------:R-:W-:-:S12]  /*10d80*/  BSSY B0, `(.L_x_276) ;  /* 0x000002e000007945 */ /* 0x000fd80003800000 */
[----:B------:R-:W-:Y:S05]  /*10d90*/  @P0 BRA `(.L_x_277) ;  /* 0x0000000000b00947 */ /* 0x000fea0003800000 */
[----:B------:R-:W-:-:S03]  /*10da0*/  UMOV UR4, 0xffffffff ;  /* 0xffffffff00047882 */ /* 0x000fc60000000000 */
[----:B------:R-:W-:Y:S05]  /*10db0*/  BRA.DIV UR4, `(.L_x_278) ;  /* 0x0000001204ec7947 */ /* 0x000fea000b800000 */
[----:B------:R-:W-:-:S13]  /*10dc0*/  ELECT P6, URZ, PT ;  /* 0x00000000003f782f */ /* 0x000fda00038c0000 */
.L_x_327:
[----:B------:R-:W-:Y:S05]  /*10dd0*/  @!P6 BRA `(.L_x_277) ;  /* 0x0000000000a0e947 */ /* 0x000fea0003800000 */
[----:B------:R-:W-:-:S06]  /*10de0*/  ULOP3.LUT UR4, UR38, 0x2, URZ, 0xfc, !UPT ;  /* 0x0000000226047892 */ /* 0x000fcc000f8efc3f */
[----:B-1----:R-:W-:-:S05]  /*10df0*/  IMAD.U32 R2, RZ, RZ, UR4 ;  /* 0x00000004ff027e24 */ /* 0x002fca000f8e00ff */
[----:B------:R-:W-:-:S13]  /*10e00*/  ISETP.NE.AND P0, PT, R2, 0x3, PT ;  /* 0x000000030200780c */ /* 0x000fda0003f05270 */
[----:B------:R-:W-:Y:S05]  /*10e10*/  @!P0 BRA `(.L_x_279) ;  /* 0x0000000000048947 */ /* 0x000fea0003800000 */
[----:B------:R-:W-:Y:S01]  /*10e20*/  BPT.TRAP 0x1 ;  /* 0x000000040000795c */ /* 0x000fe20000300000 */
.L_x_279:
[----:B0-----:R-:W2:Y:S04]  /*10e30*/  LDL R3, [R1] ;  /* 0x0000000001037983 */ /* 0x001ea80000100800 */
[----:B------:R-:W3:Y:S01]  /*10e40*/  LDL.LU R7, [R1+0x4] ;  /* 0x0000040001077983 */ /* 0x000ee20000300800 */
[----:B------:R-:W-:-:S04]  /*10e50*/  VIADD R2, R0, 0x38840 ;  /* 0x0003884000027836 */ /* 0x000fc80000000000 */
[C---:B--2---:R-:W-:Y:S02]  /*10e60*/  IMAD R6, R3.reuse, 0x8, R2 ;  /* 0x0000000803067824 */ /* 0x044fe400078e0202 */
[----:B------:R-:W-:Y:S01]  /*10e70*/  VIADD R3, R3, 0x1 ;  /* 0x0000000103037836 */ /* 0x000fe20000000000 */
[----:B---3--:R-:W-:-:S04]  /*10e80*/  SHF.L.U32 R5, R7, 0x1f, RZ ;  /* 0x0000001f07057819 */ /* 0x008fc800000006ff */
[C---:B------:R-:W-:Y:S01]  /*10e90*/  ISETP.NE.AND P2, PT, R3.reuse, 0x2, PT ;  /* 0x000000020300780c */ /* 0x040fe20003f45270 */
[----:B------:R-:W0:Y:S03]  /*10ea0*/  SYNCS.PHASECHK.TRANS64.TRYWAIT P1, [R6+URZ], R5 ;  /* 0x00000005060075a7 */ /* 0x000e26000802017f */
[----:B------:R-:W-:Y:S02]  /*10eb0*/  SEL R4, RZ, 0x1, P2 ;  /* 0x00000001ff047807 */ /* 0x000fe40001000000 */
[----:B------:R-:W-:Y:S02]  /*10ec0*/  SEL R3, R3, RZ, P2 ;  /* 0x000000ff03037207 */ /* 0x000fe40001000000 */
[----:B------:R-:W-:-:S03]  /*10ed0*/  LOP3.LUT R4, R7, R4, RZ, 0x3c, !PT ;  /* 0x0000000407047212 */ /* 0x000fc600078e3cff */
[----:B------:R-:W-:Y:S01]  /*10ee0*/  IMAD R7, R3, 0x8, R2 ;  /* 0x0000000803077824 */ /* 0x000fe200078e0202 */
[----:B------:R-:W-:Y:S01]  /*10ef0*/  SHF.L.U32 R2, R4, 0x1f, RZ ;  /* 0x0000001f04027819 */ /* 0x000fe200000006ff */
[----:B0-----:R-:W-:Y:S06]  /*10f00*/  @!P1 BRA `(.L_x_280) ;  /* 0x0000001000b89947 */ /* 0x001fec0003800000 */
.L_x_328:
[----:B------:R-:W1:Y:S02]  /*10f10*/  SYNCS.PHASECHK.TRANS64.TRYWAIT P1, [R7+URZ], R2 ;  /* 0x00000002070075a7 */ /* 0x000e64000802017f */
[----:B-1----:R-:W-:Y:S05]  /*10f20*/  @!P1 BRA `(.L_x_281) ;  /* 0x0000001000c49947 */ /* 0x002fea0003800000 */
.L_x_329:
[----:B------:R-:W-:Y:S05]  /*10f30*/  @!P0 BRA `(.L_x_282) ;  /* 0x0000000000048947 */ /* 0x000fea0003800000 */
[----:B------:R-:W-:Y:S01]  /*10f40*/  BPT.TRAP 0x1 ;  /* 0x000000040000795c */ /* 0x000fe20000300000 */
.L_x_282:
[----:B------:R-:W2:Y:S02]  /*10f50*/  LDL.LU R4, [R1] ;  /* 0x0000000001047983 */ /* 0x000ea40000300800 */
[----:B--2---:R-:W-:-:S04]  /*10f60*/  IMAD R4, R4, 0x8, R0 ;  /* 0x0000000804047824 */ /* 0x004fc800078e0200 */
[----:B------:R-:W2:Y:S02]  /*10f70*/  SYNCS.PHASECHK.TRANS64.TRYWAIT P1, [R4+URZ+0x38860], R5 ;  /* 0x03886005040075a7 */ /* 0x000ea4000802017f */
[----:B--2---:R-:W-:Y:S05]  /*10f80*/  @!P1 BRA `(.L_x_283) ;  /* 0x0000001000c09947 */ /* 0x004fea0003800000 */
.L_x_330:
[----:B------:R-:W-:Y:S05]  /*10f90*/  @!P0 BRA `(.L_x_284) ;  /* 0x0000000000048947 */ /* 0x000fea0003800000 */
[----:B------:R-:W-:Y:S01]  /*10fa0*/  BPT.TRAP 0x1 ;  /* 0x000000040000795c */ /* 0x000fe20000300000 */
.L_x_284:
[----:B------:R-:W-:-:S04]  /*10fb0*/  IMAD R3, R3, 0x8, R0 ;  /* 0x0000000803037824 */ /* 0x000fc800078e0200 */
[----:B------:R-:W3:Y:S02]  /*10fc0*/  SYNCS.PHASECHK.TRANS64.TRYWAIT P1, [R3+URZ+0x38860], R2 ;  /* 0x03886002030075a7 */ /* 0x000ee4000802017f */
[----:B---3--:R-:W-:Y:S05]  /*10fd0*/  @!P1 BRA `(.L_x_285) ;  /* 0x0000001000c09947 */ /* 0x008fea0003800000 */
.L_x_331:
[----:B------:R-:W-:Y:S05]  /*10fe0*/  @!P0 BRA `(.L_x_286) ;  /* 0x0000000000048947 */ /* 0x000fea0003800000 */
[----:B------:R-:W-:Y:S01]  /*10ff0*/  BPT.TRAP 0x1 ;  /* 0x000000040000795c */ /* 0x000fe20000300000 */
.L_x_286:
[----:B------:R-:W4:Y:S02]  /*11000*/  SYNCS.PHASECHK.TRANS64.TRYWAIT P0, [R4+URZ+0x38880], R5 ;  /* 0x03888005040075a7 */ /* 0x000f24000800017f */
[----:B----4-:R-:W-:Y:S05]  /*11010*/  @!P0 BRA `(.L_x_287) ;  /* 0x0000001000c48947 */ /* 0x010fea0003800000 */
.L_x_288:
[----:B------:R0:W0:Y:S02]  /*11020*/  SYNCS.PHASECHK.TRANS64.TRYWAIT P0, [R3+URZ+0x38880], R2 ;  /* 0x03888002030075a7 */ /* 0x000024000800017f */
[----:B0-----:R-:W-:Y:S05]  /*11030*/  @!P0 NANOSLEEP.SYNCS 0x989680 ;  /* 0x009896800000895d */ /* 0x001fea0003900000 */
[----:B------:R-:W0:Y:S02]  /*11040*/  @!P0 SYNCS.PHASECHK.TRANS64 P0, [R3+URZ+0x38880], R2 ;  /* 0x03888002030085a7 */ /* 0x000e24000800007f */
[----:B0-----:R-:W-:Y:S05]  /*11050*/  @!P0 BRA `(.L_x_288) ;  /* 0xfffffffc00f08947 */ /* 0x001fea000383ffff */
.L_x_277:
[----:B------:R-:W-:Y:S05]  /*11060*/  BSYNC B0 ;  /* 0x0000000000007941 */ /* 0x000fea0003800000 */
.L_x_276:
[----:B------:R-:W-:Y:S05]  /*11070*/  EXIT ;  /* 0x000000000000794d */ /* 0x000fea0003800000 */
.L_x_151:
[----:B0-----:R0:W1:Y:S02]  /*11080*/  SYNCS.PHASECHK.TRANS64.TRYWAIT P1, [R0+URZ+0x38800], R3 ;  /* 0x03880003000075a7 */ /* 0x001064000802017f */
[----:B-1----:R-:W-:Y:S05]  /*11090*/  @!P1 NANOSLEEP.SYNCS 0x989680 ;  /* 0x009896800000995d */ /* 0x002fea0003900000 */
[----:B------:R-:W1:Y:S02]  /*110a0*/  @!P1 SYNCS.PHASECHK.TRANS64 P1, [R0+URZ+0x38800], R3 ;  /* 0x03880003000095a7 */ /* 0x000e64000802007f */
[----:B-1----:R-:W-:Y:S05]  /*110b0*/  @!P1 BRA `(.L_x_151) ;  /* 0xfffffffc00f09947 */ /* 0x002fea000383ffff */
[----:B------:R-:W-:Y:S05]  /*110c0*/  BRA `(.L_x_289) ;  /* 0xffffff0800d87947 */ /* 0x000fea000383ffff */
.L_x_155:
[----:B-1----:R1:W2:Y:S02]  /*110d0*/  SYNCS.PHASECHK.TRANS64.TRYWAIT P1, [R4+URZ+0x38830], R3 ;  /* 0x03883003040075a7 */ /* 0x0022a4000802017f */
[----:B--2---:R-:W-:Y:S05]  /*110e0*/  @!P1 NANOSLEEP.SYNCS 0x989680 ;  /* 0x009896800000995d */ /* 0x004fea0003900000 */
[----:B------:R-:W2:Y:S02]  /*110f0*/  @!P1 SYNCS.PHASECHK.TRANS64 P1, [R4+URZ+0x38830], R3 ;  /* 0x03883003040095a7 */ /* 0x000ea4000802007f */
[----:B--2---:R-:W-:Y:S05]  /*11100*/  @!P1 BRA `(.L_x_155) ;  /* 0xfffffffc00f09947 */ /* 0x004fea000383ffff */
[----:B------:R-:W-:Y:S05]  /*11110*/  BRA `(.L_x_154) ;  /* 0xffffff0c00007947 */ /* 0x000fea000383ffff */
.L_x_160:
[----:B-1----:R-:W-:-:S04]  /*11120*/  IMAD.U32 R3, RZ, RZ, UR6 ;  /* 0x00000006ff037e24 */ /* 0x002fc8000f8e00ff */
[----:B------:R1:W2:Y:S03]  /*11130*/  SYNCS.PHASECHK.TRANS64.TRYWAIT P1, [R3+URZ+0x38830], R0 ;  /* 0x03883000030075a7 */ /* 0x0002a6000802017f */
[----:B--2---:R-:W-:Y:S05]  /*11140*/  @!P1 NANOSLEEP.SYNCS 0x989680 ;  /* 0x009896800000995d */ /* 0x004fea0003900000 */
[----:B------:R-:W2:Y:S02]  /*11150*/  @!P1 SYNCS.PHASECHK.TRANS64 P1, [R3+URZ+0x38830], R0 ;  /* 0x03883000030095a7 */ /* 0x000ea4000802007f */
[----:B--2---:R-:W-:Y:S05]  /*11160*/  @!P1 BRA `(.L_x_160) ;  /* 0xfffffffc00ec9947 */ /* 0x004fea000383ffff */
[----:B------:R-:W-:Y:S05]  /*11170*/  BRA `(.L_x_157) ;  /* 0xffffff3400cc7947 */ /* 0x000fea000383ffff */
.L_x_164:
[----:B-1----:R-:W-:-:S04]  /*11180*/  IMAD.U32 R3, RZ, RZ, UR6 ;  /* 0x00000006ff037e24 */ /* 0x002fc8000f8e00ff */
[----:B------:R1:W2:Y:S03]  /*11190*/  SYNCS.PHASECHK.TRANS64.TRYWAIT P1, [R3+URZ+0x38850], R0 ;  /* 0x03885000030075a7 */ /* 0x0002a6000802017f */
[----:B--2---:R-:W-:Y:S05]  /*111a0*/  @!P1 NANOSLEEP.SYNCS 0x989680 ;  /* 0x009896800000995d */ /* 0x004fea0003900000 */
[----:B------:R-:W2:Y:S02]  /*111b0*/  @!P1 SYNCS.PHASECHK.TRANS64 P1, [R3+URZ+0x38850], R0 ;  /* 0x03885000030095a7 */ /* 0x000ea4000802007f */
[----:B--2---:R-:W-:Y:S05]  /*111c0*/  @!P1 BRA `(.L_x_164) ;  /* 0xfffffffc00ec9947 */ /* 0x004fea000383ffff */
[----:B------:R-:W-:Y:S05]  /*111d0*/  BRA `(.L_x_161) ;  /* 0xffffff3800ac7947 */ /* 0x000fea000383ffff */
.L_x_170:
[----:B-1----:R1:W2:Y:S02]  /*111e0*/  SYNCS.PHASECHK.TRANS64.TRYWAIT P1, [R14+URZ+0x38850], R7 ;  /* 0x038850070e0075a7 */ /* 0x0022a4000802017f */
[----:B--2---:R-:W-:Y:S05]  /*111f0*/  @!P1 NANOSLEEP.SYNCS 0x989680 ;  /* 0x009896800000995d */ /* 0x004fea0003900000 */
[----:B------:R-:W2:Y:S02]  /*11200*/  @!P1 SYNCS.PHASECHK.TRANS64 P1, [R14+URZ+0x38850], R7 ;  /* 0x038850070e0095a7 */ /* 0x000ea4000802007f */
[----:B--2---:R-:W-:Y:S05]  /*11210*/  @!P1 BRA `(.L_x_170) ;  /* 0xfffffffc00f09947 */ /* 0x004fea000383ffff */
[----:B------:R-:W-:Y:S05]  /*11220*/  BRA `(.L_x_169) ;  /* 0xffffff5800847947 */ /* 0x000fea000383ffff */
.L_x_216:
[----:B------:R-:W-:Y:S02]  /*11230*/  IMAD.MOV.U32 R13, RZ, RZ, R0 ;  /* 0x000000ffff0d7224 */ /* 0x000fe400078e0000 */
[----:B------:R-:W-:Y:S02]  /*11240*/  IMAD.MOV.U32 R12, RZ, RZ, RZ ;  /* 0x000000ffff0c7224 */ /* 0x000fe400078e00ff */
[----:B------:R-:W-:Y:S02]  /*11250*/  IMAD.MOV.U32 R11, RZ, RZ, 0x1f ;  /* 0x0000001fff0b7424 */ /* 0x000fe400078e00ff */
[----:B------:R-:W-:-:S07]  /*11260*/  IMAD.MOV.U32 R15, RZ, RZ, -0x1 ;  /* 0xffffffffff0f7424 */ /* 0x000fce00078e00ff */
[----:B-1-3--:R-:W-:Y:S05]  /*11270*/  WARPSYNC.COLLECTIVE R15, `(.L_x_290) ;  /* 0x000000000f087348 */ /* 0x00afea0003c00000 */
[----:B------:R0:W2:Y:S02]  /*11280*/  SHFL.IDX P6, R14, R13, R12, R11 ;  /* 0x0000000c0d0e7389 */ /* 0x0000a400000c000b */
[----:B0123--:R-:W-:Y:S01]  /*11290*/  ENDCOLLECTIVE ;  /* 0x000000000000791b */ /* 0x00ffe20003800000 */
.L_x_290:
[----:B------:R-:W-:Y:S05]  /*112a0*/  BRA `(.L_x_291) ;  /* 0xffffffbc007c7947 */ /* 0x000fea000383ffff */
.L_x_218:
[----:B------:R-:W-:Y:S01]  /*112b0*/  BSSY B0, `(.L_x_292) ;  /* 0x0000006000007945 */ /* 0x000fe20003800000 */
[----:B------:R-:W-:-:S07]  /*112c0*/  IMAD.MOV.U32 R15, RZ, RZ, -0x1 ;  /* 0xffffffffff0f7424 */ /* 0x000fce00078e00ff */
[----:B-1-3--:R-:W-:Y:S05]  /*112d0*/  WARPSYNC.COLLECTIVE R15, `(.L_x_293) ;  /* 0x000000000f0c7348 */ /* 0x00afea0003c00000 */
[----:B------:R-:W-:Y:S02]  /*112e0*/  ELECT P6, UR62, PT ;  /* 0x00000000003e782f */ /* 0x000fe400038c0000 */
[----:B------:R-:W-:Y:S01]  /*112f0*/  MOV R14, UR62 ;  /* 0x0000003e000e7c02 */ /* 0x000fe20008000f00 */
[----:B-1-3--:R-:W-:Y:S10]  /*11300*/  ENDCOLLECTIVE ;  /* 0x000000000000791b */ /* 0x00aff40003800000 */
.L_x_293:
[----:B------:R-:W-:Y:S05]  /*11310*/  BSYNC B0 ;  /* 0x0000000000007941 */ /* 0x000fea0003800000 */
.L_x_292:
[----:B------:R-:W-:Y:S05]  /*11320*/  BRA `(.L_x_294) ;  /* 0xffffffbc008c7947 */ /* 0x000fea000383ffff */
.L_x_220:
[----:B0-----:R0:W2:Y:S02]  /*11330*/  SYNCS.PHASECHK.TRANS64.TRYWAIT P0, [R4+URZ+0x38880], R3 ;  /* 0x03888003040075a7 */ /* 0x0010a4000800017f */
[----:B--2---:R-:W-:Y:S05]  /*11340*/  @!P0 NANOSLEEP.SYNCS 0x989680 ;  /* 0x009896800000895d */ /* 0x004fea0003900000 */
[----:B------:R-:W2:Y:S02]  /*11350*/  @!P0 SYNCS.PHASECHK.TRANS64 P0, [R4+URZ+0x38880], R3 ;  /* 0x03888003040085a7 */ /* 0x000ea4000800007f */
[----:B--2---:R-:W-:Y:S05]  /*11360*/  @!P0 BRA `(.L_x_220) ;  /* 0xfffffffc00f08947 */ /* 0x004fea000383ffff */
[----:B------:R-:W-:Y:S05]  /*11370*/  BRA `(.L_x_295) ;  /* 0xffffffbc00f07947 */ /* 0x000fea000383ffff */
.L_x_222:
[----:B--2---:R2:W4:Y:S02]  /*11380*/  SYNCS.PHASECHK.TRANS64.TRYWAIT P0, [R4+URZ+0x38840], R3 ;  /* 0x03884003040075a7 */ /* 0x004524000800017f */
[----:B----4-:R-:W-:Y:S05]  /*11390*/  @!P0 NANOSLEEP.SYNCS 0x989680 ;  /* 0x009896800000895d */ /* 0x010fea0003900000 */
[----:B------:R-:W4:Y:S02]  /*113a0*/  @!P0 SYNCS.PHASECHK.TRANS64 P0, [R4+URZ+0x38840], R3 ;  /* 0x03884003040085a7 */ /* 0x000f24000800007f */
[----:B----4-:R-:W-:Y:S05]  /*113b0*/  @!P0 BRA `(.L_x_222) ;  /* 0xfffffffc00f08947 */ /* 0x010fea000383ffff */
[----:B------:R-:W-:Y:S05]  /*113c0*/  BRA `(.L_x_296) ;  /* 0xffffffc0005c7947 */ /* 0x000fea000383ffff */
.L_x_226:
[----:B------:R-:W-:Y:S02]  /*113d0*/  IMAD.MOV.U32 R13, RZ, RZ, R2 ;  /* 0x000000ffff0d7224 */ /* 0x000fe400078e0002 */
[----:B------:R-:W-:Y:S02]  /*113e0*/  IMAD.MOV.U32 R12, RZ, RZ, RZ ;  /* 0x000000ffff0c7224 */ /* 0x000fe400078e00ff */
[----:B------:R-:W-:Y:S02]  /*113f0*/  IMAD.MOV.U32 R11, RZ, RZ, 0x181f ;  /* 0x0000181fff0b7424 */ /* 0x000fe400078e00ff */
[----:B------:R-:W-:Y:S02]  /*11400*/  IMAD.MOV.U32 R15, RZ, RZ, -0x1 ;  /* 0xffffffffff0f7424 */ /* 0x000fe400078e00ff */
[----:B------:R-:W-:Y:S02]  /*11410*/  IMAD R4, R17, R6, RZ ;  /* 0x0000000611047224 */ /* 0x000fe400078e02ff */
[----:B------:R-:W-:-:S07]  /*11420*/  IMAD.IADD R3, R18, 0x1, R5 ;  /* 0x0000000112037824 */ /* 0x000fce00078e0205 */
[----:B-----5:R-:W-:Y:S05]  /*11430*/  WARPSYNC.COLLECTIVE R15, `(.L_x_297) ;  /* 0x000000000f087348 */ /* 0x020fea0003c00000 */
[----:B------:R0:W1:Y:S02]  /*11440*/  SHFL.IDX P6, R14, R13, R12, R11 ;  /* 0x0000000c0d0e7389 */ /* 0x00006400000c000b */
[----:B01---5:R-:W-:Y:S01]  /*11450*/  ENDCOLLECTIVE ;  /* 0x000000000000791b */ /* 0x023fe20003800000 */
.L_x_297:
[C---:B------:R-:W-:Y:S01]  /*11460*/  VIADD R5, R3.reuse, 0x10 ;  /* 0x0000001003057836 */ /* 0x040fe20000000000 */
[----:B------:R-:W-:Y:S01]  /*11470*/  ISETP.GE.AND P2, PT, R3, R4, PT ;  /* 0x000000040300720c */ /* 0x000fe20003f46270 */
[----:B------:R-:W-:Y:S02]  /*11480*/  IMAD.MOV.U32 R13, RZ, RZ, R0 ;  /* 0x000000ffff0d7224 */ /* 0x000fe400078e0000 */
[----:B------:R-:W-:-:S10]  /*11490*/  IMAD.MOV.U32 R6, RZ, RZ, R14 ;  /* 0x000000ffff067224 */ /* 0x000fd400078e000e */
[----:B------:R-:W-:Y:S05]  /*114a0*/  WARPSYNC.COLLECTIVE R15, `(.L_x_298) ;  /* 0x000000000f087348 */ /* 0x000fea0003c00000 */
[----:B------:R0:W1:Y:S02]  /*114b0*/  SHFL.IDX P6, R14, R13, R12, R11 ;  /* 0x0000000c0d0e7389 */ /* 0x00006400000c000b */
[----:B01----:R-:W-:Y:S01]  /*114c0*/  ENDCOLLECTIVE ;  /* 0x000000000000791b */ /* 0x003fe20003800000 */
.L_x_298:
[----:B------:R-:W-:Y:S02]  /*114d0*/  IMAD.MOV.U32 R13, RZ, RZ, R2 ;  /* 0x000000ffff0d7224 */ /* 0x000fe400078e0002 */
[----:B------:R-:W-:Y:S02]  /*114e0*/  IMAD.MOV.U32 R12, RZ, RZ, 0x1 ;  /* 0x00000001ff0c7424 */ /* 0x000fe400078e00ff */
[----:B------:R-:W-:-:S07]  /*114f0*/  IMAD.MOV.U32 R7, RZ, RZ, R14 ;  /* 0x000000ffff077224 */ /* 0x000fce00078e000e */
[----:B------:R-:W-:Y:S05]  /*11500*/  WARPSYNC.COLLECTIVE R15, `(.L_x_299) ;  /* 0x000000000f087348 */ /* 0x000fea0003c00000 */
[----:B------:R0:W1:Y:S02]  /*11510*/  SHFL.IDX P6, R14, R13, R12, R11 ;  /* 0x0000000c0d0e7389 */ /* 0x00006400000c000b */
[----:B01----:R-:W-:Y:S01]  /*11520*/  ENDCOLLECTIVE ;  /* 0x000000000000791b */ /* 0x003fe20003800000 */
.L_x_299:
[----:B------:R-:W-:-:S05]  /*11530*/  @!P2 IADD3 R7, P3, R10, R7, RZ ;  /* 0x000000070a07a210 */ /* 0x000fca0007f7e0ff */
[----:B------:R-:W-:-:S05]  /*11540*/  @!P2 IMAD.X R6, RZ, RZ, R6, P3 ;  /* 0x000000ffff06a224 */ /* 0x000fca00018e0606 */
[----:B------:R-:W-:Y:S01]  /*11550*/  @!P2 LOP3.LUT R7, R7, R6, RZ, 0x3c, !PT ;  /* 0x000000060707a212 */ /* 0x000fe200078e3cff */
[----:B------:R-:W-:-:S03]  /*11560*/  IMAD.MOV.U32 R13, RZ, RZ, R0 ;  /* 0x000000ffff0d7224 */ /* 0x000fc600078e0000 */
[----:B------:R-:W-:-:S04]  /*11570*/  @!P2 LOP3.LUT R6, R7, R6, RZ, 0x3c, !PT ;  /* 0x000000060706a212 */ /* 0x000fc800078e3cff */
[----:B------:R-:W-:Y:S01]  /*11580*/  @!P2 LOP3.LUT R7, R7, R6, RZ, 0x3c, !PT ;  /* 0x000000060707a212 */ /* 0x000fe200078e3cff */
[----:B------:R-:W-:-:S07]  /*11590*/  IMAD.MOV.U32 R8, RZ, RZ, R14 ;  /* 0x000000ffff087224 */ /* 0x000fce00078e000e */
[----:B------:R-:W-:Y:S05]  /*115a0*/  WARPSYNC.COLLECTIVE R15, `(.L_x_300) ;  /* 0x000000000f087348 */ /* 0x000fea0003c00000 */
[----:B------:R0:W1:Y:S02]  /*115b0*/  SHFL.IDX P6, R14, R13, R12, R11 ;  /* 0x0000000c0d0e7389 */ /* 0x00006400000c000b */
[----:B01----:R-:W-:Y:S01]  /*115c0*/  ENDCOLLECTIVE ;  /* 0x000000000000791b */ /* 0x003fe20003800000 */
.L_x_300:
[----:B------:R-:W-:Y:S01]  /*115d0*/  @!PT LDS RZ, [RZ] ;  /* 0x00000000fffff984 */ /* 0x000fe20000000800 */
[----:B------:R-:W-:Y:S01]  /*115e0*/  @!PT LDS RZ, [RZ] ;  /* 0x00000000fffff984 */ /* 0x000fe20000000800 */
[----:B------:R-:W-:Y:S01]  /*115f0*/  @!PT LDS RZ, [RZ] ;  /* 0x00000000fffff984 */ /* 0x000fe20000000800 */
[----:B------:R0:W-:Y:S04]  /*11600*/  @!P2 LDGSTS.E.BYPASS.LTC128B.128 [R9+0x20400], desc[UR48][R6.64], !P0 ;  /* 0x204000000609afae */ /* 0x0001e8000c101d70 */
[----:B------:R0:W-:Y:S01]  /*11610*/  @!P2 LDGSTS.E.BYPASS.LTC128B.128 [R9+0x24400], desc[UR48][R6.64+0x80], !P1 ;  /* 0x244000800609afae */ /* 0x0001e2000c901d70 */
[----:B------:R-:W-:Y:S01]  /*11620*/  ISETP.GE.AND P2, PT, R5, R4, PT ;  /* 0x000000040500720c */ /* 0x000fe20003f46270 */
[----:B------:R-:W-:Y:S02]  /*11630*/  IMAD.MOV.U32 R13, RZ, RZ, R2 ;  /* 0x000000ffff0d7224 */ /* 0x000fe400078e0002 */
[----:B------:R-:W-:Y:S02]  /*11640*/  IMAD.MOV.U32 R12, RZ, RZ, 0x2 ;  /* 0x00000002ff0c7424 */ /* 0x000fe400078e00ff */
[----:B------:R-:W-:-:S08]  /*11650*/  IMAD.MOV.U32 R5, RZ, RZ, R14 ;  /* 0x000000ffff057224 */ /* 0x000fd000078e000e */
[----:B0-----:R-:W-:Y:S05]  /*11660*/  WARPSYNC.COLLECTIVE R15, `(.L_x_301) ;  /* 0x000000000f087348 */ /* 0x001fea0003c00000 */
[----:B------:R1:W2:Y:S02]  /*11670*/  SHFL.IDX P6, R14, R13, R12, R11 ;  /* 0x0000000c0d0e7389 */ /* 0x0002a400000c000b */
[----:B012---:R-:W-:Y:S01]  /*11680*/  ENDCOLLECTIVE ;  /* 0x000000000000791b */ /* 0x007fe20003800000 */
.L_x_301:
[----:B------:R-:W-:-:S05]  /*11690*/  @!P2 IADD3 R5, P3, R10, R5, RZ ;  /* 0x000000050a05a210 */ /* 0x000fca0007f7e0ff */
[----:B------:R-:W-:-:S04]  /*116a0*/  @!P2 IMAD.X R6, RZ, RZ, R8, P3 ;  /* 0x000000ffff06a224 */ /* 0x000fc800018e0608 */
[----:B------:R-:W-:Y:S02]  /*116b0*/  @!P2 IMAD.MOV.U32 R7, RZ, RZ, R6 ;  /* 0x000000ffff07a224 */ /* 0x000fe400078e0006 */
        /* <DEDUP_REMOVED lines=13> */
.L_x_302:
[----:B------:R-:W-:Y:S02]  /*11790*/  IMAD.MOV.U32 R13, RZ, RZ, R2 ;  /* 0x000000ffff0d7224 */ /* 0x000fe400078e0002 */
[----:B------:R-:W-:Y:S02]  /*117a0*/  IMAD.MOV.U32 R12, RZ, RZ, 0x3 ;  /* 0x00000003ff0c7424 */ /* 0x000fe400078e00ff */
[----:B------:R-:W-:-:S07]  /*117b0*/  IMAD.MOV.U32 R6, RZ, RZ, R14 ;  /* 0x000000ffff067224 */ /* 0x000fce00078e000e */
[----:B------:R-:W-:Y:S05]  /*117c0*/  WARPSYNC.COLLECTIVE R15, `(.L_x_303) ;  /* 0x000000000f087348 */ /* 0x000fea0003c00000 */
[----:B------:R0:W1:Y:S02]  /*117d0*/  SHFL.IDX P6, R14, R13, R12, R11 ;  /* 0x0000000c0d0e7389 */ /* 0x00006400000c000b */
[----:B01----:R-:W-:Y:S01]  /*117e0*/  ENDCOLLECTIVE ;  /* 0x000000000000791b */ /* 0x003fe20003800000 */
.L_x_303:
        /* <DEDUP_REMOVED lines=15> */
.L_x_304:
[----:B------:R-:W-:Y:S02]  /*118e0*/  IMAD.MOV.U32 R13, RZ, RZ, R2 ;  /* 0x000000ffff0d7224 */ /* 0x000fe400078e0002 */
[----:B------:R-:W-:Y:S02]  /*118f0*/  IMAD.MOV.U32 R12, RZ, RZ, 0x4 ;  /* 0x00000004ff0c7424 */ /* 0x000fe400078e00ff */
[----:B------:R-:W-:-:S07]  /*11900*/  IMAD.MOV.U32 R6, RZ, RZ, R14 ;  /* 0x000000ffff067224 */ /* 0x000fce00078e000e */
[----:B------:R-:W-:Y:S05]  /*11910*/  WARPSYNC.COLLECTIVE R15, `(.L_x_305) ;  /* 0x000000000f087348 */ /* 0x000fea0003c00000 */
[----:B------:R0:W1:Y:S02]  /*11920*/  SHFL.IDX P6, R14, R13, R12, R11 ;  /* 0x0000000c0d0e7389 */ /* 0x00006400000c000b */
[----:B01----:R-:W-:Y:S01]  /*11930*/  ENDCOLLECTIVE ;  /* 0x000000000000791b */ /* 0x003fe20003800000 */
.L_x_305:
        /* <DEDUP_REMOVED lines=15> */
.L_x_306:
[----:B------:R-:W-:Y:S02]  /*11a30*/  IMAD.MOV.U32 R13, RZ, RZ, R2 ;  /* 0x000000ffff0d7224 */ /* 0x000fe400078e0002 */
[----:B------:R-:W-:Y:S02]  /*11a40*/  IMAD.MOV.U32 R12, RZ, RZ, 0x5 ;  /* 0x00000005ff0c7424 */ /* 0x000fe400078e00ff */
[----:B------:R-:W-:-:S07]  /*11a50*/  IMAD.MOV.U32 R6, RZ, RZ, R14 ;  /* 0x000000ffff067224 */ /* 0x000fce00078e000e */
[----:B------:R-:W-:Y:S05]  /*11a60*/  WARPSYNC.COLLECTIVE R15, `(.L_x_307) ;  /* 0x000000000f087348 */ /* 0x000fea0003c00000 */
[----:B------:R0:W1:Y:S02]  /*11a70*/  SHFL.IDX P6, R14, R13, R12, R11 ;  /* 0x0000000c0d0e7389 */ /* 0x00006400000c000b */
[----:B01----:R-:W-:Y:S01]  /*11a80*/  ENDCOLLECTIVE ;  /* 0x000000000000791b */ /* 0x003fe20003800000 */
.L_x_307:
        /* <DEDUP_REMOVED lines=15> */
.L_x_308:
[----:B------:R-:W-:Y:S02]  /*11b80*/  IMAD.MOV.U32 R13, RZ, RZ, R2 ;  /* 0x000000ffff0d7224 */ /* 0x000fe400078e0002 */
[----:B------:R-:W-:Y:S02]  /*11b90*/  IMAD.MOV.U32 R12, RZ, RZ, 0x6 ;  /* 0x00000006ff0c7424 */ /* 0x000fe400078e00ff */
[----:B------:R-:W-:-:S07]  /*11ba0*/  IMAD.MOV.U32 R6, RZ, RZ, R14 ;  /* 0x000000ffff067224 */ /* 0x000fce00078e000e */
[----:B------:R-:W-:Y:S05]  /*11bb0*/  WARPSYNC.COLLECTIVE R15, `(.L_x_309) ;  /* 0x000000000f087348 */ /* 0x000fea0003c00000 */
[----:B------:R0:W1:Y:S02]  /*11bc0*/  SHFL.IDX P6, R14, R13, R12, R11 ;  /* 0x0000000c0d0e7389 */ /* 0x00006400000c000b */
[----:B01----:R-:W-:Y:S01]  /*11bd0*/  ENDCOLLECTIVE ;  /* 0x000000000000791b */ /* 0x003fe20003800000 */
.L_x_309:
        /* <DEDUP_REMOVED lines=13> */
.L_x_310:
[----:B------:R-:W-:-:S05]  /*11cb0*/  VIADD R7, R3, 0x60 ;  /* 0x0000006003077836 */ /* 0x000fca0000000000 */
[----:B------:R-:W-:Y:S01]  /*11cc0*/  ISETP.GE.AND P2, PT, R7, R4, PT ;  /* 0x000000040700720c */ /* 0x000fe20003f46270 */
[----:B------:R-:W-:Y:S02]  /*11cd0*/  IMAD.MOV.U32 R13, RZ, RZ, R2 ;  /* 0x000000ffff0d7224 */ /* 0x000fe400078e0002 */
[----:B------:R-:W-:Y:S02]  /*11ce0*/  IMAD.MOV.U32 R12, RZ, RZ, 0x7 ;  /* 0x00000007ff0c7424 */ /* 0x000fe400078e00ff */
[----:B------:R-:W-:-:S08]  /*11cf0*/  IMAD.MOV.U32 R6, RZ, RZ, R14 ;  /* 0x000000ffff067224 */ /* 0x000fd000078e000e */
[----:B------:R-:W-:Y:S05]  /*11d00*/  WARPSYNC.COLLECTIVE R15, `(.L_x_311) ;  /* 0x000000000f087348 */ /* 0x000fea0003c00000 */
[----:B------:R0:W1:Y:S02]  /*11d10*/  SHFL.IDX P6, R14, R13, R12, R11 ;  /* 0x0000000c0d0e7389 */ /* 0x00006400000c000b */
[----:B01----:R-:W-:Y:S01]  /*11d20*/  ENDCOLLECTIVE ;  /* 0x000000000000791b */ /* 0x003fe20003800000 */
.L_x_311:
        /* <DEDUP_REMOVED lines=13> */
.L_x_312:
[----:B------:R-:W-:Y:S01]  /*11e00*/  IMAD.MOV.U32 R0, RZ, RZ, R14 ;  /* 0x000000ffff007224 */ /* 0x000fe200078e000e */
[----:B------:R-:W-:Y:S06]  /*11e10*/  BRA `(.L_x_313) ;  /* 0xffffffc000dc7947 */ /* 0x000fec000383ffff */
.L_x_231:
[----:B0-----:R0:W1:Y:S02]  /*11e20*/  SYNCS.PHASECHK.TRANS64.TRYWAIT P0, [R19+URZ+0x38820], R0 ;  /* 0x03882000130075a7 */ /* 0x001064000800017f */
[----:B-1----:R-:W-:Y:S05]  /*11e30*/  @!P0 NANOSLEEP.SYNCS 0x989680 ;  /* 0x009896800000895d */ /* 0x002fea0003900000 */
[----:B------:R-:W1:Y:S02]  /*11e40*/  @!P0 SYNCS.PHASECHK.TRANS64 P0, [R19+URZ+0x38820], R0 ;  /* 0x03882000130085a7 */ /* 0x000e64000800007f */
[----:B-1----:R-:W-:Y:S05]  /*11e50*/  @!P0 BRA `(.L_x_231) ;  /* 0xfffffffc00f08947 */ /* 0x002fea000383ffff */
[----:B------:R-:W-:Y:S05]  /*11e60*/  BRA `(.L_x_314) ;  /* 0xffffffc400487947 */ /* 0x000fea000383ffff */
.L_x_237:
[----:B---3--:R3:W4:Y:S02]  /*11e70*/  SYNCS.PHASECHK.TRANS64.TRYWAIT P0, [R4+URZ+0x38880], R3 ;  /* 0x03888003040075a7 */ /* 0x008724000800017f */
[----:B----4-:R-:W-:Y:S05]  /*11e80*/  @!P0 NANOSLEEP.SYNCS 0x989680 ;  /* 0x009896800000895d */ /* 0x010fea0003900000 */
[----:B------:R-:W4:Y:S02]  /*11e90*/  @!P0 SYNCS.PHASECHK.TRANS64 P0, [R4+URZ+0x38880], R3 ;  /* 0x03888003040085a7 */ /* 0x000f24000800007f */
[----:B----4-:R-:W-:Y:S05]  /*11ea0*/  @!P0 BRA `(.L_x_237) ;  /* 0xfffffffc00f08947 */ /* 0x010fea000383ffff */
[----:B------:R-:W-:Y:S05]  /*11eb0*/  BRA `(.L_x_315) ;  /* 0xffffffc800047947 */ /* 0x000fea000383ffff */
.L_x_243:
[----:B-1----:R1:W2:Y:S02]  /*11ec0*/  SYNCS.PHASECHK.TRANS64.TRYWAIT P0, [R4+URZ+0x38840], R3 ;  /* 0x03884003040075a7 */ /* 0x0022a4000800017f */
[----:B--2---:R-:W-:Y:S05]  /*11ed0*/  @!P0 NANOSLEEP.SYNCS 0x989680 ;  /* 0x009896800000895d */ /* 0x004fea0003900000 */
[----:B------:R-:W2:Y:S02]  /*11ee0*/  @!P0 SYNCS.PHASECHK.TRANS64 P0, [R4+URZ+0x38840], R3 ;  /* 0x03884003040085a7 */ /* 0x000ea4000800007f */
[----:B--2---:R-:W-:Y:S05]  /*11ef0*/  @!P0 BRA `(.L_x_243) ;  /* 0xfffffffc00f08947 */ /* 0x004fea000383ffff */
[----:B------:R-:W-:Y:S05]  /*11f00*/  BRA `(.L_x_316) ;  /* 0xffffffc800c07947 */ /* 0x000fea000383ffff */
.L_x_250:
[----:B---3--:R3:W4:Y:S02]  /*11f10*/  SYNCS.PHASECHK.TRANS64.TRYWAIT P0, [R20+URZ+0x38870], R2 ;  /* 0x03887002140075a7 */ /* 0x008724000800017f */
[----:B----4-:R-:W-:Y:S05]  /*11f20*/  @!P0 NANOSLEEP.SYNCS 0x989680 ;  /* 0x009896800000895d */ /* 0x010fea0003900000 */
[----:B------:R-:W4:Y:S02]  /*11f30*/  @!P0 SYNCS.PHASECHK.TRANS64 P0, [R20+URZ+0x38870], R2 ;  /* 0x03887002140085a7 */ /* 0x000f24000800007f */
[----:B----4-:R-:W-:Y:S05]  /*11f40*/  @!P0 BRA `(.L_x_250) ;  /* 0xfffffffc00f08947 */ /* 0x010fea000383ffff */
[----:B------:R-:W-:Y:S05]  /*11f50*/  BRA `(.L_x_317) ;  /* 0xffffffcc00987947 */ /* 0x000fea000383ffff */
.L_x_252:
[----:B----4-:R4:W0:Y:S02]  /*11f60*/  SYNCS.PHASECHK.TRANS64.TRYWAIT P0, [R20+URZ+0x38860], R0 ;  /* 0x03886000140075a7 */ /* 0x010824000800017f */
[----:B0-----:R-:W-:Y:S05]  /*11f70*/  @!P0 NANOSLEEP.SYNCS 0x989680 ;  /* 0x009896800000895d */ /* 0x001fea0003900000 */
[----:B------:R-:W0:Y:S02]  /*11f80*/  @!P0 SYNCS.PHASECHK.TRANS64 P0, [R20+URZ+0x38860], R0 ;  /* 0x03886000140085a7 */ /* 0x000e24000800007f */
[----:B0-----:R-:W-:Y:S05]  /*11f90*/  @!P0 BRA `(.L_x_252) ;  /* 0xfffffffc00f08947 */ /* 0x001fea000383ffff */
[----:B------:R-:W-:Y:S05]  /*11fa0*/  BRA `(.L_x_318) ;  /* 0xffffffcc00a07947 */ /* 0x000fea000383ffff */
.L_x_259:
[----:B0-----:R0:W1:Y:S02]  /*11fb0*/  SYNCS.PHASECHK.TRANS64.TRYWAIT P1, [R17+URZ+0x38870], R0 ;  /* 0x03887000110075a7 */ /* 0x001064000802017f */
[----:B-1----:R-:W-:Y:S05]  /*11fc0*/  @!P1 NANOSLEEP.SYNCS 0x989680 ;  /* 0x009896800000995d */ /* 0x002fea0003900000 */
[----:B------:R-:W1:Y:S02]  /*11fd0*/  @!P1 SYNCS.PHASECHK.TRANS64 P1, [R17+URZ+0x38870], R0 ;  /* 0x03887000110095a7 */ /* 0x000e64000802007f */
[----:B-1----:R-:W-:Y:S05]  /*11fe0*/  @!P1 BRA `(.L_x_259) ;  /* 0xfffffffc00f09947 */ /* 0x002fea000383ffff */
[----:B------:R-:W-:Y:S05]  /*11ff0*/  BRA `(.L_x_319) ;  /* 0xffffffd800387947 */ /* 0x000fea000383ffff */
.L_x_261:
[----:B0-----:R0:W1:Y:S02]  /*12000*/  SYNCS.PHASECHK.TRANS64.TRYWAIT P1, [R17+URZ+0x38860], R0 ;  /* 0x03886000110075a7 */ /* 0x001064000802017f */
[----:B-1----:R-:W-:Y:S05]  /*12010*/  @!P1 NANOSLEEP.SYNCS 0x989680 ;  /* 0x009896800000995d */ /* 0x002fea0003900000 */
[----:B------:R-:W1:Y:S02]  /*12020*/  @!P1 SYNCS.PHASECHK.TRANS64 P1, [R17+URZ+0x38860], R0 ;  /* 0x03886000110095a7 */ /* 0x000e64000802007f */
[----:B-1----:R-:W-:Y:S05]  /*12030*/  @!P1 BRA `(.L_x_261) ;  /* 0xfffffffc00f09947 */ /* 0x002fea000383ffff */
[----:B------:R-:W-:Y:S05]  /*12040*/  BRA `(.L_x_320) ;  /* 0xffffffd800407947 */ /* 0x000fea000383ffff */
.L_x_274:
[----:B0-----:R0:W1:Y:S02]  /*12050*/  SYNCS.PHASECHK.TRANS64.TRYWAIT P0, [R0+URZ+0x38820], R3 ;  /* 0x03882003000075a7 */ /* 0x001064000800017f */
[----:B-1----:R-:W-:Y:S05]  /*12060*/  @!P0 NANOSLEEP.SYNCS 0x989680 ;  /* 0x009896800000895d */ /* 0x002fea0003900000 */
[----:B------:R-:W1:Y:S02]  /*12070*/  @!P0 SYNCS.PHASECHK.TRANS64 P0, [R0+URZ+0x38820], R3 ;  /* 0x03882003000085a7 */ /* 0x000e64000800007f */
[----:B-1----:R-:W-:Y:S05]  /*12080*/  @!P0 BRA `(.L_x_274) ;  /* 0xfffffffc00f08947 */ /* 0x002fea000383ffff */
[----:B------:R-:W-:Y:S05]  /*12090*/  BRA `(.L_x_321) ;  /* 0xffffffec00187947 */ /* 0x000fea000383ffff */
.L_x_275:
[----:B------:R-:W1:Y:S01]  /*120a0*/  S2R R2, SR_TID.X ;  /* 0x0000000000027919 */ /* 0x000e620000002100 */
[----:B------:R-:W-:Y:S01]  /*120b0*/  BSSY B0, `(.L_x_322) ;  /* 0x000000a000007945 */ /* 0x000fe20003800000 */
[----:B------:R-:W-:Y:S02]  /*120c0*/  IMAD.MOV.U32 R12, RZ, RZ, RZ ;  /* 0x000000ffff0c7224 */ /* 0x000fe400078e00ff */
[----:B------:R-:W-:Y:S02]  /*120d0*/  IMAD.MOV.U32 R11, RZ, RZ, 0x1f ;  /* 0x0000001fff0b7424 */ /* 0x000fe400078e00ff */
[----:B------:R-:W-:Y:S01]  /*120e0*/  IMAD.MOV.U32 R15, RZ, RZ, -0x1 ;  /* 0xffffffffff0f7424 */ /* 0x000fe200078e00ff */
[----:B-1----:R-:W-:-:S04]  /*120f0*/  SHF.R.U32.HI R2, RZ, 0x5, R2 ;  /* 0x00000005ff027819 */ /* 0x002fc80000011602 */
[----:B------:R-:W-:-:S05]  /*12100*/  LOP3.LUT R2, R2, 0x3, RZ, 0xc0, !PT ;  /* 0x0000000302027812 */ /* 0x000fca00078ec0ff */
[----:B------:R-:W-:-:S07]  /*12110*/  IMAD.MOV.U32 R13, RZ, RZ, R2 ;  /* 0x000000ffff0d7224 */ /* 0x000fce00078e0002 */
[----:B0-----:R-:W-:Y:S05]  /*12120*/  WARPSYNC.COLLECTIVE R15, `(.L_x_323) ;  /* 0x000000000f087348 */ /* 0x001fea0003c00000 */
[----:B------:R1:W2:Y:S02]  /*12130*/  SHFL.IDX P6, R14, R13, R12, R11 ;  /* 0x0000000c0d0e7389 */ /* 0x0002a400000c000b */
[----:B012---:R-:W-:Y:S01]  /*12140*/  ENDCOLLECTIVE ;  /* 0x000000000000791b */ /* 0x007fe20003800000 */
.L_x_323:
[----:B------:R-:W-:Y:S05]  /*12150*/  BSYNC B0 ;  /* 0x0000000000007941 */ /* 0x000fea0003800000 */
.L_x_322:
[----:B------:R-:W-:Y:S05]  /*12160*/  BRA `(.L_x_324) ;  /* 0xffffffec00007947 */ /* 0x000fea000383ffff */
.L_x_278:
[----:B------:R-:W-:Y:S01]  /*12170*/  BSSY B1, `(.L_x_325) ;  /* 0x0000006000017945 */ /* 0x000fe20003800000 */
[----:B------:R-:W-:-:S07]  /*12180*/  IMAD.MOV.U32 R15, RZ, RZ, -0x1 ;  /* 0xffffffffff0f7424 */ /* 0x000fce00078e00ff */
[----:B01----:R-:W-:Y:S05]  /*12190*/  WARPSYNC.COLLECTIVE R15, `(.L_x_326) ;  /* 0x000000000f0c7348 */ /* 0x003fea0003c00000 */
[----:B------:R-:W-:Y:S02]  /*121a0*/  ELECT P6, UR62, PT ;  /* 0x00000000003e782f */ /* 0x000fe400038c0000 */
[----:B------:R-:W-:Y:S01]  /*121b0*/  MOV R14, UR62 ;  /* 0x0000003e000e7c02 */ /* 0x000fe20008000f00 */
[----:B01----:R-:W-:Y:S10]  /*121c0*/  ENDCOLLECTIVE ;  /* 0x000000000000791b */ /* 0x003ff40003800000 */
.L_x_326:
[----:B------:R-:W-:Y:S05]  /*121d0*/  BSYNC B1 ;  /* 0x0000000000017941 */ /* 0x000fea0003800000 */
.L_x_325:
[----:B------:R-:W-:Y:S05]  /*121e0*/  BRA `(.L_x_327) ;  /* 0xffffffe800f87947 */ /* 0x000fea000383ffff */
.L_x_280:
[----:B0-----:R0:W1:Y:S02]  /*121f0*/  SYNCS.PHASECHK.TRANS64.TRYWAIT P1, [R6+URZ], R5 ;  /* 0x00000005060075a7 */ /* 0x001064000802017f */
[----:B-1----:R-:W-:Y:S05]  /*12200*/  @!P1 NANOSLEEP.SYNCS 0x989680 ;  /* 0x009896800000995d */ /* 0x002fea0003900000 */
[----:B------:R-:W1:Y:S02]  /*12210*/  @!P1 SYNCS.PHASECHK.TRANS64 P1, [R6+URZ], R5 ;  /* 0x00000005060095a7 */ /* 0x000e64000802007f */
[----:B-1----:R-:W-:Y:S05]  /*12220*/  @!P1 BRA `(.L_x_280) ;  /* 0xfffffffc00f09947 */ /* 0x002fea000383ffff */
[----:B------:R-:W-:Y:S05]  /*12230*/  BRA `(.L_x_328) ;  /* 0xffffffec00347947 */ /* 0x000fea000383ffff */
.L_x_281:
[----:B-1----:R1:W2:Y:S02]  /*12240*/  SYNCS.PHASECHK.TRANS64.TRYWAIT P1, [R7+URZ], R2 ;  /* 0x00000002070075a7 */ /* 0x0022a4000802017f */
[----:B--2---:R-:W-:Y:S05]  /*12250*/  @!P1 NANOSLEEP.SYNCS 0x989680 ;  /* 0x009896800000995d */ /* 0x004fea0003900000 */
[----:B------:R-:W2:Y:S02]  /*12260*/  @!P1 SYNCS.PHASECHK.TRANS64 P1, [R7+URZ], R2 ;  /* 0x00000002070095a7 */ /* 0x000ea4000802007f */
[----:B--2---:R-:W-:Y:S05]  /*12270*/  @!P1 BRA `(.L_x_281) ;  /* 0xfffffffc00f09947 */ /* 0x004fea000383ffff */
[----:B------:R-:W-:Y:S05]  /*12280*/  BRA `(.L_x_329) ;  /* 0xffffffec00287947 */ /* 0x000fea000383ffff */
.L_x_283:
[----:B--2---:R2:W3:Y:S02]  /*12290*/  SYNCS.PHASECHK.TRANS64.TRYWAIT P1, [R4+URZ+0x38860], R5 ;  /* 0x03886005040075a7 */ /* 0x0044e4000802017f */
[----:B---3--:R-:W-:Y:S05]  /*122a0*/  @!P1 NANOSLEEP.SYNCS 0x989680 ;  /* 0x009896800000995d */ /* 0x008fea0003900000 */
[----:B------:R-:W3:Y:S02]  /*122b0*/  @!P1 SYNCS.PHASECHK.TRANS64 P1, [R4+URZ+0x38860], R5 ;  /* 0x03886005040095a7 */ /* 0x000ee4000802007f */
[----:B---3--:R-:W-:Y:S05]  /*122c0*/  @!P1 BRA `(.L_x_283) ;  /* 0xfffffffc00f09947 */ /* 0x008fea000383ffff */
[----:B------:R-:W-:Y:S05]  /*122d0*/  BRA `(.L_x_330) ;  /* 0xffffffec002c7947 */ /* 0x000fea000383ffff */
.L_x_285:
[----:B---3--:R3:W4:Y:S02]  /*122e0*/  SYNCS.PHASECHK.TRANS64.TRYWAIT P1, [R3+URZ+0x38860], R2 ;  /* 0x03886002030075a7 */ /* 0x008724000802017f */
[----:B----4-:R-:W-:Y:S05]  /*122f0*/  @!P1 NANOSLEEP.SYNCS 0x989680 ;  /* 0x009896800000995d */ /* 0x010fea0003900000 */
[----:B------:R-:W4:Y:S02]  /*12300*/  @!P1 SYNCS.PHASECHK.TRANS64 P1, [R3+URZ+0x38860], R2 ;  /* 0x03886002030095a7 */ /* 0x000f24000802007f */
[----:B----4-:R-:W-:Y:S05]  /*12310*/  @!P1 BRA `(.L_x_285) ;  /* 0xfffffffc00f09947 */ /* 0x010fea000383ffff */
[----:B------:R-:W-:Y:S05]  /*12320*/  BRA `(.L_x_331) ;  /* 0xffffffec002c7947 */ /* 0x000fea000383ffff */
.L_x_287:
[----:B----4-:R4:W0:Y:S02]  /*12330*/  SYNCS.PHASECHK.TRANS64.TRYWAIT P0, [R4+URZ+0x38880], R5 ;  /* 0x03888005040075a7 */ /* 0x010824000800017f */
[----:B0-----:R-:W-:Y:S05]  /*12340*/  @!P0 NANOSLEEP.SYNCS 0x989680 ;  /* 0x009896800000895d */ /* 0x001fea0003900000 */
[----:B------:R-:W0:Y:S02]  /*12350*/  @!P0 SYNCS.PHASECHK.TRANS64 P0, [R4+URZ+0x38880], R5 ;  /* 0x03888005040085a7 */ /* 0x000e24000800007f */
[----:B0-----:R-:W-:Y:S05]  /*12360*/  @!P0 BRA `(.L_x_287) ;  /* 0xfffffffc00f08947 */ /* 0x001fea000383ffff */
[----:B------:R-:W-:Y:S05]  /*12370*/  BRA `(.L_x_288) ;  /* 0xffffffec00287947 */ /* 0x000fea000383ffff */
.L_x_332:
        /* <DEDUP_REMOVED lines=16> */
.L_x_2897:


//--------------------- .text._ZN7cutlass13device_kernelIN5flash11enable_sm90INS1_16FlashAttnFwdSm90INS1_25CollectiveMainloopFwdSm90ILi2EN4cute5tupleIJNS5_1CILi1EEES8_S8_EEENS6_IJNS7_ILi128EEESA_NS7_ILi256EEEEEELi256ENS_12float_e4m3_tEfNS_4arch4Sm90ELb0ELb0ELb0ELb1ELb0ELb1ELb0ELb1ELb1ELb1ELb0ELb0EEENS1_21CollectiveEpilogueFwdINS6_IJSA_SB_SA_EEES9_NS_10bfloat16_tESF_Li256ELb1ELb1ELb0ELb1EEENS1_36VarlenDynamicPersistentTileSchedulerILi128ELi128ELi256ELi128ELb0ELb1ELb1ELb0ELb1ELb1EEEEEEEEEvNT_6ParamsE --------------------------
	.section	.text._ZN7cutlass13device_kernelIN5flash11enable_sm90INS1_16FlashAttnFwdSm90INS1_25CollectiveMainloopFwdSm90ILi2EN4cute5tupleIJNS5_1CILi1EEES8_S8_EEENS6_IJNS7_ILi128EEESA_NS7_ILi256EEEEEELi256ENS_12float_e4m3_tEfNS_4arch4Sm90ELb0ELb0ELb0ELb1ELb0ELb1ELb0ELb1ELb1ELb1ELb0ELb0EEENS1_21CollectiveEpilogueFwdINS6_IJSA_SB_SA_EEES9_NS_10bfloat16_tESF_Li256ELb1ELb1ELb0ELb1EEENS1_36VarlenDynamicPersistentTileSchedulerILi128ELi128ELi256ELi128ELb0ELb1ELb1ELb0ELb1ELb1EEEEEEEEEvNT_6ParamsE,"ax",@progbits
	.align	128
.text._ZN7cutlass13device_kernelIN5flash11enable_sm90INS1_16FlashAttnFwdSm90INS1_25CollectiveMainloopFwdSm90ILi2EN4cute5tupleIJNS5_1CILi1EEES8_S8_EEENS6_IJNS7_ILi128EEESA_NS7_ILi256EEEEEELi256ENS_12float_e4m3_tEfNS_4arch4Sm90ELb0ELb0ELb0ELb1ELb0ELb1ELb0ELb1ELb1ELb1ELb0ELb0EEENS1_21CollectiveEpilogueFwdINS6_IJSA_SB_SA_EEES9_NS_10bfloat16_tESF_Li256ELb1ELb1ELb0ELb1EEENS1_36VarlenDynamicPersistentTileSchedulerILi128ELi128ELi256ELi128ELb0ELb1ELb1ELb0ELb1ELb1EEEEEEEEEvNT_6ParamsE:
        .type           _ZN7cutlass13device_kernelIN5flash11enable_sm90INS1_16FlashAttnFwdSm90INS1_25CollectiveMainloopFwdSm90ILi2EN4cute5tupleIJNS5_1CILi1EEES8_S8_EEENS6_IJNS7_ILi128EEESA_NS7_ILi256EEEEEELi256ENS_12float_e4m3_tEfNS_4arch4Sm90ELb0ELb0ELb0ELb1ELb0ELb1ELb0ELb1ELb1ELb1ELb0ELb0EEENS1_21CollectiveEpilogueFwdINS6_IJSA_SB_SA_EEES9_NS_10bfloat16_tESF_Li256ELb1ELb1ELb0ELb1EEENS1_36VarlenDynamicPersistentTileSchedulerILi128ELi128ELi256ELi128ELb0ELb1ELb1ELb0ELb1ELb1EEEEEEEEEvNT_6ParamsE,@function
        .size           _ZN7cutlass13device_kernelIN5flash11enable_sm90INS1_16FlashAttnFwdSm90INS1_25CollectiveMainloopFwdSm90ILi2EN4cute5tupleIJNS5_1CILi1EEES8_S8_EEENS6_IJNS7_ILi128EEESA_NS7_ILi256EEEEEELi256ENS_12float_e4m3_tEfNS_4arch4Sm90ELb0ELb0ELb0ELb1ELb0ELb1ELb0ELb1ELb1ELb1ELb0ELb0EEENS1_21CollectiveEpilogueFwdINS6_IJSA_SB_SA_EEES9_NS_10bfloat16_tESF_Li256ELb1ELb1ELb0ELb1EEENS1_36VarlenDynamicPersistentTileSchedulerILi128ELi128ELi256ELi128ELb0ELb1ELb1ELb0ELb1ELb1EEEEEEEEEvNT_6ParamsE,(.L_x_2898 - _ZN7cutlass13device_kernelIN5flash11enable_sm90INS1_16FlashAttnFwdSm90INS1_25CollectiveMainloopFwdSm90ILi2EN4cute5tupleIJNS5_1CILi1EEES8_S8_EEENS6_IJNS7_ILi128EEESA_NS7_ILi256EEEEEELi256ENS_12float_e4m3_tEfNS_4arch4Sm90ELb0ELb0ELb0ELb1ELb0ELb1ELb0ELb1ELb1ELb1ELb0ELb0EEENS1_21CollectiveEpilogueFwdINS6_IJSA_SB_SA_EEES9_NS_10bfloat16_tESF_Li256ELb1ELb1ELb0ELb1EEENS1_36VarlenDynamicPersistentTileSchedulerILi128ELi128ELi256ELi128ELb0ELb1ELb1ELb0ELb1ELb1EEEEEEEEEvNT_6ParamsE)
        .other          _ZN7cutlass13device_kernelIN5flash11enable_sm90INS1_16FlashAttnFwdSm90INS1_25CollectiveMainloopFwdSm90ILi2EN4cute5tupleIJNS5_1CILi1EEES8_S8_EEENS6_IJNS7_ILi128EEESA_NS7_ILi256EEEEEELi256ENS_12float_e4m3_tEfNS_4arch4Sm90ELb0ELb0ELb0ELb1ELb0ELb1ELb0ELb1ELb1ELb1ELb0ELb0EEENS1_21CollectiveEpilogueFwdINS6_IJSA_SB_SA_EEES9_NS_10bfloat16_tESF_Li256ELb1ELb1ELb0ELb1EEENS1_36VarlenDynamicPersistentTileSchedulerILi128ELi128ELi256ELi128ELb0ELb1ELb1ELb0ELb1ELb1EEEEEEEEEvNT_6ParamsE,@"STO_CUDA_ENTRY STV_DEFAULT"
_ZN7cutlass13device_kernelIN5flash11enable_sm90INS1_16FlashAttnFwdSm90INS1_25CollectiveMainloopFwdSm90ILi2EN4cute5tupleIJNS5_1CILi1EEES8_S8_EEENS6_IJNS7_ILi128EEESA_NS7_ILi256EEEEEELi256ENS_12float_e4m3_tEfNS_4arch4Sm90ELb0ELb0ELb0ELb1ELb0ELb1ELb0ELb1ELb1ELb1ELb0ELb0EEENS1_21CollectiveEpilogueFwdINS6_IJSA_SB_SA_EEES9_NS_10bfloat16_tESF_Li256ELb1ELb1ELb0ELb1EEENS1_36VarlenDynamicPersistentTileSchedulerILi128ELi128ELi256ELi128ELb0ELb1ELb1ELb0ELb1ELb1EEEEEEEEEvNT_6ParamsE:
        /* <DEDUP_REMOVED lines=13> */
[----:B------:R-:W-:Y:S02]  /*00d0*/  UIADD3 UR10, UP2, UR4, 0x570, URZ ;  /* 0x00000570040a7890 */ /* 0x000fe4000ff5e03f */
[----:B------:R-:W-:Y:S02]  /*00e0*/  UIADD3 UR4, UP3, UR4, 0x670, URZ ;  /* 0x0000067004047890 */ /* 0x000fe4000ff7e03f */
[----:B------:R-:W-:-:S02]  /*00f0*/  UIADD3.X UR7, URZ, UR5, URZ, UP0, !UPT ;  /* 0x000000053f077290 */ /* 0x000fc400087fe43f */
[----:B------:R-:W-:Y:S02]  /*0100*/  UIADD3.X UR9, URZ, UR5, URZ, UP1, !UPT ;  /* 0x000000053f097290 */ /* 0x000fe40008ffe43f */
[----:B------:R-:W-:Y:S02]  /*0110*/  UIADD3.X UR11, URZ, UR5, URZ, UP2, !UPT ;  /* 0x000000053f0b7290 */ /* 0x000fe400097fe43f */
[----:B------:R-:W-:-:S03]  /*0120*/  UIADD3.X UR5, URZ, UR5, URZ, UP3, !UPT ;  /* 0x000000053f057290 */ /* 0x000fc60009ffe43f */
[----:B------:R0:W-:Y:S02]  /*0130*/  UTMACCTL.PF [UR6] ;  /* 0x00000000060079b9 */ /* 0x0001e40008040000 */
[----:B------:R0:W-:Y:S02]  /*0140*/  UTMACCTL.PF [UR8] ;  /* 0x00000000080079b9 */ /* 0x0001e40008040000 */
[----:B------:R0:W-:Y:S02]  /*0150*/  UTMACCTL.PF [UR10] ;  /* 0x000000000a0079b9 */ /* 0x0001e40008040000 */
[----:B------:R0:W-:Y:S02]  /*0160*/  UTMACCTL.PF [UR4] ;  /* 0x00000000040079b9 */ /* 0x0001e40008040000 */
[----:B0-----:R-:W-:Y:S01]  /*0170*/  NOP ;  /* 0x0000000000007918 */ /* 0x001fe20000000000 */
.L_x_334:
[----:B------:R-:W-:Y:S05]  /*0180*/  BSYNC B0 ;  /* 0x0000000000007941 */ /* 0x000fea0003800000 */
.L_x_333:
        /* <DEDUP_REMOVED lines=41> */
.L_x_335:
        /* <DEDUP_REMOVED lines=22> */
.L_x_336:
        /* <DEDUP_REMOVED lines=18> */
.L_x_337:
        /* <DEDUP_REMOVED lines=22> */
.L_x_338:
        /* <DEDUP_REMOVED lines=22> */
.L_x_339:
[----:B------:R-:W-:Y:S01]  /*0960*/  PLOP3.LUT P0, PT, PT, PT, UP0, 0x80, 0x0 ;  /* 0x000000000000781c */ /* 0x000fe20003f0f008 */
[----:B------:R-:W-:Y:S01]  /*0970*/  UMOV UR40, 0x1 ;  /* 0x0000000100287882 */ /* 0x000fe20000000000 */
[----:B------:R-:W-:Y:S01]  /*0980*/  NOP ;  /* 0x0000000000007918 */ /* 0x000fe20000000000 */
[----:B------:R-:W-:Y:S01]  /*0990*/  USEL UR40, UR40, 0x2, !UP0 ;  /* 0x0000000228287887 */ /* 0x000fe2000c000000 */
[----:B------:R-:W-:Y:S01]  /*09a0*/  BSSY B8, `(.L_x_340) ;  /* 0x0002405000087945 */ /* 0x000fe20003800000 */
[----:B------:R-:W-:Y:S01]  /*09b0*/  ULDC.64 UR42, c[0x0][0x208] ;  /* 0x00008200002a7ab9 */ /* 0x000fe20000000a00 */
[----:B012-4-:R-:W-:Y:S07]  /*09c0*/  BAR.SYNC.DEFER_BLOCKING 0x0 ;  /* 0x0000000000007b1d */ /* 0x017fee0000010000 */
[----:B------:R-:W-:Y:S05]  /*09d0*/  @!P0 BRA `(.L_x_341) ;  /* 0x000001d000148947 */ /* 0x000fea0003800000 */
.L_x_342:
        /* <DEDUP_REMOVED lines=8> */
[----:B-1----:R-:W-:-:S06]  /*0a60*/  ULEA UR4, UR44, UR4, 0x18 ;  /* 0x000000042c047291 */ /* 0x002fcc000f8ec03f */
[----:B------:R-:W-:Y:S01]  /*0a70*/  IMAD.U32 R22, RZ, RZ, UR4 ;  /* 0x00000004ff167e24 */ /* 0x000fe2000f8e00ff */
[----:B0-----:R-:W-:Y:S01]  /*0a80*/  SHF.R.U32.HI R0, RZ, 0x7, R0 ;  /* 0x00000007ff007819 */ /* 0x001fe20000011600 */
[----:B------:R-:W-:-:S03]  /*0a90*/  ULDC UR4, c[0x0][0xc3c] ;  /* 0x00030f0000047ab9 */ /* 0x000fc60000000800 */
[----:B------:R-:W-:-:S13]  /*0aa0*/  ISETP.NE.AND P0, PT, R0, 0x1, PT ;  /* 0x000000010000780c */ /* 0x000fda0003f05270 */
[----:B------:R-:W-:Y:S08]  /*0ab0*/  @!P0 BAR.ARV 0x9, 0x100 ;  /* 0x0244000000008b1d */ /* 0x000ff00000002000 */
[----:B------:R-:W-:Y:S06]  /*0ac0*/  BAR.SYNC.DEFER_BLOCKING 0x5, 0x180 ;  /* 0x0146000000007b1d */ /* 0x000fec0000010000 */
[----:B------:R-:W0:Y:S02]  /*0ad0*/  LDS.128 R8, [R22+0x388d0] ;  /* 0x0388d00016087984 */ /* 0x000e240000000c00 */
[----:B------:R-:W-:Y:S06]  /*0ae0*/  BAR.ARV 0x4, 0x180 ;  /* 0x0106000000007b1d */ /* 0x000fec0000002000 */
[----:B0-----:R-:W-:-:S13]  /*0af0*/  ISETP.GE.AND P0, PT, R11, UR4, PT ;  /* 0x000000040b007c0c */ /* 0x001fda000bf06270 */
[----:B------:R-:W-:Y:S05]  /*0b00*/  @P0 BRA `(.L_x_343) ;  /* 0x0000023c00b80947 */ /* 0x000fea0003800000 */
[----:B------:R-:W0:Y:S01]  /*0b10*/  S2R R0, SR_TID.X ;  /* 0x0000000000007919 */ /* 0x000e220000002100 */
[----:B------:R-:W-:Y:S01]  /*0b20*/  R2UR UR46, R22 ;  /* 0x00000000162e72ca */ /* 0x000fe200000e0000 */
[----:B------:R-:W-:Y:S01]  /*0b30*/  IMAD.MOV.U32 R232, RZ, RZ, RZ ;  /* 0x000000ffffe87224 */ /* 0x000fe200078e00ff */
[----:B------:R-:W-:Y:S01]  /*0b40*/  CS2R R234, SRZ ;  /* 0x0000000000ea7805 */ /* 0x000fe2000001ff00 */
[----:B------:R-:W-:Y:S01]  /*0b50*/  STL [R1+0x4], R9 ;  /* 0x0000040901007387 */ /* 0x000fe20000100800 */
[----:B------:R-:W-:Y:S01]  /*0b60*/  IMAD.MOV.U32 R152, RZ, RZ, RZ ;  /* 0x000000ffff987224 */ /* 0x000fe200078e00ff */
[----:B------:R-:W-:Y:S02]  /*0b70*/  ULOP3.LUT UR47, UR40, 0x1, URZ, 0xfc, !UPT ;  /* 0x00000001282f7892 */ /* 0x000fe4000f8efc3f */
[----:B------:R-:W-:Y:S01]  /*0b80*/  STL [R1+0x8], R10 ;  /* 0x0000080a01007387 */ /* 0x000fe20000100800 */
[----:B------:R-:W-:-:S05]  /*0b90*/  UMOV UR45, URZ ;  /* 0x0000003f002d7c82 */ /* 0x000fca0008000000 */
[----:B------:R-:W-:Y:S01]  /*0ba0*/  UIADD3 UR46, UR46, 0x20400, URZ ;  /* 0x000204002e2e7890 */ /* 0x000fe2000fffe03f */
[----:B0-----:R-:W-:-:S05]  /*0bb0*/  VIADD R6, R0, 0xffffff80 ;  /* 0xffffff8000067836 */ /* 0x001fca0000000000 */
[----:B------:R-:W-:-:S04]  /*0bc0*/  SHF.R.S32.HI R0, RZ, 0x1f, R6 ;  /* 0x0000001fff007819 */ /* 0x000fc80000011406 */
[CC--:B------:R-:W-:Y:S02]  /*0bd0*/  LEA.HI R2, R0.reuse, R6.reuse, RZ, 0x4 ;  /* 0x0000000600027211 */ /* 0x0c0fe400078f20ff */
[----:B------:R-:W-:Y:S02]  /*0be0*/  LEA.HI R3, R0, R6, RZ, 0x5 ;  /* 0x0000000600037211 */ /* 0x000fe400078f28ff */
[----:B------:R-:W-:Y:S02]  /*0bf0*/  SHF.R.S32.HI R5, RZ, 0x4, R2 ;  /* 0x00000004ff057819 */ /* 0x000fe40000011402 */
[----:B------:R-:W-:Y:S02]  /*0c00*/  SHF.L.U32 R4, R3, 0x5, RZ ;  /* 0x0000000503047819 */ /* 0x000fe400000006ff */
[C---:B------:R-:W-:Y:S02]  /*0c10*/  LOP3.LUT R3, R2.reuse, 0x3fffff0, RZ, 0xc0, !PT ;  /* 0x03fffff002037812 */ /* 0x040fe400078ec0ff */
[----:B------:R-:W-:-:S02]  /*0c20*/  LEA.HI R2, R2, R5, RZ, 0x1 ;  /* 0x0000000502027211 */ /* 0x000fc400078f08ff */
[----:B------:R-:W-:Y:S01]  /*0c30*/  LOP3.LUT R4, R4, 0xfffffc00, RZ, 0xc0, !PT ;  /* 0xfffffc0004047812 */ /* 0x000fe200078ec0ff */
[----:B------:R-:W-:Y:S01]  /*0c40*/  IMAD.IADD R3, R6, 0x1, -R3 ;  /* 0x0000000106037824 */ /* 0x000fe200078e0a03 */
[----:B------:R-:W-:-:S03]  /*0c50*/  LOP3.LUT R2, R2, 0x1ffffffe, RZ, 0xc0, !PT ;  /* 0x1ffffffe02027812 */ /* 0x000fc600078ec0ff */
[----:B------:R-:W-:Y:S02]  /*0c60*/  IMAD R3, R3, 0x40, R4 ;  /* 0x0000004003037824 */ /* 0x000fe400078e0204 */
[----:B------:R-:W-:-:S05]  /*0c70*/  IMAD.IADD R2, R5, 0x1, -R2 ;  /* 0x0000000105027824 */ /* 0x000fca00078e0a02 */
[----:B------:R-:W-:Y:S02]  /*0c80*/  LEA R2, R2, R3, 0x3 ;  /* 0x0000000302027211 */ /* 0x000fe400078e18ff */
[----:B------:R-:W-:-:S03]  /*0c90*/  LEA.HI R3, R0, R6, RZ, 0x6 ;  /* 0x0000000600037211 */ /* 0x000fc600078f30ff */
[----:B------:R0:W-:Y:S02]  /*0ca0*/  STL [R1+0x68], R2 ;  /* 0x0000680201007387 */ /* 0x0001e40000100800 */
[----:B------:R-:W-:Y:S02]  /*0cb0*/  IMAD.SHL.U32 R3, R3, 0x10, RZ ;  /* 0x0000001003037824 */ /* 0x000fe400078e00ff */
[----:B------:R1:W-:Y:S03]  /*0cc0*/  STL [R1+0xc], R11 ;  /* 0x00000c0b01007387 */ /* 0x0003e60000100800 */
[----:B------:R-:W-:Y:S02]  /*0cd0*/  LOP3.LUT R12, R3, 0xfffffc00, RZ, 0xc0, !PT ;  /* 0xfffffc00030c7812 */ /* 0x000fe400078ec0ff */
[CC--:B0-----:R-:W-:Y:S02]  /*0ce0*/  LEA.HI R2, R0.reuse, R6.reuse, RZ, 0x7 ;  /* 0x0000000600027211 */ /* 0x0c1fe400078f38ff */
[----:B------:R-:W-:-:S02]  /*0cf0*/  LEA.HI R0, R0, R6, RZ, 0x3 ;  /* 0x0000000600007211 */ /* 0x000fc400078f18ff */
[----:B------:R-:W-:Y:S02]  /*0d00*/  LOP3.LUT R4, R2, 0xffffff80, RZ, 0xc0, !PT ;  /* 0xffffff8002047812 */ /* 0x000fe400078ec0ff */
[----:B------:R-:W-:Y:S02]  /*0d10*/  SHF.R.S32.HI R23, RZ, 0x3, R0 ;  /* 0x00000003ff177819 */ /* 0x000fe40000011400 */
[----:B------:R-:W-:Y:S02]  /*0d20*/  LOP3.LUT R2, R0, 0xfffffff8, RZ, 0xc0, !PT ;  /* 0xfffffff800027812 */ /* 0x000fe400078ec0ff */
[C---:B------:R-:W-:Y:S01]  /*0d30*/  IADD3 R0, R6.reuse, -R4, RZ ;  /* 0x8000000406007210 */ /* 0x040fe20007ffe0ff */
[C---:B------:R-:W-:Y:S01]  /*0d40*/  VIADD R7, R23.reuse, 0x40 ;  /* 0x0000004017077836 */ /* 0x040fe20000000000 */
[----:B------:R-:W-:Y:S01]  /*0d50*/  SHF.R.S32.HI R3, RZ, 0x1f, R23 ;  /* 0x0000001fff037819 */ /* 0x000fe20000011417 */
[----:B------:R-:W-:Y:S01]  /*0d60*/  IMAD.IADD R2, R6, 0x1, -R2 ;  /* 0x0000000106027824 */ /* 0x000fe200078e0a02 */
[C---:B------:R-:W-:Y:S01]  /*0d70*/  IADD3 R6, R23.reuse, 0x60, RZ ;  /* 0x0000006017067810 */ /* 0x040fe20007ffe0ff */
[C---:B------:R-:W-:Y:S01]  /*0d80*/  VIADD R9, R23.reuse, 0x20 ;  /* 0x0000002017097836 */ /* 0x040fe20000000000 */
[----:B------:R-:W-:Y:S01]  /*0d90*/  SHF.R.S32.HI R4, RZ, 0x1f, R7 ;  /* 0x0000001fff047819 */ /* 0x000fe20000011407 */
[C---:B------:R-:W-:Y:S01]  /*0da0*/  IMAD.SHL.U32 R16, R2.reuse, 0x10, RZ ;  /* 0x0000001002107824 */ /* 0x040fe200078e00ff */
[----:B------:R-:W-:Y:S01]  /*0db0*/  SHF.R.S32.HI R5, RZ, 0x1f, R6 ;  /* 0x0000001fff057819 */ /* 0x000fe20000011406 */
[----:B------:R-:W-:Y:S01]  /*0dc0*/  IMAD.SHL.U32 R18, R2, 0x8, RZ ;  /* 0x0000000802127824 */ /* 0x000fe200078e00ff */
[----:B------:R-:W-:Y:S01]  /*0dd0*/  SHF.R.S32.HI R2, RZ, 0x1f, R9 ;  /* 0x0000001fff027819 */ /* 0x000fe20000011409 */
[----:B------:R-:W-:Y:S01]  /*0de0*/  IMAD.SHL.U32 R0, R23, 0x80, RZ ;  /* 0x0000008017007824 */ /* 0x000fe200078e00ff */
[----:B------:R-:W-:Y:S01]  /*0df0*/  LEA.HI R4, R4, R7, RZ, 0x3 ;  /* 0x0000000704047211 */ /* 0x000fe200078f18ff */
[----:B------:R-:W-:Y:S01]  /*0e00*/  IMAD.SHL.U32 R3, R7, 0x80, RZ ;  /* 0x0000008007037824 */ /* 0x000fe200078e00ff */
[----:B------:R-:W-:Y:S01]  /*0e10*/  LEA.HI R2, R2, R9, RZ, 0x3 ;  /* 0x0000000902027211 */ /* 0x000fe200078f18ff */
[----:B------:R-:W-:Y:S01]  /*0e20*/  IMAD.SHL.U32 R237, R6, 0x80, RZ ;  /* 0x0000008006ed7824 */ /* 0x000fe200078e00ff */
[----:B------:R-:W-:Y:S01]  /*0e30*/  LEA.HI R5, R5, R6, RZ, 0x3 ;  /* 0x0000000605057211 */ /* 0x000fe200078f18ff */
[----:B------:R-:W-:Y:S01]  /*0e40*/  IMAD.SHL.U32 R4, R4, 0x80, RZ ;  /* 0x0000008004047824 */ /* 0x000fe200078e00ff */
[----:B------:R-:W-:Y:S01]  /*0e50*/  LOP3.LUT R8, R0, 0x380, RZ, 0xc0, !PT ;  /* 0x0000038000087812 */ /* 0x000fe200078ec0ff */
[----:B------:R-:W-:Y:S01]  /*0e60*/  VIADD R233, R18, 0x40 ;  /* 0x0000004012e97836 */ /* 0x000fe20000000000 */
[----:B------:R-:W-:Y:S01]  /*0e70*/  SHF.L.U32 R0, R9, 0x7, RZ ;  /* 0x0000000709007819 */ /* 0x000fe200000006ff */
[----:B------:R-:W-:Y:S01]  /*0e80*/  IMAD.SHL.U32 R5, R5, 0x80, RZ ;  /* 0x0000008005057824 */ /* 0x000fe200078e00ff */
[----:B------:R-:W-:-:S02]  /*0e90*/  SHF.L.U32 R2, R2, 0x7, RZ ;  /* 0x0000000702027819 */ /* 0x000fc400000006ff */
[----:B------:R-:W-:Y:S02]  /*0ea0*/  LOP3.LUT R7, R0, 0x380, RZ, 0xc0, !PT ;  /* 0x0000038000077812 */ /* 0x000fe400078ec0ff */
[----:B------:R-:W-:Y:S02]  /*0eb0*/  LOP3.LUT R0, R8, 0x70, R16, 0xf8, !PT ;  /* 0x0000007008007812 */ /* 0x000fe400078ef810 */
[----:B------:R-:W-:Y:S02]  /*0ec0*/  SHF.R.U32.HI R13, RZ, 0x3, R8 ;  /* 0x00000003ff0d7819 */ /* 0x000fe40000011608 */
[----:B------:R-:W-:Y:S02]  /*0ed0*/  LOP3.LUT R6, R3, 0x380, RZ, 0xc0, !PT ;  /* 0x0000038003067812 */ /* 0x000fe400078ec0ff */
[----:B------:R-:W-:Y:S02]  /*0ee0*/  LOP3.LUT R2, R2, 0xfffffc00, RZ, 0xc0, !PT ;  /* 0xfffffc0002027812 */ /* 0x000fe400078ec0ff */
[----:B------:R-:W-:-:S02]  /*0ef0*/  LOP3.LUT R4, R4, 0xfffffc00, RZ, 0xc0, !PT ;  /* 0xfffffc0004047812 */ /* 0x000fc400078ec0ff */
[----:B------:R-:W-:Y:S01]  /*0f00*/  LOP3.LUT R237, R237, 0x380, RZ, 0xc0, !PT ;  /* 0x00000380eded7812 */ /* 0x000fe200078ec0ff */
[----:B------:R-:W-:Y:S01]  /*0f10*/  STL [R1+0x28], R2 ;  /* 0x0000280201007387 */ /* 0x000fe20000100800 */
[----:B------:R-:W-:Y:S02]  /*0f20*/  LOP3.LUT R8, R5, 0xfffffc00, RZ, 0xc0, !PT ;  /* 0xfffffc0005087812 */ /* 0x000fe400078ec0ff */
[----:B------:R-:W-:Y:S01]  /*0f30*/  LOP3.LUT R0, R12, R0, R13, 0xf6, !PT ;  /* 0x000000000c007212 */ /* 0x000fe200078ef60d */
[----:B------:R-:W-:Y:S01]  /*0f40*/  STL [R1+0x24], R4 ;  /* 0x0000240401007387 */ /* 0x000fe20000100800 */
[----:B------:R-:W-:Y:S02]  /*0f50*/  SHF.R.U32.HI R10, RZ, 0x3, R6 ;  /* 0x00000003ff0a7819 */ /* 0x000fe40000011606 */
[----:B-1----:R-:W-:Y:S01]  /*0f60*/  SHF.R.U32.HI R11, RZ, 0x3, R7 ;  /* 0x00000003ff0b7819 */ /* 0x002fe20000011607 */
[----:B------:R-:W-:Y:S01]  /*0f70*/  STL [R1+0x20], R8 ;  /* 0x0000200801007387 */ /* 0x000fe20000100800 */
[----:B------:R-:W-:-:S02]  /*0f80*/  LOP3.LUT R3, R7, 0x70, R16, 0xf8, !PT ;  /* 0x0000007007037812 */ /* 0x000fc400078ef810 */
[--C-:B------:R-:W-:Y:S01]  /*0f90*/  LOP3.LUT R6, R6, 0x70, R16.reuse, 0xf8, !PT ;  /* 0x0000007006067812 */ /* 0x100fe200078ef810 */
[----:B------:R0:W-:Y:S01]  /*0fa0*/  STL [R1+0x34], R0 ;  /* 0x0000340001007387 */ /* 0x0001e20000100800 */
[----:B------:R-:W-:Y:S02]  /*0fb0*/  SHF.R.U32.HI R9, RZ, 0x3, R237 ;  /* 0x00000003ff097819 */ /* 0x000fe400000116ed */
[----:B------:R-:W-:Y:S02]  /*0fc0*/  LOP3.LUT R7, R237, 0x70, R16, 0xf8, !PT ;  /* 0x00000070ed077812 */ /* 0x000fe400078ef810 */
[----:B------:R-:W-:Y:S02]  /*0fd0*/  LOP3.LUT R3, R2, R3, R11, 0xf6, !PT ;  /* 0x0000000302037212 */ /* 0x000fe400078ef60b */
[----:B------:R-:W-:Y:S02]  /*0fe0*/  LOP3.LUT R5, R4, R6, R10, 0xf6, !PT ;  /* 0x0000000604057212 */ /* 0x000fe400078ef60a */
[----:B------:R-:W-:Y:S01]  /*0ff0*/  LOP3.LUT R7, R8, R7, R9, 0xf6, !PT ;  /* 0x0000000708077212 */ /* 0x000fe200078ef609 */
[C---:B0-----:R-:W-:Y:S01]  /*1000*/  IMAD.IADD R0, R22.reuse, 0x1, R0 ;  /* 0x0000000116007824 */ /* 0x041fe200078e0200 */
[C---:B------:R-:W-:Y:S01]  /*1010*/  IADD3 R3, R22.reuse, R3, RZ ;  /* 0x0000000316037210 */ /* 0x040fe20007ffe0ff */
[----:B------:R-:W-:Y:S01]  /*1020*/  IMAD.IADD R2, R22, 0x1, R5 ;  /* 0x0000000116027824 */ /* 0x000fe200078e0205 */
[----:B------:R-:W-:-:S02]  /*1030*/  SHF.R.S32.HI R17, RZ, 0x1f, R16 ;  /* 0x0000001fff117819 */ /* 0x000fc40000011410 */
[----:B------:R0:W-:Y:S04]  /*1040*/  STL [R1+0x30], R0 ;  /* 0x0000300001007387 */ /* 0x0001e80000100800 */
[----:B------:R1:W-:Y:S04]  /*1050*/  STL [R1+0x64], R3 ;  /* 0x0000640301007387 */ /* 0x0003e80000100800 */
[----:B------:R1:W-:Y:S01]  /*1060*/  STL [R1+0x60], R2 ;  /* 0x0000600201007387 */ /* 0x0003e20000100800 */
[----:B0-----:R-:W-:-:S05]  /*1070*/  IMAD.IADD R0, R22, 0x1, R7 ;  /* 0x0000000116007824 */ /* 0x001fca00078e0207 */
[----:B------:R1:W-:Y:S02]  /*1080*/  STL [R1+0x5c], R0 ;  /* 0x00005c0001007387 */ /* 0x0003e40000100800 */
.L_x_524:
[----:B-12---:R-:W2:Y:S01]  /*1090*/  LDL.LU R0, [R1+0xc] ;  /* 0x00000c0001007983 */ /* 0x006ea20000300800 */
[----:B----4-:R-:W2:Y:S01]  /*10a0*/  LDC.64 R2, c[0x0][0xc88] ;  /* 0x00032200ff027b82 */ /* 0x010ea20000000a00 */
[----:B------:R-:W-:Y:S05]  /*10b0*/  YIELD ;  /* 0x0000000000007946 */ /* 0x000fea0003800000 */
[----:B------:R-:W-:Y:S01]  /*10c0*/  ULDC.64 UR4, c[0x0][0xa28] ;  /* 0x00028a0000047ab9 */ /* 0x000fe20000000a00 */
[----:B------:R-:W-:Y:S01]  /*10d0*/  ULDC.64 UR8, c[0x0][0xa18] ;  /* 0x0002860000087ab9 */ /* 0x000fe20000000a00 */
[----:B------:R-:W-:Y:S01]  /*10e0*/  ISETP.NE.U32.AND P1, PT, RZ, UR4, PT ;  /* 0x00000004ff007c0c */ /* 0x000fe2000bf25070 */
[----:B------:R-:W-:Y:S01]  /*10f0*/  ULDC.64 UR6, c[0x0][0xa08] ;  /* 0x0002820000067ab9 */ /* 0x000fe20000000a00 */
[----:B--2---:R-:W-:-:S05]  /*1100*/  IMAD.WIDE R2, R0, 0x4, R2 ;  /* 0x0000000400027825 */ /* 0x004fca00078e0202 */
[----:B------:R0:W2:Y:S01]  /*1110*/  LDG.E R0, desc[UR42][R2.64] ;  /* 0x0000002a02007981 */ /* 0x0000a2000c1e1900 */
[----:B------:R-:W-:Y:S01]  /*1120*/  ISETP.NE.AND.EX P1, PT, RZ, UR5, PT, P1 ;  /* 0x00000005ff007c0c */ /* 0x000fe2000bf25310 */
[----:B-----5:R-:W-:Y:S01]  /*1130*/  IMAD.MOV.U32 R29, RZ, RZ, RZ ;  /* 0x000000ffff1d7224 */ /* 0x020fe200078e00ff */
[----:B------:R-:W-:-:S04]  /*1140*/  ISETP.NE.U32.AND P0, PT, RZ, UR6, PT ;  /* 0x00000006ff007c0c */ /* 0x000fc8000bf05070 */
[----:B------:R-:W-:Y:S02]  /*1150*/  ISETP.NE.AND.EX P0, PT, RZ, UR7, PT, P0 ;  /* 0x00000007ff007c0c */ /* 0x000fe4000bf05300 */
[----:B0-----:R-:W-:Y:S02]  /*1160*/  MOV R3, RZ ;  /* 0x000000ff00037202 */ /* 0x001fe40000000f00 */
[----:B--2---:R-:W-:Y:S01]  /*1170*/  SHF.R.S32.HI R6, RZ, 0x1f, R0 ;  /* 0x0000001fff067819 */ /* 0x004fe20000011400 */
[C---:B------:R-:W-:Y:S02]  /*1180*/  IMAD.SHL.U32 R28, R0.reuse, 0x4, RZ ;  /* 0x00000004001c7824 */ /* 0x040fe400078e00ff */
[C---:B------:R-:W-:Y:S01]  /*1190*/  @P1 LEA R4, P2, R0.reuse, UR4, 0x2 ;  /* 0x0000000400041c11 */ /* 0x040fe2000f8410ff */
[----:B------:R-:W-:Y:S01]  /*11a0*/  STL [R1+0x1c], R0 ;  /* 0x00001c0001007387 */ /* 0x000fe20000100800 */
[C-C-:B------:R-:W-:Y:S02]  /*11b0*/  SHF.L.U64.HI R30, R0.reuse, 0x2, R6.reuse ;  /* 0x00000002001e7819 */ /* 0x140fe40000010206 */
[----:B------:R-:W-:Y:S01]  /*11c0*/  @P1 LEA.HI.X R5, R0, UR5, R6, 0x2, P2 ;  /* 0x0000000500051c11 */ /* 0x000fe200090f1406 */
[----:B------:R0:W-:Y:S01]  /*11d0*/  STL [R1+0x3c], R6 ;  /* 0x00003c0601007387 */ /* 0x0001e20000100800 */
[----:B------:R-:W-:Y:S01]  /*11e0*/  ISETP.NE.U32.AND P2, PT, RZ, UR8, PT ;  /* 0x00000008ff007c0c */ /* 0x000fe2000bf45070 */
[----:B------:R-:W-:Y:S01]  /*11f0*/  ULDC UR4, c[0x0][0x288] ;  /* 0x0000a20000047ab9 */ /* 0x000fe20000000800 */
[----:B------:R-:W-:Y:S01]  /*1200*/  IADD3 R8, P3, R28, UR6, RZ ;  /* 0x000000061c087c10 */ /* 0x000fe2000ff7e0ff */
[----:B------:R1:W5:Y:S01]  /*1210*/  @P1 LDG.E R3, desc[UR42][R4.64] ;  /* 0x0000002a04031981 */ /* 0x000362000c1e1900 */
[----:B------:R-:W-:Y:S01]  /*1220*/  ISETP.NE.AND.EX P2, PT, RZ, UR9, PT, P2 ;  /* 0x00000009ff007c0c */ /* 0x000fe2000bf45320 */
[----:B------:R-:W-:Y:S01]  /*1230*/  IMAD.U32 R119, RZ, RZ, UR4 ;  /* 0x00000004ff777e24 */ /* 0x000fe2000f8e00ff */
[----:B------:R-:W-:Y:S01]  /*1240*/  IADD3.X R9, R30, UR7, RZ, P3, !PT ;  /* 0x000000071e097c10 */ /* 0x000fe20009ffe4ff */
[----:B------:R-:W-:-:S04]  /*1250*/  ULDC.64 UR4, c[0x0][0x418] ;  /* 0x0001060000047ab9 */ /* 0x000fc80000000a00 */
[----:B------:R1:W5:Y:S06]  /*1260*/  @P0 LDG.E R29, desc[UR42][R8.64] ;  /* 0x0000002a081d0981 */ /* 0x00036c000c1e1900 */
[----:B0-----:R-:W-:-:S04]  /*1270*/  @P2 IADD3 R6, P1, R28, UR8, RZ ;  /* 0x000000081c062c10 */ /* 0x001fc8000ff3e0ff */
[----:B------:R-:W-:-:S05]  /*1280*/  @P2 IADD3.X R7, R30, UR9, RZ, P1, !PT ;  /* 0x000000091e072c10 */ /* 0x000fca0008ffe4ff */
[----:B------:R1:W5:Y:S01]  /*1290*/  @P2 LDG.E R119, desc[UR42][R6.64] ;  /* 0x0000002a06772981 */ /* 0x000362000c1e1900 */
[----:B------:R-:W-:-:S03]  /*12a0*/  UISETP.NE.U32.AND UP0, UPT, UR4, URZ, UPT ;  /* 0x0000003f0400728c */ /* 0x000fc6000bf05070 */
[----:B------:R-:W-:Y:S01]  /*12b0*/  ULDC UR4, c[0x0][0x424] ;  /* 0x0001090000047ab9 */ /* 0x000fe20000000800 */
[----:B------:R-:W-:-:S03]  /*12c0*/  UISETP.NE.AND.EX UP0, UPT, UR5, URZ, UPT, UP0 ;  /* 0x0000003f0500728c */ /* 0x000fc6000bf05300 */
[----:B------:R-:W-:Y:S01]  /*12d0*/  ULDC UR5, c[0x0][0x2f0] ;  /* 0x0000bc0000057ab9 */ /* 0x000fe20000000800 */
[----:B------:R-:W-:-:S04]  /*12e0*/  USEL UR4, UR4, 0x1, UP0 ;  /* 0x0000000104047887 */ /* 0x000fc80008000000 */
[----:B------:R-:W-:-:S03]  /*12f0*/  UIMAD UR4, UR4, UR5, URZ ;  /* 0x00000005040472a4 */ /* 0x000fc6000f8e023f */
[----:B------:R-:W-:Y:S02]  /*1300*/  ULDC UR5, c[0x0][0x348] ;  /* 0x0000d20000057ab9 */ /* 0x000fe40000000800 */
[----:B------:R-:W-:Y:S02]  /*1310*/  IMAD.U32 R2, RZ, RZ, UR5 ;  /* 0x00000005ff027e24 */ /* 0x000fe4000f8e00ff */
[----:B------:R-:W-:Y:S01]  /*1320*/  IMAD.U32 R26, RZ, RZ, UR4 ;  /* 0x00000004ff1a7e24 */ /* 0x000fe2000f8e00ff */
[----:B------:R-:W-:Y:S01]  /*1330*/  MOV R27, R0 ;  /* 0x00000000001b7202 */ /* 0x000fe20000000f00 */
[----:B-1----:R-:W-:Y:S06]  /*1340*/  @P2 BRA `(.L_x_344) ;  /* 0x0000000000242947 */ /* 0x002fec0003800000 */
[----:B------:R-:W-:Y:S02]  /*1350*/  ULDC.64 UR4, c[0x0][0xa00] ;  /* 0x0002800000047ab9 */ /* 0x000fe40000000a00 */
[----:B------:R-:W-:-:S04]  /*1360*/  ISETP.NE.U32.AND P1, PT, RZ, UR4, PT ;  /* 0x00000004ff007c0c */ /* 0x000fc8000bf25070 */
[----:B------:R-:W-:-:S13]  /*1370*/  ISETP.NE.AND.EX P1, PT, RZ, UR5, PT, P1 ;  /* 0x00000005ff007c0c */ /* 0x000fda000bf25310 */
[----:B------:R-:W-:Y:S05]  /*1380*/  @!P1 BRA `(.L_x_344) ;  /* 0x0000000000149947 */ /* 0x000fea0003800000 */
[----:B------:R-:W0:Y:S02]  /*1390*/  LDC.64 R4, c[0x0][0xa00] ;  /* 0x00028000ff047b82 */ /* 0x000e240000000a00 */
[----:B0-----:R-:W-:-:S05]  /*13a0*/  IMAD.WIDE R4, R27, 0x4, R4 ;  /* 0x000000041b047825 */ /* 0x001fca00078e0204 */
[----:B-----5:R-:W2:Y:S04]  /*13b0*/  LDG.E R119, desc[UR42][R4.64] ;  /* 0x0000002a04777981 */ /* 0x020ea8000c1e1900 */
[----:B------:R-:W2:Y:S02]  /*13c0*/  LDG.E R0, desc[UR42][R4.64+0x4] ;  /* 0x0000042a04007981 */ /* 0x000ea4000c1e1900 */
[----:B--2---:R-:W-:-:S07]  /*13d0*/  IMAD.IADD R119, R0, 0x1, -R119 ;  /* 0x0000000100777824 */ /* 0x004fce00078e0a77 */
.L_x_344:
[----:B------:R-:W2:Y:S01]  /*13e0*/  LDL R31, [R1+0x8] ;  /* 0x00000800011f7983 */ /* 0x000ea20000100800 */
[----:B------:R-:W-:Y:S02]  /*13f0*/  ULDC.64 UR4, c[0x0][0xa20] ;  /* 0x0002880000047ab9 */ /* 0x000fe40000000a00 */
[----:B------:R-:W-:Y:S01]  /*1400*/  ISETP.NE.U32.AND P1, PT, RZ, UR4, PT ;  /* 0x00000004ff007c0c */ /* 0x000fe2000bf25070 */
[----:B------:R-:W3:Y:S03]  /*1410*/  LDL R0, [R1+0x4] ;  /* 0x0000040001007983 */ /* 0x000ee60000100800 */
[----:B------:R-:W-:Y:S01]  /*1420*/  ISETP.NE.AND.EX P1, PT, RZ, UR5, PT, P1 ;  /* 0x00000005ff007c0c */ /* 0x000fe2000bf25310 */
[----:B--2---:R0:W-:Y:S04]  /*1430*/  STL [R1+0x38], R31 ;  /* 0x0000381f01007387 */ /* 0x0041e80000100800 */
[----:B---3--:R0:W-:Y:S08]  /*1440*/  STL [R1+0x50], R0 ;  /* 0x0000500001007387 */ /* 0x0081f00000100800 */
[----:B------:R-:W-:Y:S05]  /*1450*/  @!P1 BRA `(.L_x_345) ;  /* 0x0000000000109947 */ /* 0x000fea0003800000 */
[----:B------:R-:W-:-:S04]  /*1460*/  IADD3 R4, P0, R28, UR4, RZ ;  /* 0x000000041c047c10 */ /* 0x000fc8000ff1e0ff */
[----:B------:R-:W-:-:S05]  /*1470*/  IADD3.X R5, R30, UR5, RZ, P0, !PT ;  /* 0x000000051e057c10 */ /* 0x000fca00087fe4ff */
[----:B------:R1:W5:Y:S01]  /*1480*/  LDG.E R26, desc[UR42][R4.64] ;  /* 0x0000002a041a7981 */ /* 0x000362000c1e1900 */
[----:B------:R-:W-:Y:S05]  /*1490*/  BRA `(.L_x_346) ;  /* 0x0000000000107947 */ /* 0x000fea0003800000 */
.L_x_345:
[----:B------:R-:W-:Y:S05]  /*14a0*/  @!P0 BRA `(.L_x_346) ;  /* 0x00000000000c8947 */ /* 0x000fea0003800000 */
[----:B------:R-:W2:Y:S04]  /*14b0*/  LDG.E R5, desc[UR42][R8.64] ;  /* 0x0000002a08057981 */ /* 0x000ea8000c1e1900 */
[----:B------:R-:W2:Y:S02]  /*14c0*/  LDG.E R26, desc[UR42][R8.64+0x4] ;  /* 0x0000042a081a7981 */ /* 0x000ea4000c1e1900 */
[----:B--2---:R-:W-:-:S07]  /*14d0*/  IMAD.IADD R26, R26, 0x1, -R5 ;  /* 0x000000011a1a7824 */ /* 0x004fce00078e0a05 */
.L_x_346:
[----:B------:R-:W-:Y:S02]  /*14e0*/  ULDC.64 UR4, c[0x0][0xa10] ;  /* 0x0002840000047ab9 */ /* 0x000fe40000000a00 */
[----:B------:R-:W-:-:S04]  /*14f0*/  ISETP.NE.U32.AND P0, PT, RZ, UR4, PT ;  /* 0x00000004ff007c0c */ /* 0x000fc8000bf05070 */
[----:B------:R-:W-:Y:S01]  /*1500*/  ISETP.NE.AND.EX P0, PT, RZ, UR5, PT, P0 ;  /* 0x00000005ff007c0c */ /* 0x000fe2000bf05300 */
[----:B-----5:R-:W-:Y:S01]  /*1510*/  IMAD.IADD R11, R26, 0x1, -R3 ;  /* 0x000000011a0b7824 */ /* 0x020fe200078e0a03 */
[----:B------:R-:W-:-:S11]  /*1520*/  ULDC.64 UR4, c[0x0][0xa30] ;  /* 0x00028c0000047ab9 */ /* 0x000fd60000000a00 */
[----:B-1----:R-:W1:Y:S02]  /*1530*/  @P0 LDC.64 R4, c[0x0][0xa10] ;  /* 0x00028400ff040b82 */ /* 0x002e640000000a00 */
[----:B-1----:R-:W-:-:S05]  /*1540*/  @P0 IMAD.WIDE R4, R27, 0x4, R4 ;  /* 0x000000041b040825 */ /* 0x002fca00078e0204 */
[----:B0-----:R-:W2:Y:S04]  /*1550*/  @P0 LDG.E R0, desc[UR42][R4.64] ;  /* 0x0000002a04000981 */ /* 0x001ea8000c1e1900 */
[----:B------:R-:W2:Y:S01]  /*1560*/  @P0 LDG.E R9, desc[UR42][R4.64+0x4] ;  /* 0x0000042a04090981 */ /* 0x000ea2000c1e1900 */
[----:B------:R-:W-:Y:S01]  /*1570*/  IMAD.MOV R24, RZ, RZ, -R11 ;  /* 0x000000ffff187224 */ /* 0x000fe200078e0a0b */
[----:B------:R-:W-:Y:S02]  /*1580*/  ISETP.NE.U32.AND P1, PT, RZ, UR4, PT ;  /* 0x00000004ff007c0c */ /* 0x000fe4000bf25070 */
[----:B------:R-:W-:Y:S02]  /*1590*/  MOV R113, R26 ;  /* 0x0000001a00717202 */ /* 0x000fe40000000f00 */
[----:B------:R-:W-:-:S02]  /*15a0*/  VIMNMX R24, RZ, R24, !PT ;  /* 0x00000018ff187248 */ /* 0x000fc40007fe0100 */
[----:B------:R-:W-:-:S13]  /*15b0*/  ISETP.NE.AND.EX P1, PT, RZ, UR5, PT, P1 ;  /* 0x00000005ff007c0c */ /* 0x000fda000bf25310 */
[----:B------:R-:W-:-:S04]  /*15c0*/  @P1 IADD3 R6, P2, R28, UR4, RZ ;  /* 0x000000041c061c10 */ /* 0x000fc8000ff5e0ff */
[----:B------:R-:W-:-:S05]  /*15d0*/  @P1 IADD3.X R7, R30, UR5, RZ, P2, !PT ;  /* 0x000000051e071c10 */ /* 0x000fca00097fe4ff */
[----:B------:R0:W5:Y:S01]  /*15e0*/  @P1 LDG.E R113, desc[UR42][R6.64] ;  /* 0x0000002a06711981 */ /* 0x000162000c1e1900 */
[----:B--2---:R-:W-:-:S04]  /*15f0*/  @P0 IMAD.IADD R2, R9, 0x1, -R0 ;  /* 0x0000000109020824 */ /* 0x004fc800078e0a00 */
[----:B------:R-:W-:-:S05]  /*1600*/  IMAD.IADD R125, R11, 0x1, R2 ;  /* 0x000000010b7d7824 */ /* 0x000fca00078e0202 */
[----:B------:R-:W-:-:S04]  /*1610*/  IADD3 R0, R125, 0x7f, RZ ;  /* 0x0000007f7d007810 */ /* 0x000fc80007ffe0ff */
[----:B------:R-:W-:-:S04]  /*1620*/  SHF.R.S32.HI R3, RZ, 0x1f, R0 ;  /* 0x0000001fff037819 */ /* 0x000fc80000011400 */
[----:B------:R-:W-:-:S04]  /*1630*/  LEA.HI R3, R3, R0, RZ, 0x7 ;  /* 0x0000000003037211 */ /* 0x000fc800078f38ff */
[----:B------:R-:W-:Y:S02]  /*1640*/  LOP3.LUT R5, R3, 0xffffff80, RZ, 0xc0, !PT ;  /* 0xffffff8003057812 */ /* 0x000fe400078ec0ff */
[----:B------:R-:W-:Y:S02]  /*1650*/  SHF.R.S32.HI R153, RZ, 0x7, R3 ;  /* 0x00000007ff997819 */ /* 0x000fe40000011403 */
[----:B------:R-:W-:-:S04]  /*1660*/  VIADDMNMX R5, R5, -R11, R2, PT ;  /* 0x8000000b05057246 */ /* 0x000fc80003800102 */
[----:B------:R-:W-:Y:S02]  /*1670*/  ISETP.GT.AND P0, PT, R5, R24, PT ;  /* 0x000000180500720c */ /* 0x000fe40003f04270 */
[----:B------:R-:W-:-:S05]  /*1680*/  SHF.R.U32.HI R24, RZ, 0x7, R24 ;  /* 0x00000007ff187819 */ /* 0x000fca0000011618 */
[----:B------:R-:W-:-:S06]  /*1690*/  IMAD.MOV.U32 R25, RZ, RZ, R24 ;  /* 0x000000ffff197224 */ /* 0x000fcc00078e0018 */
[----:B------:R-:W-:-:S05]  /*16a0*/  @P0 VIADD R0, R5, 0x7f ;  /* 0x0000007f05000836 */ /* 0x000fca0000000000 */
[----:B------:R-:W-:-:S04]  /*16b0*/  @P0 SHF.R.S32.HI R5, RZ, 0x1f, R0 ;  /* 0x0000001fff050819 */ /* 0x000fc80000011400 */
[----:B------:R-:W-:-:S04]  /*16c0*/  @P0 LEA.HI R5, R5, R0, RZ, 0x7 ;  /* 0x0000000005050211 */ /* 0x000fc800078f38ff */
[----:B------:R-:W-:Y:S02]  /*16d0*/  @P0 SHF.R.S32.HI R25, RZ, 0x7, R5 ;  /* 0x00000007ff190819 */ /* 0x000fe40000011405 */
[----:B------:R-:W-:Y:S02]  /*16e0*/  PLOP3.LUT P0, PT, PT, PT, PT, 0x80, 0x0 ;  /* 0x000000000000781c */ /* 0x000fe40003f0f070 */
[----:B------:R-:W-:-:S13]  /*16f0*/  ISETP.GT.AND P1, PT, R25, R24, PT ;  /* 0x000000181900720c */ /* 0x000fda0003f24270 */
[----:B0-----:R-:W-:Y:S05]  /*1700*/  @!P1 BRA `(.L_x_347) ;  /* 0x000000a800189947 */ /* 0x001fea0003800000 */
[----:B------:R-:W-:Y:S01]  /*1710*/  IADD3 R0, R22, 0x28400, RZ ;  /* 0x0002840016007810 */ /* 0x000fe20007ffe0ff */
[----:B------:R-:W-:Y:S03]  /*1720*/  BSSY B6, `(.L_x_348) ;  /* 0x0000013000067945 */ /* 0x000fe60003800000 */
[----:B------:R-:W-:-:S13]  /*1730*/  LOP3.LUT P0, RZ, R0, 0x3ff, RZ, 0xc0, !PT ;  /* 0x000003ff00ff7812 */ /* 0x000fda000780c0ff */
[----:B------:R-:W-:Y:S05]  /*1740*/  @!P0 BRA `(.L_x_349) ;  /* 0x0000000000408947 */ /* 0x000fea0003800000 */
[----:B------:R-:W-:Y:S01]  /*1750*/  MOV R0, 0x0 ;  /* 0x0000000000007802 */ /* 0x000fe20000000f00 */
[----:B------:R-:W-:Y:S01]  /*1760*/  ULDC.64 UR4, c[0x4][0xc0] ;  /* 0x0100300000047ab9 */ /* 0x000fe20000000a00 */
[----:B------:R-:W-:Y:S01]  /*1770*/  ULDC.64 UR6, c[0x4][0x20] ;  /* 0x0100080000067ab9 */ /* 0x000fe20000000a00 */
[----:B------:R-:W-:Y:S01]  /*1780*/  IMAD.U32 R4, RZ, RZ, UR4 ;  /* 0x00000004ff047e24 */ /* 0x000fe2000f8e00ff */
[----:B------:R0:W1:Y:S01]  /*1790*/  LDC.64 R14, c[0x4][R0] ;  /* 0x01000000000e7b82 */ /* 0x0000620000000a00 */
[----:B------:R-:W-:Y:S01]  /*17a0*/  IMAD.U32 R5, RZ, RZ, UR5 ;  /* 0x00000005ff057e24 */ /* 0x000fe2000f8e00ff */
[----:B------:R-:W-:Y:S01]  /*17b0*/  ULDC.64 UR4, c[0x4][0xc8] ;  /* 0x0100320000047ab9 */ /* 0x000fe20000000a00 */
[----:B------:R-:W-:Y:S01]  /*17c0*/  IMAD.U32 R10, RZ, RZ, UR6 ;  /* 0x00000006ff0a7e24 */ /* 0x000fe2000f8e00ff */
[----:B------:R-:W-:Y:S01]  /*17d0*/  MOV R7, UR5 ;  /* 0x0000000500077c02 */ /* 0x000fe20008000f00 */
[----:B------:R-:W-:Y:S01]  /*17e0*/  IMAD.U32 R6, RZ, RZ, UR4 ;  /* 0x00000004ff067e24 */ /* 0x000fe2000f8e00ff */
[----:B------:R-:W-:Y:S01]  /*17f0*/  MOV R12, 0x1 ;  /* 0x00000001000c7802 */ /* 0x000fe20000000f00 */
[----:B------:R-:W-:-:S02]  /*1800*/  IMAD.U32 R11, RZ, RZ, UR7 ;  /* 0x00000007ff0b7e24 */ /* 0x000fc4000f8e00ff */
[----:B------:R-:W-:Y:S02]  /*1810*/  IMAD.MOV.U32 R8, RZ, RZ, 0x70 ;  /* 0x00000070ff087424 */ /* 0x000fe400078e00ff */
[----:B0-----:R-:W-:-:S07]  /*1820*/  IMAD.MOV.U32 R13, RZ, RZ, RZ ;  /* 0x000000ffff0d7224 */ /* 0x001fce00078e00ff */
[----:B------:R-:W-:-:S07]  /*1830*/  LEPC R20, `(.L_x_349) ;  /* 0x000000001014794e */ /* 0x000fce0000000000 */
[----:B-1---5:R-:W-:Y:S05]  /*1840*/  CALL.ABS.NOINC R14 ;  /* 0x000000000e007343 */ /* 0x022fea0003c00000 */
.L_x_349:
[----:B------:R-:W-:Y:S05]  /*1850*/  BSYNC B6 ;  /* 0x0000000000067941 */ /* 0x000fea0003800000 */
.L_x_348:
[----:B------:R-:W-:Y:S01]  /*1860*/  VIADD R0, R22, 0x10400 ;  /* 0x0001040016007836 */ /* 0x000fe20000000000 */
[----:B------:R-:W-:Y:S04]  /*1870*/  BSSY B6, `(.L_x_350) ;  /* 0x0000013000067945 */ /* 0x000fe80003800000 */
[----:B------:R-:W-:-:S13]  /*1880*/  LOP3.LUT P0, RZ, R0, 0x3ff, RZ, 0xc0, !PT ;  /* 0x000003ff00ff7812 */ /* 0x000fda000780c0ff */
[----:B------:R-:W-:Y:S05]  /*1890*/  @!P0 BRA `(.L_x_351) ;  /* 0x0000000000408947 */ /* 0x000fea0003800000 */
[----:B------:R-:W-:Y:S01]  /*18a0*/  MOV R0, 0x0 ;  /* 0x0000000000007802 */ /* 0x000fe20000000f00 */
[----:B------:R-:W-:Y:S01]  /*18b0*/  ULDC.64 UR4, c[0x4][0xc0] ;  /* 0x0100300000047ab9 */ /* 0x000fe20000000a00 */
[----:B------:R-:W-:Y:S01]  /*18c0*/  ULDC.64 UR6, c[0x4][0x20] ;  /* 0x0100080000067ab9 */ /* 0x000fe20000000a00 */
[----:B------:R-:W-:Y:S01]  /*18d0*/  IMAD.U32 R4, RZ, RZ, UR4 ;  /* 0x00000004ff047e24 */ /* 0x000fe2000f8e00ff */
[----:B------:R0:W1:Y:S01]  /*18e0*/  LDC.64 R14, c[0x4][R0] ;  /* 0x01000000000e7b82 */ /* 0x0000620000000a00 */
[----:B------:R-:W-:Y:S01]  /*18f0*/  MOV R5, UR5 ;  /* 0x0000000500057c02 */ /* 0x000fe20008000f00 */
[----:B------:R-:W-:Y:S01]  /*1900*/  ULDC.64 UR4, c[0x4][0xc8] ;  /* 0x0100320000047ab9 */ /* 0x000fe20000000a00 */
[----:B------:R-:W-:Y:S01]  /*1910*/  IMAD.U32 R10, RZ, RZ, UR6 ;  /* 0x00000006ff0a7e24 */ /* 0x000fe2000f8e00ff */
[----:B------:R-:W-:Y:S01]  /*1920*/  MOV R11, UR7 ;  /* 0x00000007000b7c02 */ /* 0x000fe20008000f00 */
[----:B------:R-:W-:Y:S02]  /*1930*/  IMAD.U32 R6, RZ, RZ, UR4 ;  /* 0x00000004ff067e24 */ /* 0x000fe4000f8e00ff */
[----:B------:R-:W-:-:S02]  /*1940*/  IMAD.U32 R7, RZ, RZ, UR5 ;  /* 0x00000005ff077e24 */ /* 0x000fc4000f8e00ff */
[----:B------:R-:W-:Y:S02]  /*1950*/  IMAD.MOV.U32 R8, RZ, RZ, 0x70 ;  /* 0x00000070ff087424 */ /* 0x000fe400078e00ff */
[----:B------:R-:W-:Y:S02]  /*1960*/  IMAD.MOV.U32 R12, RZ, RZ, 0x1 ;  /* 0x00000001ff0c7424 */ /* 0x000fe400078e00ff */
[----:B0-----:R-:W-:-:S07]  /*1970*/  IMAD.MOV.U32 R13, RZ, RZ, RZ ;  /* 0x000000ffff0d7224 */ /* 0x001fce00078e00ff */
[----:B------:R-:W-:-:S07]  /*1980*/  LEPC R20, `(.L_x_351) ;  /* 0x000000001014794e */ /* 0x000fce0000000000 */
[----:B-1---5:R-:W-:Y:S05]  /*1990*/  CALL.ABS.NOINC R14 ;  /* 0x000000000e007343 */ /* 0x022fea0003c00000 */
.L_x_351:
[----:B------:R-:W-:Y:S05]  /*19a0*/  BSYNC B6 ;  /* 0x0000000000067941 */ /* 0x000fea0003800000 */
.L_x_350:
[----:B------:R-:W-:Y:S01]  /*19b0*/  ULDC.64 UR4, c[0x0][0x9f8] ;  /* 0x00027e0000047ab9 */ /* 0x000fe20000000a00 */
[----:B------:R-:W-:Y:S01]  /*19c0*/  IADD3 R88, R29, R26, RZ ;  /* 0x0000001a1d587210 */ /* 0x000fe20007ffe0ff */
[----:B------:R-:W2:Y:S01]  /*19d0*/  LDL R21, [R1+0x24] ;  /* 0x0000240001157983 */ /* 0x000ea20000100800 */
[----:B------:R-:W-:Y:S01]  /*19e0*/  ISETP.NE.U32.AND P0, PT, RZ, UR4, PT ;  /* 0x00000004ff007c0c */ /* 0x000fe2000bf05070 */
[----:B------:R-:W0:Y:S01]  /*19f0*/  LDC.64 R104, c[0x0][0x300] ;  /* 0x0000c000ff687b82 */ /* 0x000e220000000a00 */
[----:B------:R-:W-:Y:S01]  /*1a00*/  SHF.R.S32.HI R8, RZ, 0x1f, R31 ;  /* 0x0000001fff087819 */ /* 0x000fe2000001141f */
[----:B------:R-:W3:Y:S01]  /*1a10*/  LDL R26, [R1+0x28] ;  /* 0x00002800011a7983 */ /* 0x000ee20000100800 */
[----:B------:R-:W-:Y:S01]  /*1a20*/  ISETP.NE.AND.EX P0, PT, RZ, UR5, PT, P0 ;  /* 0x00000005ff007c0c */ /* 0x000fe2000bf05300 */
[----:B------:R-:W-:Y:S02]  /*1a30*/  ULDC.64 UR6, c[0x0][0xa08] ;  /* 0x0002820000067ab9 */ /* 0x000fe40000000a00 */
[----:B------:R-:W4:Y:S02]  /*1a40*/  LDL R15, [R1+0x20] ;  /* 0x00002000010f7983 */ /* 0x000f240000100800 */
[----:B------:R-:W1:Y:S08]  /*1a50*/  LDC R39, c[0x0][0x3f4] ;  /* 0x0000fd00ff277b82 */ /* 0x000e700000000800 */
[----:B------:R-:W-:Y:S01]  /*1a60*/  @P0 IADD3 R4, P1, R28, UR4, RZ ;  /* 0x000000041c040c10 */ /* 0x000fe2000ff3e0ff */
[----:B------:R-:W1:Y:S01]  /*1a70*/  S2R R20, SR_TID.X ;  /* 0x0000000000147919 */ /* 0x000e620000002100 */
[----:B------:R-:W1:Y:S02]  /*1a80*/  LDC.64 R32, c[0x0][0x3f8] ;  /* 0x0000fe00ff207b82 */ /* 0x000e640000000a00 */
[----:B------:R-:W-:Y:S01]  /*1a90*/  @P0 IADD3.X R5, R30, UR5, RZ, P1, !PT ;  /* 0x000000051e050c10 */ /* 0x000fe20008ffe4ff */
[----:B------:R-:W-:-:S04]  /*1aa0*/  ULDC.64 UR4, c[0x0][0x308] ;  /* 0x0000c20000047ab9 */ /* 0x000fc80000000a00 */
[----:B------:R0:W2:Y:S01]  /*1ab0*/  @P0 LDG.E R27, desc[UR42][R4.64] ;  /* 0x0000002a041b0981 */ /* 0x0000a2000c1e1900 */
[----:B------:R-:W-:Y:S01]  /*1ac0*/  SHF.R.S32.HI R43, RZ, 0x1f, R88 ;  /* 0x0000001fff2b7819 */ /* 0x000fe20000011458 */
[----:B0-----:R-:W-:Y:S01]  /*1ad0*/  IMAD.WIDE.U32 R6, R88, R104, RZ ;  /* 0x0000006858067225 */ /* 0x001fe200078e00ff */
[----:B------:R-:W-:-:S03]  /*1ae0*/  ISETP.NE.U32.AND P0, PT, RZ, UR6, PT ;  /* 0x00000006ff007c0c */ /* 0x000fc6000bf05070 */
[----:B------:R-:W-:Y:S01]  /*1af0*/  IMAD R0, R43, R104, RZ ;  /* 0x000000682b007224 */ /* 0x000fe200078e02ff */
[----:B------:R-:W-:-:S03]  /*1b00*/  ISETP.NE.AND.EX P0, PT, RZ, UR7, PT, P0 ;  /* 0x00000007ff007c0c */ /* 0x000fc6000bf05300 */
[----:B------:R-:W-:Y:S02]  /*1b10*/  IMAD R3, R88, R105, R0 ;  /* 0x0000006958037224 */ /* 0x000fe400078e0200 */
[----:B------:R-:W-:Y:S02]  /*1b20*/  IMAD R0, R8, UR4, RZ ;  /* 0x0000000408007c24 */ /* 0x000fe4000f8e02ff */
[----:B------:R-:W-:Y:S02]  /*1b30*/  IMAD.IADD R7, R7, 0x1, R3 ;  /* 0x0000000107077824 */ /* 0x000fe400078e0203 */
[C---:B------:R-:W-:Y:S02]  /*1b40*/  IMAD R3, R31.reuse, UR5, R0 ;  /* 0x000000051f037c24 */ /* 0x040fe4000f8e0200 */
[----:B------:R-:W-:Y:S01]  /*1b50*/  IMAD.WIDE.U32 R4, R31, UR4, R6 ;  /* 0x000000041f047c25 */ /* 0x000fe2000f8e0006 */
[----:B------:R-:W-:-:S03]  /*1b60*/  ULDC.64 UR4, c[0x0][0x310] ;  /* 0x0000c40000047ab9 */ /* 0x000fc60000000a00 */
[----:B------:R-:W-:Y:S01]  /*1b70*/  IMAD.IADD R5, R5, 0x1, R3 ;  /* 0x0000000105057824 */ /* 0x000fe200078e0203 */
[----:B-1----:R-:W-:-:S04]  /*1b80*/  SHF.R.U32.HI R36, RZ, 0x7, R20 ;  /* 0x00000007ff247819 */ /* 0x002fc80000011614 */
[----:B------:R-:W-:Y:S02]  /*1b90*/  ISETP.NE.AND P6, PT, R36, 0x1, PT ;  /* 0x000000012400780c */ /* 0x000fe40003fc5270 */
[----:B------:R-:W-:Y:S01]  /*1ba0*/  ISETP.GE.AND P2, PT, R16, R39, PT ;  /* 0x000000271000720c */ /* 0x000fe20003f46270 */
[----:B------:R-:W-:Y:S01]  /*1bb0*/  VIADD R28, R23, 0x20 ;  /* 0x00000020171c7836 */ /* 0x000fe20000000000 */
[----:B------:R-:W-:Y:S02]  /*1bc0*/  SHF.R.S32.HI R34, RZ, 0x1f, R23 ;  /* 0x0000001fff227819 */ /* 0x000fe40000011417 */
[----:B------:R-:W-:Y:S01]  /*1bd0*/  SHF.R.S32.HI R19, RZ, 0x1f, R18 ;  /* 0x0000001fff137819 */ /* 0x000fe20000011412 */
[----:B------:R-:W-:-:S05]  /*1be0*/  IMAD.SHL.U32 R28, R28, 0x80, RZ ;  /* 0x000000801c1c7824 */ /* 0x000fca00078e00ff */
[----:B------:R-:W-:Y:S01]  /*1bf0*/  LOP3.LUT R28, R28, 0x380, RZ, 0xc0, !PT ;  /* 0x000003801c1c7812 */ /* 0x000fe200078ec0ff */
[----:B------:R-:W-:-:S04]  /*1c00*/  IMAD.WIDE.U32 R10, R23, R32, R16 ;  /* 0x00000020170a7225 */ /* 0x000fc800078e0010 */
[----:B------:R-:W-:-:S05]  /*1c10*/  IMAD.SHL.U32 R29, R23, 0x80, RZ ;  /* 0x00000080171d7824 */ /* 0x000fca00078e00ff */
[----:B------:R-:W-:Y:S01]  /*1c20*/  LOP3.LUT R29, R29, 0x380, RZ, 0xc0, !PT ;  /* 0x000003801d1d7812 */ /* 0x000fe200078ec0ff */
[----:B------:R-:W-:-:S04]  /*1c30*/  VIADD R30, R23, 0x20 ;  /* 0x00000020171e7836 */ /* 0x000fc80000000000 */
[----:B------:R-:W-:-:S05]  /*1c40*/  IMAD.SHL.U32 R30, R30, 0x80, RZ ;  /* 0x000000801e1e7824 */ /* 0x000fca00078e00ff */
[----:B------:R-:W-:-:S04]  /*1c50*/  LOP3.LUT R30, R30, 0x380, RZ, 0xc0, !PT ;  /* 0x000003801e1e7812 */ /* 0x000fc800078ec0ff */
[----:B------:R-:W-:Y:S01]  /*1c60*/  SHF.R.U32.HI R30, RZ, 0x3, R30 ;  /* 0x00000003ff1e7819 */ /* 0x000fe2000001161e */
[C---:B------:R-:W-:Y:S01]  /*1c70*/  IMAD.SHL.U32 R90, R104.reuse, 0x20, RZ ;  /* 0x00000020685a7824 */ /* 0x040fe200078e00ff */
[----:B------:R-:W-:Y:S01]  /*1c80*/  SHF.L.U64.HI R91, R104, 0x5, R105 ;  /* 0x00000005685b7819 */ /* 0x000fe20000010269 */
[----:B------:R-:W-:-:S04]  /*1c90*/  IMAD.WIDE.U32 R46, R23, R104, R16 ;  /* 0x00000068172e7225 */ /* 0x000fc800078e0010 */
[----:B------:R-:W-:-:S04]  /*1ca0*/  IMAD.WIDE.U32 R130, R23, R104, R90 ;  /* 0x0000006817827225 */ /* 0x000fc800078e005a */
[----:B------:R-:W-:Y:S02]  /*1cb0*/  VIADD R38, R23, 0x20 ;  /* 0x0000002017267836 */ /* 0x000fe40000000000 */
[----:B------:R-:W-:-:S03]  /*1cc0*/  IMAD.SHL.U32 R112, R39, 0x2, RZ ;  /* 0x0000000227707824 */ /* 0x000fc600078e00ff */
[----:B------:R-:W-:Y:S01]  /*1cd0*/  SHF.R.S32.HI R118, RZ, 0x1f, R38 ;  /* 0x0000001fff767819 */ /* 0x000fe20000011426 */
[----:B------:R-:W-:Y:S02]  /*1ce0*/  VIADD R38, R23, 0x60 ;  /* 0x0000006017267836 */ /* 0x000fe40000000000 */
[----:B------:R-:W-:-:S03]  /*1cf0*/  VIADD R128, R36, 0x8 ;  /* 0x0000000824807836 */ /* 0x000fc60000000000 */
[----:B------:R-:W-:Y:S01]  /*1d00*/  SHF.R.S32.HI R116, RZ, 0x1f, R38 ;  /* 0x0000001fff747819 */ /* 0x000fe20000011426 */
[----:B------:R-:W-:Y:S01]  /*1d10*/  IMAD.SHL.U32 R129, R104, 0x80, RZ ;  /* 0x0000008068817824 */ /* 0x000fe200078e00ff */
[----:B--2---:R-:W-:Y:S02]  /*1d20*/  SHF.R.S32.HI R0, RZ, 0x1f, R27 ;  /* 0x0000001fff007819 */ /* 0x004fe4000001141b */
[----:B------:R-:W-:Y:S02]  /*1d30*/  SEL R101, R27, RZ, !P0 ;  /* 0x000000ff1b657207 */ /* 0x000fe40004000000 */
[----:B------:R-:W-:-:S03]  /*1d40*/  SEL R9, R0, RZ, !P0 ;  /* 0x000000ff00097207 */ /* 0x000fc60004000000 */
[----:B------:R-:W-:Y:S02]  /*1d50*/  IMAD.WIDE.U32 R102, R101, UR4, R4 ;  /* 0x0000000465667c25 */ /* 0x000fe4000f8e0004 */
[----:B------:R-:W0:Y:S02]  /*1d60*/  LDC.64 R4, c[0x0][0x408] ;  /* 0x00010200ff047b82 */ /* 0x000e240000000a00 */
[----:B------:R-:W-:-:S04]  /*1d70*/  IMAD R0, R9, UR4, RZ ;  /* 0x0000000409007c24 */ /* 0x000fc8000f8e02ff */
[----:B------:R-:W-:Y:S01]  /*1d80*/  IMAD R41, R101, UR5, R0 ;  /* 0x0000000565297c24 */ /* 0x000fe2000f8e0200 */
[----:B------:R-:W-:Y:S05]  /*1d90*/  @!P6 WARPSYNC.ALL ;  /* 0x000000000000e948 */ /* 0x000fea0003800000 */
[----:B------:R-:W-:Y:S02]  /*1da0*/  ULDC.64 UR4, c[0x0][0x330] ;  /* 0x0000cc0000047ab9 */ /* 0x000fe40000000a00 */
[----:B------:R-:W-:Y:S02]  /*1db0*/  IMAD R0, R8, UR4, RZ ;  /* 0x0000000408007c24 */ /* 0x000fe4000f8e02ff */
[----:B------:R-:W-:-:S04]  /*1dc0*/  IMAD.WIDE.U32 R6, R31, UR4, R16 ;  /* 0x000000041f067c25 */ /* 0x000fc8000f8e0010 */
[----:B------:R-:W-:Y:S01]  /*1dd0*/  IMAD R3, R31, UR5, R0 ;  /* 0x000000051f037c24 */ /* 0x000fe2000f8e0200 */
[----:B------:R-:W-:-:S03]  /*1de0*/  ULDC.64 UR4, c[0x0][0x338] ;  /* 0x0000ce0000047ab9 */ /* 0x000fc60000000a00 */
[----:B------:R-:W-:Y:S02]  /*1df0*/  IMAD.IADD R7, R7, 0x1, R3 ;  /* 0x0000000107077824 */ /* 0x000fe400078e0203 */
[----:B------:R-:W-:-:S04]  /*1e00*/  IMAD R3, R9, UR4, RZ ;  /* 0x0000000409037c24 */ /* 0x000fc8000f8e02ff */
[----:B------:R-:W-:Y:S01]  /*1e10*/  IMAD R109, R101, UR5, R3 ;  /* 0x00000005656d7c24 */ /* 0x000fe2000f8e0203 */
[----:B------:R-:W-:Y:S01]  /*1e20*/  SEL R3, R39, RZ, P2 ;  /* 0x000000ff27037207 */ /* 0x000fe20001000000 */
[----:B0-----:R-:W-:-:S04]  /*1e30*/  IMAD R12, R34, R4, RZ ;  /* 0x00000004220c7224 */ /* 0x001fc800078e02ff */
[----:B------:R-:W-:Y:S02]  /*1e40*/  IMAD.IADD R3, R16, 0x1, R3 ;  /* 0x0000000110037824 */ /* 0x000fe400078e0203 */
[----:B------:R-:W-:-:S03]  /*1e50*/  IMAD.WIDE.U32 R8, R23, R4, R18 ;  /* 0x0000000417087225 */ /* 0x000fc600078e0012 */
[----:B------:R-:W-:Y:S01]  /*1e60*/  SHF.R.S32.HI R14, RZ, 0x1f, R3 ;  /* 0x0000001fff0e7819 */ /* 0x000fe20000011403 */
[----:B------:R-:W-:-:S03]  /*1e70*/  IMAD R93, R23, R5, R12 ;  /* 0x00000005175d7224 */ /* 0x000fc600078e020c */
[----:B------:R-:W-:Y:S01]  /*1e80*/  LEA.HI R48, R14, R3, RZ, 0x4 ;  /* 0x000000030e307211 */ /* 0x000fe200078f20ff */
[----:B------:R-:W-:-:S03]  /*1e90*/  IMAD.IADD R95, R9, 0x1, R93 ;  /* 0x00000001095f7824 */ /* 0x000fc600078e025d */
[----:B------:R-:W-:Y:S02]  /*1ea0*/  LOP3.LUT R9, R28, 0x70, R48, 0xf8, !PT ;  /* 0x000000701c097812 */ /* 0x000fe400078ef830 */
[----:B------:R-:W0:Y:S01]  /*1eb0*/  S2R R28, SR_TID.X ;  /* 0x00000000001c7919 */ /* 0x000e220000002100 */
[----:B------:R-:W-:Y:S02]  /*1ec0*/  IMAD R0, R34, R32, RZ ;  /* 0x0000002022007224 */ /* 0x000fe400078e02ff */
[----:B------:R-:W-:Y:S02]  /*1ed0*/  VIADD R27, R23, 0x40 ;  /* 0x00000040171b7836 */ /* 0x000fe40000000000 */
[----:B------:R-:W-:-:S04]  /*1ee0*/  IMAD.WIDE.U32 R100, R101, UR4, R6 ;  /* 0x0000000465647c25 */ /* 0x000fc8000f8e0006 */
[----:B------:R-:W-:Y:S02]  /*1ef0*/  IMAD.MOV.U32 R94, RZ, RZ, R8 ;  /* 0x000000ffff5e7224 */ /* 0x000fe400078e0008 */
[----:B------:R-:W-:Y:S01]  /*1f00*/  IMAD R13, R23, R33, R0 ;  /* 0x00000021170d7224 */ /* 0x000fe200078e0200 */
[----:B------:R-:W-:Y:S01]  /*1f10*/  SHF.L.U32 R27, R27, 0x7, RZ ;  /* 0x000000071b1b7819 */ /* 0x000fe200000006ff */
[----:B------:R-:W-:Y:S01]  /*1f20*/  IMAD.WIDE.U32 R6, R23, R32, R18 ;  /* 0x0000002017067225 */ /* 0x000fe200078e0012 */
[----:B-----5:R-:W-:Y:S01]  /*1f30*/  SHF.R.S32.HI R31, RZ, 0x1f, R113 ;  /* 0x0000001fff1f7819 */ /* 0x020fe20000011471 */
[----:B------:R-:W-:Y:S02]  /*1f40*/  ULDC UR4, c[0x0][0x2f4] ;  /* 0x0000bd0000047ab9 */ /* 0x000fe40000000800 */
[----:B------:R-:W-:Y:S01]  /*1f50*/  IMAD.IADD R11, R13, 0x1, R11 ;  /* 0x000000010d0b7824 */ /* 0x000fe200078e020b */
[----:B------:R-:W-:Y:S01]  /*1f60*/  IADD3 R7, R7, R13, RZ ;  /* 0x0000000d07077210 */ /* 0x000fe20007ffe0ff */
[----:B------:R-:W-:Y:S01]  /*1f70*/  IMAD.WIDE.U32 R12, R23, R4, R16 ;  /* 0x00000004170c7225 */ /* 0x000fe200078e0010 */
[----:B------:R-:W-:-:S02]  /*1f80*/  LOP3.LUT R27, R27, 0x380, RZ, 0xc0, !PT ;  /* 0x000003801b1b7812 */ /* 0x000fc400078ec0ff */
[----:B------:R-:W-:Y:S01]  /*1f90*/  LEA.HI R8, R14, R3, RZ, 0x7 ;  /* 0x000000030e087211 */ /* 0x000fe200078f38ff */
[----:B------:R-:W-:Y:S01]  /*1fa0*/  IMAD.MOV.U32 R92, RZ, RZ, R12 ;  /* 0x000000ffff5c7224 */ /* 0x000fe200078e000c */
[--C-:B------:R-:W-:Y:S02]  /*1fb0*/  LOP3.LUT R3, R29, 0x70, R48.reuse, 0xf8, !PT ;  /* 0x000000701d037812 */ /* 0x100fe400078ef830 */
[----:B------:R-:W-:Y:S01]  /*1fc0*/  LOP3.LUT R12, R27, 0x70, R48, 0xf8, !PT ;  /* 0x000000701b0c7812 */ /* 0x000fe200078ef830 */
[C---:B------:R-:W-:Y:S01]  /*1fd0*/  IMAD.SHL.U32 R27, R23.reuse, 0x80, RZ ;  /* 0x00000080171b7824 */ /* 0x040fe200078e00ff */
[----:B------:R-:W-:Y:S01]  /*1fe0*/  IADD3 R29, R23, 0x40, RZ ;  /* 0x00000040171d7810 */ /* 0x000fe20007ffe0ff */
[----:B0-----:R-:W-:-:S03]  /*1ff0*/  VIADD R35, R28, 0xffffff80 ;  /* 0xffffff801c237836 */ /* 0x001fc60000000000 */
[----:B------:R-:W-:Y:S01]  /*2000*/  LOP3.LUT R27, R27, 0x380, RZ, 0xc0, !PT ;  /* 0x000003801b1b7812 */ /* 0x000fe200078ec0ff */
[----:B------:R-:W-:Y:S01]  /*2010*/  IMAD.SHL.U32 R29, R29, 0x80, RZ ;  /* 0x000000801d1d7824 */ /* 0x000fe200078e00ff */
[----:B------:R-:W-:Y:S02]  /*2020*/  SHF.R.S32.HI R28, RZ, 0x1f, R35 ;  /* 0x0000001fff1c7819 */ /* 0x000fe40000011423 */
[----:B------:R-:W-:Y:S02]  /*2030*/  SHF.R.U32.HI R27, RZ, 0x3, R27 ;  /* 0x00000003ff1b7819 */ /* 0x000fe4000001161b */
[----:B------:R-:W-:Y:S02]  /*2040*/  LEA.HI R28, R28, R35, RZ, 0x6 ;  /* 0x000000231c1c7211 */ /* 0x000fe400078f30ff */
[----:B------:R-:W-:Y:S02]  /*2050*/  LOP3.LUT R29, R29, 0x380, RZ, 0xc0, !PT ;  /* 0x000003801d1d7812 */ /* 0x000fe400078ec0ff */
[----:B------:R-:W-:Y:S01]  /*2060*/  SHF.L.U32 R8, R8, 0x7, RZ ;  /* 0x0000000708087819 */ /* 0x000fe200000006ff */
[----:B------:R-:W-:Y:S01]  /*2070*/  IMAD.SHL.U32 R28, R28, 0x10, RZ ;  /* 0x000000101c1c7824 */ /* 0x000fe200078e00ff */
[----:B------:R-:W-:-:S02]  /*2080*/  LOP3.LUT R3, R3, R27, RZ, 0x3c, !PT ;  /* 0x0000001b03037212 */ /* 0x000fc400078e3cff */
[----:B------:R-:W-:Y:S02]  /*2090*/  LOP3.LUT R14, R237, 0x70, R48, 0xf8, !PT ;  /* 0x00000070ed0e7812 */ /* 0x000fe400078ef830 */
[----:B------:R-:W-:Y:S02]  /*20a0*/  SHF.R.U32.HI R29, RZ, 0x3, R29 ;  /* 0x00000003ff1d7819 */ /* 0x000fe4000001161d */
[----:B------:R-:W-:Y:S02]  /*20b0*/  SHF.R.U32.HI R27, RZ, 0x3, R237 ;  /* 0x00000003ff1b7819 */ /* 0x000fe400000116ed */
[----:B------:R-:W-:Y:S02]  /*20c0*/  IADD3 R93, R93, R13, RZ ;  /* 0x0000000d5d5d7210 */ /* 0x000fe40007ffe0ff */
[----:B------:R-:W-:Y:S02]  /*20d0*/  LOP3.LUT R8, R8, 0xffffc000, RZ, 0xc0, !PT ;  /* 0xffffc00008087812 */ /* 0x000fe400078ec0ff */
[----:B------:R-:W-:-:S02]  /*20e0*/  LOP3.LUT R28, R28, 0xfffffc00, RZ, 0xc0, !PT ;  /* 0xfffffc001c1c7812 */ /* 0x000fc400078ec0ff */
[----:B------:R-:W-:Y:S02]  /*20f0*/  LOP3.LUT R9, R9, R30, RZ, 0x3c, !PT ;  /* 0x0000001e09097212 */ /* 0x000fe400078e3cff */
[----:B------:R-:W-:Y:S02]  /*2100*/  LOP3.LUT R13, R12, R29, RZ, 0x3c, !PT ;  /* 0x0000001d0c0d7212 */ /* 0x000fe400078e3cff */
[----:B------:R-:W-:Y:S02]  /*2110*/  LOP3.LUT R27, R14, R27, RZ, 0x3c, !PT ;  /* 0x0000001b0e1b7212 */ /* 0x000fe400078e3cff */
[-C--:B------:R-:W-:Y:S02]  /*2120*/  IADD3 R30, R3, R8.reuse, R28 ;  /* 0x00000008031e7210 */ /* 0x080fe40007ffe01c */
[-C--:B---3--:R-:W-:Y:S02]  /*2130*/  IADD3 R29, R9, R8.reuse, R26 ;  /* 0x00000008091d7210 */ /* 0x088fe40007ffe01a */
[----:B------:R-:W-:-:S02]  /*2140*/  IADD3 R28, R13, R8, R21 ;  /* 0x000000080d1c7210 */ /* 0x000fc40007ffe015 */
[----:B----4-:R-:W-:Y:S01]  /*2150*/  IADD3 R27, R27, R8, R15 ;  /* 0x000000081b1b7210 */ /* 0x010fe20007ffe00f */
[----:B------:R-:W-:Y:S01]  /*2160*/  IMAD R8, R31, R4, RZ ;  /* 0x000000041f087224 */ /* 0x000fe200078e02ff */
[----:B------:R-:W-:Y:S01]  /*2170*/  SHF.L.U64.HI R12, R4, 0x5, R5 ;  /* 0x00000005040c7819 */ /* 0x000fe20000010205 */
[----:B------:R-:W-:Y:S01]  /*2180*/  IMAD.WIDE.U32 R98, R113, R32, R6 ;  /* 0x0000002071627225 */ /* 0x000fe200078e0006 */
[----:B------:R-:W-:-:S03]  /*2190*/  IADD3 R35, R23, 0x40, RZ ;  /* 0x0000004017237810 */ /* 0x000fc60007ffe0ff */
[C---:B------:R-:W-:Y:S01]  /*21a0*/  IMAD.WIDE.U32 R96, R113.reuse, R32, R10 ;  /* 0x0000002071607225 */ /* 0x040fe200078e000a */
[C-C-:B------:R-:W-:Y:S02]  /*21b0*/  SHF.L.U64.HI R11, R4.reuse, 0x6, R5.reuse ;  /* 0x00000006040b7819 */ /* 0x140fe40000010205 */
[C---:B------:R-:W-:Y:S01]  /*21c0*/  SHF.L.U64.HI R10, R4.reuse, 0x7, R5 ;  /* 0x00000007040a7819 */ /* 0x040fe20000010205 */
[C---:B------:R-:W-:Y:S01]  /*21d0*/  IMAD R45, R113.reuse, R5, R8 ;  /* 0x00000005712d7224 */ /* 0x040fe200078e0208 */
[C---:B------:R-:W-:Y:S01]  /*21e0*/  SHF.L.U32 R8, R4.reuse, 0x6, RZ ;  /* 0x0000000604087819 */ /* 0x040fe200000006ff */
[----:B------:R-:W-:Y:S02]  /*21f0*/  IMAD.SHL.U32 R9, R4, 0x20, RZ ;  /* 0x0000002004097824 */ /* 0x000fe400078e00ff */
[----:B------:R-:W-:-:S04]  /*2200*/  IMAD.WIDE.U32 R94, R113, R4, R94 ;  /* 0x00000004715e7225 */ /* 0x000fc800078e005e */
[----:B------:R-:W-:-:S04]  /*2210*/  IMAD.WIDE.U32 R92, R113, R4, R92 ;  /* 0x00000004715c7225 */ /* 0x000fc800078e005c */
[----:B------:R-:W-:Y:S02]  /*2220*/  IMAD.SHL.U32 R7, R4, 0x80, RZ ;  /* 0x0000008004077824 */ /* 0x000fe400078e00ff */
[----:B------:R-:W-:Y:S01]  /*2230*/  IMAD R4, R34, R104, RZ ;  /* 0x0000006822047224 */ /* 0x000fe200078e02ff */
[----:B------:R-:W-:-:S03]  /*2240*/  SHF.R.S32.HI R117, RZ, 0x1f, R35 ;  /* 0x0000001fff757819 */ /* 0x000fc60000011423 */
[C---:B------:R-:W-:Y:S01]  /*2250*/  IMAD R35, R23.reuse, R105, R4 ;  /* 0x0000006917237224 */ /* 0x040fe200078e0204 */
[----:B------:R-:W-:Y:S01]  /*2260*/  IADD3 R88, P0, R23, R88, RZ ;  /* 0x0000005817587210 */ /* 0x000fe20007f1e0ff */
[----:B------:R-:W-:Y:S01]  /*2270*/  IMAD R20, R31, R32, RZ ;  /* 0x000000201f147224 */ /* 0x000fe200078e02ff */
[----:B------:R-:W-:Y:S02]  /*2280*/  IADD3 R4, P1, R90, R130, RZ ;  /* 0x000000825a047210 */ /* 0x000fe40007f3e0ff */
[----:B------:R-:W-:Y:S01]  /*2290*/  IADD3 R5, R35, R131, RZ ;  /* 0x0000008323057210 */ /* 0x000fe20007ffe0ff */
[----:B------:R-:W-:Y:S01]  /*22a0*/  IMAD R37, R113, R33, R20 ;  /* 0x0000002171257224 */ /* 0x000fe200078e0214 */
[----:B------:R-:W-:Y:S01]  /*22b0*/  IADD3.X R89, R34, R43, RZ, P0, !PT ;  /* 0x0000002b22597210 */ /* 0x000fe200007fe4ff */
[----:B------:R-:W-:Y:S01]  /*22c0*/  IMAD.SHL.U32 R14, R32, 0x40, RZ ;  /* 0x00000040200e7824 */ /* 0x000fe200078e00ff */
[----:B------:R-:W-:Y:S01]  /*22d0*/  IADD3 R39, P0, R102, R46, RZ ;  /* 0x0000002e66277210 */ /* 0x000fe20007f1e0ff */
[C---:B------:R-:W-:Y:S01]  /*22e0*/  IMAD.SHL.U32 R13, R32.reuse, 0x80, RZ ;  /* 0x00000080200d7824 */ /* 0x040fe200078e00ff */
[C---:B------:R-:W-:Y:S01]  /*22f0*/  SHF.L.U64.HI R26, R32.reuse, 0x5, R33 ;  /* 0x00000005201a7819 */ /* 0x040fe20000010221 */
[----:B------:R-:W-:Y:S01]  /*2300*/  IMAD.IADD R34, R47, 0x1, R35 ;  /* 0x000000012f227824 */ /* 0x000fe200078e0223 */
[C---:B------:R-:W-:Y:S01]  /*2310*/  SHF.L.U64.HI R21, R32.reuse, 0x6, R33 ;  /* 0x0000000620157819 */ /* 0x040fe20000010221 */
[----:B------:R-:W-:Y:S01]  /*2320*/  IMAD.IADD R41, R103, 0x1, R41 ;  /* 0x0000000167297824 */ /* 0x000fe200078e0229 */
[----:B------:R-:W-:-:S02]  /*2330*/  SHF.L.U64.HI R20, R32, 0x7, R33 ;  /* 0x0000000720147819 */ /* 0x000fc40000010221 */
[----:B------:R-:W-:Y:S01]  /*2340*/  SHF.L.U32 R15, R32, 0x5, RZ ;  /* 0x00000005200f7819 */ /* 0x000fe200000006ff */
[----:B------:R-:W-:Y:S01]  /*2350*/  IMAD.X R32, R5, 0x1, R91, P1 ;  /* 0x0000000105207824 */ /* 0x000fe200008e065b */
[----:B------:R-:W-:Y:S01]  /*2360*/  P2R R0, PR, RZ, 0x4 ;  /* 0x00000004ff007803 */ /* 0x000fe20000000000 */
[----:B------:R-:W-:Y:S01]  /*2370*/  VIADD R6, R16, 0x80 ;  /* 0x0000008010067836 */ /* 0x000fe20000000000 */
[----:B------:R-:W-:Y:S01]  /*2380*/  IADD3 R31, P1, R4, R90, RZ ;  /* 0x0000005a041f7210 */ /* 0x000fe20007f3e0ff */
[----:B------:R-:W-:Y:S01]  /*2390*/  IMAD.X R44, R34, 0x1, R41, P0 ;  /* 0x00000001222c7824 */ /* 0x000fe200000e0629 */
[----:B------:R-:W-:Y:S02]  /*23a0*/  IADD3 R42, P3, R102, 0x80, RZ ;  /* 0x00000080662a7810 */ /* 0x000fe40007f7e0ff */
[----:B------:R-:W-:Y:S02]  /*23b0*/  IADD3 R43, P2, R39, 0x80, RZ ;  /* 0x00000080272b7810 */ /* 0x000fe40007f5e0ff */
[----:B------:R-:W-:Y:S01]  /*23c0*/  LOP3.LUT R40, R48, 0xfffffff0, RZ, 0xc0, !PT ;  /* 0xfffffff030287812 */ /* 0x000fe200078ec0ff */
[----:B------:R-:W-:Y:S01]  /*23d0*/  IMAD.X R35, R32, 0x1, R91, P1 ;  /* 0x0000000120237824 */ /* 0x000fe200008e065b */
[C---:B------:R-:W-:Y:S01]  /*23e0*/  SHF.L.U64.HI R3, R104.reuse, 0x7, R105 ;  /* 0x0000000768037819 */ /* 0x040fe20000010269 */
[----:B------:R-:W-:Y:S01]  /*23f0*/  IMAD.IADD R36, R99, 0x1, R37 ;  /* 0x0000000163247824 */ /* 0x000fe200078e0225 */
[----:B------:R-:W-:Y:S01]  /*2400*/  SHF.L.U64.HI R33, R104, 0x6, R105 ;  /* 0x0000000668217819 */ /* 0x000fe20000010269 */
[----:B------:R-:W-:Y:S01]  /*2410*/  IMAD.IADD R38, R95, 0x1, R45 ;  /* 0x000000015f267824 */ /* 0x000fe200078e022d */
[----:B------:R-:W-:Y:S01]  /*2420*/  IADD3 R37, R37, R97, RZ ;  /* 0x0000006125257210 */ /* 0x000fe20007ffe0ff */
[----:B------:R-:W-:Y:S01]  /*2430*/  IMAD.X R107, RZ, RZ, R41, P3 ;  /* 0x000000ffff6b7224 */ /* 0x000fe200018e0629 */
[----:B------:R-:W-:Y:S01]  /*2440*/  @!P6 BAR.SYNC.DEFER_BLOCKING 0x9, 0x100 ;  /* 0x024400000000eb1d */ /* 0x000fe20000010000 */
[----:B------:R-:W-:Y:S01]  /*2450*/  ISETP.GE.AND P0, PT, R16, UR4, PT ;  /* 0x0000000410007c0c */ /* 0x000fe2000bf06270 */
[----:B------:R-:W-:Y:S01]  /*2460*/  IMAD.X R108, RZ, RZ, R44, P2 ;  /* 0x000000ffff6c7224 */ /* 0x000fe200010e062c */
[----:B------:R-:W-:Y:S01]  /*2470*/  ISETP.GE.AND P1, PT, R6, UR4, PT ;  /* 0x0000000406007c0c */ /* 0x000fe2000bf26270 */
[----:B------:R-:W-:Y:S01]  /*2480*/  IMAD.IADD R109, R101, 0x1, R109 ;  /* 0x00000001656d7824 */ /* 0x000fe200078e026d */
[----:B------:R-:W-:-:S02]  /*2490*/  IADD3 R45, R45, R93, RZ ;  /* 0x0000005d2d2d7210 */ /* 0x000fc40007ffe0ff */
[----:B------:R-:W-:Y:S02]  /*24a0*/  SHF.R.S32.HI R105, RZ, 0x4, R48 ;  /* 0x00000004ff697819 */ /* 0x000fe40000011430 */
[----:B------:R-:W-:-:S07]  /*24b0*/  SHF.R.S32.HI R106, RZ, 0x1f, R40 ;  /* 0x0000001fff6a7819 */ /* 0x000fce0000011428 */
.L_x_435:
[----:B------:R-:W2:Y:S01]  /*24c0*/  LDL R48, [R1+0x34] ;  /* 0x0000340001307983 */ /* 0x000ea20000100800 */
[----:B------:R-:W0:Y:S01]  /*24d0*/  LDC R122, c[0x0][0x3f4] ;  /* 0x0000fd00ff7a7b82 */ /* 0x000e220000000800 */
[----:B------:R-:W-:Y:S01]  /*24e0*/  IADD3 R25, R25, -0x1, RZ ;  /* 0xffffffff19197810 */ /* 0x000fe20007ffe0ff */
[----:B------:R-:W-:Y:S05]  /*24f0*/  YIELD ;  /* 0x0000000000007946 */ /* 0x000fea0003800000 */
[----:B------:R-:W-:Y:S01]  /*2500*/  ISETP.GT.AND P3, PT, R25, R24, PT ;  /* 0x000000181900720c */ /* 0x000fe20003f64270 */
[----:B------:R-:W-:Y:S03]  /*2510*/  BSSY B0, `(.L_x_352) ;  /* 0x0000928000007945 */ /* 0x000fe60003800000 */
[----:B------:R-:W-:-:S02]  /*2520*/  P2R R111, PR, RZ, 0x8 ;  /* 0x00000008ff6f7803 */ /* 0x000fc40000000000 */
[----:B0-----:R-:W-:Y:S01]  /*2530*/  ISETP.GE.AND P2, PT, R122, 0x1, PT ;  /* 0x000000017a00780c */ /* 0x001fe20003f46270 */
[----:B--2---:R-:W-:-:S04]  /*2540*/  IMAD R49, R232, 0x8000, R48 ;  /* 0x00008000e8317824 */ /* 0x004fc800078e0230 */
[----:B------:R-:W-:-:S08]  /*2550*/  IMAD.IADD R114, R22, 0x1, R49 ;  /* 0x0000000116727824 */ /* 0x000fd000078e0231 */
[----:B------:R-:W-:Y:S05]  /*2560*/  @!P2 BRA `(.L_x_353) ;  /* 0x0000008c0038a947 */ /* 0x000fea0003800000 */
[----:B------:R-:W-:Y:S01]  /*2570*/  ULDC.U8 UR4, c[0x0][0x410] ;  /* 0x0001040000047ab9 */ /* 0x000fe20000000000 */
[----:B------:R-:W-:Y:S01]  /*2580*/  SHF.R.S32.HI R48, RZ, 0x1f, R25 ;  /* 0x0000001fff307819 */ /* 0x000fe20000011419 */
[-C--:B------:R-:W-:Y:S01]  /*2590*/  IMAD R49, R3, R25.reuse, RZ ;  /* 0x0000001903317224 */ /* 0x080fe200078e02ff */
[----:B------:R-:W-:Y:S01]  /*25a0*/  ISETP.NE.AND P2, PT, RZ, UR4, PT ;  /* 0x00000004ff007c0c */ /* 0x000fe2000bf45270 */
[-C--:B------:R-:W-:Y:S02]  /*25b0*/  IMAD R50, R20, R25.reuse, RZ ;  /* 0x0000001914327224 */ /* 0x080fe400078e02ff */
[----:B------:R-:W-:Y:S02]  /*25c0*/  IMAD R51, R10, R25, RZ ;  /* 0x000000190a337224 */ /* 0x000fe400078e02ff */
[C---:B------:R-:W-:Y:S02]  /*25d0*/  IMAD R123, R48.reuse, R129, R49 ;  /* 0x00000081307b7224 */ /* 0x040fe400078e0231 */
[----:B------:R-:W-:-:S02]  /*25e0*/  IMAD R53, R48, R13, R50 ;  /* 0x0000000d30357224 */ /* 0x000fc400078e0232 */
[----:B------:R-:W-:Y:S02]  /*25f0*/  IMAD R127, R48, R7, R51 ;  /* 0x00000007307f7224 */ /* 0x000fe400078e0233 */
[----:B------:R-:W-:Y:S02]  /*2600*/  IMAD R115, R25, -0x80, R2 ;  /* 0xffffff8019737824 */ /* 0x000fe400078e0202 */
[----:B------:R-:W-:-:S03]  /*2610*/  IMAD.WIDE.U32 R48, R13, R25, RZ ;  /* 0x000000190d307225 */ /* 0x000fc600078e00ff */
[----:B------:R-:W-:Y:S01]  /*2620*/  VIMNMX R115, R115, 0x80, PT ;  /* 0x0000008073737848 */ /* 0x000fe20003fe0100 */
[----:B------:R-:W-:Y:S01]  /*2630*/  IMAD.WIDE.U32 R120, R129, R25, RZ ;  /* 0x0000001981787225 */ /* 0x000fe200078e00ff */
[----:B------:R-:W-:-:S03]  /*2640*/  IADD3 R133, R49, R53, RZ ;  /* 0x0000003531857210 */ /* 0x000fc60007ffe0ff */
[----:B------:R-:W-:-:S04]  /*2650*/  IMAD.WIDE.U32 R50, R7, R25, RZ ;  /* 0x0000001907327225 */ /* 0x000fc800078e00ff */
[----:B------:R-:W-:Y:S02]  /*2660*/  IMAD.IADD R123, R121, 0x1, R123 ;  /* 0x00000001797b7824 */ /* 0x000fe400078e027b */
[----:B------:R-:W-:Y:S01]  /*2670*/  IMAD.IADD R127, R51, 0x1, R127 ;  /* 0x00000001337f7824 */ /* 0x000fe200078e027f */
[----:B------:R-:W-:Y:S06]  /*2680*/  @!P2 BRA `(.L_x_354) ;  /* 0x0000004000e8a947 */ /* 0x000fec0003800000 */
[----:B------:R-:W-:Y:S01]  /*2690*/  ISETP.GE.AND P2, PT, R23, R115, PT ;  /* 0x000000731700720c */ /* 0x000fe20003f46270 */
[----:B------:R-:W-:Y:S01]  /*26a0*/  BSSY B1, `(.L_x_355) ;  /* 0x0000017000017945 */ /* 0x000fe20003800000 */
[----:B------:R-:W-:Y:S02]  /*26b0*/  CS2R R68, SRZ ;  /* 0x0000000000447805 */ /* 0x000fe4000001ff00 */
[----:B------:R-:W-:Y:S02]  /*26c0*/  CS2R R76, SRZ ;  /* 0x00000000004c7805 */ /* 0x000fe4000001ff00 */
[----:B------:R-:W-:Y:S02]  /*26d0*/  CS2R R80, SRZ ;  /* 0x0000000000507805 */ /* 0x000fe4000001ff00 */
[----:B------:R-:W-:Y:S02]  /*26e0*/  CS2R R78, SRZ ;  /* 0x00000000004e7805 */ /* 0x000fe4000001ff00 */
[----:B------:R-:W-:-:S03]  /*26f0*/  CS2R R82, SRZ ;  /* 0x0000000000527805 */ /* 0x000fc6000001ff00 */
[----:B------:R-:W-:Y:S05]  /*2700*/  @P2 BRA `(.L_x_356) ;  /* 0x0000000000402947 */ /* 0x000fea0003800000 */
[----:B------:R-:W-:Y:S01]  /*2710*/  ULDC.64 UR4, c[0x0][0x3e8] ;  /* 0x0000fa0000047ab9 */ /* 0x000fe20000000a00 */
[----:B------:R-:W-:Y:S02]  /*2720*/  CS2R R80, SRZ ;  /* 0x0000000000507805 */ /* 0x000fe4000001ff00 */
[----:B------:R-:W-:Y:S02]  /*2730*/  IADD3 R52, P3, P4, R98, UR4, R48 ;  /* 0x0000000462347c10 */ /* 0x000fe4000fc7e030 */
[----:B------:R-:W-:Y:S02]  /*2740*/  CS2R R82, SRZ ;  /* 0x0000000000527805 */ /* 0x000fe4000001ff00 */
[----:B------:R-:W-:Y:S01]  /*2750*/  IADD3.X R53, R36, UR5, R133, P3, P4 ;  /* 0x0000000524357c10 */ /* 0x000fe20009fe8485 */
[----:B------:R-:W-:Y:S02]  /*2760*/  ULDC.64 UR4, c[0x0][0x400] ;  /* 0x0001000000047ab9 */ /* 0x000fe40000000a00 */
[----:B------:R-:W-:-:S04]  /*2770*/  IADD3 R54, P3, P4, R94, UR4, R50 ;  /* 0x000000045e367c10 */ /* 0x000fc8000fc7e032 */
[----:B------:R-:W-:Y:S02]  /*2780*/  IADD3.X R55, R38, UR5, R127, P3, P4 ;  /* 0x0000000526377c10 */ /* 0x000fe40009fe847f */
[----:B------:R-:W-:Y:S02]  /*2790*/  ISETP.GE.AND P3, PT, R18, R122, PT ;  /* 0x0000007a1200720c */ /* 0x000fe40003f66270 */
[----:B------:R-:W-:Y:S02]  /*27a0*/  CS2R R76, SRZ ;  /* 0x00000000004c7805 */ /* 0x000fe4000001ff00 */
[----:B------:R-:W-:-:S09]  /*27b0*/  CS2R R78, SRZ ;  /* 0x00000000004e7805 */ /* 0x000fd2000001ff00 */
[----:B------:R0:W5:Y:S04]  /*27c0*/  @!P3 LDG.E.64 R80, desc[UR42][R52.64] ;  /* 0x0000002a3450b981 */ /* 0x000168000c1e1b00 */
[----:B------:R0:W5:Y:S01]  /*27d0*/  @!P3 LDG.E.64 R82, desc[UR42][R54.64] ;  /* 0x0000002a3652b981 */ /* 0x000162000c1e1b00 */
[----:B------:R-:W-:-:S13]  /*27e0*/  ISETP.GE.AND P3, PT, R233, R122, PT ;  /* 0x0000007ae900720c */ /* 0x000fda0003f66270 */
[----:B------:R0:W5:Y:S04]  /*27f0*/  @!P3 LDG.E.64 R76, desc[UR42][R52.64+0x40] ;  /* 0x0000402a344cb981 */ /* 0x000168000c1e1b00 */
[----:B------:R0:W5:Y:S02]  /*2800*/  @!P3 LDG.E.64 R78, desc[UR42][R54.64+0x40] ;  /* 0x0000402a364eb981 */ /* 0x000164000c1e1b00 */
.L_x_356:
[----:B------:R-:W-:Y:S05]  /*2810*/  BSYNC B1 ;  /* 0x0000000000017941 */ /* 0x000fea0003800000 */
.L_x_355:
[----:B0-----:R-:W-:Y:S01]  /*2820*/  VIADD R52, R23, 0x20 ;  /* 0x0000002017347836 */ /* 0x001fe20000000000 */
[----:B------:R-:W-:Y:S01]  /*2830*/  BSSY B1, `(.L_x_357) ;  /* 0x0000024000017945 */ /* 0x000fe20003800000 */
[----:B------:R-:W-:Y:S02]  /*2840*/  CS2R R72, SRZ ;  /* 0x0000000000487805 */ /* 0x000fe4000001ff00 */
[----:B------:R-:W-:Y:S02]  /*2850*/  CS2R R70, SRZ ;  /* 0x0000000000467805 */ /* 0x000fe4000001ff00 */
[----:B------:R-:W-:Y:S02]  /*2860*/  CS2R R60, SRZ ;  /* 0x00000000003c7805 */ /* 0x000fe4000001ff00 */
[----:B------:R-:W-:Y:S02]  /*2870*/  ISETP.GE.AND P3, PT, R52, R115, PT ;  /* 0x000000733400720c */ /* 0x000fe40003f66270 */
[----:B------:R-:W-:-:S02]  /*2880*/  CS2R R52, SRZ ;  /* 0x0000000000347805 */ /* 0x000fc4000001ff00 */
[----:B------:R-:W-:Y:S02]  /*2890*/  CS2R R64, SRZ ;  /* 0x0000000000407805 */ /* 0x000fe4000001ff00 */
[----:B------:R-:W-:Y:S02]  /*28a0*/  CS2R R62, SRZ ;  /* 0x00000000003e7805 */ /* 0x000fe4000001ff00 */
[----:B------:R-:W-:Y:S02]  /*28b0*/  CS2R R66, SRZ ;  /* 0x0000000000427805 */ /* 0x000fe4000001ff00 */
[----:B------:R-:W-:Y:S02]  /*28c0*/  CS2R R56, SRZ ;  /* 0x0000000000387805 */ /* 0x000fe4000001ff00 */
[----:B------:R-:W-:Y:S02]  /*28d0*/  CS2R R54, SRZ ;  /* 0x0000000000367805 */ /* 0x000fe4000001ff00 */
[----:B------:R-:W-:Y:S01]  /*28e0*/  CS2R R58, SRZ ;  /* 0x00000000003a7805 */ /* 0x000fe2000001ff00 */
[----:B-----5:R-:W-:Y:S01]  /*28f0*/  IMAD.MOV.U32 R132, RZ, RZ, R76 ;  /* 0x000000ffff847224 */ /* 0x020fe200078e004c */
[----:B------:R-:W-:-:S02]  /*2900*/  MOV R142, R80 ;  /* 0x00000050008e7202 */ /* 0x000fc40000000f00 */
[----:B------:R-:W-:Y:S01]  /*2910*/  CS2R R74, SRZ ;  /* 0x00000000004a7805 */ /* 0x000fe2000001ff00 */
[----:B------:R-:W-:Y:S06]  /*2920*/  @P3 BRA `(.L_x_358) ;  /* 0x0000000000503947 */ /* 0x000fec0003800000 */
[----:B------:R-:W-:Y:S01]  /*2930*/  IADD3 R84, P4, P5, R98, R48, R15 ;  /* 0x0000003062547210 */ /* 0x000fe20007d9e00f */
[----:B------:R-:W-:Y:S01]  /*2940*/  ULDC.64 UR4, c[0x0][0x3e8] ;  /* 0x0000fa0000047ab9 */ /* 0x000fe20000000a00 */
[----:B------:R-:W-:Y:S02]  /*2950*/  CS2R R72, SRZ ;  /* 0x0000000000487805 */ /* 0x000fe4000001ff00 */
[----:B------:R-:W-:Y:S02]  /*2960*/  CS2R R74, SRZ ;  /* 0x00000000004a7805 */ /* 0x000fe4000001ff00 */
[----:B------:R-:W-:Y:S02]  /*2970*/  IADD3.X R69, R36, R133, R26, P4, P5 ;  /* 0x0000008524457210 */ /* 0x000fe400027ea41a */
[----:B------:R-:W-:-:S04]  /*2980*/  IADD3 R86, P4, P5, R94, R50, R9 ;  /* 0x000000325e567210 */ /* 0x000fc80007d9e009 */
[----:B------:R-:W-:Y:S02]  /*2990*/  IADD3.X R68, R38, R127, R12, P4, P5 ;  /* 0x0000007f26447210 */ /* 0x000fe400027ea40c */
[----:B------:R-:W-:-:S04]  /*29a0*/  IADD3 R84, P4, R84, UR4, RZ ;  /* 0x0000000454547c10 */ /* 0x000fc8000ff9e0ff */
[----:B------:R-:W-:Y:S01]  /*29b0*/  IADD3.X R85, R69, UR5, RZ, P4, !PT ;  /* 0x0000000545557c10 */ /* 0x000fe2000a7fe4ff */
[----:B------:R-:W-:Y:S02]  /*29c0*/  ULDC.64 UR4, c[0x0][0x400] ;  /* 0x0001000000047ab9 */ /* 0x000fe40000000a00 */
[----:B------:R-:W-:-:S04]  /*29d0*/  IADD3 R86, P4, R86, UR4, RZ ;  /* 0x0000000456567c10 */ /* 0x000fc8000ff9e0ff */
[----:B------:R-:W-:Y:S02]  /*29e0*/  IADD3.X R87, R68, UR5, RZ, P4, !PT ;  /* 0x0000000544577c10 */ /* 0x000fe4000a7fe4ff */
        /* <DEDUP_REMOVED lines=8> */
.L_x_358:
[----:B------:R-:W-:Y:S05]  /*2a70*/  BSYNC B1 ;  /* 0x0000000000017941 */ /* 0x000fea0003800000 */
.L_x_357:
[----:B0-----:R-:W-:Y:S01]  /*2a80*/  VIADD R84, R23, 0x40 ;  /* 0x0000004017547836 */ /* 0x001fe20000000000 */
[----:B------:R-:W-:Y:S04]  /*2a90*/  BSSY B1, `(.L_x_359) ;  /* 0x0000018000017945 */ /* 0x000fe80003800000 */
[----:B------:R-:W-:-:S04]  /*2aa0*/  ISETP.GE.AND P4, PT, R84, R115, PT ;  /* 0x000000735400720c */ /* 0x000fc80003f86270 */
[----:B------:R-:W-:-:S09]  /*2ab0*/  P2R R143, PR, RZ, 0x10 ;  /* 0x00000010ff8f7803 */ /* 0x000fd20000000000 */
[----:B------:R-:W-:Y:S05]  /*2ac0*/  @P4 BRA `(.L_x_360) ;  /* 0x0000000000504947 */ /* 0x000fea0003800000 */
        /* <DEDUP_REMOVED lines=20> */
.L_x_360:
[----:B------:R-:W-:Y:S05]  /*2c10*/  BSYNC B1 ;  /* 0x0000000000017941 */ /* 0x000fea0003800000 */
.L_x_359:
[----:B0-----:R-:W-:Y:S01]  /*2c20*/  VIADD R84, R23, 0x60 ;  /* 0x0000006017547836 */ /* 0x001fe20000000000 */
[----:B------:R-:W-:Y:S04]  /*2c30*/  BSSY B1, `(.L_x_361) ;  /* 0x000001d000017945 */ /* 0x000fe80003800000 */
[----:B------:R-:W-:-:S13]  /*2c40*/  ISETP.GE.AND P4, PT, R84, R115, PT ;  /* 0x000000735400720c */ /* 0x000fda0003f86270 */
[----:B------:R-:W-:Y:S05]  /*2c50*/  @P4 BRA `(.L_x_362) ;  /* 0x0000000000684947 */ /* 0x000fea0003800000 */
[----:B------:R-:W0:Y:S01]  /*2c60*/  LDC.64 R52, c[0x0][0x3f8] ;  /* 0x0000fe00ff347b82 */ /* 0x000e220000000a00 */
[----:B------:R-:W-:Y:S01]  /*2c70*/  IMAD.MOV.U32 R49, RZ, RZ, R133 ;  /* 0x000000ffff317224 */ /* 0x000fe200078e0085 */
[----:B------:R-:W-:Y:S01]  /*2c80*/  ULDC.64 UR4, c[0x0][0x3e8] ;  /* 0x0000fa0000047ab9 */ /* 0x000fe20000000a00 */
[----:B------:R-:W-:Y:S01]  /*2c90*/  IMAD.MOV.U32 R51, RZ, RZ, R127 ;  /* 0x000000ffff337224 */ /* 0x000fe200078e007f */
[----:B------:R-:W-:Y:S02]  /*2ca0*/  CS2R R56, SRZ ;  /* 0x0000000000387805 */ /* 0x000fe4000001ff00 */
[----:B------:R-:W-:Y:S01]  /*2cb0*/  CS2R R58, SRZ ;  /* 0x00000000003a7805 */ /* 0x000fe2000001ff00 */
[----:B0-----:R-:W-:-:S04]  /*2cc0*/  IMAD.WIDE.U32 R48, R52, 0x60, R48 ;  /* 0x0000006034307825 */ /* 0x001fc800078e0030 */
[----:B------:R-:W-:Y:S01]  /*2cd0*/  IMAD R53, R53, 0x60, RZ ;  /* 0x0000006035357824 */ /* 0x000fe200078e02ff */
[----:B------:R-:W-:-:S04]  /*2ce0*/  IADD3 R48, P5, P6, R98, UR4, R48 ;  /* 0x0000000462307c10 */ /* 0x000fc8000febe030 */
[----:B------:R-:W-:Y:S02]  /*2cf0*/  IADD3 R49, R49, R53, RZ ;  /* 0x0000003531317210 */ /* 0x000fe40007ffe0ff */
[----:B------:R-:W0:Y:S02]  /*2d00*/  LDC.64 R52, c[0x0][0x408] ;  /* 0x00010200ff347b82 */ /* 0x000e240000000a00 */
[----:B------:R-:W-:Y:S01]  /*2d10*/  IADD3.X R49, R36, UR5, R49, P5, P6 ;  /* 0x0000000524317c10 */ /* 0x000fe2000afec431 */
[----:B------:R-:W-:Y:S01]  /*2d20*/  ULDC.64 UR4, c[0x0][0x400] ;  /* 0x0001000000047ab9 */ /* 0x000fe20000000a00 */
[----:B0-----:R-:W-:-:S04]  /*2d30*/  IMAD.WIDE.U32 R50, R52, 0x60, R50 ;  /* 0x0000006034327825 */ /* 0x001fc800078e0032 */
[----:B------:R-:W-:Y:S01]  /*2d40*/  IMAD R53, R53, 0x60, RZ ;  /* 0x0000006035357824 */ /* 0x000fe200078e02ff */
[----:B------:R-:W-:-:S03]  /*2d50*/  IADD3 R50, P5, P6, R94, UR4, R50 ;  /* 0x000000045e327c10 */ /* 0x000fc6000febe032 */
[----:B------:R-:W-:-:S05]  /*2d60*/  IMAD.IADD R51, R51, 0x1, R53 ;  /* 0x0000000133337824 */ /* 0x000fca00078e0235 */
        /* <DEDUP_REMOVED lines=9> */
.L_x_362:
[----:B------:R-:W-:Y:S05]  /*2e00*/  BSYNC B1 ;  /* 0x0000000000017941 */ /* 0x000fea0003800000 */
.L_x_361:
[----:B------:R-:W-:Y:S01]  /*2e10*/  UISETP.NE.AND UP0, UPT, UR47, 0x3, UPT ;  /* 0x000000032f00788c */ /* 0x000fe2000bf05270 */
[----:B------:R-:W-:Y:S01]  /*2e20*/  IMAD.MOV.U32 R141, RZ, RZ, R78 ;  /* 0x000000ffff8d7224 */ /* 0x000fe200078e004e */
[----:B------:R-:W-:Y:S01]  /*2e30*/  MOV R154, R82 ;  /* 0x00000052009a7202 */ /* 0x000fe20000000f00 */
[----:B-----5:R-:W-:Y:S01]  /*2e40*/  IMAD.MOV.U32 R135, RZ, RZ, R68 ;  /* 0x000000ffff877224 */ /* 0x020fe200078e0044 */
[----:B------:R-:W-:Y:S01]  /*2e50*/  MOV R138, R74 ;  /* 0x0000004a008a7202 */ /* 0x000fe20000000f00 */
[----:B------:R-:W-:Y:S01]  /*2e60*/  IMAD.MOV.U32 R137, RZ, RZ, R72 ;  /* 0x000000ffff897224 */ /* 0x000fe200078e0048 */
[----:B------:R-:W-:Y:S01]  /*2e70*/  PLOP3.LUT P5, PT, PT, PT, UP0, 0x80, 0x0 ;  /* 0x000000000000781c */ /* 0x000fe20003faf008 */
[----:B------:R-:W-:Y:S01]  /*2e80*/  IMAD.MOV.U32 R136, RZ, RZ, R70 ;  /* 0x000000ffff887224 */ /* 0x000fe200078e0046 */
[----:B------:R-:W-:Y:S01]  /*2e90*/  MOV R134, R66 ;  /* 0x0000004200867202 */ /* 0x000fe20000000f00 */
[----:B------:R-:W-:Y:S01]  /*2ea0*/  IMAD.MOV.U32 R126, RZ, RZ, R60 ;  /* 0x000000ffff7e7224 */ /* 0x000fe200078e003c */
[----:B------:R-:W-:Y:S01]  /*2eb0*/  MOV R87, R58 ;  /* 0x0000003a00577202 */ /* 0x000fe20000000f00 */
[----:B------:R-:W-:-:S02]  /*2ec0*/  IMAD.MOV.U32 R133, RZ, RZ, R64 ;  /* 0x000000ffff857224 */ /* 0x000fc400078e0040 */
[----:B------:R-:W-:Y:S02]  /*2ed0*/  IMAD.MOV.U32 R127, RZ, RZ, R62 ;  /* 0x000000ffff7f7224 */ /* 0x000fe400078e003e */
[----:B------:R-:W-:Y:S02]  /*2ee0*/  IMAD.MOV.U32 R84, RZ, RZ, R52 ;  /* 0x000000ffff547224 */ /* 0x000fe400078e0034 */
[----:B------:R-:W-:Y:S02]  /*2ef0*/  IMAD.MOV.U32 R86, RZ, RZ, R56 ;  /* 0x000000ffff567224 */ /* 0x000fe400078e0038 */
[----:B------:R-:W-:Y:S01]  /*2f00*/  IMAD.MOV.U32 R85, RZ, RZ, R54 ;  /* 0x000000ffff557224 */ /* 0x000fe200078e0036 */
[----:B------:R-:W-:Y:S06]  /*2f10*/  @!P5 BRA `(.L_x_363) ;  /* 0x000000000004d947 */ /* 0x000fec0003800000 */
[----:B------:R-:W-:Y:S01]  /*2f20*/  BPT.TRAP 0x1 ;  /* 0x000000040000795c */ /* 0x000fe20000300000 */
.L_x_363:
[----:B------:R-:W-:Y:S01]  /*2f30*/  IMAD R110, R232, 0x8, R22 ;  /* 0x00000008e86e7824 */ /* 0x000fe200078e0216 */
[----:B------:R-:W-:Y:S01]  /*2f40*/  SHF.L.U32 R124, R234, 0x1f, RZ ;  /* 0x0000001fea7c7819 */ /* 0x000fe200000006ff */
[----:B------:R-:W-:Y:S03]  /*2f50*/  BSSY B1, `(.L_x_364) ;  /* 0x0000003000017945 */ /* 0x000fe60003800000 */
[----:B------:R-:W1:Y:S02]  /*2f60*/  SYNCS.PHASECHK.TRANS64.TRYWAIT P6, [R110+URZ+0x38890], R124 ;  /* 0x0388907c6e0075a7 */ /* 0x000e6400080c017f */
[----:B-1----:R-:W-:Y:S05]  /*2f70*/  @!P6 BRA `(.L_x_365) ;  /* 0x0000021800a4e947 */ /* 0x002fea0003800000 */
.L_x_659:
[----:B------:R-:W-:Y:S05]  /*2f80*/  BSYNC B1 ;  /* 0x0000000000017941 */ /* 0x000fea0003800000 */
.L_x_364:
[----:B------:R-:W-:Y:S04]  /*2f90*/  BSSY B1, `(.L_x_366) ;  /* 0x00000e8000017945 */ /* 0x000fe80003800000 */
[----:B------:R-:W-:Y:S05]  /*2fa0*/  @P2 BRA `(.L_x_367) ;  /* 0x0000000c00982947 */ /* 0x000fea0003800000 */
[----:B------:R-:W-:Y:S01]  /*2fb0*/  IADD3 R139, P2, R46, R120, RZ ;  /* 0x000000782e8b7210 */ /* 0x000fe20007f5e0ff */
[----:B------:R-:W-:Y:S04]  /*2fc0*/  BSSY B2, `(.L_x_368) ;  /* 0x0000073000027945 */ /* 0x000fe80003800000 */
[----:B------:R-:W-:Y:S01]  /*2fd0*/  IMAD.X R140, R123, 0x1, R34, P2 ;  /* 0x000000017b8c7824 */ /* 0x000fe200010e0622 */
[----:B------:R-:W-:Y:S07]  /*2fe0*/  @P0 BRA `(.L_x_369) ;  /* 0x0000000400c00947 */ /* 0x000fee0003800000 */
[----:B0-----:R0:W2:Y:S01]  /*2ff0*/  LDS.128 R48, [R114+0x28400] ;  /* 0x0284000072307984 */ /* 0x0010a20000000c00 */
[----:B------:R-:W-:Y:S01]  /*3000*/  ISETP.GE.AND P2, PT, R18, R122, PT ;  /* 0x0000007a1200720c */ /* 0x000fe20003f46270 */
[----:B------:R-:W-:-:S12]  /*3010*/  BSSY B3, `(.L_x_370) ;  /* 0x0000069000037945 */ /* 0x000fd80003800000 */
[----:B0-----:R-:W-:Y:S05]  /*3020*/  @P2 BRA `(.L_x_371) ;  /* 0x00000004009c2947 */ /* 0x001fea0003800000 */
[----:B------:R-:W-:Y:S02]  /*3030*/  SHF.R.U32.HI R145, RZ, 0x8, R81 ;  /* 0x00000008ff917819 */ /* 0x000fe40000011651 */
[----:B------:R-:W-:Y:S02]  /*3040*/  SHF.R.U32.HI R80, RZ, 0x8, R83 ;  /* 0x00000008ff507819 */ /* 0x000fe40000011653 */
[----:B------:R-:W-:Y:S02]  /*3050*/  SHF.R.U32.HI R147, RZ, 0x10, R81 ;  /* 0x00000010ff937819 */ /* 0x000fe40000011651 */
[----:B------:R-:W-:Y:S01]  /*3060*/  LOP3.LUT R82, R81, 0xff0000ff, RZ, 0xc0, !PT ;  /* 0xff0000ff51527812 */ /* 0x000fe200078ec0ff */
[----:B------:R-:W-:Y:S01]  /*3070*/  IMAD.SHL.U32 R81, R145, 0x100, RZ ;  /* 0x0000010091517824 */ /* 0x000fe200078e00ff */
[----:B------:R-:W-:Y:S02]  /*3080*/  SHF.R.U32.HI R146, RZ, 0x10, R83 ;  /* 0x00000010ff927819 */ /* 0x000fe40000011653 */
[----:B------:R-:W-:-:S02]  /*3090*/  LOP3.LUT R144, R83, 0xff0000ff, RZ, 0xc0, !PT ;  /* 0xff0000ff53907812 */ /* 0x000fc400078ec0ff */
[----:B------:R-:W-:Y:S01]  /*30a0*/  SHF.L.U32 R83, R80, 0x8, RZ ;  /* 0x0000000850537819 */ /* 0x000fe200000006ff */
[----:B--2---:R-:W-:Y:S01]  /*30b0*/  IMAD.MOV.U32 R80, RZ, RZ, R48 ;  /* 0x000000ffff507224 */ /* 0x004fe200078e0030 */
[----:B------:R-:W-:Y:S01]  /*30c0*/  LOP3.LUT R82, R82, 0xff00, R81, 0xf8, !PT ;  /* 0x0000ff0052527812 */ /* 0x000fe200078ef851 */
[----:B------:R-:W-:Y:S01]  /*30d0*/  IMAD.U32 R81, R147, 0x10000, RZ ;  /* 0x0001000093517824 */ /* 0x000fe200078e00ff */
[----:B------:R-:W-:Y:S01]  /*30e0*/  LOP3.LUT R145, R144, 0xff00, R83, 0xf8, !PT ;  /* 0x0000ff0090917812 */ /* 0x000fe200078ef853 */
[----:B------:R-:W-:Y:S01]  /*30f0*/  IMAD.U32 R144, R146, 0x10000, RZ ;  /* 0x0001000092907824 */ /* 0x000fe200078e00ff */
[----:B------:R-:W-:Y:S02]  /*3100*/  F2FP.F16.E4M3.UNPACK_B R83, R154.H1 ;  /* 0x0000009aff53723e */ /* 0x000fe400030006ff */
[-C--:B------:R-:W-:Y:S02]  /*3110*/  F2FP.F16.E4M3.UNPACK_B R48, R49.reuse ;  /* 0x00000031ff30723e */ /* 0x080fe400020006ff */
[----:B------:R-:W-:Y:S01]  /*3120*/  LOP3.LUT R149, R145, 0xff0000, R144, 0xf8, !PT ;  /* 0x00ff000091957812 */ /* 0x000fe200078ef890 */
[--C-:B------:R-:W-:Y:S01]  /*3130*/  HADD2.F32 R147, -RZ, R83.reuse.H0_H0 ;  /* 0x20000053ff937230 */ /* 0x100fe20000004100 */
[----:B------:R-:W-:Y:S01]  /*3140*/  LOP3.LUT R146, R82, 0xff0000, R81, 0xf8, !PT ;  /* 0x00ff000052927812 */ /* 0x000fe200078ef851 */
[--C-:B------:R-:W-:Y:S01]  /*3150*/  HADD2.F32 R81, -RZ, R48.reuse.H1_H1 ;  /* 0x30000030ff517230 */ /* 0x100fe20000004100 */
[----:B------:R-:W-:Y:S01]  /*3160*/  F2FP.F16.E4M3.UNPACK_B R144, R142.H1 ;  /* 0x0000008eff90723e */ /* 0x000fe200030006ff */
[----:B------:R-:W-:Y:S01]  /*3170*/  HADD2.F32 R48, -RZ, R48.H0_H0 ;  /* 0x20000030ff307230 */ /* 0x000fe20000004100 */
[----:B------:R-:W-:Y:S01]  /*3180*/  F2FP.F16.E4M3.UNPACK_B R49, R49.H1 ;  /* 0x00000031ff31723e */ /* 0x000fe200030006ff */
[----:B------:R-:W-:-:S02]  /*3190*/  HADD2.F32 R148, -RZ, R83.H1_H1 ;  /* 0x30000053ff947230 */ /* 0x000fc40000004100 */
[-C--:B------:R-:W-:Y:S01]  /*31a0*/  FMUL.FTZ R151, R81, R147.reuse ;  /* 0x0000009351977220 */ /* 0x080fe20000410000 */
[--C-:B------:R-:W-:Y:S02]  /*31b0*/  HADD2.F32 R145, -RZ, R144.reuse.H0_H0 ;  /* 0x20000090ff917230 */ /* 0x100fe40000004100 */
[C---:B------:R-:W-:Y:S01]  /*31c0*/  FMUL.FTZ R150, R48.reuse, R147 ;  /* 0x0000009330967220 */ /* 0x040fe20000410000 */
[--C-:B------:R-:W-:Y:S01]  /*31d0*/  HADD2.F32 R83, -RZ, R49.reuse.H1_H1 ;  /* 0x30000031ff537230 */ /* 0x100fe20000004100 */
[----:B------:R-:W-:Y:S01]  /*31e0*/  F2FP.F16.E4M3.UNPACK_B R147, R154 ;  /* 0x0000009aff93723e */ /* 0x000fe200020006ff */
[----:B------:R-:W-:Y:S02]  /*31f0*/  HADD2.F32 R82, -RZ, R49.H0_H0 ;  /* 0x20000031ff527230 */ /* 0x000fe40000004100 */
[-C--:B------:R-:W-:Y:S01]  /*3200*/  FFMA.FTZ R48, R48, R145.reuse, -R151 ;  /* 0x0000009130307223 */ /* 0x080fe20000010897 */
[----:B------:R-:W-:Y:S02]  /*3210*/  HADD2.F32 R144, -RZ, R144.H1_H1 ;  /* 0x30000090ff907230 */ /* 0x000fe40000004100 */
[-C--:B------:R-:W-:Y:S01]  /*3220*/  FMUL.FTZ R151, R83, R148.reuse ;  /* 0x0000009453977220 */ /* 0x080fe20000410000 */
[----:B------:R-:W-:Y:S01]  /*3230*/  FFMA.FTZ R49, R81, R145, R150 ;  /* 0x0000009151317223 */ /* 0x000fe20000010096 */
[C---:B------:R-:W-:Y:S01]  /*3240*/  FMUL.FTZ R148, R82.reuse, R148 ;  /* 0x0000009452947220 */ /* 0x040fe20000410000 */
[----:B------:R-:W-:Y:S01]  /*3250*/  F2FP.F16.E4M3.UNPACK_B R81, R80.H1 ;  /* 0x00000050ff51723e */ /* 0x000fe200030006ff */
[----:B------:R-:W-:Y:S01]  /*3260*/  FFMA.FTZ R154, R82, R144, -R151 ;  /* 0x00000090529a7223 */ /* 0x000fe20000010897 */
[----:B------:R-:W-:Y:S01]  /*3270*/  F2FP.F16.E4M3.UNPACK_B R80, R80 ;  /* 0x00000050ff50723e */ /* 0x000fe200020006ff */
[----:B------:R-:W-:Y:S01]  /*3280*/  FFMA.FTZ R155, R83, R144, R148 ;  /* 0x00000090539b7223 */ /* 0x000fe20000010094 */
[----:B------:R-:W-:Y:S01]  /*3290*/  F2FP.F16.E4M3.UNPACK_B R142, R142 ;  /* 0x0000008eff8e723e */ /* 0x000fe200020006ff */
[----:B------:R-:W-:-:S02]  /*32a0*/  HADD2.F32 R82, -RZ, R81.H0_H0 ;  /* 0x20000051ff527230 */ /* 0x000fc40000004100 */
[----:B------:R-:W-:Y:S01]  /*32b0*/  HADD2.F32 R83, -RZ, R81.H1_H1 ;  /* 0x30000051ff537230 */ /* 0x000fe20000004100 */
[----:B------:R-:W-:Y:S01]  /*32c0*/  F2FP.SATFINITE.E4M3.F32.PACK_AB_MERGE_C R158, R155, R154, RZ ;  /* 0x0000009a9b9e723e */ /* 0x000fe200048070ff */
[--C-:B------:R-:W-:Y:S02]  /*32d0*/  HADD2.F32 R145, -RZ, R147.reuse.H1_H1 ;  /* 0x30000093ff917230 */ /* 0x100fe40000004100 */
[--C-:B------:R-:W-:Y:S01]  /*32e0*/  HADD2.F32 R81, -RZ, R80.reuse.H0_H0 ;  /* 0x20000050ff517230 */ /* 0x100fe20000004100 */
[----:B------:R-:W-:Y:S01]  /*32f0*/  F2FP.SATFINITE.E4M3.F32.PACK_AB_MERGE_C R49, R49, R48, R158 ;  /* 0x000000303131723e */ /* 0x000fe2000480709e */
[----:B------:R-:W-:Y:S02]  /*3300*/  HADD2.F32 R147, -RZ, R147.H0_H0 ;  /* 0x20000093ff937230 */ /* 0x000fe40000004100 */
[-C--:B------:R-:W-:Y:S01]  /*3310*/  FMUL.FTZ R150, R82, R145.reuse ;  /* 0x0000009152967220 */ /* 0x080fe20000410000 */
[----:B------:R-:W-:Y:S02]  /*3320*/  HADD2.F32 R80, -RZ, R80.H1_H1 ;  /* 0x30000050ff507230 */ /* 0x000fe40000004100 */
[----:B------:R-:W-:Y:S01]  /*3330*/  FMUL.FTZ R151, R83, R145 ;  /* 0x0000009153977220 */ /* 0x000fe20000410000 */
[--C-:B------:R-:W-:Y:S01]  /*3340*/  HADD2.F32 R144, -RZ, R142.reuse.H1_H1 ;  /* 0x3000008eff907230 */ /* 0x100fe20000004100 */
[----:B------:R-:W-:Y:S01]  /*3350*/  F2FP.F16.E4M3.UNPACK_B R145, R149.H1 ;  /* 0x00000095ff91723e */ /* 0x000fe200030006ff */
[----:B------:R-:W-:-:S02]  /*3360*/  HADD2.F32 R142, -RZ, R142.H0_H0 ;  /* 0x2000008eff8e7230 */ /* 0x000fc40000004100 */
[-C--:B------:R-:W-:Y:S01]  /*3370*/  FMUL.FTZ R148, R80, R147.reuse ;  /* 0x0000009350947220 */ /* 0x080fe20000410000 */
[----:B------:R-:W-:Y:S01]  /*3380*/  FMUL.FTZ R147, R81, R147 ;  /* 0x0000009351937220 */ /* 0x000fe20000410000 */
[-C--:B------:R-:W-:Y:S01]  /*3390*/  FFMA.FTZ R83, R83, R144.reuse, R150 ;  /* 0x0000009053537223 */ /* 0x080fe20000010096 */
[----:B------:R-:W-:Y:S01]  /*33a0*/  FFMA.FTZ R82, R82, R144, -R151 ;  /* 0x0000009052527223 */ /* 0x000fe20000010897 */
[-C--:B------:R-:W-:Y:S01]  /*33b0*/  FFMA.FTZ R150, R81, R142.reuse, -R148 ;  /* 0x0000008e51967223 */ /* 0x080fe20000010894 */
[----:B------:R-:W-:Y:S01]  /*33c0*/  F2FP.F16.E4M3.UNPACK_B R81, R51.H1 ;  /* 0x00000033ff51723e */ /* 0x000fe200030006ff */
[----:B------:R-:W-:Y:S01]  /*33d0*/  FFMA.FTZ R151, R80, R142, R147 ;  /* 0x0000008e50977223 */ /* 0x000fe20000010093 */
[----:B------:R-:W-:Y:S01]  /*33e0*/  F2FP.F16.E4M3.UNPACK_B R142, R146.H1 ;  /* 0x00000092ff8e723e */ /* 0x000fe200030006ff */
[----:B------:R-:W-:Y:S01]  /*33f0*/  HADD2.F32 R148, -RZ, R145.H1_H1 ;  /* 0x30000091ff947230 */ /* 0x000fe20000004100 */
[----:B------:R-:W-:Y:S01]  /*3400*/  F2FP.SATFINITE.E4M3.F32.PACK_AB_MERGE_C R157, R83, R82, RZ ;  /* 0x00000052539d723e */ /* 0x000fe200048070ff */
[--C-:B------:R-:W-:Y:S01]  /*3410*/  HADD2.F32 R83, -RZ, R81.reuse.H1_H1 ;  /* 0x30000051ff537230 */ /* 0x100fe20000004100 */
[----:B------:R-:W-:Y:S01]  /*3420*/  F2FP.F16.E4M3.UNPACK_B R80, R50.H1 ;  /* 0x00000032ff50723e */ /* 0x000fe200030006ff */
[----:B------:R-:W-:Y:S01]  /*3430*/  HADD2.F32 R82, -RZ, R81.H0_H0 ;  /* 0x20000051ff527230 */ /* 0x000fe20000004100 */
[----:B------:R-:W-:Y:S01]  /*3440*/  F2FP.F16.E4M3.UNPACK_B R149, R149 ;  /* 0x00000095ff95723e */ /* 0x000fe200020006ff */
[----:B------:R-:W-:Y:S01]  /*3450*/  HADD2.F32 R144, -RZ, R142.H1_H1 ;  /* 0x3000008eff907230 */ /* 0x000fe20000004100 */
[----:B------:R-:W-:Y:S01]  /*3460*/  F2FP.F16.E4M3.UNPACK_B R146, R146 ;  /* 0x00000092ff92723e */ /* 0x000fe200020006ff */
[----:B------:R-:W-:-:S02]  /*3470*/  HADD2.F32 R81, -RZ, R80.H1_H1 ;  /* 0x30000050ff517230 */ /* 0x000fc40000004100 */
[-C--:B------:R-:W-:Y:S01]  /*3480*/  FMUL.FTZ R155, R83, R148.reuse ;  /* 0x00000094539b7220 */ /* 0x080fe20000410000 */
[--C-:B------:R-:W-:Y:S02]  /*3490*/  HADD2.F32 R147, -RZ, R149.reuse.H1_H1 ;  /* 0x30000095ff937230 */ /* 0x100fe40000004100 */
[C---:B------:R-:W-:Y:S01]  /*34a0*/  FMUL.FTZ R156, R82.reuse, R148 ;  /* 0x00000094529c7220 */ /* 0x040fe20000410000 */
[----:B------:R-:W-:Y:S02]  /*34b0*/  HADD2.F32 R80, -RZ, R80.H0_H0 ;  /* 0x20000050ff507230 */ /* 0x000fe40000004100 */
[----:B------:R-:W-:Y:S01]  /*34c0*/  FFMA.FTZ R154, R82, R144, -R155 ;  /* 0x00000090529a7223 */ /* 0x000fe2000001089b */
[----:B------:R-:W-:Y:S02]  /*34d0*/  HADD2.F32 R82, -RZ, R146.H1_H1 ;  /* 0x30000092ff527230 */ /* 0x000fe40000004100 */
[----:B------:R-:W-:Y:S01]  /*34e0*/  FMUL.FTZ R155, R81, R147 ;  /* 0x00000093519b7220 */ /* 0x000fe20000410000 */
[----:B------:R-:W-:Y:S01]  /*34f0*/  F2FP.F16.E4M3.UNPACK_B R51, R51 ;  /* 0x00000033ff33723e */ /* 0x000fe200020006ff */
[C---:B------:R-:W-:Y:S01]  /*3500*/  FMUL.FTZ R148, R80.reuse, R147 ;  /* 0x0000009350947220 */ /* 0x040fe20000410000 */
[----:B------:R-:W-:Y:S01]  /*3510*/  F2FP.F16.E4M3.UNPACK_B R50, R50 ;  /* 0x00000032ff32723e */ /* 0x000fe200020006ff */
[----:B------:R-:W-:Y:S01]  /*3520*/  FFMA.FTZ R155, R80, R82, -R155 ;  /* 0x00000052509b7223 */ /* 0x000fe2000001089b */
[----:B------:R-:W-:-:S02]  /*3530*/  HADD2.F32 R149, -RZ, R149.H0_H0 ;  /* 0x20000095ff957230 */ /* 0x000fc40000004100 */
[----:B------:R-:W-:Y:S01]  /*3540*/  FFMA.FTZ R148, R81, R82, R148 ;  /* 0x0000005251947223 */ /* 0x000fe20000010094 */
[--C-:B------:R-:W-:Y:S02]  /*3550*/  HADD2.F32 R80, -RZ, R51.reuse.H0_H0 ;  /* 0x20000033ff507230 */ /* 0x100fe40000004100 */
[----:B------:R-:W-:Y:S01]  /*3560*/  FFMA.FTZ R147, R83, R144, R156 ;  /* 0x0000009053937223 */ /* 0x000fe2000001009c */
[----:B------:R-:W-:Y:S01]  /*3570*/  HADD2.F32 R81, -RZ, R51.H1_H1 ;  /* 0x30000033ff517230 */ /* 0x000fe20000004100 */
[----:B------:R-:W-:Y:S01]  /*3580*/  F2FP.SATFINITE.E4M3.F32.PACK_AB_MERGE_C R48, R151, R150, R157 ;  /* 0x000000969730723e */ /* 0x000fe2000480709d */
[--C-:B------:R-:W-:Y:S01]  /*3590*/  HADD2.F32 R51, -RZ, R50.reuse.H0_H0 ;  /* 0x20000032ff337230 */ /* 0x100fe20000004100 */
[----:B------:R-:W-:Y:S01]  /*35a0*/  F2FP.SATFINITE.E4M3.F32.PACK_AB_MERGE_C R148, R148, R155, RZ ;  /* 0x0000009b9494723e */ /* 0x000fe200048070ff */
[----:B------:R-:W-:Y:S01]  /*35b0*/  HADD2.F32 R50, -RZ, R50.H1_H1 ;  /* 0x30000032ff327230 */ /* 0x000fe20000004100 */
[----:B------:R-:W-:Y:S01]  /*35c0*/  F2FP.SATFINITE.E4M3.F32.PACK_AB_MERGE_C R147, R147, R154, RZ ;  /* 0x0000009a9393723e */ /* 0x000fe200048070ff */
[----:B------:R-:W-:-:S02]  /*35d0*/  HADD2.F32 R145, -RZ, R145.H0_H0 ;  /* 0x20000091ff917230 */ /* 0x000fc40000004100 */
[----:B------:R-:W-:Y:S02]  /*35e0*/  HADD2.F32 R142, -RZ, R142.H0_H0 ;  /* 0x2000008eff8e7230 */ /* 0x000fe40000004100 */
[----:B------:R-:W-:Y:S01]  /*35f0*/  FMUL.FTZ R82, R50, R149 ;  /* 0x0000009532527220 */ /* 0x000fe20000410000 */
[----:B------:R-:W-:Y:S02]  /*3600*/  HADD2.F32 R146, -RZ, R146.H0_H0 ;  /* 0x20000092ff927230 */ /* 0x000fe40000004100 */
[-C--:B------:R-:W-:Y:S01]  /*3610*/  FMUL.FTZ R83, R81, R145.reuse ;  /* 0x0000009151537220 */ /* 0x080fe20000410000 */
[C---:B------:R-:W-:Y:S01]  /*3620*/  FMUL.FTZ R144, R80.reuse, R145 ;  /* 0x0000009150907220 */ /* 0x040fe20000410000 */
[----:B------:R-:W-:Y:S02]  /*3630*/  FMUL.FTZ R149, R51, R149 ;  /* 0x0000009533957220 */ /* 0x000fe40000410000 */
[-C--:B------:R-:W-:Y:S01]  /*3640*/  FFMA.FTZ R83, R80, R142.reuse, -R83 ;  /* 0x0000008e50537223 */ /* 0x080fe20000010853 */
[----:B------:R-:W-:Y:S01]  /*3650*/  FFMA.FTZ R144, R81, R142, R144 ;  /* 0x0000008e51907223 */ /* 0x000fe20000010090 */
[-C--:B------:R-:W-:Y:S01]  /*3660*/  FFMA.FTZ R82, R51, R146.reuse, -R82 ;  /* 0x0000009233527223 */ /* 0x080fe20000010852 */
[----:B------:R-:W-:-:S03]  /*3670*/  FFMA.FTZ R149, R50, R146, R149 ;  /* 0x0000009232957223 */ /* 0x000fc60000010095 */
[----:B------:R-:W-:Y:S02]  /*3680*/  F2FP.SATFINITE.E4M3.F32.PACK_AB_MERGE_C R51, R144, R83, R147 ;  /* 0x000000539033723e */ /* 0x000fe40004807093 */
[----:B------:R-:W-:-:S07]  /*3690*/  F2FP.SATFINITE.E4M3.F32.PACK_AB_MERGE_C R50, R149, R82, R148 ;  /* 0x000000529532723e */ /* 0x000fce0004807094 */
.L_x_371:
[----:B------:R-:W-:Y:S05]  /*36a0*/  BSYNC B3 ;  /* 0x0000000000037941 */ /* 0x000fea0003800000 */
.L_x_370:
[----:B------:R-:W-:Y:S02]  /*36b0*/  ULDC.64 UR4, c[0x0][0x2e8] ;  /* 0x0000ba0000047ab9 */ /* 0x000fe40000000a00 */
[----:B------:R-:W-:-:S04]  /*36c0*/  IADD3 R80, P2, P6, R139, UR4, R102 ;  /* 0x000000048b507c10 */ /* 0x000fc8000fe5e066 */
[----:B------:R-:W-:-:S05]  /*36d0*/  IADD3.X R81, R140, UR5, R41, P2, P6 ;  /* 0x000000058c517c10 */ /* 0x000fca00097ec429 */
[----:B--2---:R2:W-:Y:S04]  /*36e0*/  STG.E.128 desc[UR42][R80.64], R48 ;  /* 0x0000003050007986 */ /* 0x0045e8000c101d2a */
.L_x_369:
[----:B------:R-:W-:Y:S05]  /*36f0*/  BSYNC B2 ;  /* 0x0000000000027941 */ /* 0x000fea0003800000 */
.L_x_368:
[----:B------:R-:W-:Y:S05]  /*3700*/  @P1 BRA `(.L_x_367) ;  /* 0x0000000400c01947 */ /* 0x000fea0003800000 */
[----:B0-2---:R0:W2:Y:S01]  /*3710*/  LDS.128 R48, [R114+0x2c400] ;  /* 0x02c4000072307984 */ /* 0x0050a20000000c00 */
[----:B------:R-:W-:Y:S01]  /*3720*/  ISETP.GE.AND P2, PT, R233, R122, PT ;  /* 0x0000007ae900720c */ /* 0x000fe20003f46270 */
[----:B------:R-:W-:-:S12]  /*3730*/  BSSY B2, `(.L_x_372) ;  /* 0x0000069000027945 */ /* 0x000fd80003800000 */
[----:B0-----:R-:W-:Y:S05]  /*3740*/  @P2 BRA `(.L_x_373) ;  /* 0x00000004009c2947 */ /* 0x001fea0003800000 */
[----:B------:R-:W-:Y:S02]  /*3750*/  SHF.R.U32.HI R83, RZ, 0x8, R77 ;  /* 0x00000008ff537819 */ /* 0x000fe4000001164d */
[----:B------:R-:W-:Y:S02]  /*3760*/  SHF.R.U32.HI R76, RZ, 0x8, R79 ;  /* 0x00000008ff4c7819 */ /* 0x000fe4000001164f */
[----:B------:R-:W-:Y:S02]  /*3770*/  LOP3.LUT R78, R77, 0xff0000ff, RZ, 0xc0, !PT ;  /* 0xff0000ff4d4e7812 */ /* 0x000fe400078ec0ff */
[----:B------:R-:W-:Y:S02]  /*3780*/  SHF.R.U32.HI R82, RZ, 0x10, R77 ;  /* 0x00000010ff527819 */ /* 0x000fe4000001164d */
[----:B------:R-:W-:Y:S02]  /*3790*/  LOP3.LUT R80, R79, 0xff0000ff, RZ, 0xc0, !PT ;  /* 0xff0000ff4f507812 */ /* 0x000fe400078ec0ff */
[----:B------:R-:W-:Y:S01]  /*37a0*/  SHF.R.U32.HI R81, RZ, 0x10, R79 ;  /* 0x00000010ff517819 */ /* 0x000fe2000001164f */
[----:B------:R-:W-:Y:S01]  /*37b0*/  IMAD.SHL.U32 R79, R76, 0x100, RZ ;  /* 0x000001004c4f7824 */ /* 0x000fe200078e00ff */
[----:B------:R-:W-:Y:S01]  /*37c0*/  SHF.L.U32 R77, R83, 0x8, RZ ;  /* 0x00000008534d7819 */ /* 0x000fe200000006ff */
[----:B--2---:R-:W-:Y:S01]  /*37d0*/  IMAD.MOV.U32 R76, RZ, RZ, R48 ;  /* 0x000000ffff4c7224 */ /* 0x004fe200078e0030 */
[----:B------:R-:W-:-:S02]  /*37e0*/  SHF.L.U32 R81, R81, 0x10, RZ ;  /* 0x0000001051517819 */ /* 0x000fc400000006ff */
[----:B------:R-:W-:Y:S01]  /*37f0*/  LOP3.LUT R77, R78, 0xff00, R77, 0xf8, !PT ;  /* 0x0000ff004e4d7812 */ /* 0x000fe200078ef84d */
[----:B------:R-:W-:Y:S01]  /*3800*/  IMAD.U32 R78, R82, 0x10000, RZ ;  /* 0x00010000524e7824 */ /* 0x000fe200078e00ff */
[----:B------:R-:W-:Y:S02]  /*3810*/  LOP3.LUT R80, R80, 0xff00, R79, 0xf8, !PT ;  /* 0x0000ff0050507812 */ /* 0x000fe400078ef84f */
[----:B------:R-:W-:Y:S02]  /*3820*/  F2FP.F16.E4M3.UNPACK_B R48, R49 ;  /* 0x00000031ff30723e */ /* 0x000fe400020006ff */
[----:B------:R-:W-:Y:S02]  /*3830*/  F2FP.F16.E4M3.UNPACK_B R79, R141.H1 ;  /* 0x0000008dff4f723e */ /* 0x000fe400030006ff */
[----:B------:R-:W-:Y:S01]  /*3840*/  LOP3.LUT R82, R77, 0xff0000, R78, 0xf8, !PT ;  /* 0x00ff00004d527812 */ /* 0x000fe200078ef84e */
[--C-:B------:R-:W-:Y:S01]  /*3850*/  HADD2.F32 R77, -RZ, R48.reuse.H1_H1 ;  /* 0x30000030ff4d7230 */ /* 0x100fe20000004100 */
[----:B------:R-:W-:Y:S01]  /*3860*/  LOP3.LUT R144, R80, 0xff0000, R81, 0xf8, !PT ;  /* 0x00ff000050907812 */ /* 0x000fe200078ef851 */
[--C-:B------:R-:W-:Y:S01]  /*3870*/  HADD2.F32 R83, -RZ, R79.reuse.H0_H0 ;  /* 0x2000004fff537230 */ /* 0x100fe20000004100 */
[----:B------:R-:W-:Y:S01]  /*3880*/  F2FP.F16.E4M3.UNPACK_B R80, R132.H1 ;  /* 0x00000084ff50723e */ /* 0x000fe200030006ff */
[----:B------:R-:W-:Y:S01]  /*3890*/  HADD2.F32 R48, -RZ, R48.H0_H0 ;  /* 0x20000030ff307230 */ /* 0x000fe20000004100 */
[----:B------:R-:W-:Y:S01]  /*38a0*/  F2FP.F16.E4M3.UNPACK_B R49, R49.H1 ;  /* 0x00000031ff31723e */ /* 0x000fe200030006ff */
[----:B------:R-:W-:-:S02]  /*38b0*/  HADD2.F32 R142, -RZ, R79.H1_H1 ;  /* 0x3000004fff8e7230 */ /* 0x000fc40000004100 */
[CC--:B------:R-:W-:Y:S01]  /*38c0*/  FMUL.FTZ R145, R77.reuse, R83.reuse ;  /* 0x000000534d917220 */ /* 0x0c0fe20000410000 */
[--C-:B------:R-:W-:Y:S02]  /*38d0*/  HADD2.F32 R81, -RZ, R80.reuse.H0_H0 ;  /* 0x20000050ff517230 */ /* 0x100fe40000004100 */
[----:B------:R-:W-:Y:S01]  /*38e0*/  FMUL.FTZ R146, R48, R83 ;  /* 0x0000005330927220 */ /* 0x000fe20000410000 */
[--C-:B------:R-:W-:Y:S01]  /*38f0*/  HADD2.F32 R79, -RZ, R49.reuse.H1_H1 ;  /* 0x30000031ff4f7230 */ /* 0x100fe20000004100 */
[----:B------:R-:W-:Y:S01]  /*3900*/  F2FP.F16.E4M3.UNPACK_B R141, R141 ;  /* 0x0000008dff8d723e */ /* 0x000fe200020006ff */
[----:B------:R-:W-:Y:S02]  /*3910*/  HADD2.F32 R78, -RZ, R49.H0_H0 ;  /* 0x20000031ff4e7230 */ /* 0x000fe40000004100 */
[-C--:B------:R-:W-:Y:S01]  /*3920*/  FFMA.FTZ R49, R77, R81.reuse, R146 ;  /* 0x000000514d317223 */ /* 0x080fe20000010092 */
[----:B------:R-:W-:Y:S02]  /*3930*/  HADD2.F32 R80, -RZ, R80.H1_H1 ;  /* 0x30000050ff507230 */ /* 0x000fe40000004100 */
[C---:B------:R-:W-:Y:S01]  /*3940*/  FMUL.FTZ R83, R79.reuse, R142 ;  /* 0x0000008e4f537220 */ /* 0x040fe20000410000 */
[----:B------:R-:W-:Y:S01]  /*3950*/  F2FP.F16.E4M3.UNPACK_B R77, R76.H1 ;  /* 0x0000004cff4d723e */ /* 0x000fe200030006ff */
[----:B------:R-:W-:Y:S01]  /*3960*/  FMUL.FTZ R142, R78, R142 ;  /* 0x0000008e4e8e7220 */ /* 0x000fe20000410000 */
[----:B------:R-:W-:Y:S01]  /*3970*/  FFMA.FTZ R48, R48, R81, -R145 ;  /* 0x0000005130307223 */ /* 0x000fe20000010891 */
[----:B------:R-:W-:Y:S01]  /*3980*/  FFMA.FTZ R147, R78, R80, -R83 ;  /* 0x000000504e937223 */ /* 0x000fe20000010853 */
[----:B------:R-:W-:Y:S01]  /*3990*/  F2FP.F16.E4M3.UNPACK_B R76, R76 ;  /* 0x0000004cff4c723e */ /* 0x000fe200020006ff */
[----:B------:R-:W-:Y:S01]  /*39a0*/  FFMA.FTZ R148, R79, R80, R142 ;  /* 0x000000504f947223 */ /* 0x000fe2000001008e */
[----:B------:R-:W-:Y:S01]  /*39b0*/  F2FP.F16.E4M3.UNPACK_B R132, R132 ;  /* 0x00000084ff84723e */ /* 0x000fe200020006ff */
[----:B------:R-:W-:-:S02]  /*39c0*/  HADD2.F32 R81, -RZ, R141.H1_H1 ;  /* 0x3000008dff517230 */ /* 0x000fc40000004100 */
[--C-:B------:R-:W-:Y:S01]  /*39d0*/  HADD2.F32 R78, -RZ, R77.reuse.H0_H0 ;  /* 0x2000004dff4e7230 */ /* 0x100fe20000004100 */
[----:B------:R-:W-:Y:S01]  /*39e0*/  F2FP.SATFINITE.E4M3.F32.PACK_AB_MERGE_C R150, R148, R147, RZ ;  /* 0x000000939496723e */ /* 0x000fe200048070ff */
[----:B------:R-:W-:Y:S02]  /*39f0*/  HADD2.F32 R79, -RZ, R77.H1_H1 ;  /* 0x3000004dff4f7230 */ /* 0x000fe40000004100 */
[----:B------:R-:W-:Y:S02]  /*3a00*/  HADD2.F32 R77, -RZ, R76.H0_H0 ;  /* 0x2000004cff4d7230 */ /* 0x000fe40000004100 */
[-C--:B------:R-:W-:Y:S01]  /*3a10*/  FMUL.FTZ R146, R78, R81.reuse ;  /* 0x000000514e927220 */ /* 0x080fe20000410000 */
[----:B------:R-:W-:Y:S02]  /*3a20*/  HADD2.F32 R80, -RZ, R132.H1_H1 ;  /* 0x30000084ff507230 */ /* 0x000fe40000004100 */
[----:B------:R-:W-:Y:S01]  /*3a30*/  FMUL.FTZ R83, R79, R81 ;  /* 0x000000514f537220 */ /* 0x000fe20000410000 */
[----:B------:R-:W-:Y:S01]  /*3a40*/  HADD2.F32 R141, -RZ, R141.H0_H0 ;  /* 0x2000008dff8d7230 */ /* 0x000fe20000004100 */
[----:B------:R-:W-:Y:S01]  /*3a50*/  F2FP.SATFINITE.E4M3.F32.PACK_AB_MERGE_C R49, R49, R48, R150 ;  /* 0x000000303131723e */ /* 0x000fe20004807096 */
[----:B------:R-:W-:-:S02]  /*3a60*/  HADD2.F32 R76, -RZ, R76.H1_H1 ;  /* 0x3000004cff4c7230 */ /* 0x000fc40000004100 */
[-C--:B------:R-:W-:Y:S01]  /*3a70*/  FFMA.FTZ R83, R78, R80.reuse, -R83 ;  /* 0x000000504e537223 */ /* 0x080fe20000010853 */
[----:B------:R-:W-:Y:S02]  /*3a80*/  HADD2.F32 R132, -RZ, R132.H0_H0 ;  /* 0x20000084ff847230 */ /* 0x000fe40000004100 */
[----:B------:R-:W-:Y:S01]  /*3a90*/  FFMA.FTZ R146, R79, R80, R146 ;  /* 0x000000504f927223 */ /* 0x000fe20000010092 */
[-C--:B------:R-:W-:Y:S01]  /*3aa0*/  F2FP.F16.E4M3.UNPACK_B R80, R82.reuse.H1 ;  /* 0x00000052ff50723e */ /* 0x080fe200030006ff */
[-C--:B------:R-:W-:Y:S01]  /*3ab0*/  FMUL.FTZ R142, R76, R141.reuse ;  /* 0x0000008d4c8e7220 */ /* 0x080fe20000410000 */
[C---:B------:R-:W-:Y:S01]  /*3ac0*/  FMUL.FTZ R141, R77.reuse, R141 ;  /* 0x0000008d4d8d7220 */ /* 0x040fe20000410000 */
[----:B------:R-:W-:Y:S02]  /*3ad0*/  F2FP.F16.E4M3.UNPACK_B R82, R82 ;  /* 0x00000052ff52723e */ /* 0x000fe400020006ff */
[-C--:B------:R-:W-:Y:S01]  /*3ae0*/  FFMA.FTZ R142, R77, R132.reuse, -R142 ;  /* 0x000000844d8e7223 */ /* 0x080fe2000001088e */
[----:B------:R-:W-:Y:S01]  /*3af0*/  F2FP.SATFINITE.E4M3.F32.PACK_AB_MERGE_C R149, R146, R83, RZ ;  /* 0x000000539295723e */ /* 0x000fe200048070ff */
[----:B------:R-:W-:Y:S01]  /*3b00*/  FFMA.FTZ R145, R76, R132, R141 ;  /* 0x000000844c917223 */ /* 0x000fe2000001008d */
[-C--:B------:R-:W-:Y:S01]  /*3b10*/  F2FP.F16.E4M3.UNPACK_B R77, R51.reuse.H1 ;  /* 0x00000033ff4d723e */ /* 0x080fe200030006ff */
[--C-:B------:R-:W-:Y:S01]  /*3b20*/  HADD2.F32 R81, -RZ, R80.reuse.H1_H1 ;  /* 0x30000050ff517230 */ /* 0x100fe20000004100 */
[----:B------:R-:W-:Y:S01]  /*3b30*/  F2FP.F16.E4M3.UNPACK_B R83, R144.H1 ;  /* 0x00000090ff53723e */ /* 0x000fe200030006ff */
[----:B------:R-:W-:Y:S01]  /*3b40*/  HADD2.F32 R80, -RZ, R80.H0_H0 ;  /* 0x20000050ff507230 */ /* 0x000fe20000004100 */
[----:B------:R-:W-:Y:S01]  /*3b50*/  F2FP.F16.E4M3.UNPACK_B R76, R50.H1 ;  /* 0x00000032ff4c723e */ /* 0x000fe200030006ff */
[----:B------:R-:W-:Y:S01]  /*3b60*/  HADD2.F32 R79, -RZ, R77.H1_H1 ;  /* 0x3000004dff4f7230 */ /* 0x000fe20000004100 */
[----:B------:R-:W-:Y:S01]  /*3b70*/  F2FP.F16.E4M3.UNPACK_B R144, R144 ;  /* 0x00000090ff90723e */ /* 0x000fe200020006ff */
[----:B------:R-:W-:Y:S01]  /*3b80*/  HADD2.F32 R141, -RZ, R83.H1_H1 ;  /* 0x30000053ff8d7230 */ /* 0x000fe20000004100 */
[----:B------:R-:W-:Y:S01]  /*3b90*/  F2FP.F16.E4M3.UNPACK_B R51, R51 ;  /* 0x00000033ff33723e */ /* 0x000fe200020006ff */
[----:B------:R-:W-:Y:S01]  /*3ba0*/  HADD2.F32 R78, -RZ, R77.H0_H0 ;  /* 0x2000004dff4e7230 */ /* 0x000fe20000004100 */
[----:B------:R-:W-:Y:S01]  /*3bb0*/  F2FP.F16.E4M3.UNPACK_B R50, R50 ;  /* 0x00000032ff32723e */ /* 0x000fe200020006ff */
[----:B------:R-:W-:-:S02]  /*3bc0*/  HADD2.F32 R77, -RZ, R76.H1_H1 ;  /* 0x3000004cff4d7230 */ /* 0x000fc40000004100 */
[-C--:B------:R-:W-:Y:S01]  /*3bd0*/  FMUL.FTZ R147, R79, R141.reuse ;  /* 0x0000008d4f937220 */ /* 0x080fe20000410000 */
[----:B------:R-:W-:Y:S02]  /*3be0*/  HADD2.F32 R132, -RZ, R144.H1_H1 ;  /* 0x30000090ff847230 */ /* 0x000fe40000004100 */
[C---:B------:R-:W-:Y:S01]  /*3bf0*/  FMUL.FTZ R146, R78.reuse, R141 ;  /* 0x0000008d4e927220 */ /* 0x040fe20000410000 */
[----:B------:R-:W-:Y:S02]  /*3c00*/  HADD2.F32 R76, -RZ, R76.H0_H0 ;  /* 0x2000004cff4c7230 */ /* 0x000fe40000004100 */
[----:B------:R-:W-:Y:S01]  /*3c10*/  FFMA.FTZ R147, R78, R81, -R147 ;  /* 0x000000514e937223 */ /* 0x000fe20000010893 */
[----:B------:R-:W-:Y:S02]  /*3c20*/  HADD2.F32 R78, -RZ, R82.H1_H1 ;  /* 0x30000052ff4e7230 */ /* 0x000fe40000004100 */
[----:B------:R-:W-:Y:S01]  /*3c30*/  FMUL.FTZ R141, R77, R132 ;  /* 0x000000844d8d7220 */ /* 0x000fe20000410000 */
[----:B------:R-:W-:-:S02]  /*3c40*/  HADD2.F32 R83, -RZ, R83.H0_H0 ;  /* 0x20000053ff537230 */ /* 0x000fc40000004100 */
[C---:B------:R-:W-:Y:S01]  /*3c50*/  FMUL.FTZ R132, R76.reuse, R132 ;  /* 0x000000844c847220 */ /* 0x040fe20000410000 */
[----:B------:R-:W-:Y:S02]  /*3c60*/  HADD2.F32 R144, -RZ, R144.H0_H0 ;  /* 0x20000090ff907230 */ /* 0x000fe40000004100 */
[-C--:B------:R-:W-:Y:S01]  /*3c70*/  FFMA.FTZ R141, R76, R78.reuse, -R141 ;  /* 0x0000004e4c8d7223 */ /* 0x080fe2000001088d */
[--C-:B------:R-:W-:Y:S02]  /*3c80*/  HADD2.F32 R76, -RZ, R51.reuse.H0_H0 ;  /* 0x20000033ff4c7230 */ /* 0x100fe40000004100 */
[----:B------:R-:W-:Y:S01]  /*3c90*/  FFMA.FTZ R132, R77, R78, R132 ;  /* 0x0000004e4d847223 */ /* 0x000fe20000010084 */
[----:B------:R-:W-:Y:S02]  /*3ca0*/  HADD2.F32 R77, -RZ, R51.H1_H1 ;  /* 0x30000033ff4d7230 */ /* 0x000fe40000004100 */
[----:B------:R-:W-:Y:S01]  /*3cb0*/  FFMA.FTZ R148, R79, R81, R146 ;  /* 0x000000514f947223 */ /* 0x000fe20000010092 */
[----:B------:R-:W-:-:S02]  /*3cc0*/  HADD2.F32 R51, -RZ, R50.H0_H0 ;  /* 0x20000032ff337230 */ /* 0x000fc40000004100 */
[-C--:B------:R-:W-:Y:S01]  /*3cd0*/  FMUL.FTZ R146, R76, R83.reuse ;  /* 0x000000534c927220 */ /* 0x080fe20000410000 */
[----:B------:R-:W-:Y:S02]  /*3ce0*/  HADD2.F32 R50, -RZ, R50.H1_H1 ;  /* 0x30000032ff327230 */ /* 0x000fe40000004100 */
[----:B------:R-:W-:Y:S01]  /*3cf0*/  FMUL.FTZ R81, R77, R83 ;  /* 0x000000534d517220 */ /* 0x000fe20000410000 */
[----:B------:R-:W-:Y:S02]  /*3d00*/  HADD2.F32 R82, -RZ, R82.H0_H0 ;  /* 0x20000052ff527230 */ /* 0x000fe40000004100 */
[----:B------:R-:W-:Y:S01]  /*3d10*/  FMUL.FTZ R79, R51, R144 ;  /* 0x00000090334f7220 */ /* 0x000fe20000410000 */
[----:B------:R-:W-:Y:S01]  /*3d20*/  FFMA.FTZ R146, R77, R80, R146 ;  /* 0x000000504d927223 */ /* 0x000fe20000010092 */
[----:B------:R-:W-:Y:S01]  /*3d30*/  FMUL.FTZ R78, R50, R144 ;  /* 0x00000090324e7220 */ /* 0x000fe20000410000 */
[----:B------:R-:W-:Y:S01]  /*3d40*/  FFMA.FTZ R81, R76, R80, -R81 ;  /* 0x000000504c517223 */ /* 0x000fe20000010851 */
[-C--:B------:R-:W-:Y:S01]  /*3d50*/  FFMA.FTZ R79, R50, R82.reuse, R79 ;  /* 0x00000052324f7223 */ /* 0x080fe2000001004f */
[----:B------:R-:W-:Y:S01]  /*3d60*/  F2FP.SATFINITE.E4M3.F32.PACK_AB_MERGE_C R132, R132, R141, RZ ;  /* 0x0000008d8484723e */ /* 0x000fe200048070ff */
[----:B------:R-:W-:Y:S01]  /*3d70*/  FFMA.FTZ R78, R51, R82, -R78 ;  /* 0x00000052334e7223 */ /* 0x000fe2000001084e */
[----:B------:R-:W-:-:S02]  /*3d80*/  F2FP.SATFINITE.E4M3.F32.PACK_AB_MERGE_C R147, R148, R147, RZ ;  /* 0x000000939493723e */ /* 0x000fc400048070ff */
[----:B------:R-:W-:Y:S02]  /*3d90*/  F2FP.SATFINITE.E4M3.F32.PACK_AB_MERGE_C R48, R145, R142, R149 ;  /* 0x0000008e9130723e */ /* 0x000fe40004807095 */
[----:B------:R-:W-:Y:S02]  /*3da0*/  F2FP.SATFINITE.E4M3.F32.PACK_AB_MERGE_C R50, R79, R78, R132 ;  /* 0x0000004e4f32723e */ /* 0x000fe40004807084 */
[----:B------:R-:W-:-:S07]  /*3db0*/  F2FP.SATFINITE.E4M3.F32.PACK_AB_MERGE_C R51, R146, R81, R147 ;  /* 0x000000519233723e */ /* 0x000fce0004807093 */
.L_x_373:
[----:B------:R-:W-:Y:S05]  /*3dc0*/  BSYNC B2 ;  /* 0x0000000000027941 */ /* 0x000fea0003800000 */
.L_x_372:
[----:B------:R-:W-:Y:S02]  /*3dd0*/  ULDC.64 UR4, c[0x0][0x2e8] ;  /* 0x0000ba0000047ab9 */ /* 0x000fe40000000a00 */
[----:B------:R-:W-:-:S04]  /*3de0*/  IADD3 R76, P2, P6, R42, UR4, R139 ;  /* 0x000000042a4c7c10 */ /* 0x000fc8000fe5e08b */
[----:B------:R-:W-:-:S05]  /*3df0*/  IADD3.X R77, R107, UR5, R140, P2, P6 ;  /* 0x000000056b4d7c10 */ /* 0x000fca00097ec48c */
[----:B--2---:R3:W-:Y:S04]  /*3e00*/  STG.E.128 desc[UR42][R76.64], R48 ;  /* 0x000000304c007986 */ /* 0x0047e8000c101d2a */
.L_x_367:
[----:B------:R-:W-:Y:S05]  /*3e10*/  BSYNC B1 ;  /* 0x0000000000017941 */ /* 0x000fea0003800000 */
.L_x_366:
[----:B------:R-:W-:Y:S04]  /*3e20*/  BSSY B1, `(.L_x_374) ;  /* 0x00000e8000017945 */ /* 0x000fe80003800000 */
[----:B------:R-:W-:Y:S05]  /*3e30*/  @P3 BRA `(.L_x_375) ;  /* 0x0000000c00983947 */ /* 0x000fea0003800000 */
[----:B---3--:R-:W-:Y:S01]  /*3e40*/  IADD3 R77, P2, P3, R130, R120, R16 ;  /* 0x00000078824d7210 */ /* 0x008fe20007b5e010 */
[----:B------:R-:W-:Y:S03]  /*3e50*/  BSSY B2, `(.L_x_376) ;  /* 0x0000073000027945 */ /* 0x000fe60003800000 */
[----:B------:R-:W-:Y:S01]  /*3e60*/  IADD3.X R76, R5, R123, R17, P2, P3 ;  /* 0x0000007b054c7210 */ /* 0x000fe200017e6411 */
[----:B------:R-:W-:Y:S08]  /*3e70*/  @P0 BRA `(.L_x_377) ;  /* 0x0000000400c00947 */ /* 0x000ff00003800000 */
[----:B0-2---:R0:W2:Y:S01]  /*3e80*/  LDS.128 R48, [R114+0x29400] ;  /* 0x0294000072307984 */ /* 0x0050a20000000c00 */
[----:B------:R-:W-:Y:S01]  /*3e90*/  ISETP.GE.AND P2, PT, R18, R122, PT ;  /* 0x0000007a1200720c */ /* 0x000fe20003f46270 */
[----:B------:R-:W-:-:S12]  /*3ea0*/  BSSY B3, `(.L_x_378) ;  /* 0x0000069000037945 */ /* 0x000fd80003800000 */
[----:B0-----:R-:W-:Y:S05]  /*3eb0*/  @P2 BRA `(.L_x_379) ;  /* 0x00000004009c2947 */ /* 0x001fea0003800000 */
[----:B------:R-:W-:Y:S02]  /*3ec0*/  SHF.R.U32.HI R81, RZ, 0x8, R73 ;  /* 0x00000008ff517819 */ /* 0x000fe40000011649 */
[----:B------:R-:W-:Y:S02]  /*3ed0*/  SHF.R.U32.HI R72, RZ, 0x8, R75 ;  /* 0x00000008ff487819 */ /* 0x000fe4000001164b */
[----:B------:R-:W-:Y:S02]  /*3ee0*/  LOP3.LUT R74, R73, 0xff0000ff, RZ, 0xc0, !PT ;  /* 0xff0000ff494a7812 */ /* 0x000fe400078ec0ff */
[----:B------:R-:W-:Y:S01]  /*3ef0*/  SHF.R.U32.HI R80, RZ, 0x10, R73 ;  /* 0x00000010ff507819 */ /* 0x000fe20000011649 */
[----:B------:R-:W-:Y:S01]  /*3f00*/  IMAD.SHL.U32 R73, R81, 0x100, RZ ;  /* 0x0000010051497824 */ /* 0x000fe200078e00ff */
[----:B------:R-:W-:Y:S02]  /*3f10*/  LOP3.LUT R78, R75, 0xff0000ff, RZ, 0xc0, !PT ;  /* 0xff0000ff4b4e7812 */ /* 0x000fe400078ec0ff */
[----:B------:R-:W-:Y:S01]  /*3f20*/  SHF.R.U32.HI R79, RZ, 0x10, R75 ;  /* 0x00000010ff4f7819 */ /* 0x000fe2000001164b */
[----:B------:R-:W-:Y:S01]  /*3f30*/  IMAD.SHL.U32 R75, R72, 0x100, RZ ;  /* 0x00000100484b7824 */ /* 0x000fe200078e00ff */
[----:B------:R-:W-:Y:S01]  /*3f40*/  LOP3.LUT R73, R74, 0xff00, R73, 0xf8, !PT ;  /* 0x0000ff004a497812 */ /* 0x000fe200078ef849 */
[----:B--2---:R-:W-:Y:S01]  /*3f50*/  IMAD.MOV.U32 R72, RZ, RZ, R48 ;  /* 0x000000ffff487224 */ /* 0x004fe200078e0030 */
[----:B------:R-:W-:Y:S01]  /*3f60*/  SHF.L.U32 R74, R80, 0x10, RZ ;  /* 0x00000010504a7819 */ /* 0x000fe200000006ff */
[----:B------:R-:W-:Y:S01]  /*3f70*/  IMAD.U32 R79, R79, 0x10000, RZ ;  /* 0x000100004f4f7824 */ /* 0x000fe200078e00ff */
[----:B------:R-:W-:-:S02]  /*3f80*/  LOP3.LUT R78, R78, 0xff00, R75, 0xf8, !PT ;  /* 0x0000ff004e4e7812 */ /* 0x000fc400078ef84b */
        /* <DEDUP_REMOVED lines=40> */
[CC--:B------:R-:W-:Y:S01]  /*4210*/  FMUL.FTZ R79, R73.reuse, R138.reuse ;  /* 0x0000008a494f7220 */ /* 0x0c0fe20000410000 */
[----:B------:R-:W-:Y:S01]  /*4220*/  FMUL.FTZ R82, R72, R138 ;  /* 0x0000008a48527220 */ /* 0x000fe20000410000 */
[----:B------:R-:W-:Y:S02]  /*4230*/  F2FP.F16.E4M3.UNPACK_B R78, R80.H1 ;  /* 0x00000050ff4e723e */ /* 0x000fe400030006ff */
[----:B------:R-:W-:Y:S01]  /*4240*/  F2FP.SATFINITE.E4M3.F32.PACK_AB_MERGE_C R141, R132, R81, RZ ;  /* 0x00000051848d723e */ /* 0x000fe200048070ff */
[----:B------:R-:W-:Y:S01]  /*4250*/  FFMA.FTZ R138, R73, R137, -R82 ;  /* 0x00000089498a7223 */ /* 0x000fe20000010852 */
[----:B------:R-:W-:Y:S01]  /*4260*/  F2FP.F16.E4M3.UNPACK_B R73, R51.H1 ;  /* 0x00000033ff49723e */ /* 0x000fe200030006ff */
[----:B------:R-:W-:Y:S01]  /*4270*/  FFMA.FTZ R137, R72, R137, R79 ;  /* 0x0000008948897223 */ /* 0x000fe2000001004f */
[-C--:B------:R-:W-:Y:S01]  /*4280*/  F2FP.F16.E4M3.UNPACK_B R81, R83.reuse.H1 ;  /* 0x00000053ff51723e */ /* 0x080fe200030006ff */
[----:B------:R-:W-:Y:S01]  /*4290*/  HADD2.F32 R79, -RZ, R78.H1_H1 ;  /* 0x3000004eff4f7230 */ /* 0x000fe20000004100 */
        /* <DEDUP_REMOVED lines=16> */
[----:B------:R-:W-:Y:S01]  /*43a0*/  FMUL.FTZ R82, R72, R82 ;  /* 0x0000005248527220 */ /* 0x000fe20000410000 */
[----:B------:R-:W-:-:S02]  /*43b0*/  HADD2.F32 R83, -RZ, R83.H0_H0 ;  /* 0x20000053ff537230 */ /* 0x000fc40000004100 */
[-C--:B------:R-:W-:Y:S01]  /*43c0*/  FFMA.FTZ R139, R72, R74.reuse, -R139 ;  /* 0x0000004a488b7223 */ /* 0x080fe2000001088b */
[--C-:B------:R-:W-:Y:S02]  /*43d0*/  HADD2.F32 R72, -RZ, R51.reuse.H0_H0 ;  /* 0x20000033ff487230 */ /* 0x100fe40000004100 */
[----:B------:R-:W-:Y:S01]  /*43e0*/  FFMA.FTZ R82, R73, R74, R82 ;  /* 0x0000004a49527223 */ /* 0x000fe20000010052 */
[----:B------:R-:W-:Y:S02]  /*43f0*/  HADD2.F32 R73, -RZ, R51.H1_H1 ;  /* 0x30000033ff497230 */ /* 0x000fe40000004100 */
[----:B------:R-:W-:Y:S01]  /*4400*/  FFMA.FTZ R79, R75, R79, R132 ;  /* 0x0000004f4b4f7223 */ /* 0x000fe20000010084 */
[--C-:B------:R-:W-:Y:S01]  /*4410*/  HADD2.F32 R51, -RZ, R50.reuse.H0_H0 ;  /* 0x20000032ff337230 */ /* 0x100fe20000004100 */
[----:B------:R-:W-:Y:S01]  /*4420*/  F2FP.SATFINITE.E4M3.F32.PACK_AB_MERGE_C R48, R137, R138, R141 ;  /* 0x0000008a8930723e */ /* 0x000fe2000480708d */
[----:B------:R-:W-:Y:S01]  /*4430*/  HADD2.F32 R50, -RZ, R50.H1_H1 ;  /* 0x30000032ff327230 */ /* 0x000fe20000004100 */
[----:B------:R-:W-:Y:S01]  /*4440*/  F2FP.SATFINITE.E4M3.F32.PACK_AB_MERGE_C R82, R82, R139, RZ ;  /* 0x0000008b5252723e */ /* 0x000fe200048070ff */
[----:B------:R-:W-:Y:S01]  /*4450*/  HADD2.F32 R81, -RZ, R81.H0_H0 ;  /* 0x20000051ff517230 */ /* 0x000fe20000004100 */
[----:B------:R-:W-:Y:S01]  /*4460*/  F2FP.SATFINITE.E4M3.F32.PACK_AB_MERGE_C R79, R79, R140, RZ ;  /* 0x0000008c4f4f723e */ /* 0x000fe200048070ff */
[----:B------:R-:W-:-:S02]  /*4470*/  HADD2.F32 R78, -RZ, R78.H0_H0 ;  /* 0x2000004eff4e7230 */ /* 0x000fc40000004100 */
        /* <DEDUP_REMOVED lines=11> */
.L_x_379:
[----:B------:R-:W-:Y:S05]  /*4530*/  BSYNC B3 ;  /* 0x0000000000037941 */ /* 0x000fea0003800000 */
.L_x_378:
[----:B------:R-:W-:Y:S02]  /*4540*/  ULDC.64 UR4, c[0x0][0x2e8] ;  /* 0x0000ba0000047ab9 */ /* 0x000fe40000000a00 */
[----:B------:R-:W-:-:S04]  /*4550*/  IADD3 R72, P2, P3, R77, UR4, R102 ;  /* 0x000000044d487c10 */ /* 0x000fc8000fb5e066 */
[----:B------:R-:W-:-:S05]  /*4560*/  IADD3.X R73, R76, UR5, R41, P2, P3 ;  /* 0x000000054c497c10 */ /* 0x000fca00097e6429 */
[----:B--2---:R3:W-:Y:S04]  /*4570*/  STG.E.128 desc[UR42][R72.64], R48 ;  /* 0x0000003048007986 */ /* 0x0047e8000c101d2a */
.L_x_377:
[----:B------:R-:W-:Y:S05]  /*4580*/  BSYNC B2 ;  /* 0x0000000000027941 */ /* 0x000fea0003800000 */
.L_x_376:
[----:B------:R-:W-:Y:S05]  /*4590*/  @P1 BRA `(.L_x_375) ;  /* 0x0000000400c01947 */ /* 0x000fea0003800000 */
[----:B0-23--:R0:W2:Y:S01]  /*45a0*/  LDS.128 R48, [R114+0x2d400] ;  /* 0x02d4000072307984 */ /* 0x00d0a20000000c00 */
        /* <DEDUP_REMOVED lines=9> */
[----:B------:R-:W-:Y:S01]  /*4640*/  LOP3.LUT R70, R69, 0xff0000ff, RZ, 0xc0, !PT ;  /* 0xff0000ff45467812 */ /* 0x000fe200078ec0ff */
[----:B------:R-:W-:Y:S01]  /*4650*/  IMAD.SHL.U32 R69, R74, 0x100, RZ ;  /* 0x000001004a457824 */ /* 0x000fe200078e00ff */
[----:B------:R-:W-:Y:S01]  /*4660*/  LOP3.LUT R74, R72, 0xff00, R71, 0xf8, !PT ;  /* 0x0000ff00484a7812 */ /* 0x000fe200078ef847 */
[----:B------:R-:W-:Y:S01]  /*4670*/  IMAD.U32 R71, R73, 0x10000, RZ ;  /* 0x0001000049477824 */ /* 0x000fe200078e00ff */
[----:B--2---:R-:W-:-:S02]  /*4680*/  MOV R68, R48 ;  /* 0x0000003000447202 */ /* 0x004fc40000000f00 */
[----:B------:R-:W-:Y:S01]  /*4690*/  LOP3.LUT R70, R70, 0xff00, R69, 0xf8, !PT ;  /* 0x0000ff0046467812 */ /* 0x000fe200078ef845 */
[----:B------:R-:W-:Y:S01]  /*46a0*/  IMAD.U32 R69, R75, 0x10000, RZ ;  /* 0x000100004b457824 */ /* 0x000fe200078e00ff */
[-C--:B------:R-:W-:Y:S02]  /*46b0*/  F2FP.F16.E4M3.UNPACK_B R48, R49.reuse ;  /* 0x00000031ff30723e */ /* 0x080fe400020006ff */
[-C--:B------:R-:W-:Y:S02]  /*46c0*/  F2FP.F16.E4M3.UNPACK_B R72, R136.reuse.H1 ;  /* 0x00000088ff48723e */ /* 0x080fe400030006ff */
[----:B------:R-:W-:Y:S02]  /*46d0*/  F2FP.F16.E4M3.UNPACK_B R49, R49.H1 ;  /* 0x00000031ff31723e */ /* 0x000fe400030006ff */
[----:B------:R-:W-:Y:S01]  /*46e0*/  LOP3.LUT R78, R74, 0xff0000, R71, 0xf8, !PT ;  /* 0x00ff00004a4e7812 */ /* 0x000fe200078ef847 */
[--C-:B------:R-:W-:Y:S01]  /*46f0*/  HADD2.F32 R75, -RZ, R72.reuse.H1_H1 ;  /* 0x30000048ff4b7230 */ /* 0x100fe20000004100 */
[-C--:B------:R-:W-:Y:S01]  /*4700*/  F2FP.F16.E4M3.UNPACK_B R71, R135.reuse.H1 ;  /* 0x00000087ff47723e */ /* 0x080fe200030006ff */
[----:B------:R-:W-:Y:S01]  /*4710*/  HADD2.F32 R74, -RZ, R72.H0_H0 ;  /* 0x20000048ff4a7230 */ /* 0x000fe20000004100 */
[----:B------:R-:W-:Y:S01]  /*4720*/  LOP3.LUT R73, R70, 0xff0000, R69, 0xf8, !PT ;  /* 0x00ff000046497812 */ /* 0x000fe200078ef845 */
[----:B------:R-:W-:Y:S01]  /*4730*/  HADD2.F32 R70, -RZ, R49.H1_H1 ;  /* 0x30000031ff467230 */ /* 0x000fe20000004100 */
[----:B------:R-:W-:Y:S01]  /*4740*/  F2FP.F16.E4M3.UNPACK_B R136, R136 ;  /* 0x00000088ff88723e */ /* 0x000fe200020006ff */
[----:B------:R-:W-:Y:S01]  /*4750*/  HADD2.F32 R72, -RZ, R71.H0_H0 ;  /* 0x20000047ff487230 */ /* 0x000fe20000004100 */
[----:B------:R-:W-:Y:S01]  /*4760*/  F2FP.F16.E4M3.UNPACK_B R135, R135 ;  /* 0x00000087ff87723e */ /* 0x000fe200020006ff */
[----:B------:R-:W-:-:S02]  /*4770*/  HADD2.F32 R69, -RZ, R48.H1_H1 ;  /* 0x30000030ff457230 */ /* 0x000fc40000004100 */
[-C--:B------:R-:W-:Y:S01]  /*4780*/  FMUL.FTZ R80, R70, R75.reuse ;  /* 0x0000004b46507220 */ /* 0x080fe20000410000 */
[----:B------:R-:W-:Y:S02]  /*4790*/  HADD2.F32 R49, -RZ, R49.H0_H0 ;  /* 0x20000031ff317230 */ /* 0x000fe40000004100 */
[----:B------:R-:W-:Y:S02]  /*47a0*/  HADD2.F32 R71, -RZ, R71.H1_H1 ;  /* 0x30000047ff477230 */ /* 0x000fe40000004100 */
[----:B------:R-:W-:Y:S01]  /*47b0*/  FMUL.FTZ R79, R69, R74 ;  /* 0x0000004a454f7220 */ /* 0x000fe20000410000 */
[----:B------:R-:W-:Y:S02]  /*47c0*/  HADD2.F32 R48, -RZ, R48.H0_H0 ;  /* 0x20000030ff307230 */ /* 0x000fe40000004100 */
[C---:B------:R-:W-:Y:S01]  /*47d0*/  FMUL.FTZ R75, R49.reuse, R75 ;  /* 0x0000004b314b7220 */ /* 0x040fe20000410000 */
[-C--:B------:R-:W-:Y:S01]  /*47e0*/  FFMA.FTZ R82, R49, R71.reuse, -R80 ;  /* 0x0000004731527223 */ /* 0x080fe20000010850 */
[----:B------:R-:W-:Y:S01]  /*47f0*/  F2FP.F16.E4M3.UNPACK_B R49, R68.H1 ;  /* 0x00000044ff31723e */ /* 0x000fe200030006ff */
[C---:B------:R-:W-:Y:S01]  /*4800*/  FMUL.FTZ R74, R48.reuse, R74 ;  /* 0x0000004a304a7220 */ /* 0x040fe20000410000 */
[----:B------:R-:W-:Y:S01]  /*4810*/  F2FP.F16.E4M3.UNPACK_B R68, R68 ;  /* 0x00000044ff44723e */ /* 0x000fe200020006ff */
[-C--:B------:R-:W-:Y:S01]  /*4820*/  FFMA.FTZ R48, R48, R72.reuse, -R79 ;  /* 0x0000004830307223 */ /* 0x080fe2000001084f */
[----:B------:R-:W-:Y:S01]  /*4830*/  FFMA.FTZ R83, R70, R71, R75 ;  /* 0x0000004746537223 */ /* 0x000fe2000001004b */
[----:B------:R-:W-:Y:S01]  /*4840*/  FFMA.FTZ R81, R69, R72, R74 ;  /* 0x0000004845517223 */ /* 0x000fe2000001004a */
[----:B------:R-:W-:-:S02]  /*4850*/  HADD2.F32 R72, -RZ, R136.H1_H1 ;  /* 0x30000088ff487230 */ /* 0x000fc40000004100 */
[--C-:B------:R-:W-:Y:S02]  /*4860*/  HADD2.F32 R69, -RZ, R49.reuse.H0_H0 ;  /* 0x20000031ff457230 */ /* 0x100fe40000004100 */
[----:B------:R-:W-:Y:S02]  /*4870*/  HADD2.F32 R70, -RZ, R49.H1_H1 ;  /* 0x30000031ff467230 */ /* 0x000fe40000004100 */
[----:B------:R-:W-:Y:S02]  /*4880*/  HADD2.F32 R49, -RZ, R68.H0_H0 ;  /* 0x20000044ff317230 */ /* 0x000fe40000004100 */
[-C--:B------:R-:W-:Y:S01]  /*4890*/  FMUL.FTZ R79, R69, R72.reuse ;  /* 0x00000048454f7220 */ /* 0x080fe20000410000 */
[----:B------:R-:W-:Y:S02]  /*48a0*/  HADD2.F32 R136, -RZ, R136.H0_H0 ;  /* 0x20000088ff887230 */ /* 0x000fe40000004100 */
[----:B------:R-:W-:Y:S01]  /*48b0*/  FMUL.FTZ R74, R70, R72 ;  /* 0x00000048464a7220 */ /* 0x000fe20000410000 */
[----:B------:R-:W-:-:S02]  /*48c0*/  HADD2.F32 R68, -RZ, R68.H1_H1 ;  /* 0x30000044ff447230 */ /* 0x000fc40000004100 */
[--C-:B------:R-:W-:Y:S02]  /*48d0*/  HADD2.F32 R71, -RZ, R135.reuse.H1_H1 ;  /* 0x30000087ff477230 */ /* 0x100fe40000004100 */
[-C--:B------:R-:W-:Y:S01]  /*48e0*/  FMUL.FTZ R75, R49, R136.reuse ;  /* 0x00000088314b7220 */ /* 0x080fe20000410000 */
[----:B------:R-:W-:Y:S02]  /*48f0*/  HADD2.F32 R135, -RZ, R135.H0_H0 ;  /* 0x20000087ff877230 */ /* 0x000fe40000004100 */
[----:B------:R-:W-:Y:S01]  /*4900*/  FMUL.FTZ R72, R68, R136 ;  /* 0x0000008844487220 */ /* 0x000fe20000410000 */
[----:B------:R-:W-:Y:S01]  /*4910*/  F2FP.SATFINITE.E4M3.F32.PACK_AB_MERGE_C R136, R83, R82, RZ ;  /* 0x000000525388723e */ /* 0x000fe200048070ff */
[-C--:B------:R-:W-:Y:S01]  /*4920*/  FFMA.FTZ R74, R69, R71.reuse, -R74 ;  /* 0x00000047454a7223 */ /* 0x080fe2000001084a */
[----:B------:R-:W-:Y:S01]  /*4930*/  FFMA.FTZ R79, R70, R71, R79 ;  /* 0x00000047464f7223 */ /* 0x000fe2000001004f */
[-C--:B------:R-:W-:Y:S01]  /*4940*/  FFMA.FTZ R80, R49, R135.reuse, -R72 ;  /* 0x0000008731507223 */ /* 0x080fe20000010848 */
[----:B------:R-:W-:Y:S01]  /*4950*/  FFMA.FTZ R135, R68, R135, R75 ;  /* 0x0000008744877223 */ /* 0x000fe2000001004b */
[----:B------:R-:W-:-:S02]  /*4960*/  F2FP.F16.E4M3.UNPACK_B R68, R51.H1 ;  /* 0x00000033ff44723e */ /* 0x000fc400030006ff */
[----:B------:R-:W-:Y:S02]  /*4970*/  F2FP.SATFINITE.E4M3.F32.PACK_AB_MERGE_C R132, R79, R74, RZ ;  /* 0x0000004a4f84723e */ /* 0x000fe400048070ff */
[----:B------:R-:W-:Y:S01]  /*4980*/  F2FP.F16.E4M3.UNPACK_B R74, R78.H1 ;  /* 0x0000004eff4a723e */ /* 0x000fe200030006ff */
[--C-:B------:R-:W-:Y:S01]  /*4990*/  HADD2.F32 R70, -RZ, R68.reuse.H1_H1 ;  /* 0x30000044ff467230 */ /* 0x100fe20000004100 */
[-C--:B------:R-:W-:Y:S01]  /*49a0*/  F2FP.F16.E4M3.UNPACK_B R71, R73.reuse.H1 ;  /* 0x00000049ff47723e */ /* 0x080fe200030006ff */
[----:B------:R-:W-:Y:S01]  /*49b0*/  HADD2.F32 R69, -RZ, R68.H0_H0 ;  /* 0x20000044ff457230 */ /* 0x000fe20000004100 */
[----:B------:R-:W-:Y:S01]  /*49c0*/  F2FP.F16.E4M3.UNPACK_B R49, R50.H1 ;  /* 0x00000032ff31723e */ /* 0x000fe200030006ff */
[----:B------:R-:W-:Y:S01]  /*49d0*/  HADD2.F32 R79, -RZ, R74.H1_H1 ;  /* 0x3000004aff4f7230 */ /* 0x000fe20000004100 */
[----:B------:R-:W-:Y:S01]  /*49e0*/  F2FP.F16.E4M3.UNPACK_B R78, R78 ;  /* 0x0000004eff4e723e */ /* 0x000fe200020006ff */
[----:B------:R-:W-:Y:S01]  /*49f0*/  HADD2.F32 R72, -RZ, R71.H1_H1 ;  /* 0x30000047ff487230 */ /* 0x000fe20000004100 */
        /* <DEDUP_REMOVED lines=17> */
[----:B------:R-:W-:Y:S02]  /*4b10*/  HADD2.F32 R51, -RZ, R51.H1_H1 ;  /* 0x30000033ff337230 */ /* 0x000fe40000004100 */
[--C-:B------:R-:W-:Y:S01]  /*4b20*/  HADD2.F32 R49, -RZ, R50.reuse.H0_H0 ;  /* 0x20000032ff317230 */ /* 0x100fe20000004100 */
[----:B------:R-:W-:Y:S01]  /*4b30*/  F2FP.SATFINITE.E4M3.F32.PACK_AB_MERGE_C R75, R75, R82, RZ ;  /* 0x000000524b4b723e */ /* 0x000fe200048070ff */
[----:B------:R-:W-:Y:S02]  /*4b40*/  HADD2.F32 R50, -RZ, R50.H1_H1 ;  /* 0x30000032ff327230 */ /* 0x000fe40000004100 */
[----:B------:R-:W-:Y:S01]  /*4b50*/  FMUL.FTZ R79, R51, R74 ;  /* 0x0000004a334f7220 */ /* 0x000fe20000410000 */
[----:B------:R-:W-:-:S02]  /*4b60*/  HADD2.F32 R78, -RZ, R78.H0_H0 ;  /* 0x2000004eff4e7230 */ /* 0x000fc40000004100 */
[----:B------:R-:W-:Y:S01]  /*4b70*/  FMUL.FTZ R74, R68, R74 ;  /* 0x0000004a444a7220 */ /* 0x000fe20000410000 */
[----:B------:R-:W-:Y:S01]  /*4b80*/  HADD2.F32 R71, -RZ, R71.H0_H0 ;  /* 0x20000047ff477230 */ /* 0x000fe20000004100 */
[----:B------:R-:W-:Y:S01]  /*4b90*/  F2FP.SATFINITE.E4M3.F32.PACK_AB_MERGE_C R72, R72, R83, RZ ;  /* 0x000000534848723e */ /* 0x000fe200048070ff */
[----:B------:R-:W-:Y:S02]  /*4ba0*/  HADD2.F32 R73, -RZ, R73.H0_H0 ;  /* 0x20000049ff497230 */ /* 0x000fe40000004100 */
[-C--:B------:R-:W-:Y:S01]  /*4bb0*/  FMUL.FTZ R70, R50, R78.reuse ;  /* 0x0000004e32467220 */ /* 0x080fe20000410000 */
[----:B------:R-:W-:Y:S01]  /*4bc0*/  FMUL.FTZ R69, R49, R78 ;  /* 0x0000004e31457220 */ /* 0x000fe20000410000 */
[-C--:B------:R-:W-:Y:S01]  /*4bd0*/  FFMA.FTZ R79, R68, R71.reuse, -R79 ;  /* 0x00000047444f7223 */ /* 0x080fe2000001084f */
[----:B------:R-:W-:Y:S01]  /*4be0*/  FFMA.FTZ R74, R51, R71, R74 ;  /* 0x00000047334a7223 */ /* 0x000fe2000001004a */
[-C--:B------:R-:W-:Y:S01]  /*4bf0*/  FFMA.FTZ R70, R49, R73.reuse, -R70 ;  /* 0x0000004931467223 */ /* 0x080fe20000010846 */
[----:B------:R-:W-:Y:S01]  /*4c00*/  FFMA.FTZ R69, R50, R73, R69 ;  /* 0x0000004932457223 */ /* 0x000fe20000010045 */
[----:B------:R-:W-:-:S02]  /*4c10*/  F2FP.SATFINITE.E4M3.F32.PACK_AB_MERGE_C R49, R81, R48, R136 ;  /* 0x000000305131723e */ /* 0x000fc40004807088 */
[----:B------:R-:W-:Y:S02]  /*4c20*/  F2FP.SATFINITE.E4M3.F32.PACK_AB_MERGE_C R48, R135, R80, R132 ;  /* 0x000000508730723e */ /* 0x000fe40004807084 */
[----:B------:R-:W-:Y:S02]  /*4c30*/  F2FP.SATFINITE.E4M3.F32.PACK_AB_MERGE_C R50, R69, R70, R75 ;  /* 0x000000464532723e */ /* 0x000fe4000480704b */
[----:B------:R-:W-:-:S07]  /*4c40*/  F2FP.SATFINITE.E4M3.F32.PACK_AB_MERGE_C R51, R74, R79, R72 ;  /* 0x0000004f4a33723e */ /* 0x000fce0004807048 */
.L_x_381:
[----:B------:R-:W-:Y:S05]  /*4c50*/  BSYNC B2 ;  /* 0x0000000000027941 */ /* 0x000fea0003800000 */
.L_x_380:
[----:B------:R-:W-:Y:S02]  /*4c60*/  ULDC.64 UR4, c[0x0][0x2e8] ;  /* 0x0000ba0000047ab9 */ /* 0x000fe40000000a00 */
[----:B------:R-:W-:-:S04]  /*4c70*/  IADD3 R68, P2, P3, R42, UR4, R77 ;  /* 0x000000042a447c10 */ /* 0x000fc8000fb5e04d */
[----:B------:R-:W-:-:S05]  /*4c80*/  IADD3.X R69, R107, UR5, R76, P2, P3 ;  /* 0x000000056b457c10 */ /* 0x000fca00097e644c */
[----:B--2---:R4:W-:Y:S04]  /*4c90*/  STG.E.128 desc[UR42][R68.64], R48 ;  /* 0x0000003044007986 */ /* 0x0049e8000c101d2a */
.L_x_375:
[----:B------:R-:W-:Y:S05]  /*4ca0*/  BSYNC B1 ;  /* 0x0000000000017941 */ /* 0x000fea0003800000 */
.L_x_374:
[----:B------:R-:W-:Y:S01]  /*4cb0*/  ISETP.NE.AND P2, PT, R143, RZ, PT ;  /* 0x000000ff8f00720c */ /* 0x000fe20003f45270 */
[----:B------:R-:W-:-:S12]  /*4cc0*/  BSSY B1, `(.L_x_382) ;  /* 0x00000ec000017945 */ /* 0x000fd80003800000 */
[----:B------:R-:W-:Y:S05]  /*4cd0*/  @P2 BRA `(.L_x_383) ;  /* 0x0000000c00a82947 */ /* 0x000fea0003800000 */
[----:B----4-:R-:W-:Y:S01]  /*4ce0*/  IADD3 R69, P2, P3, R4, R120, R16 ;  /* 0x0000007804457210 */ /* 0x010fe20007b5e010 */
[----:B------:R-:W-:Y:S03]  /*4cf0*/  BSSY B2, `(.L_x_384) ;  /* 0x0000075000027945 */ /* 0x000fe60003800000 */
[----:B------:R-:W-:Y:S01]  /*4d00*/  IADD3.X R68, R32, R123, R17, P2, P3 ;  /* 0x0000007b20447210 */ /* 0x000fe200017e6411 */
[----:B------:R-:W-:Y:S08]  /*4d10*/  @P0 BRA `(.L_x_385) ;  /* 0x0000000400c80947 */ /* 0x000ff00003800000 */
[----:B0-23--:R0:W2:Y:S01]  /*4d20*/  LDS.128 R48, [R114+0x2a400] ;  /* 0x02a4000072307984 */ /* 0x00d0a20000000c00 */
[----:B------:R-:W-:Y:S01]  /*4d30*/  ISETP.GE.AND P2, PT, R18, R122, PT ;  /* 0x0000007a1200720c */ /* 0x000fe20003f46270 */
[----:B------:R-:W-:-:S12]  /*4d40*/  BSSY B3, `(.L_x_386) ;  /* 0x000006b000037945 */ /* 0x000fd80003800000 */
[----:B0-----:R-:W-:Y:S05]  /*4d50*/  @P2 BRA `(.L_x_387) ;  /* 0x0000000400a42947 */ /* 0x001fea0003800000 */
[----:B------:R-:W-:Y:S01]  /*4d60*/  SHF.R.U32.HI R64, RZ, 0x8, R67 ;  /* 0x00000008ff407819 */ /* 0x000fe20000011643 */
[----:B--2---:R-:W-:Y:S01]  /*4d70*/  IMAD.MOV.U32 R66, RZ, RZ, R51 ;  /* 0x000000ffff427224 */ /* 0x004fe200078e0033 */
[--C-:B------:R-:W-:Y:S02]  /*4d80*/  SHF.R.U32.HI R72, RZ, 0x8, R65.reuse ;  /* 0x00000008ff487819 */ /* 0x100fe40000011641 */
[----:B------:R-:W-:Y:S01]  /*4d90*/  SHF.R.U32.HI R74, RZ, 0x10, R65 ;  /* 0x00000010ff4a7819 */ /* 0x000fe20000011641 */
[----:B------:R-:W-:Y:S01]  /*4da0*/  IMAD.SHL.U32 R51, R64, 0x100, RZ ;  /* 0x0000010040337824 */ /* 0x000fe200078e00ff */
[----:B------:R-:W-:Y:S02]  /*4db0*/  LOP3.LUT R71, R65, 0xff0000ff, RZ, 0xc0, !PT ;  /* 0xff0000ff41477812 */ /* 0x000fe400078ec0ff */
[----:B------:R-:W-:Y:S01]  /*4dc0*/  MOV R65, R50 ;  /* 0x0000003200417202 */ /* 0x000fe20000000f00 */
[----:B------:R-:W-:Y:S01]  /*4dd0*/  IMAD.SHL.U32 R50, R72, 0x100, RZ ;  /* 0x0000010048327824 */ /* 0x000fe200078e00ff */
[----:B------:R-:W-:-:S02]  /*4de0*/  LOP3.LUT R70, R67, 0xff0000ff, RZ, 0xc0, !PT ;  /* 0xff0000ff43467812 */ /* 0x000fc400078ec0ff */
[----:B------:R-:W-:Y:S02]  /*4df0*/  SHF.R.U32.HI R73, RZ, 0x10, R67 ;  /* 0x00000010ff497819 */ /* 0x000fe40000011643 */
[----:B------:R-:W-:Y:S01]  /*4e00*/  LOP3.LUT R72, R70, 0xff00, R51, 0xf8, !PT ;  /* 0x0000ff0046487812 */ /* 0x000fe200078ef833 */
[----:B------:R-:W-:Y:S01]  /*4e10*/  IMAD.U32 R51, R74, 0x10000, RZ ;  /* 0x000100004a337824 */ /* 0x000fe200078e00ff */
[----:B------:R-:W-:Y:S02]  /*4e20*/  LOP3.LUT R64, R71, 0xff00, R50, 0xf8, !PT ;  /* 0x0000ff0047407812 */ /* 0x000fe400078ef832 */
[----:B------:R-:W-:Y:S02]  /*4e30*/  SHF.L.U32 R67, R73, 0x10, RZ ;  /* 0x0000001049437819 */ /* 0x000fe400000006ff */
[----:B------:R-:W-:Y:S02]  /*4e40*/  F2FP.F16.E4M3.UNPACK_B R70, R134.H1 ;  /* 0x00000086ff46723e */ /* 0x000fe400030006ff */
[----:B------:R-:W-:-:S02]  /*4e50*/  F2FP.F16.E4M3.UNPACK_B R50, R49 ;  /* 0x00000031ff32723e */ /* 0x000fc400020006ff */
[----:B------:R-:W-:Y:S01]  /*4e60*/  LOP3.LUT R74, R72, 0xff0000, R67, 0xf8, !PT ;  /* 0x00ff0000484a7812 */ /* 0x000fe200078ef843 */
[----:B------:R-:W-:Y:S01]  /*4e70*/  HADD2.F32 R72, -RZ, R70.H0_H0 ;  /* 0x20000046ff487230 */ /* 0x000fe20000004100 */
[----:B------:R-:W-:Y:S01]  /*4e80*/  LOP3.LUT R71, R64, 0xff0000, R51, 0xf8, !PT ;  /* 0x00ff000040477812 */ /* 0x000fe200078ef833 */
[----:B------:R-:W-:Y:S01]  /*4e90*/  HADD2.F32 R51, -RZ, R50.H1_H1 ;  /* 0x30000032ff337230 */ /* 0x000fe20000004100 */
[----:B------:R-:W-:Y:S01]  /*4ea0*/  F2FP.F16.E4M3.UNPACK_B R67, R133.H1 ;  /* 0x00000085ff43723e */ /* 0x000fe200030006ff */
[----:B------:R-:W-:Y:S01]  /*4eb0*/  HADD2.F32 R73, -RZ, R70.H1_H1 ;  /* 0x30000046ff497230 */ /* 0x000fe20000004100 */
[----:B------:R-:W-:Y:S01]  /*4ec0*/  F2FP.F16.E4M3.UNPACK_B R49, R49.H1 ;  /* 0x00000031ff31723e */ /* 0x000fe200030006ff */
[----:B------:R-:W-:Y:S02]  /*4ed0*/  HADD2.F32 R50, -RZ, R50.H0_H0 ;  /* 0x20000032ff327230 */ /* 0x000fe40000004100 */
[----:B------:R-:W-:Y:S01]  /*4ee0*/  FMUL.FTZ R75, R51, R72 ;  /* 0x00000048334b7220 */ /* 0x000fe20000410000 */
[----:B------:R-:W-:Y:S01]  /*4ef0*/  HADD2.F32 R70, -RZ, R67.H0_H0 ;  /* 0x20000043ff467230 */ /* 0x000fe20000004100 */
[----:B------:R-:W-:Y:S01]  /*4f00*/  F2FP.F16.E4M3.UNPACK_B R134, R134 ;  /* 0x00000086ff86723e */ /* 0x000fe200020006ff */
[----:B------:R-:W-:-:S02]  /*4f10*/  HADD2.F32 R64, -RZ, R49.H1_H1 ;  /* 0x30000031ff407230 */ /* 0x000fc40000004100 */
[C---:B------:R-:W-:Y:S01]  /*4f20*/  FMUL.FTZ R72, R50.reuse, R72 ;  /* 0x0000004832487220 */ /* 0x040fe20000410000 */
[----:B------:R-:W-:Y:S02]  /*4f30*/  HADD2.F32 R49, -RZ, R49.H0_H0 ;  /* 0x20000031ff317230 */ /* 0x000fe40000004100 */
[-C--:B------:R-:W-:Y:S01]  /*4f40*/  FFMA.FTZ R77, R50, R70.reuse, -R75 ;  /* 0x00000046324d7223 */ /* 0x080fe2000001084b */
[----:B------:R-:W-:Y:S02]  /*4f50*/  HADD2.F32 R67, -RZ, R67.H1_H1 ;  /* 0x30000043ff437230 */ /* 0x000fe40000004100 */
[CC--:B------:R-:W-:Y:S01]  /*4f60*/  FMUL.FTZ R50, R64.reuse, R73.reuse ;  /* 0x0000004940327220 */ /* 0x0c0fe20000410000 */
[----:B------:R-:W-:Y:S01]  /*4f70*/  FFMA.FTZ R78, R51, R70, R72 ;  /* 0x00000046334e7223 */ /* 0x000fe20000010048 */
[C---:B------:R-:W-:Y:S01]  /*4f80*/  FMUL.FTZ R73, R49.reuse, R73 ;  /* 0x0000004931497220 */ /* 0x040fe20000410000 */
[----:B------:R-:W-:Y:S01]  /*4f90*/  F2FP.F16.E4M3.UNPACK_B R133, R133 ;  /* 0x00000085ff85723e */ /* 0x000fe200020006ff */
[-C--:B------:R-:W-:Y:S01]  /*4fa0*/  FFMA.FTZ R79, R49, R67.reuse, -R50 ;  /* 0x00000043314f7223 */ /* 0x080fe20000010832 */
[-C--:B------:R-:W-:Y:S01]  /*4fb0*/  F2FP.F16.E4M3.UNPACK_B R49, R48.reuse.H1 ;  /* 0x00000030ff31723e */ /* 0x080fe200030006ff */
        /* <DEDUP_REMOVED lines=15> */
[-C--:B------:R-:W-:Y:S01]  /*50b0*/  FFMA.FTZ R73, R50, R64.reuse, -R73 ;  /* 0x0000004032497223 */ /* 0x080fe20000010849 */
[----:B------:R-:W-:Y:S02]  /*50c0*/  FFMA.FTZ R72, R51, R64, R72 ;  /* 0x0000004033487223 */ /* 0x000fe40000010048 */
[-C--:B------:R-:W-:Y:S01]  /*50d0*/  FFMA.FTZ R75, R49, R133.reuse, -R70 ;  /* 0x00000085314b7223 */ /* 0x080fe20000010846 */
[----:B------:R-:W-:Y:S01]  /*50e0*/  F2FP.F16.E4M3.UNPACK_B R49, R66.H1 ;  /* 0x00000042ff31723e */ /* 0x000fe200030006ff */
[----:B------:R-:W-:Y:S01]  /*50f0*/  FFMA.FTZ R76, R48, R133, R67 ;  /* 0x00000085304c7223 */ /* 0x000fe20000010043 */
[----:B------:R-:W-:-:S02]  /*5100*/  F2FP.F16.E4M3.UNPACK_B R70, R74.H1 ;  /* 0x0000004aff46723e */ /* 0x000fc400030006ff */
[----:B------:R-:W-:Y:S01]  /*5110*/  F2FP.SATFINITE.E4M3.F32.PACK_AB_MERGE_C R81, R72, R73, RZ ;  /* 0x000000494851723e */ /* 0x000fe200048070ff */
[--C-:B------:R-:W-:Y:S01]  /*5120*/  HADD2.F32 R51, -RZ, R49.reuse.H1_H1 ;  /* 0x30000031ff337230 */ /* 0x100fe20000004100 */
[----:B------:R-:W-:Y:S01]  /*5130*/  F2FP.F16.E4M3.UNPACK_B R64, R71.H1 ;  /* 0x00000047ff40723e */ /* 0x000fe200030006ff */
[----:B------:R-:W-:Y:S01]  /*5140*/  HADD2.F32 R73, -RZ, R70.H1_H1 ;  /* 0x30000046ff497230 */ /* 0x000fe20000004100 */
[----:B------:R-:W-:Y:S01]  /*5150*/  F2FP.F16.E4M3.UNPACK_B R48, R65.H1 ;  /* 0x00000041ff30723e */ /* 0x000fe200030006ff */
[----:B------:R-:W-:Y:S01]  /*5160*/  HADD2.F32 R50, -RZ, R49.H0_H0 ;  /* 0x20000031ff327230 */ /* 0x000fe20000004100 */
[----:B------:R-:W-:Y:S01]  /*5170*/  F2FP.F16.E4M3.UNPACK_B R74, R74 ;  /* 0x0000004aff4a723e */ /* 0x000fe200020006ff */
[----:B------:R-:W-:Y:S01]  /*5180*/  HADD2.F32 R67, -RZ, R64.H1_H1 ;  /* 0x30000040ff437230 */ /* 0x000fe20000004100 */
[----:B------:R-:W-:Y:S01]  /*5190*/  F2FP.F16.E4M3.UNPACK_B R71, R71 ;  /* 0x00000047ff47723e */ /* 0x000fe200020006ff */
[----:B------:R-:W-:Y:S01]  /*51a0*/  FMUL.FTZ R79, R51, R73 ;  /* 0x00000049334f7220 */ /* 0x000fe20000410000 */
[----:B------:R-:W-:-:S02]  /*51b0*/  HADD2.F32 R49, -RZ, R48.H1_H1 ;  /* 0x30000030ff317230 */ /* 0x000fc40000004100 */
[C---:B------:R-:W-:Y:S01]  /*51c0*/  FMUL.FTZ R80, R50.reuse, R73 ;  /* 0x0000004932507220 */ /* 0x040fe20000410000 */
[----:B------:R-:W-:Y:S02]  /*51d0*/  HADD2.F32 R72, -RZ, R74.H1_H1 ;  /* 0x3000004aff487230 */ /* 0x000fe40000004100 */
[----:B------:R-:W-:Y:S01]  /*51e0*/  FFMA.FTZ R79, R50, R67, -R79 ;  /* 0x00000043324f7223 */ /* 0x000fe2000001084f */
[----:B------:R-:W-:Y:S01]  /*51f0*/  HADD2.F32 R48, -RZ, R48.H0_H0 ;  /* 0x20000030ff307230 */ /* 0x000fe20000004100 */
[----:B------:R-:W-:Y:S01]  /*5200*/  F2FP.F16.E4M3.UNPACK_B R65, R65 ;  /* 0x00000041ff41723e */ /* 0x000fe200020006ff */
        /* <DEDUP_REMOVED lines=10> */
[--C-:B------:R-:W-:Y:S02]  /*52b0*/  HADD2.F32 R49, -RZ, R66.reuse.H0_H0 ;  /* 0x20000042ff317230 */ /* 0x100fe40000004100 */
        /* <DEDUP_REMOVED lines=13> */
[----:B------:R-:W-:-:S02]  /*5390*/  F2FP.SATFINITE.E4M3.F32.PACK_AB_MERGE_C R79, R80, R79, RZ ;  /* 0x0000004f504f723e */ /* 0x000fc400048070ff */
[----:B------:R-:W-:Y:S02]  /*53a0*/  F2FP.SATFINITE.E4M3.F32.PACK_AB_MERGE_C R72, R74, R51, R72 ;  /* 0x000000334a48723e */ /* 0x000fe40004807048 */
[----:B------:R-:W-:Y:S02]  /*53b0*/  F2FP.SATFINITE.E4M3.F32.PACK_AB_MERGE_C R51, R67, R50, R79 ;  /* 0x000000324333723e */ /* 0x000fe4000480704f */
[----:B------:R-:W-:Y:S01]  /*53c0*/  F2FP.SATFINITE.E4M3.F32.PACK_AB_MERGE_C R49, R78, R77, R82 ;  /* 0x0000004d4e31723e */ /* 0x000fe20004807052 */
[----:B------:R-:W-:Y:S01]  /*53d0*/  IMAD.MOV.U32 R50, RZ, RZ, R72 ;  /* 0x000000ffff327224 */ /* 0x000fe200078e0048 */
[----:B------:R-:W-:-:S07]  /*53e0*/  F2FP.SATFINITE.E4M3.F32.PACK_AB_MERGE_C R48, R76, R75, R81 ;  /* 0x0000004b4c30723e */ /* 0x000fce0004807051 */
.L_x_387:
[----:B------:R-:W-:Y:S05]  /*53f0*/  BSYNC B3 ;  /* 0x0000000000037941 */ /* 0x000fea0003800000 */
.L_x_386:
[----:B------:R-:W-:Y:S02]  /*5400*/  ULDC.64 UR4, c[0x0][0x2e8] ;  /* 0x0000ba0000047ab9 */ /* 0x000fe40000000a00 */
[----:B------:R-:W-:-:S04]  /*5410*/  IADD3 R64, P2, P3, R69, UR4, R102 ;  /* 0x0000000445407c10 */ /* 0x000fc8000fb5e066 */
[----:B------:R-:W-:-:S05]  /*5420*/  IADD3.X R65, R68, UR5, R41, P2, P3 ;  /* 0x0000000544417c10 */ /* 0x000fca00097e6429 */
[----:B--2---:R4:W-:Y:S04]  /*5430*/  STG.E.128 desc[UR42][R64.64], R48 ;  /* 0x0000003040007986 */ /* 0x0049e8000c101d2a */
.L_x_385:
[----:B------:R-:W-:Y:S05]  /*5440*/  BSYNC B2 ;  /* 0x0000000000027941 */ /* 0x000fea0003800000 */
.L_x_384:
[----:B------:R-:W-:Y:S05]  /*5450*/  @P1 BRA `(.L_x_383) ;  /* 0x0000000400c81947 */ /* 0x000fea0003800000 */
[----:B0-234-:R0:W2:Y:S01]  /*5460*/  LDS.128 R48, [R114+0x2e400] ;  /* 0x02e4000072307984 */ /* 0x01d0a20000000c00 */
[----:B------:R-:W-:Y:S01]  /*5470*/  ISETP.GE.AND P2, PT, R233, R122, PT ;  /* 0x0000007ae900720c */ /* 0x000fe20003f46270 */
[----:B------:R-:W-:-:S12]  /*5480*/  BSSY B2, `(.L_x_388) ;  /* 0x000006b000027945 */ /* 0x000fd80003800000 */
[----:B0-----:R-:W-:Y:S05]  /*5490*/  @P2 BRA `(.L_x_389) ;  /* 0x0000000400a42947 */ /* 0x001fea0003800000 */
[----:B------:R-:W-:Y:S01]  /*54a0*/  SHF.R.U32.HI R65, RZ, 0x8, R63 ;  /* 0x00000008ff417819 */ /* 0x000fe2000001163f */
[----:B--2---:R-:W-:Y:S01]  /*54b0*/  IMAD.MOV.U32 R62, RZ, RZ, R51 ;  /* 0x000000ffff3e7224 */ /* 0x004fe200078e0033 */
[----:B------:R-:W-:Y:S02]  /*54c0*/  SHF.R.U32.HI R70, RZ, 0x8, R61 ;  /* 0x00000008ff467819 */ /* 0x000fe4000001163d */
[----:B------:R-:W-:Y:S02]  /*54d0*/  LOP3.LUT R64, R63, 0xff0000ff, RZ, 0xc0, !PT ;  /* 0xff0000ff3f407812 */ /* 0x000fe400078ec0ff */
[----:B------:R-:W-:Y:S01]  /*54e0*/  SHF.R.U32.HI R66, RZ, 0x10, R63 ;  /* 0x00000010ff427819 */ /* 0x000fe2000001163f */
[----:B------:R-:W-:Y:S01]  /*54f0*/  IMAD.SHL.U32 R63, R65, 0x100, RZ ;  /* 0x00000100413f7824 */ /* 0x000fe200078e00ff */
[----:B------:R-:W-:Y:S02]  /*5500*/  LOP3.LUT R60, R61, 0xff0000ff, RZ, 0xc0, !PT ;  /* 0xff0000ff3d3c7812 */ /* 0x000fe400078ec0ff */
[----:B------:R-:W-:Y:S01]  /*5510*/  SHF.R.U32.HI R67, RZ, 0x10, R61 ;  /* 0x00000010ff437819 */ /* 0x000fe2000001163d */
[----:B------:R-:W-:Y:S01]  /*5520*/  IMAD.U32 R66, R66, 0x10000, RZ ;  /* 0x0001000042427824 */ /* 0x000fe200078e00ff */
[----:B------:R-:W-:Y:S01]  /*5530*/  SHF.L.U32 R51, R70, 0x8, RZ ;  /* 0x0000000846337819 */ /* 0x000fe200000006ff */
[----:B------:R-:W-:Y:S01]  /*5540*/  IMAD.MOV.U32 R61, RZ, RZ, R50 ;  /* 0x000000ffff3d7224 */ /* 0x000fe200078e0032 */
[----:B------:R-:W-:-:S02]  /*5550*/  LOP3.LUT R63, R64, 0xff00, R63, 0xf8, !PT ;  /* 0x0000ff00403f7812 */ /* 0x000fc400078ef83f */
[----:B------:R-:W-:Y:S01]  /*5560*/  LOP3.LUT R51, R60, 0xff00, R51, 0xf8, !PT ;  /* 0x0000ff003c337812 */ /* 0x000fe200078ef833 */
[----:B------:R-:W-:Y:S01]  /*5570*/  IMAD.U32 R60, R67, 0x10000, RZ ;  /* 0x00010000433c7824 */ /* 0x000fe200078e00ff */
[----:B------:R-:W-:Y:S02]  /*5580*/  F2FP.F16.E4M3.UNPACK_B R64, R127.H1 ;  /* 0x0000007fff40723e */ /* 0x000fe400030006ff */
[-C--:B------:R-:W-:Y:S02]  /*5590*/  F2FP.F16.E4M3.UNPACK_B R50, R49.reuse ;  /* 0x00000031ff32723e */ /* 0x080fe400020006ff */
[----:B------:R-:W-:Y:S01]  /*55a0*/  LOP3.LUT R70, R63, 0xff0000, R66, 0xf8, !PT ;  /* 0x00ff00003f467812 */ /* 0x000fe200078ef842 */
[----:B------:R-:W-:Y:S01]  /*55b0*/  HADD2.F32 R66, -RZ, R64.H0_H0 ;  /* 0x20000040ff427230 */ /* 0x000fe20000004100 */
[----:B------:R-:W-:Y:S01]  /*55c0*/  LOP3.LUT R65, R51, 0xff0000, R60, 0xf8, !PT ;  /* 0x00ff000033417812 */ /* 0x000fe200078ef83c */
[----:B------:R-:W-:Y:S01]  /*55d0*/  HADD2.F32 R51, -RZ, R50.H1_H1 ;  /* 0x30000032ff337230 */ /* 0x000fe20000004100 */
[----:B------:R-:W-:Y:S01]  /*55e0*/  F2FP.F16.E4M3.UNPACK_B R63, R126.H1 ;  /* 0x0000007eff3f723e */ /* 0x000fe200030006ff */
[----:B------:R-:W-:Y:S01]  /*55f0*/  HADD2.F32 R67, -RZ, R64.H1_H1 ;  /* 0x30000040ff437230 */ /* 0x000fe20000004100 */
[----:B------:R-:W-:Y:S01]  /*5600*/  F2FP.F16.E4M3.UNPACK_B R49, R49.H1 ;  /* 0x00000031ff31723e */ /* 0x000fe200030006ff */
[----:B------:R-:W-:-:S02]  /*5610*/  HADD2.F32 R50, -RZ, R50.H0_H0 ;  /* 0x20000032ff327230 */ /* 0x000fc40000004100 */
[CC--:B------:R-:W-:Y:S01]  /*5620*/  FMUL.FTZ R71, R51.reuse, R66.reuse ;  /* 0x0000004233477220 */ /* 0x0c0fe20000410000 */
[----:B------:R-:W-:Y:S01]  /*5630*/  HADD2.F32 R64, -RZ, R63.H0_H0 ;  /* 0x2000003fff407230 */ /* 0x000fe20000004100 */
[----:B------:R-:W-:Y:S01]  /*5640*/  F2FP.F16.E4M3.UNPACK_B R127, R127 ;  /* 0x0000007fff7f723e */ /* 0x000fe200020006ff */
[--C-:B------:R-:W-:Y:S02]  /*5650*/  HADD2.F32 R60, -RZ, R49.reuse.H1_H1 ;  /* 0x30000031ff3c7230 */ /* 0x100fe40000004100 */
        /* <DEDUP_REMOVED lines=16> */
[--C-:B------:R-:W-:Y:S02]  /*5760*/  HADD2.F32 R49, -RZ, R48.reuse.H0_H0 ;  /* 0x20000030ff317230 */ /* 0x100fe40000004100 */
[-C--:B------:R-:W-:Y:S01]  /*5770*/  FMUL.FTZ R66, R50, R63.reuse ;  /* 0x0000003f32427220 */ /* 0x080fe20000410000 */
[----:B------:R-:W-:Y:S02]  /*5780*/  HADD2.F32 R127, -RZ, R127.H0_H0 ;  /* 0x2000007fff7f7230 */ /* 0x000fe40000004100 */
[----:B------:R-:W-:Y:S01]  /*5790*/  FMUL.FTZ R67, R51, R63 ;  /* 0x0000003f33437220 */ /* 0x000fe20000410000 */
[----:B------:R-:W-:-:S02]  /*57a0*/  HADD2.F32 R48, -RZ, R48.H1_H1 ;  /* 0x30000030ff307230 */ /* 0x000fc40000004100 */
[--C-:B------:R-:W-:Y:S02]  /*57b0*/  HADD2.F32 R60, -RZ, R126.reuse.H1_H1 ;  /* 0x3000007eff3c7230 */ /* 0x100fe40000004100 */
[----:B------:R-:W-:Y:S02]  /*57c0*/  HADD2.F32 R126, -RZ, R126.H0_H0 ;  /* 0x2000007eff7e7230 */ /* 0x000fe40000004100 */
[-C--:B------:R-:W-:Y:S01]  /*57d0*/  FMUL.FTZ R64, R48, R127.reuse ;  /* 0x0000007f30407220 */ /* 0x080fe20000410000 */
[----:B------:R-:W-:Y:S01]  /*57e0*/  FMUL.FTZ R127, R49, R127 ;  /* 0x0000007f317f7220 */ /* 0x000fe20000410000 */
[-C--:B------:R-:W-:Y:S01]  /*57f0*/  FFMA.FTZ R67, R50, R60.reuse, -R67 ;  /* 0x0000003c32437223 */ /* 0x080fe20000010843 */
[----:B------:R-:W-:Y:S01]  /*5800*/  FFMA.FTZ R66, R51, R60, R66 ;  /* 0x0000003c33427223 */ /* 0x000fe20000010042 */
[----:B------:R-:W-:Y:S01]  /*5810*/  FFMA.FTZ R71, R49, R126, -R64 ;  /* 0x0000007e31477223 */ /* 0x000fe20000010840 */
        /* <DEDUP_REMOVED lines=46> */
[----:B------:R-:W-:Y:S02]  /*5b00*/  F2FP.SATFINITE.E4M3.F32.PACK_AB_MERGE_C R49, R73, R72, R77 ;  /* 0x000000484931723e */ /* 0x000fe4000480704d */
[----:B------:R-:W-:Y:S02]  /*5b10*/  F2FP.SATFINITE.E4M3.F32.PACK_AB_MERGE_C R48, R126, R71, R76 ;  /* 0x000000477e30723e */ /* 0x000fe4000480704c */
[----:B------:R-:W-:-:S07]  /*5b20*/  MOV R50, R66 ;  /* 0x0000004200327202 */ /* 0x000fce0000000f00 */
.L_x_389:
[----:B------:R-:W-:Y:S05]  /*5b30*/  BSYNC B2 ;  /* 0x0000000000027941 */ /* 0x000fea0003800000 */
.L_x_388:
[----:B------:R-:W-:Y:S02]  /*5b40*/  ULDC.64 UR4, c[0x0][0x2e8] ;  /* 0x0000ba0000047ab9 */ /* 0x000fe40000000a00 */
[----:B------:R-:W-:-:S04]  /*5b50*/  IADD3 R60, P2, P3, R42, UR4, R69 ;  /* 0x000000042a3c7c10 */ /* 0x000fc8000fb5e045 */
[----:B------:R-:W-:-:S05]  /*5b60*/  IADD3.X R61, R107, UR5, R68, P2, P3 ;  /* 0x000000056b3d7c10 */ /* 0x000fca00097e6444 */
[----:B--2---:R0:W-:Y:S04]  /*5b70*/  STG.E.128 desc[UR42][R60.64], R48 ;  /* 0x000000303c007986 */ /* 0x0041e8000c101d2a */
.L_x_383:
[----:B------:R-:W-:Y:S05]  /*5b80*/  BSYNC B1 ;  /* 0x0000000000017941 */ /* 0x000fea0003800000 */
.L_x_382:
[----:B------:R-:W-:Y:S05]  /*5b90*/  @P4 BRA `(.L_x_390) ;  /* 0x0000005800fc4947 */ /* 0x000fea0003800000 */
[----:B------:R-:W-:Y:S01]  /*5ba0*/  IADD3 R121, P2, P3, R31, R120, R16 ;  /* 0x000000781f797210 */ /* 0x000fe20007b5e010 */
[----:B------:R-:W-:Y:S03]  /*5bb0*/  BSSY B1, `(.L_x_391) ;  /* 0x0000074000017945 */ /* 0x000fe60003800000 */
[----:B0-----:R-:W-:Y:S01]  /*5bc0*/  IADD3.X R60, R35, R123, R17, P2, P3 ;  /* 0x0000007b233c7210 */ /* 0x001fe200017e6411 */
[----:B------:R-:W-:Y:S08]  /*5bd0*/  @P0 BRA `(.L_x_392) ;  /* 0x0000000400c40947 */ /* 0x000ff00003800000 */
[----:B--234-:R0:W2:Y:S01]  /*5be0*/  LDS.128 R48, [R114+0x2b400] ;  /* 0x02b4000072307984 */ /* 0x01c0a20000000c00 */
[----:B------:R-:W-:Y:S01]  /*5bf0*/  ISETP.GE.AND P2, PT, R18, R122, PT ;  /* 0x0000007a1200720c */ /* 0x000fe20003f46270 */
[----:B------:R-:W-:-:S12]  /*5c00*/  BSSY B2, `(.L_x_393) ;  /* 0x000006a000027945 */ /* 0x000fd80003800000 */
[----:B0-----:R-:W-:Y:S05]  /*5c10*/  @P2 BRA `(.L_x_394) ;  /* 0x0000000400a02947 */ /* 0x001fea0003800000 */
[----:B------:R-:W-:Y:S01]  /*5c20*/  SHF.R.U32.HI R65, RZ, 0x8, R57 ;  /* 0x00000008ff417819 */ /* 0x000fe20000011639 */
[----:B--2---:R-:W-:Y:S01]  /*5c30*/  IMAD.MOV.U32 R58, RZ, RZ, R51 ;  /* 0x000000ffff3a7224 */ /* 0x004fe200078e0033 */
[----:B------:R-:W-:Y:S02]  /*5c40*/  SHF.R.U32.HI R62, RZ, 0x8, R59 ;  /* 0x00000008ff3e7819 */ /* 0x000fe4000001163b */
[----:B------:R-:W-:Y:S01]  /*5c50*/  LOP3.LUT R56, R57, 0xff0000ff, RZ, 0xc0, !PT ;  /* 0xff0000ff39387812 */ /* 0x000fe200078ec0ff */
[----:B------:R-:W-:Y:S01]  /*5c60*/  IMAD.SHL.U32 R51, R65, 0x100, RZ ;  /* 0x0000010041337824 */ /* 0x000fe200078e00ff */
[----:B------:R-:W-:Y:S01]  /*5c70*/  SHF.R.U32.HI R63, RZ, 0x10, R57 ;  /* 0x00000010ff3f7819 */ /* 0x000fe20000011639 */
[----:B------:R-:W-:Y:S01]  /*5c80*/  IMAD.MOV.U32 R57, RZ, RZ, R50 ;  /* 0x000000ffff397224 */ /* 0x000fe200078e0032 */
[----:B------:R-:W-:Y:S02]  /*5c90*/  SHF.R.U32.HI R64, RZ, 0x10, R59 ;  /* 0x00000010ff407819 */ /* 0x000fe4000001163b */
[----:B------:R-:W-:-:S02]  /*5ca0*/  LOP3.LUT R61, R59, 0xff0000ff, RZ, 0xc0, !PT ;  /* 0xff0000ff3b3d7812 */ /* 0x000fc400078ec0ff */
[----:B------:R-:W-:Y:S01]  /*5cb0*/  SHF.L.U32 R50, R62, 0x8, RZ ;  /* 0x000000083e327819 */ /* 0x000fe200000006ff */
[----:B------:R-:W-:Y:S01]  /*5cc0*/  IMAD.U32 R64, R64, 0x10000, RZ ;  /* 0x0001000040407824 */ /* 0x000fe200078e00ff */
[----:B------:R-:W-:Y:S01]  /*5cd0*/  LOP3.LUT R51, R56, 0xff00, R51, 0xf8, !PT ;  /* 0x0000ff0038337812 */ /* 0x000fe200078ef833 */
[----:B------:R-:W-:Y:S01]  /*5ce0*/  IMAD.U32 R56, R63, 0x10000, RZ ;  /* 0x000100003f387824 */ /* 0x000fe200078e00ff */
[----:B------:R-:W-:Y:S02]  /*5cf0*/  LOP3.LUT R59, R61, 0xff00, R50, 0xf8, !PT ;  /* 0x0000ff003d3b7812 */ /* 0x000fe400078ef832 */
[----:B------:R-:W-:Y:S02]  /*5d00*/  F2FP.F16.E4M3.UNPACK_B R61, R87.H1 ;  /* 0x00000057ff3d723e */ /* 0x000fe400030006ff */
[-C--:B------:R-:W-:Y:S02]  /*5d10*/  F2FP.F16.E4M3.UNPACK_B R50, R49.reuse ;  /* 0x00000031ff32723e */ /* 0x080fe400020006ff */
[----:B------:R-:W-:Y:S01]  /*5d20*/  LOP3.LUT R65, R59, 0xff0000, R64, 0xf8, !PT ;  /* 0x00ff00003b417812 */ /* 0x000fe200078ef840 */
[--C-:B------:R-:W-:Y:S01]  /*5d30*/  HADD2.F32 R63, -RZ, R61.reuse.H0_H0 ;  /* 0x2000003dff3f7230 */ /* 0x100fe20000004100 */
[----:B------:R-:W-:Y:S01]  /*5d40*/  LOP3.LUT R62, R51, 0xff0000, R56, 0xf8, !PT ;  /* 0x00ff0000333e7812 */ /* 0x000fe200078ef838 */
[--C-:B------:R-:W-:Y:S01]  /*5d50*/  HADD2.F32 R51, -RZ, R50.reuse.H1_H1 ;  /* 0x30000032ff337230 */ /* 0x100fe20000004100 */
[----:B------:R-:W-:Y:S01]  /*5d60*/  F2FP.F16.E4M3.UNPACK_B R59, R86.H1 ;  /* 0x00000056ff3b723e */ /* 0x000fe200030006ff */
[----:B------:R-:W-:Y:S01]  /*5d70*/  HADD2.F32 R64, -RZ, R61.H1_H1 ;  /* 0x3000003dff407230 */ /* 0x000fe20000004100 */
[----:B------:R-:W-:Y:S01]  /*5d80*/  F2FP.F16.E4M3.UNPACK_B R49, R49.H1 ;  /* 0x00000031ff31723e */ /* 0x000fe200030006ff */
[----:B------:R-:W-:-:S02]  /*5d90*/  HADD2.F32 R50, -RZ, R50.H0_H0 ;  /* 0x20000032ff327230 */ /* 0x000fc40000004100 */
[C---:B------:R-:W-:Y:S01]  /*5da0*/  FMUL.FTZ R67, R51.reuse, R63 ;  /* 0x0000003f33437220 */ /* 0x040fe20000410000 */
        /* <DEDUP_REMOVED lines=14> */
[----:B------:R-:W-:Y:S01]  /*5e90*/  HADD2.F32 R59, -RZ, R87.H1_H1 ;  /* 0x30000057ff3b7230 */ /* 0x000fe20000004100 */
[----:B------:R-:W-:Y:S01]  /*5ea0*/  F2FP.F16.E4M3.UNPACK_B R48, R48 ;  /* 0x00000030ff30723e */ /* 0x000fe200020006ff */
[----:B------:R-:W-:-:S02]  /*5eb0*/  HADD2.F32 R56, -RZ, R86.H1_H1 ;  /* 0x30000056ff387230 */ /* 0x000fc40000004100 */
[--C-:B------:R-:W-:Y:S01]  /*5ec0*/  HADD2.F32 R51, -RZ, R49.reuse.H1_H1 ;  /* 0x30000031ff337230 */ /* 0x100fe20000004100 */
[----:B------:R-:W-:Y:S01]  /*5ed0*/  F2FP.SATFINITE.E4M3.F32.PACK_AB_MERGE_C R74, R70, R63, RZ ;  /* 0x0000003f464a723e */ /* 0x000fe200048070ff */
[----:B------:R-:W-:Y:S02]  /*5ee0*/  HADD2.F32 R50, -RZ, R49.H0_H0 ;  /* 0x20000031ff327230 */ /* 0x000fe40000004100 */
[--C-:B------:R-:W-:Y:S02]  /*5ef0*/  HADD2.F32 R49, -RZ, R48.reuse.H0_H0 ;  /* 0x20000030ff317230 */ /* 0x100fe40000004100 */
[-C--:B------:R-:W-:Y:S01]  /*5f00*/  FMUL.FTZ R61, R51, R59.reuse ;  /* 0x0000003b333d7220 */ /* 0x080fe20000410000 */
[----:B------:R-:W-:Y:S02]  /*5f10*/  HADD2.F32 R87, -RZ, R87.H0_H0 ;  /* 0x20000057ff577230 */ /* 0x000fe40000004100 */
[----:B------:R-:W-:Y:S01]  /*5f20*/  FMUL.FTZ R66, R50, R59 ;  /* 0x0000003b32427220 */ /* 0x000fe20000410000 */
[----:B------:R-:W-:-:S02]  /*5f30*/  HADD2.F32 R48, -RZ, R48.H1_H1 ;  /* 0x30000030ff307230 */ /* 0x000fc40000004100 */
[-C--:B------:R-:W-:Y:S01]  /*5f40*/  FFMA.FTZ R61, R50, R56.reuse, -R61 ;  /* 0x00000038323d7223 */ /* 0x080fe2000001083d */
[----:B------:R-:W-:Y:S02]  /*5f50*/  HADD2.F32 R86, -RZ, R86.H0_H0 ;  /* 0x20000056ff567230 */ /* 0x000fe40000004100 */
[----:B------:R-:W-:Y:S01]  /*5f60*/  FFMA.FTZ R56, R51, R56, R66 ;  /* 0x0000003833387223 */ /* 0x000fe20000010042 */
[-C--:B------:R-:W-:Y:S01]  /*5f70*/  FMUL.FTZ R64, R48, R87.reuse ;  /* 0x0000005730407220 */ /* 0x080fe20000410000 */
[----:B------:R-:W-:-:S03]  /*5f80*/  FMUL.FTZ R87, R49, R87 ;  /* 0x0000005731577220 */ /* 0x000fc60000410000 */
[----:B------:R-:W-:Y:S01]  /*5f90*/  F2FP.SATFINITE.E4M3.F32.PACK_AB_MERGE_C R73, R56, R61, RZ ;  /* 0x0000003d3849723e */ /* 0x000fe200048070ff */
[----:B------:R-:W-:Y:S01]  /*5fa0*/  FFMA.FTZ R66, R49, R86, -R64 ;  /* 0x0000005631427223 */ /* 0x000fe20000010840 */
[----:B------:R-:W-:Y:S01]  /*5fb0*/  F2FP.F16.E4M3.UNPACK_B R49, R58.H1 ;  /* 0x0000003aff31723e */ /* 0x000fe200030006ff */
[----:B------:R-:W-:Y:S01]  /*5fc0*/  FFMA.FTZ R87, R48, R86, R87 ;  /* 0x0000005630577223 */ /* 0x000fe20000010057 */
[----:B------:R-:W-:Y:S02]  /*5fd0*/  F2FP.F16.E4M3.UNPACK_B R61, R65.H1 ;  /* 0x00000041ff3d723e */ /* 0x000fe400030006ff */
[-C--:B------:R-:W-:Y:S01]  /*5fe0*/  F2FP.F16.E4M3.UNPACK_B R56, R62.reuse.H1 ;  /* 0x0000003eff38723e */ /* 0x080fe200030006ff */
[----:B------:R-:W-:Y:S01]  /*5ff0*/  HADD2.F32 R51, -RZ, R49.H1_H1 ;  /* 0x30000031ff337230 */ /* 0x000fe20000004100 */
[----:B------:R-:W-:Y:S01]  /*6000*/  F2FP.F16.E4M3.UNPACK_B R48, R57.H1 ;  /* 0x00000039ff30723e */ /* 0x000fe200030006ff */
        /* <DEDUP_REMOVED lines=18> */
[----:B------:R-:W-:Y:S02]  /*6130*/  HADD2.F32 R65, -RZ, R65.H0_H0 ;  /* 0x20000041ff417230 */ /* 0x000fe40000004100 */
[----:B------:R-:W-:Y:S01]  /*6140*/  FFMA.FTZ R64, R49, R50, R64 ;  /* 0x0000003231407223 */ /* 0x000fe20000010040 */
[--C-:B------:R-:W-:Y:S02]  /*6150*/  HADD2.F32 R49, -RZ, R58.reuse.H0_H0 ;  /* 0x2000003aff317230 */ /* 0x100fe40000004100 */
[----:B------:R-:W-:Y:S01]  /*6160*/  FFMA.FTZ R72, R51, R59, R70 ;  /* 0x0000003b33487223 */ /* 0x000fe20000010046 */
[--C-:B------:R-:W-:Y:S02]  /*6170*/  HADD2.F32 R48, -RZ, R57.reuse.H0_H0 ;  /* 0x20000039ff307230 */ /* 0x100fe40000004100 */
[----:B------:R-:W-:Y:S01]  /*6180*/  HADD2.F32 R58, -RZ, R58.H1_H1 ;  /* 0x3000003aff3a7230 */ /* 0x000fe20000004100 */
[----:B------:R-:W-:Y:S01]  /*6190*/  F2FP.SATFINITE.E4M3.F32.PACK_AB_MERGE_C R64, R64, R69, RZ ;  /* 0x000000454040723e */ /* 0x000fe200048070ff */
[----:B------:R-:W-:-:S02]  /*61a0*/  HADD2.F32 R57, -RZ, R57.H1_H1 ;  /* 0x30000039ff397230 */ /* 0x000fc40000004100 */
[----:B------:R-:W-:Y:S01]  /*61b0*/  FMUL.FTZ R50, R48, R65 ;  /* 0x0000004130327220 */ /* 0x000fe20000410000 */
[----:B------:R-:W-:Y:S02]  /*61c0*/  HADD2.F32 R62, -RZ, R62.H0_H0 ;  /* 0x2000003eff3e7230 */ /* 0x000fe40000004100 */
[----:B------:R-:W-:Y:S01]  /*61d0*/  FMUL.FTZ R70, R58, R61 ;  /* 0x0000003d3a467220 */ /* 0x000fe20000410000 */
[----:B------:R-:W-:Y:S02]  /*61e0*/  HADD2.F32 R56, -RZ, R56.H0_H0 ;  /* 0x20000038ff387230 */ /* 0x000fe40000004100 */
[----:B------:R-:W-:Y:S01]  /*61f0*/  FMUL.FTZ R51, R57, R65 ;  /* 0x0000004139337220 */ /* 0x000fe20000410000 */
[----:B------:R-:W-:Y:S01]  /*6200*/  FMUL.FTZ R61, R49, R61 ;  /* 0x0000003d313d7220 */ /* 0x000fe20000410000 */
[-C--:B------:R-:W-:Y:S01]  /*6210*/  FFMA.FTZ R50, R57, R62.reuse, R50 ;  /* 0x0000003e39327223 */ /* 0x080fe20000010032 */
[----:B------:R-:W-:Y:S01]  /*6220*/  F2FP.SATFINITE.E4M3.F32.PACK_AB_MERGE_C R71, R72, R71, RZ ;  /* 0x000000474847723e */ /* 0x000fe200048070ff */
[----:B------:R-:W-:Y:S01]  /*6230*/  FFMA.FTZ R51, R48, R62, -R51 ;  /* 0x0000003e30337223 */ /* 0x000fe20000010833 */
[-C--:B------:R-:W-:Y:S01]  /*6240*/  FFMA.FTZ R70, R49, R56.reuse, -R70 ;  /* 0x0000003831467223 */ /* 0x080fe20000010846 */
[----:B------:R-:W-:Y:S01]  /*6250*/  FFMA.FTZ R61, R58, R56, R61 ;  /* 0x000000383a3d7223 */ /* 0x000fe2000001003d */
[----:B------:R-:W-:-:S02]  /*6260*/  F2FP.SATFINITE.E4M3.F32.PACK_AB_MERGE_C R49, R68, R67, R74 ;  /* 0x000000434431723e */ /* 0x000fc4000480704a */
[----:B------:R-:W-:Y:S02]  /*6270*/  F2FP.SATFINITE.E4M3.F32.PACK_AB_MERGE_C R50, R50, R51, R64 ;  /* 0x000000333232723e */ /* 0x000fe40004807040 */
[----:B------:R-:W-:Y:S02]  /*6280*/  F2FP.SATFINITE.E4M3.F32.PACK_AB_MERGE_C R48, R87, R66, R73 ;  /* 0x000000425730723e */ /* 0x000fe40004807049 */
[----:B------:R-:W-:-:S07]  /*6290*/  F2FP.SATFINITE.E4M3.F32.PACK_AB_MERGE_C R51, R61, R70, R71 ;  /* 0x000000463d33723e */ /* 0x000fce0004807047 */
.L_x_394:
[----:B------:R-:W-:Y:S05]  /*62a0*/  BSYNC B2 ;  /* 0x0000000000027941 */ /* 0x000fea0003800000 */
.L_x_393:
[----:B------:R-:W-:Y:S02]  /*62b0*/  ULDC.64 UR4, c[0x0][0x2e8] ;  /* 0x0000ba0000047ab9 */ /* 0x000fe40000000a00 */
[----:B------:R-:W-:-:S04]  /*62c0*/  IADD3 R56, P2, P3, R121, UR4, R102 ;  /* 0x0000000479387c10 */ /* 0x000fc8000fb5e066 */
[----:B------:R-:W-:-:S05]  /*62d0*/  IADD3.X R57, R60, UR5, R41, P2, P3 ;  /* 0x000000053c397c10 */ /* 0x000fca00097e6429 */
[----:B--2---:R0:W-:Y:S04]  /*62e0*/  STG.E.128 desc[UR42][R56.64], R48 ;  /* 0x0000003038007986 */ /* 0x0041e8000c101d2a */
.L_x_392:
[----:B------:R-:W-:Y:S05]  /*62f0*/  BSYNC B1 ;  /* 0x0000000000017941 */ /* 0x000fea0003800000 */
.L_x_391:
[----:B------:R-:W-:Y:S05]  /*6300*/  @P1 BRA `(.L_x_390) ;  /* 0x0000005400201947 */ /* 0x000fea0003800000 */
[----:B0-234-:R0:W2:Y:S01]  /*6310*/  LDS.128 R48, [R114+0x2f400] ;  /* 0x02f4000072307984 */ /* 0x01d0a20000000c00 */
        /* <DEDUP_REMOVED lines=86> */
[--C-:B------:R-:W-:Y:S02]  /*6880*/  HADD2.F32 R49, -RZ, R54.reuse.H0_H0 ;  /* 0x20000036ff317230 */ /* 0x100fe40000004100 */
[----:B------:R-:W-:Y:S01]  /*6890*/  FFMA.FTZ R68, R51, R55, R66 ;  /* 0x0000003733447223 */ /* 0x000fe20000010042 */
[----:B------:R-:W-:Y:S02]  /*68a0*/  HADD2.F32 R53, -RZ, R53.H1_H1 ;  /* 0x30000035ff357230 */ /* 0x000fe40000004100 */
[----:B------:R-:W-:Y:S01]  /*68b0*/  FMUL.FTZ R50, R48, R61 ;  /* 0x0000003d30327220 */ /* 0x000fe20000410000 */
[----:B------:R-:W-:Y:S01]  /*68c0*/  HADD2.F32 R54, -RZ, R54.H1_H1 ;  /* 0x30000036ff367230 */ /* 0x000fe20000004100 */
[----:B------:R-:W-:Y:S01]  /*68d0*/  F2FP.SATFINITE.E4M3.F32.PACK_AB_MERGE_C R58, R58, R59, RZ ;  /* 0x0000003b3a3a723e */ /* 0x000fe200048070ff */
        /* <DEDUP_REMOVED lines=15> */
.L_x_396:
[----:B------:R-:W-:Y:S05]  /*69d0*/  BSYNC B1 ;  /* 0x0000000000017941 */ /* 0x000fea0003800000 */
.L_x_395:
[----:B------:R-:W-:Y:S02]  /*69e0*/  ULDC.64 UR4, c[0x0][0x2e8] ;  /* 0x0000ba0000047ab9 */ /* 0x000fe40000000a00 */
[----:B------:R-:W-:-:S04]  /*69f0*/  IADD3 R52, P2, P3, R42, UR4, R121 ;  /* 0x000000042a347c10 */ /* 0x000fc8000fb5e079 */
[----:B------:R-:W-:-:S05]  /*6a00*/  IADD3.X R53, R107, UR5, R60, P2, P3 ;  /* 0x000000056b357c10 */ /* 0x000fca00097e643c */
[----:B--2---:R0:W-:Y:S01]  /*6a10*/  STG.E.128 desc[UR42][R52.64], R48 ;  /* 0x0000003034007986 */ /* 0x0041e2000c101d2a */
[----:B------:R-:W-:Y:S05]  /*6a20*/  BRA `(.L_x_390) ;  /* 0x0000004c00587947 */ /* 0x000fea0003800000 */
.L_x_354:
[C---:B------:R-:W-:Y:S01]  /*6a30*/  ISETP.GE.AND P5, PT, R23.reuse, R115, PT ;  /* 0x000000731700720c */ /* 0x040fe20003fa6270 */
[C---:B------:R-:W-:Y:S01]  /*6a40*/  VIADD R52, R23.reuse, 0x60 ;  /* 0x0000006017347836 */ /* 0x040fe20000000000 */
[----:B------:R-:W-:Y:S01]  /*6a50*/  P2R R61, PR, RZ, 0x1 ;  /* 0x00000001ff3d7803 */ /* 0x000fe20000000000 */
[C---:B------:R-:W-:Y:S01]  /*6a60*/  VIADD R60, R23.reuse, 0x20 ;  /* 0x00000020173c7836 */ /* 0x040fe20000000000 */
[----:B------:R-:W-:Y:S01]  /*6a70*/  ISETP.GE.OR P5, PT, R16, R122, P5 ;  /* 0x0000007a1000720c */ /* 0x000fe20002fa6670 */
[----:B------:R-:W-:-:S12]  /*6a80*/  VIADD R62, R23, 0x40 ;  /* 0x00000040173e7836 */ /* 0x000fd80000000000 */
[----:B------:R-:W0:Y:S08]  /*6a90*/  @!P5 LDC.64 R56, c[0x0][0x3e8] ;  /* 0x0000fa00ff38db82 */ /* 0x000e300000000a00 */
[----:B------:R-:W1:Y:S01]  /*6aa0*/  @!P5 LDC.64 R58, c[0x0][0x400] ;  /* 0x00010000ff3adb82 */ /* 0x000e620000000a00 */
[----:B0-----:R-:W-:-:S04]  /*6ab0*/  @!P5 IADD3 R56, P2, P3, R96, R56, R48 ;  /* 0x000000386038d210 */ /* 0x001fc80007b5e030 */
[----:B------:R-:W-:Y:S02]  /*6ac0*/  @!P5 IADD3.X R57, R37, R57, R133, P2, P3 ;  /* 0x000000392539d210 */ /* 0x000fe400017e6485 */
[----:B------:R-:W-:-:S04]  /*6ad0*/  ISETP.GE.AND P2, PT, R52, R115, PT ;  /* 0x000000733400720c */ /* 0x000fc80003f46270 */
[----:B------:R-:W-:-:S13]  /*6ae0*/  ISETP.GE.OR P2, PT, R16, R122, P2 ;  /* 0x0000007a1000720c */ /* 0x000fda0001746670 */
[----:B------:R-:W0:Y:S01]  /*6af0*/  @!P2 LDC.64 R52, c[0x0][0x3f8] ;  /* 0x0000fe00ff34ab82 */ /* 0x000e220000000a00 */
[----:B------:R-:W-:Y:S01]  /*6b00*/  @!P2 IMAD.MOV.U32 R49, RZ, RZ, R133 ;  /* 0x000000ffff31a224 */ /* 0x000fe200078e0085 */
[----:B------:R-:W-:-:S06]  /*6b10*/  @!P2 MOV R51, R127 ;  /* 0x0000007f0033a202 */ /* 0x000fcc0000000f00 */
[----:B------:R-:W2:Y:S08]  /*6b20*/  @!P2 LDC.64 R80, c[0x0][0x3e8] ;  /* 0x0000fa00ff50ab82 */ /* 0x000eb00000000a00 */
[----:B------:R-:W3:Y:S01]  /*6b30*/  @!P2 LDC.64 R82, c[0x0][0x400] ;  /* 0x00010000ff52ab82 */ /* 0x000ee20000000a00 */
[----:B0-----:R-:W-:-:S04]  /*6b40*/  @!P2 IMAD.WIDE.U32 R54, R52, 0x60, R48 ;  /* 0x000000603436a825 */ /* 0x001fc800078e0030 */
[----:B------:R-:W-:-:S04]  /*6b50*/  @!P2 IMAD R53, R53, 0x60, RZ ;  /* 0x000000603535a824 */ /* 0x000fc800078e02ff */
[----:B------:R-:W-:Y:S01]  /*6b60*/  @!P2 IMAD.IADD R52, R55, 0x1, R53 ;  /* 0x000000013734a824 */ /* 0x000fe200078e0235 */
[----:B--2---:R-:W-:-:S04]  /*6b70*/  @!P2 IADD3 R80, P3, P4, R96, R80, R54 ;  /* 0x000000506050a210 */ /* 0x004fc80007c7e036 */
[----:B------:R-:W-:Y:S02]  /*6b80*/  @!P2 IADD3.X R81, R37, R81, R52, P3, P4 ;  /* 0x000000512551a210 */ /* 0x000fe40001fe8434 */
[----:B------:R-:W0:Y:S02]  /*6b90*/  @!P2 LDC.64 R52, c[0x0][0x408] ;  /* 0x00010200ff34ab82 */ /* 0x000e240000000a00 */
[----:B0-----:R-:W-:-:S04]  /*6ba0*/  @!P2 IMAD.WIDE.U32 R54, R52, 0x60, R50 ;  /* 0x000000603436a825 */ /* 0x001fc800078e0032 */
[----:B------:R-:W-:Y:S01]  /*6bb0*/  @!P2 IMAD R53, R53, 0x60, RZ ;  /* 0x000000603535a824 */ /* 0x000fe200078e02ff */
[----:B---3--:R-:W-:-:S03]  /*6bc0*/  @!P2 IADD3 R82, P3, P4, R92, R82, R54 ;  /* 0x000000525c52a210 */ /* 0x008fc60007c7e036 */
[----:B------:R-:W-:-:S05]  /*6bd0*/  @!P2 IMAD.IADD R52, R55, 0x1, R53 ;  /* 0x000000013734a824 */ /* 0x000fca00078e0235 */
[----:B------:R-:W-:Y:S02]  /*6be0*/  @!P2 IADD3.X R83, R45, R83, R52, P3, P4 ;  /* 0x000000532d53a210 */ /* 0x000fe40001fe8434 */
[----:B-1----:R-:W-:-:S04]  /*6bf0*/  @!P5 IADD3 R58, P3, P4, R92, R58, R50 ;  /* 0x0000003a5c3ad210 */ /* 0x002fc80007c7e032 */
[----:B------:R-:W-:Y:S02]  /*6c00*/  @!P5 IADD3.X R59, R45, R59, R127, P3, P4 ;  /* 0x0000003b2d3bd210 */ /* 0x000fe40001fe847f */
[----:B------:R-:W-:-:S04]  /*6c10*/  ISETP.GE.AND P4, PT, R60, R115, PT ;  /* 0x000000733c00720c */ /* 0x000fc80003f86270 */
[----:B------:R-:W-:-:S13]  /*6c20*/  ISETP.GE.OR P4, PT, R16, R122, P4 ;  /* 0x0000007a1000720c */ /* 0x000fda0002786670 */
[----:B------:R-:W-:Y:S01]  /*6c30*/  @!P4 IADD3 R55, P3, P6, R96, R48, R15 ;  /* 0x000000306037c210 */ /* 0x000fe20007e7e00f */
[----:B------:R-:W0:Y:S03]  /*6c40*/  @!P4 LDC.64 R64, c[0x0][0x3e8] ;  /* 0x0000fa00ff40cb82 */ /* 0x000e260000000a00 */
[----:B------:R-:W-:Y:S02]  /*6c50*/  @!P4 IADD3.X R60, R37, R133, R26, P3, P6 ;  /* 0x00000085253cc210 */ /* 0x000fe40001fec41a */
[----:B------:R-:W-:-:S03]  /*6c60*/  ISETP.GE.AND P3, PT, R62, R115, PT ;  /* 0x000000733e00720c */ /* 0x000fc60003f66270 */
[----:B------:R-:W1:Y:S01]  /*6c70*/  @!P4 LDC.64 R66, c[0x0][0x400] ;  /* 0x00010000ff42cb82 */ /* 0x000e620000000a00 */
[----:B------:R-:W-:-:S13]  /*6c80*/  ISETP.GE.OR P3, PT, R16, R122, P3 ;  /* 0x0000007a1000720c */ /* 0x000fda0001f66670 */
[----:B------:R-:W-:Y:S01]  /*6c90*/  @!P3 IADD3 R49, P0, P6, R96, R14, R48 ;  /* 0x0000000e6031b210 */ /* 0x000fe20007e1e030 */
[----:B------:R-:W2:Y:S03]  /*6ca0*/  @!P3 LDC.64 R68, c[0x0][0x3e8] ;  /* 0x0000fa00ff44bb82 */ /* 0x000ea60000000a00 */
[----:B------:R-:W-:Y:S02]  /*6cb0*/  @!P3 IADD3.X R52, R37, R21, R133, P0, P6 ;  /* 0x000000152534b210 */ /* 0x000fe400007ec485 */
[----:B------:R-:W-:-:S03]  /*6cc0*/  @!P4 IADD3 R53, P0, P6, R92, R50, R9 ;  /* 0x000000325c35c210 */ /* 0x000fc60007e1e009 */
[----:B------:R-:W3:Y:S01]  /*6cd0*/  @!P3 LDC.64 R84, c[0x0][0x400] ;  /* 0x00010000ff54bb82 */ /* 0x000ee20000000a00 */
[----:B------:R-:W-:Y:S02]  /*6ce0*/  @!P4 IADD3.X R54, R45, R127, R12, P0, P6 ;  /* 0x0000007f2d36c210 */ /* 0x000fe400007ec40c */
[----:B------:R-:W-:-:S04]  /*6cf0*/  @!P3 IADD3 R51, P0, P6, R92, R8, R50 ;  /* 0x000000085c33b210 */ /* 0x000fc80007e1e032 */
[----:B------:R-:W-:Y:S02]  /*6d00*/  @!P3 IADD3.X R48, R45, R11, R127, P0, P6 ;  /* 0x0000000b2d30b210 */ /* 0x000fe400007ec47f */
[----:B0-----:R-:W-:Y:S02]  /*6d10*/  @!P4 IADD3 R64, P6, R55, R64, RZ ;  /* 0x000000403740c210 */ /* 0x001fe40007fde0ff */
[----:B------:R-:W-:Y:S02]  /*6d20*/  CS2R R62, SRZ ;  /* 0x00000000003e7805 */ /* 0x000fe4000001ff00 */
[----:B------:R-:W-:Y:S02]  /*6d30*/  ISETP.NE.AND P0, PT, R61, RZ, PT ;  /* 0x000000ff3d00720c */ /* 0x000fe40003f05270 */
[----:B------:R-:W-:Y:S02]  /*6d40*/  @!P4 IADD3.X R65, R60, R65, RZ, P6, !PT ;  /* 0x000000413c41c210 */ /* 0x000fe400037fe4ff */
[----:B-1----:R-:W-:-:S05]  /*6d50*/  @!P4 IADD3 R66, P6, R53, R66, RZ ;  /* 0x000000423542c210 */ /* 0x002fca0007fde0ff */
[----:B------:R-:W-:Y:S01]  /*6d60*/  @!P4 IMAD.X R67, R54, 0x1, R67, P6 ;  /* 0x000000013643c824 */ /* 0x000fe200030e0643 */
[----:B--2---:R-:W-:Y:S02]  /*6d70*/  @!P3 IADD3 R68, P6, R49, R68, RZ ;  /* 0x000000443144b210 */ /* 0x004fe40007fde0ff */
[----:B------:R-:W-:-:S03]  /*6d80*/  CS2R R54, SRZ ;  /* 0x0000000000367805 */ /* 0x000fc6000001ff00 */
[----:B------:R-:W-:Y:S01]  /*6d90*/  @!P3 IMAD.X R69, R52, 0x1, R69, P6 ;  /* 0x000000013445b824 */ /* 0x000fe200030e0645 */
[----:B---3--:R-:W-:Y:S02]  /*6da0*/  @!P3 IADD3 R84, P6, R51, R84, RZ ;  /* 0x000000543354b210 */ /* 0x008fe40007fde0ff */
[----:B------:R-:W-:Y:S02]  /*6db0*/  CS2R R50, SRZ ;  /* 0x0000000000327805 */ /* 0x000fe4000001ff00 */
[----:B------:R-:W-:Y:S01]  /*6dc0*/  CS2R R52, SRZ ;  /* 0x0000000000347805 */ /* 0x000fe2000001ff00 */
[----:B------:R-:W-:Y:S01]  /*6dd0*/  @!P3 IMAD.X R85, R48, 0x1, R85, P6 ;  /* 0x000000013055b824 */ /* 0x000fe200030e0655 */
[----:B------:R-:W-:Y:S02]  /*6de0*/  CS2R R48, SRZ ;  /* 0x0000000000307805 */ /* 0x000fe4000001ff00 */
[----:B------:R-:W-:Y:S02]  /*6df0*/  CS2R R60, SRZ ;  /* 0x00000000003c7805 */ /* 0x000fe4000001ff00 */
[----:B------:R0:W2:Y:S04]  /*6e00*/  @!P5 LDG.E.128 R52, desc[UR42][R58.64] ;  /* 0x0000002a3a34d981 */ /* 0x0000a8000c1e1d00 */
[----:B------:R1:W3:Y:S04]  /*6e10*/  @!P5 LDG.E.128 R48, desc[UR42][R56.64] ;  /* 0x0000002a3830d981 */ /* 0x0002e8000c1e1d00 */
[----:B------:R4:W5:Y:S01]  /*6e20*/  @!P4 LDG.E.128 R60, desc[UR42][R66.64] ;  /* 0x0000002a423cc981 */ /* 0x000962000c1e1d00 */
[----:B0-----:R-:W-:-:S02]  /*6e30*/  CS2R R58, SRZ ;  /* 0x00000000003a7805 */ /* 0x001fc4000001ff00 */
[----:B-1----:R-:W-:Y:S02]  /*6e40*/  CS2R R56, SRZ ;  /* 0x0000000000387805 */ /* 0x002fe4000001ff00 */
[----:B----4-:R-:W-:-:S04]  /*6e50*/  CS2R R66, SRZ ;  /* 0x0000000000427805 */ /* 0x010fc8000001ff00 */
[----:B------:R0:W4:Y:S01]  /*6e60*/  @!P4 LDG.E.128 R56, desc[UR42][R64.64] ;  /* 0x0000002a4038c981 */ /* 0x000122000c1e1d00 */
[----:B------:R-:W-:Y:S02]  /*6e70*/  CS2R R70, SRZ ;  /* 0x0000000000467805 */ /* 0x000fe4000001ff00 */
[----:B------:R-:W-:Y:S02]  /*6e80*/  CS2R R72, SRZ ;  /* 0x0000000000487805 */ /* 0x000fe4000001ff00 */
[----:B------:R-:W-:Y:S02]  /*6e90*/  CS2R R74, SRZ ;  /* 0x00000000004a7805 */ /* 0x000fe4000001ff00 */
[----:B------:R-:W-:Y:S02]  /*6ea0*/  CS2R R76, SRZ ;  /* 0x00000000004c7805 */ /* 0x000fe4000001ff00 */
[----:B------:R-:W-:Y:S02]  /*6eb0*/  CS2R R78, SRZ ;  /* 0x00000000004e7805 */ /* 0x000fe4000001ff00 */
[----:B------:R-:W4:Y:S01]  /*6ec0*/  @!P2 LDG.E.128 R72, desc[UR42][R80.64] ;  /* 0x0000002a5048a981 */ /* 0x000f22000c1e1d00 */
[----:B0-----:R-:W-:-:S03]  /*6ed0*/  CS2R R64, SRZ ;  /* 0x0000000000407805 */ /* 0x001fc6000001ff00 */
[----:B------:R-:W4:Y:S04]  /*6ee0*/  @!P2 LDG.E.128 R76, desc[UR42][R82.64] ;  /* 0x0000002a524ca981 */ /* 0x000f28000c1e1d00 */
[----:B------:R0:W4:Y:S02]  /*6ef0*/  @!P3 LDG.E.128 R64, desc[UR42][R68.64] ;  /* 0x0000002a4440b981 */ /* 0x000124000c1e1d00 */
[----:B0-----:R-:W-:-:S06]  /*6f00*/  CS2R R68, SRZ ;  /* 0x0000000000447805 */ /* 0x001fcc000001ff00 */
[----:B------:R-:W4:Y:S01]  /*6f10*/  @!P3 LDG.E.128 R68, desc[UR42][R84.64] ;  /* 0x0000002a5444b981 */ /* 0x000f22000c1e1d00 */
[----:B------:R-:W-:-:S06]  /*6f20*/  UISETP.NE.AND UP0, UPT, UR47, 0x3, UPT ;  /* 0x000000032f00788c */ /* 0x000fcc000bf05270 */
[----:B------:R-:W-:Y:S02]  /*6f30*/  PLOP3.LUT P5, PT, PT, PT, UP0, 0x80, 0x0 ;  /* 0x000000000000781c */ /* 0x000fe40003faf008 */
[----:B------:R-:W-:Y:S01]  /*6f40*/  ISETP.GE.AND P2, PT, R16, R122, PT ;  /* 0x0000007a1000720c */ /* 0x000fe20003f46270 */
[----:B--2---:R-:W-:Y:S02]  /*6f50*/  IMAD.MOV.U32 R154, RZ, RZ, R52 ;  /* 0x000000ffff9a7224 */ /* 0x004fe400078e0034 */
[----:B------:R-:W-:Y:S01]  /*6f60*/  IMAD.MOV.U32 R150, RZ, RZ, R54 ;  /* 0x000000ffff967224 */ /* 0x000fe200078e0036 */
[----:B---3--:R-:W-:Y:S01]  /*6f70*/  MOV R151, R48 ;  /* 0x0000003000977202 */ /* 0x008fe20000000f00 */
[----:B------:R-:W-:Y:S02]  /*6f80*/  IMAD.MOV.U32 R148, RZ, RZ, R50 ;  /* 0x000000ffff947224 */ /* 0x000fe400078e0032 */
[----:B-----5:R-:W-:Y:S02]  /*6f90*/  IMAD.MOV.U32 R142, RZ, RZ, R60 ;  /* 0x000000ffff8e7224 */ /* 0x020fe400078e003c */
[----:B------:R-:W-:Y:S01]  /*6fa0*/  IMAD.MOV.U32 R143, RZ, RZ, R62 ;  /* 0x000000ffff8f7224 */ /* 0x000fe200078e003e */
[----:B----4-:R-:W-:Y:S01]  /*6fb0*/  MOV R145, R56 ;  /* 0x0000003800917202 */ /* 0x010fe20000000f00 */
[----:B------:R-:W-:Y:S01]  /*6fc0*/  IMAD.MOV.U32 R144, RZ, RZ, R58 ;  /* 0x000000ffff907224 */ /* 0x000fe200078e003a */
[----:B------:R-:W-:Y:S01]  /*6fd0*/  MOV R132, R72 ;  /* 0x0000004800847202 */ /* 0x000fe20000000f00 */
[----:B------:R-:W-:-:S02]  /*6fe0*/  IMAD.MOV.U32 R133, RZ, RZ, R74 ;  /* 0x000000ffff857224 */ /* 0x000fc400078e004a */
[----:B------:R-:W-:Y:S02]  /*6ff0*/  IMAD.MOV.U32 R134, RZ, RZ, R76 ;  /* 0x000000ffff867224 */ /* 0x000fe400078e004c */
[----:B------:R-:W-:Y:S01]  /*7000*/  IMAD.MOV.U32 R135, RZ, RZ, R78 ;  /* 0x000000ffff877224 */ /* 0x000fe200078e004e */
[----:B------:R-:W-:Y:S01]  /*7010*/  MOV R136, R64 ;  /* 0x0000004000887202 */ /* 0x000fe20000000f00 */
[----:B------:R-:W-:Y:S02]  /*7020*/  IMAD.MOV.U32 R138, RZ, RZ, R66 ;  /* 0x000000ffff8a7224 */ /* 0x000fe400078e0042 */
[----:B------:R-:W-:Y:S02]  /*7030*/  IMAD.MOV.U32 R140, RZ, RZ, R68 ;  /* 0x000000ffff8c7224 */ /* 0x000fe400078e0044 */
[----:B------:R-:W-:Y:S01]  /*7040*/  IMAD.MOV.U32 R141, RZ, RZ, R70 ;  /* 0x000000ffff8d7224 */ /* 0x000fe200078e0046 */
[----:B------:R-:W-:Y:S06]  /*7050*/  @!P5 BRA `(.L_x_397) ;  /* 0x000000000004d947 */ /* 0x000fec0003800000 */
[----:B------:R-:W-:Y:S01]  /*7060*/  BPT.TRAP 0x1 ;  /* 0x000000040000795c */ /* 0x000fe20000300000 */
.L_x_397:
[----:B------:R-:W-:Y:S01]  /*7070*/  LEA R110, R232, R22, 0x3 ;  /* 0x00000016e86e7211 */ /* 0x000fe200078e18ff */
[----:B------:R-:W0:Y:S01]  /*7080*/  LDC R137, c[0x0][0x2f4] ;  /* 0x0000bd00ff897b82 */ /* 0x000e220000000800 */
[----:B------:R-:W-:Y:S01]  /*7090*/  SHF.L.U32 R124, R234, 0x1f, RZ ;  /* 0x0000001fea7c7819 */ /* 0x000fe200000006ff */
[----:B------:R-:W-:Y:S01]  /*70a0*/  IMAD.MOV.U32 R121, RZ, RZ, R123 ;  /* 0x000000ffff797224 */ /* 0x000fe200078e007b */
[----:B------:R-:W-:Y:S02]  /*70b0*/  BSSY B1, `(.L_x_398) ;  /* 0x0000005000017945 */ /* 0x000fe40003800000 */
[----:B------:R-:W1:Y:S03]  /*70c0*/  SYNCS.PHASECHK.TRANS64.TRYWAIT P3, [R110+URZ+0x38890], R124 ;  /* 0x0388907c6e0075a7 */ /* 0x000e66000806017f */
[----:B------:R-:W2:Y:S01]  /*70d0*/  LDC.64 R122, c[0x0][0x300] ;  /* 0x0000c000ff7a7b82 */ /* 0x000ea20000000a00 */
[----:B0-----:R-:W-:Y:S01]  /*70e0*/  IMAD.IADD R139, R137, 0x1, -R112 ;  /* 0x00000001898b7824 */ /* 0x001fe200078e0a70 */
[----:B-1----:R-:W-:Y:S06]  /*70f0*/  @!P3 BRA `(.L_x_399) ;  /* 0x000001d80058b947 */ /* 0x002fec0003800000 */
.L_x_660:
[----:B------:R-:W-:Y:S05]  /*7100*/  BSYNC B1 ;  /* 0x0000000000017941 */ /* 0x000fea0003800000 */
.L_x_398:
[----:B------:R-:W-:Y:S01]  /*7110*/  ISETP.GE.OR P3, PT, R23, R115, P0 ;  /* 0x000000731700720c */ /* 0x000fe20000766670 */
[----:B------:R-:W-:-:S12]  /*7120*/  BSSY B1, `(.L_x_400) ;  /* 0x0000101000017945 */ /* 0x000fd80003800000 */
[----:B------:R-:W-:Y:S05]  /*7130*/  @P3 BRA `(.L_x_401) ;  /* 0x0000000c00fc3947 */ /* 0x000fea0003800000 */
[----:B------:R-:W1:Y:S01]  /*7140*/  S2R R83, SR_TID.X ;  /* 0x0000000000537919 */ /* 0x000e620000002100 */
[----:B------:R-:W-:Y:S01]  /*7150*/  SHF.R.S32.HI R80, RZ, 0x1f, R23 ;  /* 0x0000001fff507819 */ /* 0x000fe20000011417 */
[CC--:B--2---:R-:W-:Y:S01]  /*7160*/  IMAD.WIDE.U32 R126, R23.reuse, R122.reuse, R120 ;  /* 0x0000007a177e7225 */ /* 0x0c4fe200078e0078 */
[----:B------:R-:W-:Y:S01]  /*7170*/  ISETP.NE.AND P6, PT, R0, RZ, PT ;  /* 0x000000ff0000720c */ /* 0x000fe20003fc5270 */
[----:B------:R-:W-:Y:S01]  /*7180*/  BSSY B2, `(.L_x_402) ;  /* 0x00000ef000027945 */ /* 0x000fe20003800000 */
[C---:B------:R-:W-:Y:S01]  /*7190*/  SHF.L.U32 R82, R23.reuse, 0x7, RZ ;  /* 0x0000000717527819 */ /* 0x040fe200000006ff */
[----:B------:R-:W-:Y:S01]  /*71a0*/  IMAD R80, R80, R122, RZ ;  /* 0x0000007a50507224 */ /* 0x000fe200078e02ff */
[----:B------:R-:W-:Y:S02]  /*71b0*/  IADD3 R147, P3, P4, R102, R126, R40 ;  /* 0x0000007e66937210 */ /* 0x000fe40007c7e028 */
[----:B------:R-:W-:Y:S01]  /*71c0*/  LOP3.LUT R82, R82, 0x380, RZ, 0xc0, !PT ;  /* 0x0000038052527812 */ /* 0x000fe200078ec0ff */
[----:B------:R-:W-:Y:S01]  /*71d0*/  IMAD R81, R23, R123, R80 ;  /* 0x0000007b17517224 */ /* 0x000fe200078e0250 */
[----:B------:R-:W-:-:S03]  /*71e0*/  SEL R80, R112, R139, !P6 ;  /* 0x0000008b70507207 */ /* 0x000fc60007000000 */
[----:B------:R-:W-:Y:S01]  /*71f0*/  IMAD.IADD R146, R81, 0x1, R127 ;  /* 0x0000000151927824 */ /* 0x000fe200078e027f */
[----:B------:R-:W-:-:S04]  /*7200*/  SHF.R.S32.HI R81, RZ, 0x1f, R80 ;  /* 0x0000001fff517819 */ /* 0x000fc80000011450 */
[----:B------:R-:W-:Y:S02]  /*7210*/  LEA.HI R80, R81, R80, RZ, 0x5 ;  /* 0x0000005051507211 */ /* 0x000fe400078f28ff */
[----:B------:R-:W-:Y:S02]  /*7220*/  IADD3.X R156, R41, R146, R106, P3, P4 ;  /* 0x00000092299c7210 */ /* 0x000fe40001fe846a */
[----:B------:R-:W-:-:S04]  /*7230*/  LEA.HI.SX32 R80, R80, R105, 0x1b ;  /* 0x0000006950507211 */ /* 0x000fc800078fdaff */
[----:B------:R-:W-:Y:S01]  /*7240*/  SHF.R.S32.HI R81, RZ, 0x1f, R80 ;  /* 0x0000001fff517819 */ /* 0x000fe20000011450 */
[----:B------:R-:W-:-:S03]  /*7250*/  IMAD.SHL.U32 R149, R80, 0x10, RZ ;  /* 0x0000001050957824 */ /* 0x000fc600078e00ff */
[----:B------:R-:W-:Y:S01]  /*7260*/  LEA.HI R81, R81, R80, RZ, 0x3 ;  /* 0x0000005051517211 */ /* 0x000fe200078f18ff */
[----:B-1----:R-:W-:Y:S01]  /*7270*/  VIADD R83, R83, 0xffffff80 ;  /* 0xffffff8053537836 */ /* 0x002fe20000000000 */
[----:B------:R-:W-:-:S03]  /*7280*/  LOP3.LUT R80, R82, 0x70, R149, 0xf8, !PT ;  /* 0x0000007052507812 */ /* 0x000fc600078ef895 */
[----:B------:R-:W-:Y:S01]  /*7290*/  IMAD.SHL.U32 R81, R81, 0x800, RZ ;  /* 0x0000080051517824 */ /* 0x000fe200078e00ff */
[----:B------:R-:W-:-:S04]  /*72a0*/  SHF.R.S32.HI R82, RZ, 0x1f, R83 ;  /* 0x0000001fff527819 */ /* 0x000fc80000011453 */
[----:B------:R-:W-:Y:S01]  /*72b0*/  LEA.HI R82, R82, R83, RZ, 0x6 ;  /* 0x0000005352527211 */ /* 0x000fe200078f30ff */
[----:B------:R-:W-:Y:S01]  /*72c0*/  IMAD.SHL.U32 R83, R23, 0x80, RZ ;  /* 0x0000008017537824 */ /* 0x000fe200078e00ff */
[----:B------:R-:W-:Y:S02]  /*72d0*/  LOP3.LUT R81, R81, 0xffffc000, RZ, 0xc0, !PT ;  /* 0xffffc00051517812 */ /* 0x000fe400078ec0ff */
[----:B------:R-:W-:Y:S02]  /*72e0*/  SHF.L.U32 R82, R82, 0x4, RZ ;  /* 0x0000000452527819 */ /* 0x000fe400000006ff */
[----:B------:R-:W-:Y:S02]  /*72f0*/  LOP3.LUT R83, R83, 0x380, RZ, 0xc0, !PT ;  /* 0x0000038053537812 */ /* 0x000fe400078ec0ff */
[----:B------:R-:W-:Y:S02]  /*7300*/  LOP3.LUT R82, R82, 0xfffffc00, RZ, 0xc0, !PT ;  /* 0xfffffc0052527812 */ /* 0x000fe400078ec0ff */
[----:B------:R-:W-:-:S04]  /*7310*/  SHF.R.U32.HI R83, RZ, 0x3, R83 ;  /* 0x00000003ff537819 */ /* 0x000fc80000011653 */
[----:B------:R-:W-:-:S04]  /*7320*/  LOP3.LUT R80, R80, R83, RZ, 0x3c, !PT ;  /* 0x0000005350507212 */ /* 0x000fc800078e3cff */
[----:B------:R-:W-:Y:S01]  /*7330*/  IADD3 R83, R80, R81, R82 ;  /* 0x0000005150537210 */ /* 0x000fe20007ffe052 */
[----:B------:R-:W-:-:S04]  /*7340*/  IMAD R81, R232, 0x8000, R30 ;  /* 0x00008000e8517824 */ /* 0x000fc800078e021e */
[----:B------:R-:W-:Y:S01]  /*7350*/  IMAD R83, R232, 0x8000, R83 ;  /* 0x00008000e8537824 */ /* 0x000fe200078e0253 */
[----:B------:R-:W-:-:S03]  /*7360*/  IADD3 R81, R22, R81, RZ ;  /* 0x0000005116517210 */ /* 0x000fc60007ffe0ff */
[----:B------:R-:W-:-:S03]  /*7370*/  IMAD.IADD R84, R22, 0x1, R83 ;  /* 0x0000000116547824 */ /* 0x000fc600078e0253 */
[----:B------:R-:W1:Y:S04]  /*7380*/  LDS.128 R80, [R81+0x28400] ;  /* 0x0284000051507984 */ /* 0x000e680000000c00 */
[----:B------:R-:W2:Y:S01]  /*7390*/  LDS.128 R84, [R84+0x28400] ;  /* 0x0284000054547984 */ /* 0x000ea20000000c00 */
[----:B------:R-:W-:Y:S05]  /*73a0*/  @P2 BRA `(.L_x_403) ;  /* 0x0000000c00302947 */ /* 0x000fea0003800000 */
[--C-:B------:R-:W-:Y:S02]  /*73b0*/  SHF.R.U32.HI R163, RZ, 0x8, R49.reuse ;  /* 0x00000008ffa37819 */ /* 0x100fe40000011631 */
[----:B------:R-:W-:Y:S02]  /*73c0*/  LOP3.LUT R48, R49, 0xff0000ff, RZ, 0xc0, !PT ;  /* 0xff0000ff31307812 */ /* 0x000fe400078ec0ff */
[----:B------:R-:W-:Y:S01]  /*73d0*/  SHF.R.U32.HI R162, RZ, 0x10, R49 ;  /* 0x00000010ffa27819 */ /* 0x000fe20000011631 */
[----:B------:R-:W-:Y:S01]  /*73e0*/  IMAD.SHL.U32 R49, R163, 0x100, RZ ;  /* 0x00000100a3317824 */ /* 0x000fe200078e00ff */
[----:B------:R-:W-:Y:S02]  /*73f0*/  SHF.R.U32.HI R160, RZ, 0x8, R51 ;  /* 0x00000008ffa07819 */ /* 0x000fe40000011633 */
[----:B------:R-:W-:Y:S02]  /*7400*/  SHF.R.U32.HI R155, RZ, 0x8, R55 ;  /* 0x00000008ff9b7819 */ /* 0x000fe40000011637 */
[----:B------:R-:W-:-:S02]  /*7410*/  LOP3.LUT R50, R51, 0xff0000ff, RZ, 0xc0, !PT ;  /* 0xff0000ff33327812 */ /* 0x000fc400078ec0ff */
[----:B------:R-:W-:Y:S01]  /*7420*/  SHF.R.U32.HI R159, RZ, 0x10, R51 ;  /* 0x00000010ff9f7819 */ /* 0x000fe20000011633 */
[----:B------:R-:W-:Y:S01]  /*7430*/  IMAD.SHL.U32 R51, R160, 0x100, RZ ;  /* 0x00000100a0337824 */ /* 0x000fe200078e00ff */
[----:B------:R-:W-:Y:S01]  /*7440*/  LOP3.LUT R48, R48, 0xff00, R49, 0xf8, !PT ;  /* 0x0000ff0030307812 */ /* 0x000fe200078ef831 */
[----:B------:R-:W-:Y:S01]  /*7450*/  IMAD.U32 R49, R162, 0x10000, RZ ;  /* 0x00010000a2317824 */ /* 0x000fe200078e00ff */
[----:B------:R-:W-:Y:S02]  /*7460*/  LOP3.LUT R54, R55, 0xff0000ff, RZ, 0xc0, !PT ;  /* 0xff0000ff37367812 */ /* 0x000fe400078ec0ff */
[----:B------:R-:W-:Y:S01]  /*7470*/  SHF.R.U32.HI R161, RZ, 0x10, R55 ;  /* 0x00000010ffa17819 */ /* 0x000fe20000011637 */
[----:B------:R-:W-:Y:S01]  /*7480*/  IMAD.SHL.U32 R55, R155, 0x100, RZ ;  /* 0x000001009b377824 */ /* 0x000fe200078e00ff */
[----:B------:R-:W-:Y:S02]  /*7490*/  SHF.R.U32.HI R158, RZ, 0x8, R53 ;  /* 0x00000008ff9e7819 */ /* 0x000fe40000011635 */
[----:B------:R-:W-:Y:S01]  /*74a0*/  LOP3.LUT R51, R50, 0xff00, R51, 0xf8, !PT ;  /* 0x0000ff0032337812 */ /* 0x000fe200078ef833 */
[----:B------:R-:W-:Y:S01]  /*74b0*/  IMAD.U32 R161, R161, 0x10000, RZ ;  /* 0x00010000a1a17824 */ /* 0x000fe200078e00ff */
[----:B------:R-:W-:Y:S01]  /*74c0*/  LOP3.LUT R50, R48, 0xff0000, R49, 0xf8, !PT ;  /* 0x00ff000030327812 */ /* 0x000fe200078ef831 */
[----:B------:R-:W-:Y:S01]  /*74d0*/  IMAD.U32 R48, R159, 0x10000, RZ ;  /* 0x000100009f307824 */ /* 0x000fe200078e00ff */
[----:B------:R-:W-:-:S02]  /*74e0*/  LOP3.LUT R52, R53, 0xff0000ff, RZ, 0xc0, !PT ;  /* 0xff0000ff35347812 */ /* 0x000fc400078ec0ff */
[----:B------:R-:W-:Y:S02]  /*74f0*/  SHF.R.U32.HI R157, RZ, 0x10, R53 ;  /* 0x00000010ff9d7819 */ /* 0x000fe40000011635 */
[----:B------:R-:W-:Y:S02]  /*7500*/  LOP3.LUT R160, R54, 0xff00, R55, 0xf8, !PT ;  /* 0x0000ff0036a07812 */ /* 0x000fe400078ef837 */
[----:B------:R-:W-:Y:S02]  /*7510*/  SHF.L.U32 R53, R158, 0x8, RZ ;  /* 0x000000089e357819 */ /* 0x000fe400000006ff */
[----:B------:R-:W-:Y:S02]  /*7520*/  F2FP.F16.E4M3.UNPACK_B R159, R154.H1 ;  /* 0x0000009aff9f723e */ /* 0x000fe400030006ff */
[----:B--2---:R-:W-:Y:S02]  /*7530*/  F2FP.F16.E4M3.UNPACK_B R55, R84.H1 ;  /* 0x00000054ff37723e */ /* 0x004fe400030006ff */
[----:B-1----:R-:W-:Y:S01]  /*7540*/  F2FP.F16.E4M3.UNPACK_B R54, R80.H1 ;  /* 0x00000050ff36723e */ /* 0x002fe200030006ff */
[----:B------:R-:W-:Y:S01]  /*7550*/  HADD2.F32 R49, -RZ, R159.H0_H0 ;  /* 0x2000009fff317230 */ /* 0x000fe20000004100 */
[----:B------:R-:W-:Y:S01]  /*7560*/  LOP3.LUT R158, R52, 0xff00, R53, 0xf8, !PT ;  /* 0x0000ff00349e7812 */ /* 0x000fe200078ef835 */
[----:B------:R-:W-:Y:S01]  /*7570*/  HADD2.F32 R53, -RZ, R55.H0_H0 ;  /* 0x20000037ff357230 */ /* 0x000fe20000004100 */
[----:B------:R-:W-:Y:S01]  /*7580*/  F2FP.F16.E4M3.UNPACK_B R155, R151.H1 ;  /* 0x00000097ff9b723e */ /* 0x000fe200030006ff */
[----:B------:R-:W-:Y:S01]  /*7590*/  HADD2.F32 R52, -RZ, R54.H0_H0 ;  /* 0x20000036ff347230 */ /* 0x000fe20000004100 */
[----:B------:R-:W-:Y:S01]  /*75a0*/  LOP3.LUT R48, R51, 0xff0000, R48, 0xf8, !PT ;  /* 0x00ff000033307812 */ /* 0x000fe200078ef830 */
[----:B------:R-:W-:Y:S01]  /*75b0*/  HADD2.F32 R159, -RZ, R159.H1_H1 ;  /* 0x3000009fff9f7230 */ /* 0x000fe20000004100 */
[----:B------:R-:W-:Y:S01]  /*75c0*/  SHF.L.U32 R51, R157, 0x10, RZ ;  /* 0x000000109d337819 */ /* 0x000fe200000006ff */
[----:B------:R-:W-:-:S02]  /*75d0*/  HADD2.F32 R157, -RZ, R155.H0_H0 ;  /* 0x2000009bff9d7230 */ /* 0x000fc40000004100 */
[CC--:B------:R-:W-:Y:S01]  /*75e0*/  FMUL.FTZ R163, R53.reuse, R49.reuse ;  /* 0x0000003135a37220 */ /* 0x0c0fe20000410000 */
[----:B------:R-:W-:Y:S01]  /*75f0*/  FMUL.FTZ R162, R52, R49 ;  /* 0x0000003134a27220 */ /* 0x000fe20000410000 */
[----:B------:R-:W-:Y:S01]  /*7600*/  LOP3.LUT R51, R158, 0xff0000, R51, 0xf8, !PT ;  /* 0x00ff00009e337812 */ /* 0x000fe200078ef833 */
[----:B------:R-:W-:Y:S01]  /*7610*/  HADD2.F32 R158, -RZ, R155.H1_H1 ;  /* 0x3000009bff9e7230 */ /* 0x000fe20000004100 */
[----:B------:R-:W-:Y:S01]  /*7620*/  LOP3.LUT R49, R160, 0xff0000, R161, 0xf8, !PT ;  /* 0x00ff0000a0317812 */ /* 0x000fe200078ef8a1 */
[-C--:B------:R-:W-:Y:S01]  /*7630*/  FFMA.FTZ R52, R52, R157.reuse, -R163 ;  /* 0x0000009d34347223 */ /* 0x080fe200000108a3 */
[----:B------:R-:W-:Y:S01]  /*7640*/  FFMA.FTZ R53, R53, R157, R162 ;  /* 0x0000009d35357223 */ /* 0x000fe200000100a2 */
[----:B------:R-:W-:Y:S01]  /*7650*/  F2FP.F16.E4M3.UNPACK_B R160, R154 ;  /* 0x0000009affa0723e */ /* 0x000fe200020006ff */
[----:B------:R-:W-:Y:S01]  /*7660*/  HADD2.F32 R155, -RZ, R55.H1_H1 ;  /* 0x30000037ff9b7230 */ /* 0x000fe20000004100 */
[----:B------:R-:W-:Y:S01]  /*7670*/  F2FP.F16.E4M3.UNPACK_B R157, R151 ;  /* 0x00000097ff9d723e */ /* 0x000fe200020006ff */
[----:B------:R-:W-:Y:S01]  /*7680*/  HADD2.F32 R54, -RZ, R54.H1_H1 ;  /* 0x30000036ff367230 */ /* 0x000fe20000004100 */
[----:B------:R-:W-:Y:S01]  /*7690*/  F2FP.F16.E4M3.UNPACK_B R84, R84 ;  /* 0x00000054ff54723e */ /* 0x000fe200020006ff */
[----:B------:R-:W-:Y:S01]  /*76a0*/  HADD2.F32 R161, -RZ, R160.H0_H0 ;  /* 0x200000a0ffa17230 */ /* 0x000fe20000004100 */
[----:B------:R-:W-:Y:S01]  /*76b0*/  F2FP.F16.E4M3.UNPACK_B R151, R80 ;  /* 0x00000050ff97723e */ /* 0x000fe200020006ff */
[-C--:B------:R-:W-:Y:S01]  /*76c0*/  FMUL.FTZ R55, R155, R159.reuse ;  /* 0x0000009f9b377220 */ /* 0x080fe20000410000 */
[----:B------:R-:W-:Y:S01]  /*76d0*/  FMUL.FTZ R162, R54, R159 ;  /* 0x0000009f36a27220 */ /* 0x000fe20000410000 */
[----:B------:R-:W-:-:S02]  /*76e0*/  HADD2.F32 R154, -RZ, R84.H0_H0 ;  /* 0x20000054ff9a7230 */ /* 0x000fc40000004100 */
[----:B------:R-:W-:Y:S02]  /*76f0*/  HADD2.F32 R80, -RZ, R151.H0_H0 ;  /* 0x20000097ff507230 */ /* 0x000fe40000004100 */
[-C--:B------:R-:W-:Y:S01]  /*7700*/  FFMA.FTZ R55, R54, R158.reuse, -R55 ;  /* 0x0000009e36377223 */ /* 0x080fe20000010837 */
[----:B------:R-:W-:Y:S01]  /*7710*/  FFMA.FTZ R54, R155, R158, R162 ;  /* 0x0000009e9b367223 */ /* 0x000fe200000100a2 */
[----:B------:R-:W-:Y:S02]  /*7720*/  HADD2.F32 R159, -RZ, R157.H0_H0 ;  /* 0x2000009dff9f7230 */ /* 0x000fe40000004100 */
[-C--:B------:R-:W-:Y:S01]  /*7730*/  FMUL.FTZ R163, R154, R161.reuse ;  /* 0x000000a19aa37220 */ /* 0x080fe20000410000 */
[----:B------:R-:W-:Y:S01]  /*7740*/  FMUL.FTZ R161, R80, R161 ;  /* 0x000000a150a17220 */ /* 0x000fe20000410000 */
[----:B------:R-:W-:Y:S01]  /*7750*/  HADD2.F32 R162, -RZ, R160.H1_H1 ;  /* 0x300000a0ffa27230 */ /* 0x000fe20000004100 */
[----:B------:R-:W-:Y:S01]  /*7760*/  F2FP.F16.E4M3.UNPACK_B R158, R86.H1 ;  /* 0x00000056ff9e723e */ /* 0x000fe200030006ff */
[----:B------:R-:W-:-:S02]  /*7770*/  HADD2.F32 R155, -RZ, R84.H1_H1 ;  /* 0x30000054ff9b7230 */ /* 0x000fc40000004100 */
[-C--:B------:R-:W-:Y:S01]  /*7780*/  FFMA.FTZ R84, R154, R159.reuse, R161 ;  /* 0x0000009f9a547223 */ /* 0x080fe200000100a1 */
[----:B------:R-:W-:Y:S02]  /*7790*/  HADD2.F32 R151, -RZ, R151.H1_H1 ;  /* 0x30000097ff977230 */ /* 0x000fe40000004100 */
[----:B------:R-:W-:Y:S01]  /*77a0*/  FFMA.FTZ R80, R80, R159, -R163 ;  /* 0x0000009f50507223 */ /* 0x000fe200000108a3 */
[----:B------:R-:W-:Y:S02]  /*77b0*/  HADD2.F32 R160, -RZ, R157.H1_H1 ;  /* 0x3000009dffa07230 */ /* 0x000fe40000004100 */
[----:B------:R-:W-:Y:S01]  /*77c0*/  FMUL.FTZ R154, R155, R162 ;  /* 0x000000a29b9a7220 */ /* 0x000fe20000410000 */
[----:B------:R-:W-:Y:S01]  /*77d0*/  F2FP.F16.E4M3.UNPACK_B R157, R150.H1 ;  /* 0x00000096ff9d723e */ /* 0x000fe200030006ff */
[C---:B------:R-:W-:Y:S01]  /*77e0*/  FMUL.FTZ R164, R151.reuse, R162 ;  /* 0x000000a297a47220 */ /* 0x040fe20000410000 */
[----:B------:R-:W-:Y:S01]  /*77f0*/  F2FP.F16.E4M3.UNPACK_B R161, R148.H1 ;  /* 0x00000094ffa1723e */ /* 0x000fe200030006ff */
[----:B------:R-:W-:Y:S01]  /*7800*/  FFMA.FTZ R151, R151, R160, -R154 ;  /* 0x000000a097977223 */ /* 0x000fe2000001089a */
[----:B------:R-:W-:Y:S01]  /*7810*/  F2FP.F16.E4M3.UNPACK_B R154, R82.H1 ;  /* 0x00000052ff9a723e */ /* 0x000fe200030006ff */
[----:B------:R-:W-:-:S02]  /*7820*/  HADD2.F32 R162, -RZ, R157.H0_H0 ;  /* 0x2000009dffa27230 */ /* 0x000fc40000004100 */
[----:B------:R-:W-:Y:S01]  /*7830*/  FFMA.FTZ R155, R155, R160, R164 ;  /* 0x000000a09b9b7223 */ /* 0x000fe200000100a4 */
[----:B------:R-:W-:Y:S01]  /*7840*/  HADD2.F32 R159, -RZ, R158.H0_H0 ;  /* 0x2000009eff9f7230 */ /* 0x000fe20000004100 */
[----:B------:R-:W-:Y:S01]  /*7850*/  F2FP.F16.E4M3.UNPACK_B R82, R82 ;  /* 0x00000052ff52723e */ /* 0x000fe200020006ff */
[----:B------:R-:W-:Y:S01]  /*7860*/  HADD2.F32 R163, -RZ, R157.H1_H1 ;  /* 0x3000009dffa37230 */ /* 0x000fe20000004100 */
[----:B------:R-:W-:Y:S01]  /*7870*/  F2FP.SATFINITE.E4M3.F32.PACK_AB_MERGE_C R53, R54, R53, RZ ;  /* 0x000000353635723e */ /* 0x000fe200048070ff */
[----:B------:R-:W-:Y:S02]  /*7880*/  HADD2.F32 R157, -RZ, R154.H0_H0 ;  /* 0x2000009aff9d7230 */ /* 0x000fe40000004100 */
[----:B------:R-:W-:Y:S01]  /*7890*/  FMUL.FTZ R164, R159, R162 ;  /* 0x000000a29fa47220 */ /* 0x000fe20000410000 */
[----:B------:R-:W-:Y:S01]  /*78a0*/  HADD2.F32 R160, -RZ, R161.H0_H0 ;  /* 0x200000a1ffa07230 */ /* 0x000fe20000004100 */
[----:B------:R-:W-:Y:S01]  /*78b0*/  F2FP.SATFINITE.E4M3.F32.PACK_AB_MERGE_C R52, R55, R52, RZ ;  /* 0x000000343734723e */ /* 0x000fe200048070ff */
[----:B------:R-:W-:-:S02]  /*78c0*/  HADD2.F32 R158, -RZ, R158.H1_H1 ;  /* 0x3000009eff9e7230 */ /* 0x000fc40000004100 */
[C---:B------:R-:W-:Y:S01]  /*78d0*/  FMUL.FTZ R162, R157.reuse, R162 ;  /* 0x000000a29da27220 */ /* 0x040fe20000410000 */
[----:B------:R-:W-:Y:S02]  /*78e0*/  HADD2.F32 R154, -RZ, R154.H1_H1 ;  /* 0x3000009aff9a7230 */ /* 0x000fe40000004100 */
[----:B------:R-:W-:Y:S01]  /*78f0*/  FFMA.FTZ R164, R157, R160, -R164 ;  /* 0x000000a09da47223 */ /* 0x000fe200000108a4 */
[----:B------:R-:W-:Y:S02]  /*7900*/  HADD2.F32 R161, -RZ, R161.H1_H1 ;  /* 0x300000a1ffa17230 */ /* 0x000fe40000004100 */
[-C--:B------:R-:W-:Y:S01]  /*7910*/  FMUL.FTZ R165, R158, R163.reuse ;  /* 0x000000a39ea57220 */ /* 0x080fe20000410000 */
[----:B------:R-:W-:Y:S01]  /*7920*/  F2FP.F16.E4M3.UNPACK_B R157, R150 ;  /* 0x00000096ff9d723e */ /* 0x000fe200020006ff */
[C---:B------:R-:W-:Y:S01]  /*7930*/  FMUL.FTZ R163, R154.reuse, R163 ;  /* 0x000000a39aa37220 */ /* 0x040fe20000410000 */
[----:B------:R-:W-:Y:S01]  /*7940*/  F2FP.F16.E4M3.UNPACK_B R150, R86 ;  /* 0x00000056ff96723e */ /* 0x000fe200020006ff */
[-C--:B------:R-:W-:Y:S01]  /*7950*/  FFMA.FTZ R169, R154, R161.reuse, -R165 ;  /* 0x000000a19aa97223 */ /* 0x080fe200000108a5 */
[----:B------:R-:W-:Y:S01]  /*7960*/  F2FP.F16.E4M3.UNPACK_B R154, R148 ;  /* 0x00000094ff9a723e */ /* 0x000fe200020006ff */
[----:B------:R-:W-:Y:S01]  /*7970*/  FFMA.FTZ R171, R158, R161, R163 ;  /* 0x000000a19eab7223 */ /* 0x000fe200000100a3 */
[----:B------:R-:W-:-:S02]  /*7980*/  HADD2.F32 R161, -RZ, R157.H0_H0 ;  /* 0x2000009dffa17230 */ /* 0x000fc40000004100 */
[----:B------:R-:W-:Y:S01]  /*7990*/  FFMA.FTZ R162, R159, R160, R162 ;  /* 0x000000a09fa27223 */ /* 0x000fe200000100a2 */
[----:B------:R-:W-:Y:S01]  /*79a0*/  HADD2.F32 R148, -RZ, R150.H0_H0 ;  /* 0x20000096ff947230 */ /* 0x000fe20000004100 */
[----:B------:R-:W-:Y:S01]  /*79b0*/  F2FP.F16.E4M3.UNPACK_B R54, R85 ;  /* 0x00000055ff36723e */ /* 0x000fe200020006ff */
[----:B------:R-:W-:Y:S01]  /*79c0*/  HADD2.F32 R163, -RZ, R157.H1_H1 ;  /* 0x3000009dffa37230 */ /* 0x000fe20000004100 */
[----:B------:R-:W-:Y:S01]  /*79d0*/  F2FP.F16.E4M3.UNPACK_B R55, R51 ;  /* 0x00000033ff37723e */ /* 0x000fe200020006ff */
[----:B------:R-:W-:Y:S02]  /*79e0*/  HADD2.F32 R86, -RZ, R82.H0_H0 ;  /* 0x20000052ff567230 */ /* 0x000fe40000004100 */
[----:B------:R-:W-:Y:S01]  /*79f0*/  FMUL.FTZ R165, R148, R161 ;  /* 0x000000a194a57220 */ /* 0x000fe20000410000 */
[----:B------:R-:W-:Y:S01]  /*7a00*/  HADD2.F32 R150, -RZ, R150.H1_H1 ;  /* 0x30000096ff967230 */ /* 0x000fe20000004100 */
[----:B------:R-:W-:Y:S01]  /*7a10*/  F2FP.SATFINITE.E4M3.F32.PACK_AB_MERGE_C R84, R155, R84, R53 ;  /* 0x000000549b54723e */ /* 0x000fe20004807035 */
[----:B------:R-:W-:-:S02]  /*7a20*/  HADD2.F32 R82, -RZ, R82.H1_H1 ;  /* 0x30000052ff527230 */ /* 0x000fc40000004100 */
[----:B------:R-:W-:Y:S01]  /*7a30*/  FMUL.FTZ R161, R86, R161 ;  /* 0x000000a156a17220 */ /* 0x000fe20000410000 */
[--C-:B------:R-:W-:Y:S02]  /*7a40*/  HADD2.F32 R157, -RZ, R154.reuse.H0_H0 ;  /* 0x2000009aff9d7230 */ /* 0x100fe40000004100 */
[-C--:B------:R-:W-:Y:S01]  /*7a50*/  FMUL.FTZ R167, R150, R163.reuse ;  /* 0x000000a396a77220 */ /* 0x080fe20000410000 */
[----:B------:R-:W-:Y:S02]  /*7a60*/  HADD2.F32 R159, -RZ, R154.H1_H1 ;  /* 0x3000009aff9f7230 */ /* 0x000fe40000004100 */
[----:B------:R-:W-:Y:S01]  /*7a70*/  FMUL.FTZ R163, R82, R163 ;  /* 0x000000a352a37220 */ /* 0x000fe20000410000 */
[----:B------:R-:W-:Y:S01]  /*7a80*/  F2FP.F16.E4M3.UNPACK_B R53, R81 ;  /* 0x00000051ff35723e */ /* 0x000fe200020006ff */
[-C--:B------:R-:W-:Y:S01]  /*7a90*/  FFMA.FTZ R165, R86, R157.reuse, -R165 ;  /* 0x0000009d56a57223 */ /* 0x080fe200000108a5 */
[----:B------:R-:W-:Y:S01]  /*7aa0*/  FFMA.FTZ R86, R148, R157, R161 ;  /* 0x0000009d94567223 */ /* 0x000fe200000100a1 */
[----:B------:R-:W-:Y:S01]  /*7ab0*/  FFMA.FTZ R163, R150, R159, R163 ;  /* 0x0000009f96a37223 */ /* 0x000fe200000100a3 */
[----:B------:R-:W-:Y:S01]  /*7ac0*/  F2FP.SATFINITE.E4M3.F32.PACK_AB_MERGE_C R80, R151, R80, R52 ;  /* 0x000000509750723e */ /* 0x000fe20004807034 */
[----:B------:R-:W-:Y:S01]  /*7ad0*/  HADD2.F32 R148, -RZ, R54.H0_H0 ;  /* 0x20000036ff947230 */ /* 0x000fe20000004100 */
[----:B------:R-:W-:Y:S01]  /*7ae0*/  F2FP.F16.E4M3.UNPACK_B R150, R50 ;  /* 0x00000032ff96723e */ /* 0x000fe200020006ff */
[----:B------:R-:W-:Y:S01]  /*7af0*/  HADD2.F32 R155, -RZ, R55.H0_H0 ;  /* 0x20000037ff9b7230 */ /* 0x000fe20000004100 */
[----:B------:R-:W-:Y:S01]  /*7b00*/  F2FP.F16.E4M3.UNPACK_B R81, R81.H1 ;  /* 0x00000051ff51723e */ /* 0x000fe200030006ff */
[----:B------:R-:W-:Y:S01]  /*7b10*/  HADD2.F32 R52, -RZ, R53.H0_H0 ;  /* 0x20000035ff347230 */ /* 0x000fe20000004100 */
[----:B------:R-:W-:Y:S01]  /*7b20*/  F2FP.F16.E4M3.UNPACK_B R85, R85.H1 ;  /* 0x00000055ff55723e */ /* 0x000fe200030006ff */
[----:B------:R-:W-:-:S02]  /*7b30*/  HADD2.F32 R151, -RZ, R150.H0_H0 ;  /* 0x20000096ff977230 */ /* 0x000fc40000004100 */
[-C--:B------:R-:W-:Y:S01]  /*7b40*/  FMUL.FTZ R157, R148, R155.reuse ;  /* 0x0000009b949d7220 */ /* 0x080fe20000410000 */
[----:B------:R-:W-:Y:S02]  /*7b50*/  HADD2.F32 R54, -RZ, R54.H1_H1 ;  /* 0x30000036ff367230 */ /* 0x000fe40000004100 */
[C---:B------:R-:W-:Y:S01]  /*7b60*/  FMUL.FTZ R155, R52.reuse, R155 ;  /* 0x0000009b349b7220 */ /* 0x040fe20000410000 */
[----:B------:R-:W-:Y:S02]  /*7b70*/  HADD2.F32 R154, -RZ, R55.H1_H1 ;  /* 0x30000037ff9a7230 */ /* 0x000fe40000004100 */
[-C--:B------:R-:W-:Y:S01]  /*7b80*/  FFMA.FTZ R52, R52, R151.reuse, -R157 ;  /* 0x0000009734347223 */ /* 0x080fe2000001089d */
[----:B------:R-:W-:Y:S02]  /*7b90*/  HADD2.F32 R55, -RZ, R53.H1_H1 ;  /* 0x30000035ff377230 */ /* 0x000fe40000004100 */
[----:B------:R-:W-:Y:S01]  /*7ba0*/  FFMA.FTZ R53, R148, R151, R155 ;  /* 0x0000009794357223 */ /* 0x000fe2000001009b */
[----:B------:R-:W-:-:S02]  /*7bb0*/  HADD2.F32 R150, -RZ, R150.H1_H1 ;  /* 0x30000096ff967230 */ /* 0x000fc40000004100 */
[CC--:B------:R-:W-:Y:S01]  /*7bc0*/  FMUL.FTZ R148, R54.reuse, R154.reuse ;  /* 0x0000009a36947220 */ /* 0x0c0fe20000410000 */
[----:B------:R-:W-:Y:S01]  /*7bd0*/  F2FP.F16.E4M3.UNPACK_B R151, R51.H1 ;  /* 0x00000033ff97723e */ /* 0x000fe200030006ff */
[C---:B------:R-:W-:Y:S01]  /*7be0*/  FMUL.FTZ R155, R55.reuse, R154 ;  /* 0x0000009a379b7220 */ /* 0x040fe20000410000 */
[----:B------:R-:W-:Y:S02]  /*7bf0*/  HADD2.F32 R51, -RZ, R81.H0_H0 ;  /* 0x20000051ff337230 */ /* 0x000fe40000004100 */
[----:B------:R-:W-:Y:S01]  /*7c00*/  FFMA.FTZ R55, R55, R150, -R148 ;  /* 0x0000009637377223 */ /* 0x000fe20000010894 */
[----:B------:R-:W-:Y:S01]  /*7c10*/  HADD2.F32 R148, -RZ, R85.H0_H0 ;  /* 0x20000055ff947230 */ /* 0x000fe20000004100 */
[----:B------:R-:W-:Y:S01]  /*7c20*/  F2FP.F16.E4M3.UNPACK_B R50, R50.H1 ;  /* 0x00000032ff32723e */ /* 0x000fe200030006ff */
[----:B------:R-:W-:Y:S02]  /*7c30*/  HADD2.F32 R154, -RZ, R151.H0_H0 ;  /* 0x20000097ff9a7230 */ /* 0x000fe40000004100 */
[----:B------:R-:W-:Y:S01]  /*7c40*/  FFMA.FTZ R54, R54, R150, R155 ;  /* 0x0000009636367223 */ /* 0x000fe2000001009b */
[----:B------:R-:W-:Y:S01]  /*7c50*/  HADD2.F32 R85, -RZ, R85.H1_H1 ;  /* 0x30000055ff557230 */ /* 0x000fe20000004100 */
[----:B------:R-:W-:Y:S01]  /*7c60*/  F2FP.SATFINITE.E4M3.F32.PACK_AB_MERGE_C R162, R171, R162, RZ ;  /* 0x000000a2aba2723e */ /* 0x000fe200048070ff */
[----:B------:R-:W-:-:S02]  /*7c70*/  HADD2.F32 R158, -RZ, R151.H1_H1 ;  /* 0x30000097ff9e7230 */ /* 0x000fc40000004100 */
[CC--:B------:R-:W-:Y:S01]  /*7c80*/  FMUL.FTZ R160, R148.reuse, R154.reuse ;  /* 0x0000009a94a07220 */ /* 0x0c0fe20000410000 */
[--C-:B------:R-:W-:Y:S02]  /*7c90*/  HADD2.F32 R150, -RZ, R50.reuse.H0_H0 ;  /* 0x20000032ff967230 */ /* 0x100fe40000004100 */
[----:B------:R-:W-:Y:S01]  /*7ca0*/  FMUL.FTZ R151, R51, R154 ;  /* 0x0000009a33977220 */ /* 0x000fe20000410000 */
[----:B------:R-:W-:Y:S01]  /*7cb0*/  HADD2.F32 R81, -RZ, R81.H1_H1 ;  /* 0x30000051ff517230 */ /* 0x000fe20000004100 */
[----:B------:R-:W-:Y:S01]  /*7cc0*/  F2FP.SATFINITE.E4M3.F32.PACK_AB_MERGE_C R86, R163, R86, R162 ;  /* 0x00000056a356723e */ /* 0x000fe200048070a2 */
[----:B------:R-:W-:Y:S02]  /*7cd0*/  HADD2.F32 R154, -RZ, R50.H1_H1 ;  /* 0x30000032ff9a7230 */ /* 0x000fe40000004100 */
[----:B------:R-:W-:Y:S01]  /*7ce0*/  FMUL.FTZ R50, R85, R158 ;  /* 0x0000009e55327220 */ /* 0x000fe20000410000 */
[-C--:B------:R-:W-:Y:S01]  /*7cf0*/  FFMA.FTZ R161, R148, R150.reuse, R151 ;  /* 0x0000009694a17223 */ /* 0x080fe20000010097 */
[----:B------:R-:W-:Y:S01]  /*7d00*/  F2FP.F16.E4M3.UNPACK_B R148, R87 ;  /* 0x00000057ff94723e */ /* 0x000fe200020006ff */
[----:B------:R-:W-:Y:S01]  /*7d10*/  FFMA.FTZ R160, R51, R150, -R160 ;  /* 0x0000009633a07223 */ /* 0x000fe200000108a0 */
[C---:B------:R-:W-:Y:S01]  /*7d20*/  FFMA.FTZ R163, R81.reuse, R154, -R50 ;  /* 0x0000009a51a37223 */ /* 0x040fe20000010832 */
[----:B------:R-:W-:Y:S01]  /*7d30*/  F2FP.F16.E4M3.UNPACK_B R50, R83 ;  /* 0x00000053ff32723e */ /* 0x000fe200020006ff */
[----:B------:R-:W-:Y:S01]  /*7d40*/  FFMA.FTZ R82, R82, R159, -R167 ;  /* 0x0000009f52527223 */ /* 0x000fe200000108a7 */
[----:B------:R-:W-:Y:S01]  /*7d50*/  F2FP.F16.E4M3.UNPACK_B R87, R87.H1 ;  /* 0x00000057ff57723e */ /* 0x000fe200030006ff */
[----:B------:R-:W-:Y:S01]  /*7d60*/  FMUL.FTZ R158, R81, R158 ;  /* 0x0000009e519e7220 */ /* 0x000fe20000410000 */
[----:B------:R-:W-:Y:S01]  /*7d70*/  F2FP.F16.E4M3.UNPACK_B R157, R49.H1 ;  /* 0x00000031ff9d723e */ /* 0x000fe200030006ff */
[----:B------:R-:W-:Y:S01]  /*7d80*/  HADD2.F32 R51, -RZ, R50.H0_H0 ;  /* 0x20000032ff337230 */ /* 0x000fe20000004100 */
[----:B------:R-:W-:Y:S01]  /*7d90*/  F2FP.F16.E4M3.UNPACK_B R83, R83.H1 ;  /* 0x00000053ff53723e */ /* 0x000fe200030006ff */
[----:B------:R-:W-:Y:S01]  /*7da0*/  FFMA.FTZ R162, R85, R154, R158 ;  /* 0x0000009a55a27223 */ /* 0x000fe2000001009e */
[----:B------:R-:W-:Y:S01]  /*7db0*/  F2FP.F16.E4M3.UNPACK_B R155, R49 ;  /* 0x00000031ff9b723e */ /* 0x000fe200020006ff */
[----:B------:R-:W-:Y:S01]  /*7dc0*/  HADD2.F32 R159, -RZ, R157.H0_H0 ;  /* 0x2000009dff9f7230 */ /* 0x000fe20000004100 */
[-C--:B------:R-:W-:Y:S01]  /*7dd0*/  F2FP.F16.E4M3.UNPACK_B R49, R48.reuse ;  /* 0x00000030ff31723e */ /* 0x080fe200020006ff */
[----:B------:R-:W-:Y:S01]  /*7de0*/  HADD2.F32 R81, -RZ, R83.H0_H0 ;  /* 0x20000053ff517230 */ /* 0x000fe20000004100 */
[----:B------:R-:W-:Y:S01]  /*7df0*/  F2FP.F16.E4M3.UNPACK_B R150, R48.H1 ;  /* 0x00000030ff96723e */ /* 0x000fe200030006ff */
[----:B------:R-:W-:Y:S01]  /*7e00*/  HADD2.F32 R48, -RZ, R87.H0_H0 ;  /* 0x20000057ff307230 */ /* 0x000fe20000004100 */
[----:B------:R-:W-:Y:S01]  /*7e10*/  F2FP.SATFINITE.E4M3.F32.PACK_AB_MERGE_C R164, R169, R164, RZ ;  /* 0x000000a4a9a4723e */ /* 0x000fe200048070ff */
[----:B------:R-:W-:Y:S01]  /*7e20*/  HADD2.F32 R85, -RZ, R148.H0_H0 ;  /* 0x20000094ff557230 */ /* 0x000fe20000004100 */
[----:B------:R-:W-:Y:S01]  /*7e30*/  F2FP.SATFINITE.E4M3.F32.PACK_AB_MERGE_C R160, R163, R160, RZ ;  /* 0x000000a0a3a0723e */ /* 0x000fe200048070ff */
[----:B------:R-:W-:-:S02]  /*7e40*/  HADD2.F32 R158, -RZ, R155.H0_H0 ;  /* 0x2000009bff9e7230 */ /* 0x000fc40000004100 */
[-C--:B------:R-:W-:Y:S01]  /*7e50*/  FMUL.FTZ R166, R48, R159.reuse ;  /* 0x0000009f30a67220 */ /* 0x080fe20000410000 */
[----:B------:R-:W-:Y:S02]  /*7e60*/  HADD2.F32 R151, -RZ, R150.H0_H0 ;  /* 0x20000096ff977230 */ /* 0x000fe40000004100 */
[----:B------:R-:W-:Y:S01]  /*7e70*/  FMUL.FTZ R159, R81, R159 ;  /* 0x0000009f519f7220 */ /* 0x000fe20000410000 */
[----:B------:R-:W-:Y:S01]  /*7e80*/  F2FP.SATFINITE.E4M3.F32.PACK_AB_MERGE_C R82, R82, R165, R164 ;  /* 0x000000a55252723e */ /* 0x000fe200048070a4 */
[----:B------:R-:W-:Y:S02]  /*7e90*/  HADD2.F32 R154, -RZ, R49.H0_H0 ;  /* 0x20000031ff9a7230 */ /* 0x000fe40000004100 */
[-C--:B------:R-:W-:Y:S01]  /*7ea0*/  FMUL.FTZ R164, R85, R158.reuse ;  /* 0x0000009e55a47220 */ /* 0x080fe20000410000 */
[----:B------:R-:W-:Y:S01]  /*7eb0*/  FFMA.FTZ R159, R48, R151, R159 ;  /* 0x00000097309f7223 */ /* 0x000fe2000001009f */
[----:B------:R-:W-:Y:S01]  /*7ec0*/  FMUL.FTZ R158, R51, R158 ;  /* 0x0000009e339e7220 */ /* 0x000fe20000410000 */
[----:B------:R-:W-:-:S02]  /*7ed0*/  HADD2.F32 R87, -RZ, R87.H1_H1 ;  /* 0x30000057ff577230 */ /* 0x000fc40000004100 */
[-C--:B------:R-:W-:Y:S01]  /*7ee0*/  FFMA.FTZ R164, R51, R154.reuse, -R164 ;  /* 0x0000009a33a47223 */ /* 0x080fe200000108a4 */
[----:B------:R-:W-:Y:S02]  /*7ef0*/  HADD2.F32 R48, -RZ, R157.H1_H1 ;  /* 0x3000009dff307230 */ /* 0x000fe40000004100 */
[----:B------:R-:W-:Y:S01]  /*7f00*/  FFMA.FTZ R158, R85, R154, R158 ;  /* 0x0000009a559e7223 */ /* 0x000fe2000001009e */
[----:B------:R-:W-:Y:S02]  /*7f10*/  HADD2.F32 R83, -RZ, R83.H1_H1 ;  /* 0x30000053ff537230 */ /* 0x000fe40000004100 */
[----:B------:R-:W-:Y:S01]  /*7f20*/  FFMA.FTZ R166, R81, R151, -R166 ;  /* 0x0000009751a67223 */ /* 0x000fe200000108a6 */
[----:B------:R-:W-:Y:S02]  /*7f30*/  HADD2.F32 R148, -RZ, R148.H1_H1 ;  /* 0x30000094ff947230 */ /* 0x000fe40000004100 */
[----:B------:R-:W-:Y:S01]  /*7f40*/  FMUL.FTZ R154, R87, R48 ;  /* 0x00000030579a7220 */ /* 0x000fe20000410000 */
[----:B------:R-:W-:-:S02]  /*7f50*/  HADD2.F32 R155, -RZ, R155.H1_H1 ;  /* 0x3000009bff9b7230 */ /* 0x000fc40000004100 */
[----:B------:R-:W-:Y:S01]  /*7f60*/  FMUL.FTZ R48, R83, R48 ;  /* 0x0000003053307220 */ /* 0x000fe20000410000 */
[----:B------:R-:W-:Y:S01]  /*7f70*/  HADD2.F32 R50, -RZ, R50.H1_H1 ;  /* 0x30000032ff327230 */ /* 0x000fe20000004100 */
[----:B------:R-:W-:Y:S01]  /*7f80*/  F2FP.SATFINITE.E4M3.F32.PACK_AB_MERGE_C R161, R162, R161, RZ ;  /* 0x000000a1a2a1723e */ /* 0x000fe200048070ff */
[----:B------:R-:W-:Y:S02]  /*7f90*/  HADD2.F32 R150, -RZ, R150.H1_H1 ;  /* 0x30000096ff967230 */ /* 0x000fe40000004100 */
[-C--:B------:R-:W-:Y:S01]  /*7fa0*/  FMUL.FTZ R51, R148, R155.reuse ;  /* 0x0000009b94337220 */ /* 0x080fe20000410000 */
[----:B------:R-:W-:Y:S02]  /*7fb0*/  HADD2.F32 R49, -RZ, R49.H1_H1 ;  /* 0x30000031ff317230 */ /* 0x000fe40000004100 */
[C---:B------:R-:W-:Y:S01]  /*7fc0*/  FMUL.FTZ R155, R50.reuse, R155 ;  /* 0x0000009b329b7220 */ /* 0x040fe20000410000 */
[----:B------:R-:W-:Y:S01]  /*7fd0*/  F2FP.SATFINITE.E4M3.F32.PACK_AB_MERGE_C R81, R55, R52, R160 ;  /* 0x000000343751723e */ /* 0x000fe200048070a0 */
[-C--:B------:R-:W-:Y:S01]  /*7fe0*/  FFMA.FTZ R83, R83, R150.reuse, -R154 ;  /* 0x0000009653537223 */ /* 0x080fe2000001089a */
[----:B------:R-:W-:Y:S01]  /*7ff0*/  FFMA.FTZ R48, R87, R150, R48 ;  /* 0x0000009657307223 */ /* 0x000fe20000010030 */
[-C--:B------:R-:W-:Y:S01]  /*8000*/  FFMA.FTZ R51, R50, R49.reuse, -R51 ;  /* 0x0000003132337223 */ /* 0x080fe20000010833 */
[----:B------:R-:W-:Y:S01]  /*8010*/  FFMA.FTZ R155, R148, R49, R155 ;  /* 0x00000031949b7223 */ /* 0x000fe2000001009b */
[----:B------:R-:W-:-:S02]  /*8020*/  F2FP.SATFINITE.E4M3.F32.PACK_AB_MERGE_C R85, R54, R53, R161 ;  /* 0x000000353655723e */ /* 0x000fc400048070a1 */
[----:B------:R-:W-:Y:S02]  /*8030*/  F2FP.SATFINITE.E4M3.F32.PACK_AB_MERGE_C R83, R83, R166, RZ ;  /* 0x000000a65353723e */ /* 0x000fe400048070ff */
[----:B------:R-:W-:Y:S02]  /*8040*/  F2FP.SATFINITE.E4M3.F32.PACK_AB_MERGE_C R48, R48, R159, RZ ;  /* 0x0000009f3030723e */ /* 0x000fe400048070ff */
[----:B------:R-:W-:Y:S02]  /*8050*/  F2FP.SATFINITE.E4M3.F32.PACK_AB_MERGE_C R83, R51, R164, R83 ;  /* 0x000000a43353723e */ /* 0x000fe40004807053 */
[----:B------:R-:W-:-:S07]  /*8060*/  F2FP.SATFINITE.E4M3.F32.PACK_AB_MERGE_C R87, R155, R158, R48 ;  /* 0x0000009e9b57723e */ /* 0x000fce0004807030 */
.L_x_403:
[----:B------:R-:W-:Y:S05]  /*8070*/  BSYNC B2 ;  /* 0x0000000000027941 */ /* 0x000fea0003800000 */
.L_x_402:
[----:B------:R-:W-:Y:S01]  /*8080*/  ISETP.GE.AND P3, PT, R149, R137, PT ;  /* 0x000000899500720c */ /* 0x000fe20003f66270 */
[----:B------:R-:W-:-:S12]  /*8090*/  ULDC.64 UR4, c[0x0][0x2e8] ;  /* 0x0000ba0000047ab9 */ /* 0x000fd80000000a00 */
[--C-:B------:R-:W-:Y:S02]  /*80a0*/  @!P3 SHF.R.S32.HI R48, RZ, 0x1f, R149.reuse ;  /* 0x0000001fff30b819 */ /* 0x100fe40000011495 */
[----:B------:R-:W-:-:S04]  /*80b0*/  @!P3 IADD3 R50, P4, P6, R102, R126, R149 ;  /* 0x0000007e6632b210 */ /* 0x000fc80007e9e095 */
[----:B------:R-:W-:Y:S02]  /*80c0*/  @!P3 IADD3.X R146, R41, R146, R48, P4, P6 ;  /* 0x000000922992b210 */ /* 0x000fe400027ec430 */
[----:B------:R-:W-:-:S04]  /*80d0*/  IADD3 R48, P4, R147, UR4, RZ ;  /* 0x0000000493307c10 */ /* 0x000fc8000ff9e0ff */
[----:B------:R-:W-:Y:S02]  /*80e0*/  IADD3.X R49, R156, UR5, RZ, P4, !PT ;  /* 0x000000059c317c10 */ /* 0x000fe4000a7fe4ff */
[----:B------:R-:W-:-:S03]  /*80f0*/  @!P3 IADD3 R50, P4, R50, UR4, RZ ;  /* 0x000000043232bc10 */ /* 0x000fc6000ff9e0ff */
[----:B-1----:R1:W-:Y:S01]  /*8100*/  STG.E.128 desc[UR42][R48.64], R80 ;  /* 0x0000005030007986 */ /* 0x0023e2000c101d2a */
[----:B------:R-:W-:-:S05]  /*8110*/  @!P3 IADD3.X R51, R146, UR5, RZ, P4, !PT ;  /* 0x000000059233bc10 */ /* 0x000fca000a7fe4ff */
[----:B--2---:R1:W-:Y:S04]  /*8120*/  @!P3 STG.E.128 desc[UR42][R50.64], R84 ;  /* 0x000000543200b986 */ /* 0x0043e8000c101d2a */
.L_x_401:
[----:B------:R-:W-:Y:S05]  /*8130*/  BSYNC B1 ;  /* 0x0000000000017941 */ /* 0x000fea0003800000 */
.L_x_400:
[----:B-1----:R-:W-:Y:S01]  /*8140*/  VIADD R49, R23, 0x20 ;  /* 0x0000002017317836 */ /* 0x002fe20000000000 */
[----:B------:R-:W-:Y:S04]  /*8150*/  BSSY B1, `(.L_x_404) ;  /* 0x0000105000017945 */ /* 0x000fe80003800000 */
[----:B------:R-:W-:-:S13]  /*8160*/  ISETP.GE.OR P3, PT, R49, R115, P0 ;  /* 0x000000733100720c */ /* 0x000fda0000766670 */
[----:B------:R-:W-:Y:S05]  /*8170*/  @P3 BRA `(.L_x_405) ;  /* 0x0000001000083947 */ /* 0x000fea0003800000 */
[----:B------:R-:W3:Y:S01]  /*8180*/  LDL R50, [R1+0x28] ;  /* 0x0000280001327983 */ /* 0x000ee20000100800 */
[-C--:B--2---:R-:W-:Y:S01]  /*8190*/  IMAD R48, R118, R122.reuse, RZ ;  /* 0x0000007a76307224 */ /* 0x084fe200078e02ff */
[----:B------:R-:W-:Y:S01]  /*81a0*/  ISETP.NE.AND P6, PT, R0, RZ, PT ;  /* 0x000000ff0000720c */ /* 0x000fe20003fc5270 */
[C---:B------:R-:W-:Y:S01]  /*81b0*/  IMAD.WIDE.U32 R80, R49.reuse, R122, R120 ;  /* 0x0000007a31507225 */ /* 0x040fe200078e0078 */
[----:B------:R-:W-:Y:S03]  /*81c0*/  BSSY B2, `(.L_x_406) ;  /* 0x00000f2000027945 */ /* 0x000fe60003800000 */
[----:B------:R-:W-:Y:S01]  /*81d0*/  IMAD R49, R49, R123, R48 ;  /* 0x0000007b31317224 */ /* 0x000fe200078e0230 */
[----:B------:R-:W-:Y:S01]  /*81e0*/  SEL R48, R112, R139, !P6 ;  /* 0x0000008b70307207 */ /* 0x000fe20007000000 */
[----:B------:R-:W-:Y:S01]  /*81f0*/  VIADD R51, R23, 0x20 ;  /* 0x0000002017337836 */ /* 0x000fe20000000000 */
[----:B------:R-:W-:Y:S01]  /*8200*/  IADD3 R83, P3, P4, R102, R80, R40 ;  /* 0x0000005066537210 */ /* 0x000fe20007c7e028 */
[----:B------:R-:W-:Y:S01]  /*8210*/  IMAD.IADD R82, R81, 0x1, R49 ;  /* 0x0000000151527824 */ /* 0x000fe200078e0231 */
[----:B------:R-:W-:Y:S01]  /*8220*/  SHF.R.S32.HI R49, RZ, 0x1f, R48 ;  /* 0x0000001fff317819 */ /* 0x000fe20000011430 */
[----:B------:R-:W-:-:S02]  /*8230*/  VIADD R52, R23, 0x20 ;  /* 0x0000002017347836 */ /* 0x000fc40000000000 */
[----:B------:R-:W-:Y:S01]  /*8240*/  IMAD.SHL.U32 R51, R51, 0x80, RZ ;  /* 0x0000008033337824 */ /* 0x000fe200078e00ff */
[----:B------:R-:W-:Y:S02]  /*8250*/  LEA.HI R48, R49, R48, RZ, 0x5 ;  /* 0x0000003031307211 */ /* 0x000fe400078f28ff */
[----:B------:R-:W-:Y:S02]  /*8260*/  SHF.L.U32 R52, R52, 0x7, RZ ;  /* 0x0000000734347819 */ /* 0x000fe400000006ff */
[----:B------:R-:W-:Y:S02]  /*8270*/  LEA.HI.SX32 R48, R48, R105, 0x1b ;  /* 0x0000006930307211 */ /* 0x000fe400078fdaff */
[----:B------:R-:W-:Y:S02]  /*8280*/  LOP3.LUT R52, R52, 0x380, RZ, 0xc0, !PT ;  /* 0x0000038034347812 */ /* 0x000fe400078ec0ff */
[----:B------:R-:W-:Y:S02]  /*8290*/  SHF.R.S32.HI R49, RZ, 0x1f, R48 ;  /* 0x0000001fff317819 */ /* 0x000fe40000011430 */
[----:B------:R-:W-:-:S02]  /*82a0*/  SHF.L.U32 R85, R48, 0x4, RZ ;  /* 0x0000000430557819 */ /* 0x000fc400000006ff */
[----:B------:R-:W-:Y:S02]  /*82b0*/  LEA.HI R49, R49, R48, RZ, 0x3 ;  /* 0x0000003031317211 */ /* 0x000fe400078f18ff */
[----:B------:R-:W-:Y:S02]  /*82c0*/  LOP3.LUT R51, R51, 0x380, RZ, 0xc0, !PT ;  /* 0x0000038033337812 */ /* 0x000fe400078ec0ff */
[----:B------:R-:W-:Y:S01]  /*82d0*/  LOP3.LUT R48, R52, 0x70, R85, 0xf8, !PT ;  /* 0x0000007034307812 */ /* 0x000fe200078ef855 */
[----:B------:R-:W-:Y:S01]  /*82e0*/  IMAD.SHL.U32 R49, R49, 0x800, RZ ;  /* 0x0000080031317824 */ /* 0x000fe200078e00ff */
[----:B------:R-:W-:Y:S02]  /*82f0*/  SHF.R.U32.HI R51, RZ, 0x3, R51 ;  /* 0x00000003ff337819 */ /* 0x000fe40000011633 */
[----:B------:R-:W-:Y:S02]  /*8300*/  IADD3.X R86, R41, R82, R106, P3, P4 ;  /* 0x0000005229567210 */ /* 0x000fe40001fe846a */
[----:B------:R-:W-:-:S02]  /*8310*/  LOP3.LUT R48, R48, R51, RZ, 0x3c, !PT ;  /* 0x0000003330307212 */ /* 0x000fc400078e3cff */
[----:B------:R-:W-:-:S04]  /*8320*/  LOP3.LUT R49, R49, 0xffffc000, RZ, 0xc0, !PT ;  /* 0xffffc00031317812 */ /* 0x000fc800078ec0ff */
[----:B---3--:R-:W-:Y:S01]  /*8330*/  IADD3 R51, R48, R49, R50 ;  /* 0x0000003130337210 */ /* 0x008fe20007ffe032 */
[----:B------:R-:W-:-:S04]  /*8340*/  IMAD R49, R232, 0x8000, R29 ;  /* 0x00008000e8317824 */ /* 0x000fc800078e021d */
[----:B------:R-:W-:Y:S01]  /*8350*/  IMAD R51, R232, 0x8000, R51 ;  /* 0x00008000e8337824 */ /* 0x000fe200078e0233 */
[----:B------:R-:W-:-:S03]  /*8360*/  IADD3 R49, R22, R49, RZ ;  /* 0x0000003116317210 */ /* 0x000fc60007ffe0ff */
[----:B------:R-:W-:-:S03]  /*8370*/  IMAD.IADD R52, R22, 0x1, R51 ;  /* 0x0000000116347824 */ /* 0x000fc600078e0233 */
[----:B------:R-:W1:Y:S04]  /*8380*/  LDS.128 R48, [R49+0x28400] ;  /* 0x0284000031307984 */ /* 0x000e680000000c00 */
[----:B------:R-:W2:Y:S01]  /*8390*/  LDS.128 R52, [R52+0x28400] ;  /* 0x0284000034347984 */ /* 0x000ea20000000c00 */
[----:B------:R-:W-:Y:S05]  /*83a0*/  @P2 BRA `(.L_x_407) ;  /* 0x0000000c004c2947 */ /* 0x000fea0003800000 */
[----:B------:R-:W-:Y:S01]  /*83b0*/  SHF.R.U32.HI R149, RZ, 0x8, R57 ;  /* 0x00000008ff957819 */ /* 0x000fe20000011639 */
[----:B-1----:R-:W-:Y:S01]  /*83c0*/  IMAD.MOV.U32 R60, RZ, RZ, R48 ;  /* 0x000000ffff3c7224 */ /* 0x002fe200078e0030 */
[----:B------:R-:W-:Y:S01]  /*83d0*/  LOP3.LUT R87, R57, 0xff0000ff, RZ, 0xc0, !PT ;  /* 0xff0000ff39577812 */ /* 0x000fe200078ec0ff */
[----:B------:R-:W-:Y:S01]  /*83e0*/  IMAD.MOV.U32 R56, RZ, RZ, R49 ;  /* 0x000000ffff387224 */ /* 0x000fe200078e0031 */
[----:B------:R-:W-:Y:S01]  /*83f0*/  SHF.R.U32.HI R147, RZ, 0x8, R59 ;  /* 0x00000008ff937819 */ /* 0x000fe2000001163b */
[----:B------:R-:W-:Y:S01]  /*8400*/  IMAD.SHL.U32 R48, R149, 0x100, RZ ;  /* 0x0000010095307824 */ /* 0x000fe200078e00ff */
[----:B------:R-:W-:Y:S02]  /*8410*/  SHF.R.U32.HI R84, RZ, 0x8, R63 ;  /* 0x00000008ff547819 */ /* 0x000fe4000001163f */
[----:B------:R-:W-:Y:S02]  /*8420*/  SHF.R.U32.HI R148, RZ, 0x10, R59 ;  /* 0x00000010ff947819 */ /* 0x000fe4000001163b */
[----:B------:R-:W-:Y:S01]  /*8430*/  LOP3.LUT R87, R87, 0xff00, R48, 0xf8, !PT ;  /* 0x0000ff0057577812 */ /* 0x000fe200078ef830 */
[----:B------:R-:W-:Y:S01]  /*8440*/  IMAD.SHL.U32 R48, R147, 0x100, RZ ;  /* 0x0000010093307824 */ /* 0x000fe200078e00ff */
[----:B--2---:R-:W-:Y:S01]  /*8450*/  MOV R62, R52 ;  /* 0x00000034003e7202 */ /* 0x004fe20000000f00 */
[----:B------:R-:W-:Y:S01]  /*8460*/  IMAD.SHL.U32 R52, R84, 0x100, RZ ;  /* 0x0000010054347824 */ /* 0x000fe200078e00ff */
[----:B------:R-:W-:-:S02]  /*8470*/  LOP3.LUT R59, R59, 0xff0000ff, RZ, 0xc0, !PT ;  /* 0xff0000ff3b3b7812 */ /* 0x000fc400078ec0ff */
[--C-:B------:R-:W-:Y:S02]  /*8480*/  SHF.R.U32.HI R146, RZ, 0x10, R61.reuse ;  /* 0x00000010ff927819 */ /* 0x100fe4000001163d */
[----:B------:R-:W-:Y:S02]  /*8490*/  SHF.R.U32.HI R127, RZ, 0x8, R61 ;  /* 0x00000008ff7f7819 */ /* 0x000fe4000001163d */
[----:B------:R-:W-:Y:S02]  /*84a0*/  LOP3.LUT R58, R61, 0xff0000ff, RZ, 0xc0, !PT ;  /* 0xff0000ff3d3a7812 */ /* 0x000fe400078ec0ff */
[----:B------:R-:W-:Y:S02]  /*84b0*/  LOP3.LUT R61, R63, 0xff0000ff, RZ, 0xc0, !PT ;  /* 0xff0000ff3f3d7812 */ /* 0x000fe400078ec0ff */
[----:B------:R-:W-:Y:S01]  /*84c0*/  SHF.R.U32.HI R150, RZ, 0x10, R57 ;  /* 0x00000010ff967819 */ /* 0x000fe20000011639 */
[----:B------:R-:W-:Y:S01]  /*84d0*/  IMAD.MOV.U32 R57, RZ, RZ, R50 ;  /* 0x000000ffff397224 */ /* 0x000fe200078e0032 */
[----:B------:R-:W-:Y:S01]  /*84e0*/  LOP3.LUT R59, R59, 0xff00, R48, 0xf8, !PT ;  /* 0x0000ff003b3b7812 */ /* 0x000fe200078ef830 */
[----:B------:R-:W-:Y:S01]  /*84f0*/  IMAD.U32 R48, R148, 0x10000, RZ ;  /* 0x0001000094307824 */ /* 0x000fe200078e00ff */
[----:B------:R-:W-:Y:S01]  /*8500*/  SHF.R.U32.HI R126, RZ, 0x10, R63 ;  /* 0x00000010ff7e7819 */ /* 0x000fe2000001163f */
[----:B------:R-:W-:Y:S01]  /*8510*/  IMAD.U32 R50, R150, 0x10000, RZ ;  /* 0x0001000096327824 */ /* 0x000fe200078e00ff */
[----:B------:R-:W-:-:S02]  /*8520*/  SHF.L.U32 R49, R127, 0x8, RZ ;  /* 0x000000087f317819 */ /* 0x000fc400000006ff */
[----:B------:R-:W-:Y:S01]  /*8530*/  LOP3.LUT R149, R61, 0xff00, R52, 0xf8, !PT ;  /* 0x0000ff003d957812 */ /* 0x000fe200078ef834 */
[----:B------:R-:W-:Y:S01]  /*8540*/  IMAD.U32 R126, R126, 0x10000, RZ ;  /* 0x000100007e7e7824 */ /* 0x000fe200078e00ff */
[----:B------:R-:W-:Y:S02]  /*8550*/  F2FP.F16.E4M3.UNPACK_B R127, R142.H1 ;  /* 0x0000008eff7f723e */ /* 0x000fe400030006ff */
[----:B------:R-:W-:Y:S02]  /*8560*/  F2FP.F16.E4M3.UNPACK_B R63, R62.H1 ;  /* 0x0000003eff3f723e */ /* 0x000fe400030006ff */
[----:B------:R-:W-:Y:S02]  /*8570*/  F2FP.F16.E4M3.UNPACK_B R61, R60.H1 ;  /* 0x0000003cff3d723e */ /* 0x000fe400030006ff */
[----:B------:R-:W-:Y:S01]  /*8580*/  LOP3.LUT R147, R58, 0xff00, R49, 0xf8, !PT ;  /* 0x0000ff003a937812 */ /* 0x000fe200078ef831 */
[----:B------:R-:W-:Y:S01]  /*8590*/  HADD2.F32 R49, -RZ, R127.H0_H0 ;  /* 0x2000007fff317230 */ /* 0x000fe20000004100 */
[----:B------:R-:W-:Y:S01]  /*85a0*/  LOP3.LUT R48, R59, 0xff0000, R48, 0xf8, !PT ;  /* 0x00ff00003b307812 */ /* 0x000fe200078ef830 */
[----:B------:R-:W-:Y:S01]  /*85b0*/  HADD2.F32 R59, -RZ, R63.H0_H0 ;  /* 0x2000003fff3b7230 */ /* 0x000fe20000004100 */
[----:B------:R-:W-:Y:S01]  /*85c0*/  F2FP.F16.E4M3.UNPACK_B R84, R145.H1 ;  /* 0x00000091ff54723e */ /* 0x000fe200030006ff */
[--C-:B------:R-:W-:Y:S01]  /*85d0*/  HADD2.F32 R58, -RZ, R61.reuse.H0_H0 ;  /* 0x2000003dff3a7230 */ /* 0x100fe20000004100 */
[----:B------:R-:W-:Y:S01]  /*85e0*/  LOP3.LUT R50, R87, 0xff0000, R50, 0xf8, !PT ;  /* 0x00ff000057327812 */ /* 0x000fe200078ef832 */
[----:B------:R-:W-:Y:S01]  /*85f0*/  HADD2.F32 R61, -RZ, R61.H1_H1 ;  /* 0x3000003dff3d7230 */ /* 0x000fe20000004100 */
[----:B------:R-:W-:Y:S01]  /*8600*/  SHF.L.U32 R52, R146, 0x10, RZ ;  /* 0x0000001092347819 */ /* 0x000fe200000006ff */
[----:B------:R-:W-:-:S02]  /*8610*/  HADD2.F32 R87, -RZ, R84.H0_H0 ;  /* 0x20000054ff577230 */ /* 0x000fc40000004100 */
[-C--:B------:R-:W-:Y:S01]  /*8620*/  FMUL.FTZ R151, R59, R49.reuse ;  /* 0x000000313b977220 */ /* 0x080fe20000410000 */
[C---:B------:R-:W-:Y:S01]  /*8630*/  FMUL.FTZ R146, R58.reuse, R49 ;  /* 0x000000313a927220 */ /* 0x040fe20000410000 */
[----:B------:R-:W-:Y:S01]  /*8640*/  LOP3.LUT R49, R149, 0xff0000, R126, 0xf8, !PT ;  /* 0x00ff000095317812 */ /* 0x000fe200078ef87e */
[----:B------:R-:W-:Y:S02]  /*8650*/  HADD2.F32 R126, -RZ, R84.H1_H1 ;  /* 0x30000054ff7e7230 */ /* 0x000fe40000004100 */
[-C--:B------:R-:W-:Y:S01]  /*8660*/  FFMA.FTZ R58, R58, R87.reuse, -R151 ;  /* 0x000000573a3a7223 */ /* 0x080fe20000010897 */
[----:B------:R-:W-:Y:S01]  /*8670*/  FFMA.FTZ R59, R59, R87, R146 ;  /* 0x000000573b3b7223 */ /* 0x000fe20000010092 */
[----:B------:R-:W-:Y:S01]  /*8680*/  HADD2.F32 R84, -RZ, R127.H1_H1 ;  /* 0x3000007fff547230 */ /* 0x000fe20000004100 */
[----:B------:R-:W-:Y:S01]  /*8690*/  F2FP.F16.E4M3.UNPACK_B R142, R142 ;  /* 0x0000008eff8e723e */ /* 0x000fe200020006ff */
[----:B------:R-:W-:Y:S01]  /*86a0*/  HADD2.F32 R87, -RZ, R63.H1_H1 ;  /* 0x3000003fff577230 */ /* 0x000fe20000004100 */
[----:B------:R-:W-:-:S02]  /*86b0*/  F2FP.F16.E4M3.UNPACK_B R63, R62 ;  /* 0x0000003eff3f723e */ /* 0x000fc400020006ff */
[----:B------:R-:W-:Y:S01]  /*86c0*/  F2FP.F16.E4M3.UNPACK_B R60, R60 ;  /* 0x0000003cff3c723e */ /* 0x000fe200020006ff */
[-C--:B------:R-:W-:Y:S01]  /*86d0*/  FMUL.FTZ R148, R61, R84.reuse ;  /* 0x000000543d947220 */ /* 0x080fe20000410000 */
[----:B------:R-:W-:Y:S01]  /*86e0*/  FMUL.FTZ R146, R87, R84 ;  /* 0x0000005457927220 */ /* 0x000fe20000410000 */
[----:B------:R-:W-:Y:S01]  /*86f0*/  F2FP.F16.E4M3.UNPACK_B R145, R145 ;  /* 0x00000091ff91723e */ /* 0x000fe200020006ff */
[----:B------:R-:W-:Y:S01]  /*8700*/  HADD2.F32 R127, -RZ, R142.H0_H0 ;  /* 0x2000008eff7f7230 */ /* 0x000fe20000004100 */
[----:B------:R-:W-:Y:S01]  /*8710*/  LOP3.LUT R52, R147, 0xff0000, R52, 0xf8, !PT ;  /* 0x00ff000093347812 */ /* 0x000fe200078ef834 */
[----:B------:R-:W-:Y:S02]  /*8720*/  HADD2.F32 R84, -RZ, R63.H0_H0 ;  /* 0x2000003fff547230 */ /* 0x000fe40000004100 */
[-C--:B------:R-:W-:Y:S01]  /*8730*/  FFMA.FTZ R150, R87, R126.reuse, R148 ;  /* 0x0000007e57967223 */ /* 0x080fe20000010094 */
[----:B------:R-:W-:Y:S02]  /*8740*/  HADD2.F32 R62, -RZ, R60.H0_H0 ;  /* 0x2000003cff3e7230 */ /* 0x000fe40000004100 */
[----:B------:R-:W-:Y:S01]  /*8750*/  FFMA.FTZ R61, R61, R126, -R146 ;  /* 0x0000007e3d3d7223 */ /* 0x000fe20000010892 */
        /* <DEDUP_REMOVED lines=12> */
[----:B------:R-:W-:Y:S01]  /*8820*/  F2FP.F16.E4M3.UNPACK_B R84, R54.H1 ;  /* 0x00000036ff54723e */ /* 0x000fe200030006ff */
[----:B------:R-:W-:Y:S01]  /*8830*/  FFMA.FTZ R142, R60, R145, -R87 ;  /* 0x000000913c8e7223 */ /* 0x000fe20000010857 */
[----:B------:R-:W-:Y:S01]  /*8840*/  F2FP.F16.E4M3.UNPACK_B R60, R57.H1 ;  /* 0x00000039ff3c723e */ /* 0x000fe200030006ff */
[----:B------:R-:W-:Y:S01]  /*8850*/  FFMA.FTZ R149, R63, R145, R148 ;  /* 0x000000913f957223 */ /* 0x000fe20000010094 */
[--C-:B------:R-:W-:Y:S01]  /*8860*/  HADD2.F32 R127, -RZ, R62.reuse.H0_H0 ;  /* 0x2000003eff7f7230 */ /* 0x100fe20000004100 */
[-C--:B------:R-:W-:Y:S01]  /*8870*/  F2FP.F16.E4M3.UNPACK_B R126, R144.reuse.H1 ;  /* 0x00000090ff7e723e */ /* 0x080fe200030006ff */
[----:B------:R-:W-:Y:S01]  /*8880*/  HADD2.F32 R145, -RZ, R62.H1_H1 ;  /* 0x3000003eff917230 */ /* 0x000fe20000004100 */
[----:B------:R-:W-:Y:S01]  /*8890*/  F2FP.F16.E4M3.UNPACK_B R143, R143 ;  /* 0x0000008fff8f723e */ /* 0x000fe200020006ff */
[----:B------:R-:W-:Y:S01]  /*88a0*/  HADD2.F32 R87, -RZ, R84.H0_H0 ;  /* 0x20000054ff577230 */ /* 0x000fe20000004100 */
[----:B------:R-:W-:Y:S01]  /*88b0*/  F2FP.F16.E4M3.UNPACK_B R57, R57 ;  /* 0x00000039ff39723e */ /* 0x000fe200020006ff */
[----:B------:R-:W-:Y:S01]  /*88c0*/  HADD2.F32 R62, -RZ, R60.H0_H0 ;  /* 0x2000003cff3e7230 */ /* 0x000fe20000004100 */
[----:B------:R-:W-:Y:S01]  /*88d0*/  F2FP.F16.E4M3.UNPACK_B R144, R144 ;  /* 0x00000090ff90723e */ /* 0x000fe200020006ff */
[----:B------:R-:W-:-:S02]  /*88e0*/  HADD2.F32 R84, -RZ, R84.H1_H1 ;  /* 0x30000054ff547230 */ /* 0x000fc40000004100 */
[-C--:B------:R-:W-:Y:S01]  /*88f0*/  FMUL.FTZ R151, R87, R127.reuse ;  /* 0x0000007f57977220 */ /* 0x080fe20000410000 */
[----:B------:R-:W-:Y:S02]  /*8900*/  HADD2.F32 R60, -RZ, R60.H1_H1 ;  /* 0x3000003cff3c7230 */ /* 0x000fe40000004100 */
[----:B------:R-:W-:Y:S01]  /*8910*/  FMUL.FTZ R148, R62, R127 ;  /* 0x0000007f3e947220 */ /* 0x000fe20000410000 */
[--C-:B------:R-:W-:Y:S02]  /*8920*/  HADD2.F32 R127, -RZ, R126.reuse.H1_H1 ;  /* 0x3000007eff7f7230 */ /* 0x100fe40000004100 */
[-C--:B------:R-:W-:Y:S01]  /*8930*/  FMUL.FTZ R155, R84, R145.reuse ;  /* 0x00000091549b7220 */ /* 0x080fe20000410000 */
[----:B------:R-:W-:Y:S02]  /*8940*/  HADD2.F32 R63, -RZ, R126.H0_H0 ;  /* 0x2000007eff3f7230 */ /* 0x000fe40000004100 */
[C---:B------:R-:W-:Y:S01]  /*8950*/  FMUL.FTZ R145, R60.reuse, R145 ;  /* 0x000000913c917220 */ /* 0x040fe20000410000 */
[----:B------:R-:W-:Y:S01]  /*8960*/  F2FP.SATFINITE.E4M3.F32.PACK_AB_MERGE_C R58, R61, R58, RZ ;  /* 0x0000003a3d3a723e */ /* 0x000fe200048070ff */
[----:B------:R-:W-:Y:S01]  /*8970*/  FFMA.FTZ R154, R60, R127, -R155 ;  /* 0x0000007f3c9a7223 */ /* 0x000fe2000001089b */
[----:B------:R-:W-:Y:S01]  /*8980*/  F2FP.F16.E4M3.UNPACK_B R60, R54 ;  /* 0x00000036ff3c723e */ /* 0x000fe200020006ff */
[-C--:B------:R-:W-:Y:S01]  /*8990*/  FFMA.FTZ R151, R62, R63.reuse, -R151 ;  /* 0x0000003f3e977223 */ /* 0x080fe20000010897 */
[----:B------:R-:W-:Y:S01]  /*89a0*/  FFMA.FTZ R148, R87, R63, R148 ;  /* 0x0000003f57947223 */ /* 0x000fe20000010094 */
[----:B------:R-:W-:-:S02]  /*89b0*/  HADD2.F32 R87, -RZ, R143.H0_H0 ;  /* 0x2000008fff577230 */ /* 0x000fc40000004100 */
[----:B------:R-:W-:Y:S01]  /*89c0*/  FFMA.FTZ R145, R84, R127, R145 ;  /* 0x0000007f54917223 */ /* 0x000fe20000010091 */
[--C-:B------:R-:W-:Y:S01]  /*89d0*/  HADD2.F32 R62, -RZ, R60.reuse.H0_H0 ;  /* 0x2000003cff3e7230 */ /* 0x100fe20000004100 */
[----:B------:R-:W-:Y:S01]  /*89e0*/  F2FP.F16.E4M3.UNPACK_B R61, R56 ;  /* 0x00000038ff3d723e */ /* 0x000fe200020006ff */
[----:B------:R-:W-:Y:S01]  /*89f0*/  HADD2.F32 R54, -RZ, R57.H0_H0 ;  /* 0x20000039ff367230 */ /* 0x000fe20000004100 */
[----:B------:R-:W-:Y:S01]  /*8a00*/  F2FP.SATFINITE.E4M3.F32.PACK_AB_MERGE_C R150, R150, R59, RZ ;  /* 0x0000003b9696723e */ /* 0x000fe200048070ff */
[----:B------:R-:W-:Y:S02]  /*8a10*/  HADD2.F32 R143, -RZ, R143.H1_H1 ;  /* 0x3000008fff8f7230 */ /* 0x000fe40000004100 */
[-C--:B------:R-:W-:Y:S01]  /*8a20*/  FMUL.FTZ R127, R62, R87.reuse ;  /* 0x000000573e7f7220 */ /* 0x080fe20000410000 */
[----:B------:R-:W-:Y:S02]  /*8a30*/  HADD2.F32 R60, -RZ, R60.H1_H1 ;  /* 0x3000003cff3c7230 */ /* 0x000fe40000004100 */
[----:B------:R-:W-:Y:S01]  /*8a40*/  FMUL.FTZ R87, R54, R87 ;  /* 0x0000005736577220 */ /* 0x000fe20000410000 */
[----:B------:R-:W-:Y:S01]  /*8a50*/  HADD2.F32 R63, -RZ, R144.H0_H0 ;  /* 0x20000090ff3f7230 */ /* 0x000fe20000004100 */
[----:B------:R-:W-:Y:S01]  /*8a60*/  F2FP.SATFINITE.E4M3.F32.PACK_AB_MERGE_C R151, R154, R151, RZ ;  /* 0x000000979a97723e */ /* 0x000fe200048070ff */
[----:B------:R-:W-:-:S02]  /*8a70*/  HADD2.F32 R57, -RZ, R57.H1_H1 ;  /* 0x30000039ff397230 */ /* 0x000fc40000004100 */
[----:B------:R-:W-:Y:S01]  /*8a80*/  FMUL.FTZ R126, R60, R143 ;  /* 0x0000008f3c7e7220 */ /* 0x000fe20000410000 */
[----:B------:R-:W-:Y:S02]  /*8a90*/  HADD2.F32 R144, -RZ, R144.H1_H1 ;  /* 0x30000090ff907230 */ /* 0x000fe40000004100 */
[-C--:B------:R-:W-:Y:S01]  /*8aa0*/  FFMA.FTZ R54, R54, R63.reuse, -R127 ;  /* 0x0000003f36367223 */ /* 0x080fe2000001087f */
[----:B------:R-:W-:Y:S01]  /*8ab0*/  FFMA.FTZ R84, R62, R63, R87 ;  /* 0x0000003f3e547223 */ /* 0x000fe20000010057 */
[C---:B------:R-:W-:Y:S01]  /*8ac0*/  FMUL.FTZ R143, R57.reuse, R143 ;  /* 0x0000008f398f7220 */ /* 0x040fe20000410000 */
[----:B------:R-:W-:Y:S01]  /*8ad0*/  F2FP.F16.E4M3.UNPACK_B R62, R53 ;  /* 0x00000035ff3e723e */ /* 0x000fe200020006ff */
[----:B------:R-:W-:Y:S01]  /*8ae0*/  FFMA.FTZ R57, R57, R144, -R126 ;  /* 0x0000009039397223 */ /* 0x000fe2000001087e */
[----:B------:R-:W-:Y:S01]  /*8af0*/  F2FP.F16.E4M3.UNPACK_B R127, R52 ;  /* 0x00000034ff7f723e */ /* 0x000fe200020006ff */
[----:B------:R-:W-:Y:S01]  /*8b00*/  FFMA.FTZ R143, R60, R144, R143 ;  /* 0x000000903c8f7223 */ /* 0x000fe2000001008f */
[----:B------:R-:W-:Y:S01]  /*8b10*/  F2FP.SATFINITE.E4M3.F32.PACK_AB_MERGE_C R59, R142, R147, R58 ;  /* 0x000000938e3b723e */ /* 0x000fe2000480703a */
[--C-:B------:R-:W-:Y:S01]  /*8b20*/  HADD2.F32 R63, -RZ, R62.reuse.H0_H0 ;  /* 0x2000003eff3f7230 */ /* 0x100fe20000004100 */
[----:B------:R-:W-:Y:S01]  /*8b30*/  F2FP.F16.E4M3.UNPACK_B R87, R50 ;  /* 0x00000032ff57723e */ /* 0x000fe200020006ff */
[----:B------:R-:W-:Y:S01]  /*8b40*/  HADD2.F32 R142, -RZ, R127.H0_H0 ;  /* 0x2000007fff8e7230 */ /* 0x000fe20000004100 */
[----:B------:R-:W-:Y:S01]  /*8b50*/  F2FP.SATFINITE.E4M3.F32.PACK_AB_MERGE_C R145, R145, R148, RZ ;  /* 0x000000949191723e */ /* 0x000fe200048070ff */
[----:B------:R-:W-:Y:S01]  /*8b60*/  HADD2.F32 R60, -RZ, R61.H0_H0 ;  /* 0x2000003dff3c7230 */ /* 0x000fe20000004100 */
[----:B------:R-:W-:Y:S01]  /*8b70*/  F2FP.SATFINITE.E4M3.F32.PACK_AB_MERGE_C R57, R57, R54, R151 ;  /* 0x000000363939723e */ /* 0x000fe20004807097 */
[----:B------:R-:W-:Y:S01]  /*8b80*/  HADD2.F32 R126, -RZ, R87.H0_H0 ;  /* 0x20000057ff7e7230 */ /* 0x000fe20000004100 */
[----:B------:R-:W-:Y:S01]  /*8b90*/  F2FP.SATFINITE.E4M3.F32.PACK_AB_MERGE_C R54, R143, R84, R145 ;  /* 0x000000548f36723e */ /* 0x000fe20004807091 */
[----:B------:R-:W-:Y:S01]  /*8ba0*/  FMUL.FTZ R143, R63, R142 ;  /* 0x0000008e3f8f7220 */ /* 0x000fe20000410000 */
[----:B------:R-:W-:-:S02]  /*8bb0*/  HADD2.F32 R84, -RZ, R62.H1_H1 ;  /* 0x3000003eff547230 */ /* 0x000fc40000004100 */
[C---:B------:R-:W-:Y:S01]  /*8bc0*/  FMUL.FTZ R142, R60.reuse, R142 ;  /* 0x0000008e3c8e7220 */ /* 0x040fe20000410000 */
[----:B------:R-:W-:Y:S02]  /*8bd0*/  HADD2.F32 R127, -RZ, R127.H1_H1 ;  /* 0x3000007fff7f7230 */ /* 0x000fe40000004100 */
[-C--:B------:R-:W-:Y:S01]  /*8be0*/  FFMA.FTZ R60, R60, R126.reuse, -R143 ;  /* 0x0000007e3c3c7223 */ /* 0x080fe2000001088f */
[----:B------:R-:W-:Y:S02]  /*8bf0*/  HADD2.F32 R62, -RZ, R61.H1_H1 ;  /* 0x3000003dff3e7230 */ /* 0x000fe40000004100 */
[----:B------:R-:W-:Y:S01]  /*8c00*/  FFMA.FTZ R61, R63, R126, R142 ;  /* 0x0000007e3f3d7223 */ /* 0x000fe2000001008e */
[----:B------:R-:W-:Y:S02]  /*8c10*/  HADD2.F32 R87, -RZ, R87.H1_H1 ;  /* 0x30000057ff577230 */ /* 0x000fe40000004100 */
[----:B------:R-:W-:Y:S01]  /*8c20*/  FMUL.FTZ R143, R84, R127 ;  /* 0x0000007f548f7220 */ /* 0x000fe20000410000 */
[----:B------:R-:W-:Y:S01]  /*8c30*/  F2FP.F16.E4M3.UNPACK_B R63, R53.H1 ;  /* 0x00000035ff3f723e */ /* 0x000fe200030006ff */
[C---:B------:R-:W-:Y:S01]  /*8c40*/  FMUL.FTZ R127, R62.reuse, R127 ;  /* 0x0000007f3e7f7220 */ /* 0x040fe20000410000 */
[----:B------:R-:W-:Y:S01]  /*8c50*/  F2FP.F16.E4M3.UNPACK_B R56, R56.H1 ;  /* 0x00000038ff38723e */ /* 0x000fe200030006ff */
[-C--:B------:R-:W-:Y:S01]  /*8c60*/  FFMA.FTZ R53, R62, R87.reuse, -R143 ;  /* 0x000000573e357223 */ /* 0x080fe2000001088f */
[----:B------:R-:W-:Y:S01]  /*8c70*/  F2FP.F16.E4M3.UNPACK_B R126, R52.H1 ;  /* 0x00000034ff7e723e */ /* 0x000fe200030006ff */
[----:B------:R-:W-:Y:S01]  /*8c80*/  FFMA.FTZ R52, R84, R87, R127 ;  /* 0x0000005754347223 */ /* 0x000fe2000001007f */
[--C-:B------:R-:W-:Y:S01]  /*8c90*/  HADD2.F32 R84, -RZ, R63.reuse.H0_H0 ;  /* 0x2000003fff547230 */ /* 0x100fe20000004100 */
[----:B------:R-:W-:Y:S01]  /*8ca0*/  F2FP.F16.E4M3.UNPACK_B R50, R50.H1 ;  /* 0x00000032ff32723e */ /* 0x000fe200030006ff */
[----:B------:R-:W-:Y:S01]  /*8cb0*/  HADD2.F32 R62, -RZ, R56.H0_H0 ;  /* 0x20000038ff3e7230 */ /* 0x000fe20000004100 */
[----:B------:R-:W-:Y:S01]  /*8cc0*/  F2FP.SATFINITE.E4M3.F32.PACK_AB_MERGE_C R58, R149, R146, R150 ;  /* 0x00000092953a723e */ /* 0x000fe20004807096 */
[----:B------:R-:W-:-:S02]  /*8cd0*/  HADD2.F32 R63, -RZ, R63.H1_H1 ;  /* 0x3000003fff3f7230 */ /* 0x000fc40000004100 */
[--C-:B------:R-:W-:Y:S02]  /*8ce0*/  HADD2.F32 R142, -RZ, R126.reuse.H1_H1 ;  /* 0x3000007eff8e7230 */ /* 0x100fe40000004100 */
[----:B------:R-:W-:Y:S02]  /*8cf0*/  HADD2.F32 R127, -RZ, R126.H0_H0 ;  /* 0x2000007eff7f7230 */ /* 0x000fe40000004100 */
[----:B------:R-:W-:Y:S02]  /*8d00*/  HADD2.F32 R56, -RZ, R56.H1_H1 ;  /* 0x30000038ff387230 */ /* 0x000fe40000004100 */
[----:B------:R-:W-:Y:S01]  /*8d10*/  FMUL.FTZ R145, R63, R142 ;  /* 0x0000008e3f917220 */ /* 0x000fe20000410000 */
[--C-:B------:R-:W-:Y:S02]  /*8d20*/  HADD2.F32 R87, -RZ, R50.reuse.H0_H0 ;  /* 0x20000032ff577230 */ /* 0x100fe40000004100 */
[----:B------:R-:W-:Y:S01]  /*8d30*/  FMUL.FTZ R143, R84, R127 ;  /* 0x0000007f548f7220 */ /* 0x000fe20000410000 */
[----:B------:R-:W-:-:S02]  /*8d40*/  HADD2.F32 R126, -RZ, R50.H1_H1 ;  /* 0x30000032ff7e7230 */ /* 0x000fc40000004100 */
[----:B------:R-:W-:Y:S01]  /*8d50*/  FMUL.FTZ R142, R56, R142 ;  /* 0x0000008e388e7220 */ /* 0x000fe20000410000 */
[C---:B------:R-:W-:Y:S01]  /*8d60*/  FMUL.FTZ R127, R62.reuse, R127 ;  /* 0x0000007f3e7f7220 */ /* 0x040fe20000410000 */
[----:B------:R-:W-:Y:S01]  /*8d70*/  FFMA.FTZ R146, R62, R87, -R143 ;  /* 0x000000573e927223 */ /* 0x000fe2000001088f */
[----:B------:R-:W-:Y:S01]  /*8d80*/  F2FP.F16.E4M3.UNPACK_B R143, R49.H1 ;  /* 0x00000031ff8f723e */ /* 0x000fe200030006ff */
[-C--:B------:R-:W-:Y:S01]  /*8d90*/  FFMA.FTZ R148, R63, R126.reuse, R142 ;  /* 0x0000007e3f947223 */ /* 0x080fe2000001008e */
[----:B------:R-:W-:Y:S01]  /*8da0*/  F2FP.F16.E4M3.UNPACK_B R63, R55.H1 ;  /* 0x00000037ff3f723e */ /* 0x000fe200030006ff */
[----:B------:R-:W-:Y:S01]  /*8db0*/  FFMA.FTZ R147, R84, R87, R127 ;  /* 0x0000005754937223 */ /* 0x000fe2000001007f */
[----:B------:R-:W-:Y:S01]  /*8dc0*/  F2FP.F16.E4M3.UNPACK_B R50, R51 ;  /* 0x00000033ff32723e */ /* 0x000fe200020006ff */
[----:B------:R-:W-:Y:S01]  /*8dd0*/  FFMA.FTZ R149, R56, R126, -R145 ;  /* 0x0000007e38957223 */ /* 0x000fe20000010891 */
[----:B------:R-:W-:Y:S01]  /*8de0*/  F2FP.F16.E4M3.UNPACK_B R142, R49 ;  /* 0x00000031ff8e723e */ /* 0x000fe200020006ff */
[----:B------:R-:W-:Y:S01]  /*8df0*/  HADD2.F32 R145, -RZ, R143.H0_H0 ;  /* 0x2000008fff917230 */ /* 0x000fe20000004100 */
[----:B------:R-:W-:Y:S01]  /*8e00*/  F2FP.F16.E4M3.UNPACK_B R62, R55 ;  /* 0x00000037ff3e723e */ /* 0x000fe200020006ff */
[----:B------:R-:W-:Y:S01]  /*8e10*/  HADD2.F32 R55, -RZ, R50.H0_H0 ;  /* 0x20000032ff377230 */ /* 0x000fe20000004100 */
[----:B------:R-:W-:Y:S01]  /*8e20*/  F2FP.F16.E4M3.UNPACK_B R51, R51.H1 ;  /* 0x00000033ff33723e */ /* 0x000fe200030006ff */
[----:B------:R-:W-:Y:S01]  /*8e30*/  HADD2.F32 R144, -RZ, R142.H0_H0 ;  /* 0x2000008eff907230 */ /* 0x000fe20000004100 */
[-C--:B------:R-:W-:Y:S01]  /*8e40*/  F2FP.F16.E4M3.UNPACK_B R49, R48.reuse ;  /* 0x00000030ff31723e */ /* 0x080fe200020006ff */
[----:B------:R-:W-:Y:S01]  /*8e50*/  HADD2.F32 R84, -RZ, R62.H0_H0 ;  /* 0x2000003eff547230 */ /* 0x000fe20000004100 */
[----:B------:R-:W-:Y:S01]  /*8e60*/  F2FP.F16.E4M3.UNPACK_B R87, R48.H1 ;  /* 0x00000030ff57723e */ /* 0x000fe200030006ff */
[----:B------:R-:W-:-:S02]  /*8e70*/  HADD2.F32 R48, -RZ, R63.H0_H0 ;  /* 0x2000003fff307230 */ /* 0x000fc40000004100 */
[-C--:B------:R-:W-:Y:S01]  /*8e80*/  FMUL.FTZ R151, R55, R144.reuse ;  /* 0x0000009037977220 */ /* 0x080fe20000410000 */
[----:B------:R-:W-:Y:S02]  /*8e90*/  HADD2.F32 R56, -RZ, R51.H0_H0 ;  /* 0x20000033ff387230 */ /* 0x000fe40000004100 */
[----:B------:R-:W-:Y:S01]  /*8ea0*/  FMUL.FTZ R150, R84, R144 ;  /* 0x0000009054967220 */ /* 0x000fe20000410000 */
[----:B------:R-:W-:Y:S02]  /*8eb0*/  HADD2.F32 R127, -RZ, R87.H0_H0 ;  /* 0x20000057ff7f7230 */ /* 0x000fe40000004100 */
[-C--:B------:R-:W-:Y:S01]  /*8ec0*/  FMUL.FTZ R155, R48, R145.reuse ;  /* 0x00000091309b7220 */ /* 0x080fe20000410000 */
[----:B------:R-:W-:Y:S02]  /*8ed0*/  HADD2.F32 R126, -RZ, R49.H0_H0 ;  /* 0x20000031ff7e7230 */ /* 0x000fe40000004100 */
[----:B------:R-:W-:Y:S01]  /*8ee0*/  FMUL.FTZ R145, R56, R145 ;  /* 0x0000009138917220 */ /* 0x000fe20000410000 */
[----:B------:R-:W-:-:S02]  /*8ef0*/  HADD2.F32 R63, -RZ, R63.H1_H1 ;  /* 0x3000003fff3f7230 */ /* 0x000fc40000004100 */
[-C--:B------:R-:W-:Y:S01]  /*8f00*/  FFMA.FTZ R155, R56, R127.reuse, -R155 ;  /* 0x0000007f389b7223 */ /* 0x080fe2000001089b */
[----:B------:R-:W-:Y:S02]  /*8f10*/  HADD2.F32 R56, -RZ, R143.H1_H1 ;  /* 0x3000008fff387230 */ /* 0x000fe40000004100 */
[-C--:B------:R-:W-:Y:S01]  /*8f20*/  FFMA.FTZ R150, R55, R126.reuse, -R150 ;  /* 0x0000007e37967223 */ /* 0x080fe20000010896 */
[----:B------:R-:W-:Y:S02]  /*8f30*/  HADD2.F32 R51, -RZ, R51.H1_H1 ;  /* 0x30000033ff337230 */ /* 0x000fe40000004100 */
[----:B------:R-:W-:Y:S01]  /*8f40*/  FFMA.FTZ R151, R84, R126, R151 ;  /* 0x0000007e54977223 */ /* 0x000fe20000010097 */
[----:B------:R-:W-:Y:S01]  /*8f50*/  FFMA.FTZ R145, R48, R127, R145 ;  /* 0x0000007f30917223 */ /* 0x000fe20000010091 */
        /* <DEDUP_REMOVED lines=9> */
[----:B------:R-:W-:Y:S01]  /*8ff0*/  FMUL.FTZ R55, R50, R55 ;  /* 0x0000003732377220 */ /* 0x000fe20000410000 */
[----:B------:R-:W-:Y:S01]  /*9000*/  F2FP.SATFINITE.E4M3.F32.PACK_AB_MERGE_C R147, R148, R147, RZ ;  /* 0x000000939493723e */ /* 0x000fe200048070ff */
[-C--:B------:R-:W-:Y:S01]  /*9010*/  FFMA.FTZ R84, R51, R48.reuse, -R84 ;  /* 0x0000003033547223 */ /* 0x080fe20000010854 */
[----:B------:R-:W-:Y:S01]  /*9020*/  FFMA.FTZ R56, R63, R48, R56 ;  /* 0x000000303f387223 */ /* 0x000fe20000010038 */
[-C--:B------:R-:W-:Y:S01]  /*9030*/  FFMA.FTZ R87, R50, R49.reuse, -R87 ;  /* 0x0000003132577223 */ /* 0x080fe20000010857 */
[----:B------:R-:W-:Y:S01]  /*9040*/  FFMA.FTZ R62, R62, R49, R55 ;  /* 0x000000313e3e7223 */ /* 0x000fe20000010037 */
[----:B------:R-:W-:Y:S01]  /*9050*/  F2FP.SATFINITE.E4M3.F32.PACK_AB_MERGE_C R49, R53, R60, R146 ;  /* 0x0000003c3531723e */ /* 0x000fe20004807092 */
[----:B------:R-:W-:Y:S01]  /*9060*/  IMAD.MOV.U32 R48, RZ, RZ, R59 ;  /* 0x000000ffff307224 */ /* 0x000fe200078e003b */
[----:B------:R-:W-:-:S02]  /*9070*/  F2FP.SATFINITE.E4M3.F32.PACK_AB_MERGE_C R84, R84, R155, RZ ;  /* 0x0000009b5454723e */ /* 0x000fc400048070ff */
[----:B------:R-:W-:Y:S02]  /*9080*/  F2FP.SATFINITE.E4M3.F32.PACK_AB_MERGE_C R56, R56, R145, RZ ;  /* 0x000000913838723e */ /* 0x000fe400048070ff */
[----:B------:R-:W-:Y:S01]  /*9090*/  F2FP.SATFINITE.E4M3.F32.PACK_AB_MERGE_C R53, R52, R61, R147 ;  /* 0x0000003d3435723e */ /* 0x000fe20004807093 */
[----:B------:R-:W-:Y:S01]  /*90a0*/  IMAD.MOV.U32 R52, RZ, RZ, R58 ;  /* 0x000000ffff347224 */ /* 0x000fe200078e003a */
[----:B------:R-:W-:Y:S02]  /*90b0*/  F2FP.SATFINITE.E4M3.F32.PACK_AB_MERGE_C R51, R87, R150, R84 ;  /* 0x000000965733723e */ /* 0x000fe40004807054 */
[----:B------:R-:W-:Y:S02]  /*90c0*/  F2FP.SATFINITE.E4M3.F32.PACK_AB_MERGE_C R55, R62, R151, R56 ;  /* 0x000000973e37723e */ /* 0x000fe40004807038 */
[----:B------:R-:W-:-:S07]  /*90d0*/  MOV R50, R57 ;  /* 0x0000003900327202 */ /* 0x000fce0000000f00 */
.L_x_407:
[----:B------:R-:W-:Y:S05]  /*90e0*/  BSYNC B2 ;  /* 0x0000000000027941 */ /* 0x000fea0003800000 */
.L_x_406:
        /* <DEDUP_REMOVED lines=11> */
.L_x_405:
[----:B------:R-:W-:Y:S05]  /*91a0*/  BSYNC B1 ;  /* 0x0000000000017941 */ /* 0x000fea0003800000 */
.L_x_404:
[----:B-1----:R-:W-:Y:S01]  /*91b0*/  VIADD R49, R23, 0x40 ;  /* 0x0000004017317836 */ /* 0x002fe20000000000 */
[----:B------:R-:W-:Y:S04]  /*91c0*/  BSSY B1, `(.L_x_408) ;  /* 0x0000106000017945 */ /* 0x000fe80003800000 */
[----:B------:R-:W-:-:S13]  /*91d0*/  ISETP.GE.OR P3, PT, R49, R115, P0 ;  /* 0x000000733100720c */ /* 0x000fda0000766670 */
[----:B------:R-:W-:Y:S05]  /*91e0*/  @P3 BRA `(.L_x_409) ;  /* 0x00000010000c3947 */ /* 0x000fea0003800000 */
[----:B------:R-:W3:Y:S01]  /*91f0*/  LDL R50, [R1+0x24] ;  /* 0x0000240001327983 */ /* 0x000ee20000100800 */
[-C--:B--2---:R-:W-:Y:S01]  /*9200*/  IMAD R48, R117, R122.reuse, RZ ;  /* 0x0000007a75307224 */ /* 0x084fe200078e02ff */
[----:B------:R-:W-:Y:S01]  /*9210*/  ISETP.NE.AND P6, PT, R0, RZ, PT ;  /* 0x000000ff0000720c */ /* 0x000fe20003fc5270 */
[----:B------:R-:W-:Y:S01]  /*9220*/  IMAD.WIDE.U32 R56, R49, R122, R120 ;  /* 0x0000007a31387225 */ /* 0x000fe200078e0078 */
[----:B------:R-:W-:Y:S01]  /*9230*/  IADD3 R51, R23, 0x40, RZ ;  /* 0x0000004017337810 */ /* 0x000fe20007ffe0ff */
[----:B------:R-:W-:Y:S02]  /*9240*/  BSSY B2, `(.L_x_410) ;  /* 0x00000f2000027945 */ /* 0x000fe40003800000 */
[----:B------:R-:W-:Y:S01]  /*9250*/  IMAD R49, R49, R123, R48 ;  /* 0x0000007b31317224 */ /* 0x000fe200078e0230 */
[----:B------:R-:W-:Y:S01]  /*9260*/  SEL R48, R112, R139, !P6 ;  /* 0x0000008b70307207 */ /* 0x000fe20007000000 */
[----:B------:R-:W-:Y:S01]  /*9270*/  VIADD R52, R23, 0x40 ;  /* 0x0000004017347836 */ /* 0x000fe20000000000 */
[----:B------:R-:W-:Y:S01]  /*9280*/  IADD3 R59, P3, P4, R102, R56, R40 ;  /* 0x00000038663b7210 */ /* 0x000fe20007c7e028 */
[----:B------:R-:W-:Y:S01]  /*9290*/  IMAD.IADD R58, R57, 0x1, R49 ;  /* 0x00000001393a7824 */ /* 0x000fe200078e0231 */
[----:B------:R-:W-:Y:S01]  /*92a0*/  SHF.R.S32.HI R49, RZ, 0x1f, R48 ;  /* 0x0000001fff317819 */ /* 0x000fe20000011430 */
[----:B------:R-:W-:-:S02]  /*92b0*/  IMAD.SHL.U32 R51, R51, 0x80, RZ ;  /* 0x0000008033337824 */ /* 0x000fc400078e00ff */
[----:B------:R-:W-:Y:S01]  /*92c0*/  IMAD.SHL.U32 R52, R52, 0x80, RZ ;  /* 0x0000008034347824 */ /* 0x000fe200078e00ff */
[----:B------:R-:W-:Y:S02]  /*92d0*/  LEA.HI R48, R49, R48, RZ, 0x5 ;  /* 0x0000003031307211 */ /* 0x000fe400078f28ff */
[----:B------:R-:W-:Y:S02]  /*92e0*/  LOP3.LUT R51, R51, 0x380, RZ, 0xc0, !PT ;  /* 0x0000038033337812 */ /* 0x000fe400078ec0ff */
[----:B------:R-:W-:Y:S02]  /*92f0*/  LEA.HI.SX32 R48, R48, R105, 0x1b ;  /* 0x0000006930307211 */ /* 0x000fe400078fdaff */
[----:B------:R-:W-:Y:S02]  /*9300*/  LOP3.LUT R52, R52, 0x380, RZ, 0xc0, !PT ;  /* 0x0000038034347812 */ /* 0x000fe400078ec0ff */
[----:B------:R-:W-:Y:S01]  /*9310*/  SHF.R.S32.HI R49, RZ, 0x1f, R48 ;  /* 0x0000001fff317819 */ /* 0x000fe20000011430 */
[----:B------:R-:W-:Y:S01]  /*9320*/  IMAD.SHL.U32 R61, R48, 0x10, RZ ;  /* 0x00000010303d7824 */ /* 0x000fe200078e00ff */
[----:B------:R-:W-:-:S02]  /*9330*/  SHF.R.U32.HI R51, RZ, 0x3, R51 ;  /* 0x00000003ff337819 */ /* 0x000fc40000011633 */
[----:B------:R-:W-:Y:S02]  /*9340*/  LEA.HI R49, R49, R48, RZ, 0x3 ;  /* 0x0000003031317211 */ /* 0x000fe400078f18ff */
[----:B------:R-:W-:Y:S02]  /*9350*/  LOP3.LUT R48, R52, 0x70, R61, 0xf8, !PT ;  /* 0x0000007034307812 */ /* 0x000fe400078ef83d */
[----:B------:R-:W-:Y:S02]  /*9360*/  SHF.L.U32 R49, R49, 0xb, RZ ;  /* 0x0000000b31317819 */ /* 0x000fe400000006ff */
[----:B------:R-:W-:Y:S02]  /*9370*/  LOP3.LUT R48, R48, R51, RZ, 0x3c, !PT ;  /* 0x0000003330307212 */ /* 0x000fe400078e3cff */
[----:B------:R-:W-:Y:S02]  /*9380*/  LOP3.LUT R49, R49, 0xffffc000, RZ, 0xc0, !PT ;  /* 0xffffc00031317812 */ /* 0x000fe400078ec0ff */
[----:B------:R-:W-:-:S02]  /*9390*/  IADD3.X R80, R41, R58, R106, P3, P4 ;  /* 0x0000003a29507210 */ /* 0x000fc40001fe846a */
[----:B---3--:R-:W-:Y:S01]  /*93a0*/  IADD3 R51, R48, R49, R50 ;  /* 0x0000003130337210 */ /* 0x008fe20007ffe032 */
[----:B------:R-:W-:-:S04]  /*93b0*/  IMAD R49, R232, 0x8000, R28 ;  /* 0x00008000e8317824 */ /* 0x000fc800078e021c */
[----:B------:R-:W-:Y:S02]  /*93c0*/  IMAD R51, R232, 0x8000, R51 ;  /* 0x00008000e8337824 */ /* 0x000fe400078e0233 */
[----:B------:R-:W-:-:S03]  /*93d0*/  IMAD.IADD R49, R22, 0x1, R49 ;  /* 0x0000000116317824 */ /* 0x000fc600078e0231 */
[----:B------:R-:W-:-:S03]  /*93e0*/  IADD3 R52, R22, R51, RZ ;  /* 0x0000003316347210 */ /* 0x000fc60007ffe0ff */
[----:B------:R-:W1:Y:S04]  /*93f0*/  LDS.128 R48, [R49+0x28400] ;  /* 0x0284000031307984 */ /* 0x000e680000000c00 */
[----:B------:R-:W2:Y:S01]  /*9400*/  LDS.128 R52, [R52+0x28400] ;  /* 0x0284000034347984 */ /* 0x000ea20000000c00 */
[----:B------:R-:W-:Y:S05]  /*9410*/  @P2 BRA `(.L_x_411) ;  /* 0x0000000c00502947 */ /* 0x000fea0003800000 */
[--C-:B------:R-:W-:Y:S01]  /*9420*/  SHF.R.U32.HI R60, RZ, 0x8, R65.reuse ;  /* 0x00000008ff3c7819 */ /* 0x100fe20000011641 */
[----:B--2---:R-:W-:Y:S01]  /*9430*/  IMAD.MOV.U32 R68, RZ, RZ, R52 ;  /* 0x000000ffff447224 */ /* 0x004fe200078e0034 */
[----:B------:R-:W-:Y:S01]  /*9440*/  LOP3.LUT R63, R65, 0xff0000ff, RZ, 0xc0, !PT ;  /* 0xff0000ff413f7812 */ /* 0x000fe200078ec0ff */
[----:B------:R-:W-:Y:S01]  /*9450*/  IMAD.MOV.U32 R62, RZ, RZ, R54 ;  /* 0x000000ffff3e7224 */ /* 0x000fe200078e0036 */
[----:B------:R-:W-:Y:S01]  /*9460*/  SHF.R.U32.HI R87, RZ, 0x10, R65 ;  /* 0x00000010ff577819 */ /* 0x000fe20000011641 */
[----:B-1----:R-:W-:Y:S01]  /*9470*/  IMAD.MOV.U32 R65, RZ, RZ, R48 ;  /* 0x000000ffff417224 */ /* 0x002fe200078e0030 */
[----:B------:R-:W-:Y:S01]  /*9480*/  SHF.R.U32.HI R82, RZ, 0x8, R69 ;  /* 0x00000008ff527819 */ /* 0x000fe20000011645 */
[----:B------:R-:W-:Y:S01]  /*9490*/  IMAD.SHL.U32 R48, R60, 0x100, RZ ;  /* 0x000001003c307824 */ /* 0x000fe200078e00ff */
[----:B------:R-:W-:Y:S02]  /*94a0*/  SHF.R.U32.HI R86, RZ, 0x8, R67 ;  /* 0x00000008ff567819 */ /* 0x000fe40000011643 */
[----:B------:R-:W-:-:S02]  /*94b0*/  LOP3.LUT R66, R69, 0xff0000ff, RZ, 0xc0, !PT ;  /* 0xff0000ff45427812 */ /* 0x000fc400078ec0ff */
[----:B------:R-:W-:Y:S01]  /*94c0*/  LOP3.LUT R48, R63, 0xff00, R48, 0xf8, !PT ;  /* 0x0000ff003f307812 */ /* 0x000fe200078ef830 */
[----:B------:R-:W-:Y:S01]  /*94d0*/  IMAD.U32 R63, R87, 0x10000, RZ ;  /* 0x00010000573f7824 */ /* 0x000fe200078e00ff */
[----:B------:R-:W-:Y:S01]  /*94e0*/  SHF.R.U32.HI R84, RZ, 0x10, R69 ;  /* 0x00000010ff547819 */ /* 0x000fe20000011645 */
[----:B------:R-:W-:Y:S01]  /*94f0*/  IMAD.SHL.U32 R69, R82, 0x100, RZ ;  /* 0x0000010052457824 */ /* 0x000fe200078e00ff */
[----:B------:R-:W-:Y:S02]  /*9500*/  LOP3.LUT R64, R67, 0xff0000ff, RZ, 0xc0, !PT ;  /* 0xff0000ff43407812 */ /* 0x000fe400078ec0ff */
[----:B------:R-:W-:Y:S01]  /*9510*/  SHF.R.U32.HI R85, RZ, 0x10, R67 ;  /* 0x00000010ff557819 */ /* 0x000fe20000011643 */
[----:B------:R-:W-:Y:S01]  /*9520*/  IMAD.SHL.U32 R67, R86, 0x100, RZ ;  /* 0x0000010056437824 */ /* 0x000fe200078e00ff */
[----:B------:R-:W-:Y:S02]  /*9530*/  SHF.R.U32.HI R81, RZ, 0x8, R71 ;  /* 0x00000008ff517819 */ /* 0x000fe40000011647 */
[----:B------:R-:W-:-:S02]  /*9540*/  LOP3.LUT R70, R71, 0xff0000ff, RZ, 0xc0, !PT ;  /* 0xff0000ff47467812 */ /* 0x000fc400078ec0ff */
[----:B------:R-:W-:Y:S02]  /*9550*/  SHF.R.U32.HI R83, RZ, 0x10, R71 ;  /* 0x00000010ff537819 */ /* 0x000fe40000011647 */
[----:B------:R-:W-:Y:S01]  /*9560*/  LOP3.LUT R52, R48, 0xff0000, R63, 0xf8, !PT ;  /* 0x00ff000030347812 */ /* 0x000fe200078ef83f */
[----:B------:R-:W-:Y:S01]  /*9570*/  IMAD.U32 R63, R85, 0x10000, RZ ;  /* 0x00010000553f7824 */ /* 0x000fe200078e00ff */
[----:B------:R-:W-:Y:S02]  /*9580*/  SHF.L.U32 R71, R81, 0x8, RZ ;  /* 0x0000000851477819 */ /* 0x000fe400000006ff */
[----:B------:R-:W-:Y:S02]  /*9590*/  LOP3.LUT R54, R66, 0xff00, R69, 0xf8, !PT ;  /* 0x0000ff0042367812 */ /* 0x000fe400078ef845 */
[----:B------:R-:W-:Y:S02]  /*95a0*/  LOP3.LUT R64, R64, 0xff00, R67, 0xf8, !PT ;  /* 0x0000ff0040407812 */ /* 0x000fe400078ef843 */
[----:B------:R-:W-:-:S02]  /*95b0*/  F2FP.F16.E4M3.UNPACK_B R81, R140.H1 ;  /* 0x0000008cff51723e */ /* 0x000fc400030006ff */
[----:B------:R-:W-:Y:S02]  /*95c0*/  F2FP.F16.E4M3.UNPACK_B R69, R68.H1 ;  /* 0x00000044ff45723e */ /* 0x000fe400030006ff */
[----:B------:R-:W-:Y:S02]  /*95d0*/  F2FP.F16.E4M3.UNPACK_B R66, R65.H1 ;  /* 0x00000041ff42723e */ /* 0x000fe400030006ff */
[----:B------:R-:W-:Y:S01]  /*95e0*/  MOV R60, R50 ;  /* 0x00000032003c7202 */ /* 0x000fe20000000f00 */
[----:B------:R-:W-:Y:S01]  /*95f0*/  HADD2.F32 R50, -RZ, R81.H0_H0 ;  /* 0x20000051ff327230 */ /* 0x000fe20000004100 */
[----:B------:R-:W-:Y:S01]  /*9600*/  LOP3.LUT R48, R64, 0xff0000, R63, 0xf8, !PT ;  /* 0x00ff000040307812 */ /* 0x000fe200078ef83f */
[----:B------:R-:W-:Y:S01]  /*9610*/  HADD2.F32 R64, -RZ, R69.H0_H0 ;  /* 0x20000045ff407230 */ /* 0x000fe20000004100 */
[----:B------:R-:W-:Y:S01]  /*9620*/  F2FP.F16.E4M3.UNPACK_B R67, R136.H1 ;  /* 0x00000088ff43723e */ /* 0x000fe200030006ff */
[----:B------:R-:W-:Y:S01]  /*9630*/  HADD2.F32 R63, -RZ, R66.H0_H0 ;  /* 0x20000042ff3f7230 */ /* 0x000fe20000004100 */
[----:B------:R-:W-:Y:S01]  /*9640*/  LOP3.LUT R82, R70, 0xff00, R71, 0xf8, !PT ;  /* 0x0000ff0046527812 */ /* 0x000fe200078ef847 */
[----:B------:R-:W-:Y:S01]  /*9650*/  IMAD.U32 R71, R84, 0x10000, RZ ;  /* 0x0001000054477824 */ /* 0x000fe200078e00ff */
[----:B------:R-:W-:Y:S01]  /*9660*/  SHF.L.U32 R83, R83, 0x10, RZ ;  /* 0x0000001053537819 */ /* 0x000fe200000006ff */
[----:B------:R-:W-:-:S02]  /*9670*/  HADD2.F32 R70, -RZ, R67.H0_H0 ;  /* 0x20000043ff467230 */ /* 0x000fc40000004100 */
[-C--:B------:R-:W-:Y:S01]  /*9680*/  FMUL.FTZ R84, R64, R50.reuse ;  /* 0x0000003240547220 */ /* 0x080fe20000410000 */
[C---:B------:R-:W-:Y:S01]  /*9690*/  FMUL.FTZ R85, R63.reuse, R50 ;  /* 0x000000323f557220 */ /* 0x040fe20000410000 */
[----:B------:R-:W-:Y:S01]  /*96a0*/  LOP3.LUT R54, R54, 0xff0000, R71, 0xf8, !PT ;  /* 0x00ff000036367812 */ /* 0x000fe200078ef847 */
[----:B------:R-:W-:Y:S01]  /*96b0*/  HADD2.F32 R71, -RZ, R67.H1_H1 ;  /* 0x30000043ff477230 */ /* 0x000fe20000004100 */
[----:B------:R-:W-:Y:S01]  /*96c0*/  LOP3.LUT R50, R82, 0xff0000, R83, 0xf8, !PT ;  /* 0x00ff000052327812 */ /* 0x000fe200078ef853 */
[-C--:B------:R-:W-:Y:S01]  /*96d0*/  FFMA.FTZ R63, R63, R70.reuse, -R84 ;  /* 0x000000463f3f7223 */ /* 0x080fe20000010854 */
[----:B------:R-:W-:Y:S01]  /*96e0*/  FFMA.FTZ R64, R64, R70, R85 ;  /* 0x0000004640407223 */ /* 0x000fe20000010055 */
[----:B------:R-:W-:Y:S01]  /*96f0*/  HADD2.F32 R82, -RZ, R81.H1_H1 ;  /* 0x30000051ff527230 */ /* 0x000fe20000004100 */
        /* <DEDUP_REMOVED lines=15> */
[----:B------:R-:W-:Y:S02]  /*97f0*/  HADD2.F32 R140, -RZ, R140.H1_H1 ;  /* 0x3000008cff8c7230 */ /* 0x000fe40000004100 */
[----:B------:R-:W-:Y:S01]  /*9800*/  FMUL.FTZ R71, R69, R81 ;  /* 0x0000005145477220 */ /* 0x000fe20000410000 */
[----:B------:R-:W-:-:S02]  /*9810*/  HADD2.F32 R68, -RZ, R68.H1_H1 ;  /* 0x30000044ff447230 */ /* 0x000fc40000004100 */
[-C--:B------:R-:W-:Y:S01]  /*9820*/  FFMA.FTZ R83, R69, R67.reuse, R70 ;  /* 0x0000004345537223 */ /* 0x080fe20000010046 */
[----:B------:R-:W-:Y:S02]  /*9830*/  HADD2.F32 R65, -RZ, R65.H1_H1 ;  /* 0x30000041ff417230 */ /* 0x000fe40000004100 */
[----:B------:R-:W-:Y:S01]  /*9840*/  FFMA.FTZ R81, R66, R67, -R71 ;  /* 0x0000004342517223 */ /* 0x000fe20000010847 */
[----:B------:R-:W-:Y:S02]  /*9850*/  HADD2.F32 R136, -RZ, R136.H1_H1 ;  /* 0x30000088ff887230 */ /* 0x000fe40000004100 */
[-C--:B------:R-:W-:Y:S01]  /*9860*/  FMUL.FTZ R70, R68, R140.reuse ;  /* 0x0000008c44467220 */ /* 0x080fe20000410000 */
[----:B------:R-:W-:Y:S01]  /*9870*/  F2FP.F16.E4M3.UNPACK_B R66, R141.H1 ;  /* 0x0000008dff42723e */ /* 0x000fe200030006ff */
[C---:B------:R-:W-:Y:S01]  /*9880*/  FMUL.FTZ R85, R65.reuse, R140 ;  /* 0x0000008c41557220 */ /* 0x040fe20000410000 */
[----:B------:R-:W-:Y:S01]  /*9890*/  F2FP.F16.E4M3.UNPACK_B R67, R62.H1 ;  /* 0x0000003eff43723e */ /* 0x000fe200030006ff */
[----:B------:R-:W-:Y:S01]  /*98a0*/  FFMA.FTZ R84, R65, R136, -R70 ;  /* 0x0000008841547223 */ /* 0x000fe20000010846 */
[----:B------:R-:W-:Y:S01]  /*98b0*/  F2FP.F16.E4M3.UNPACK_B R70, R138.H1 ;  /* 0x0000008aff46723e */ /* 0x000fe200030006ff */
[----:B------:R-:W-:Y:S01]  /*98c0*/  HADD2.F32 R71, -RZ, R66.H0_H0 ;  /* 0x20000042ff477230 */ /* 0x000fe20000004100 */
[----:B------:R-:W-:Y:S01]  /*98d0*/  F2FP.F16.E4M3.UNPACK_B R65, R60.H1 ;  /* 0x0000003cff41723e */ /* 0x000fe200030006ff */
[----:B------:R-:W-:-:S02]  /*98e0*/  HADD2.F32 R69, -RZ, R67.H0_H0 ;  /* 0x20000043ff457230 */ /* 0x000fc40000004100 */
[----:B------:R-:W-:Y:S01]  /*98f0*/  FFMA.FTZ R136, R68, R136, R85 ;  /* 0x0000008844887223 */ /* 0x000fe20000010055 */
[----:B------:R-:W-:Y:S01]  /*9900*/  HADD2.F32 R82, -RZ, R66.H1_H1 ;  /* 0x30000042ff527230 */ /* 0x000fe20000004100 */
[----:B------:R-:W-:Y:S01]  /*9910*/  F2FP.F16.E4M3.UNPACK_B R141, R141 ;  /* 0x0000008dff8d723e */ /* 0x000fe200020006ff */
[----:B------:R-:W-:Y:S02]  /*9920*/  HADD2.F32 R66, -RZ, R65.H0_H0 ;  /* 0x20000041ff427230 */ /* 0x000fe40000004100 */
[-C--:B------:R-:W-:Y:S01]  /*9930*/  FMUL.FTZ R85, R69, R71.reuse ;  /* 0x0000004745557220 */ /* 0x080fe20000410000 */
[----:B------:R-:W-:Y:S01]  /*9940*/  HADD2.F32 R68, -RZ, R70.H0_H0 ;  /* 0x20000046ff447230 */ /* 0x000fe20000004100 */
[----:B------:R-:W-:Y:S01]  /*9950*/  F2FP.F16.E4M3.UNPACK_B R60, R60 ;  /* 0x0000003cff3c723e */ /* 0x000fe200020006ff */
[----:B------:R-:W-:Y:S02]  /*9960*/  HADD2.F32 R67, -RZ, R67.H1_H1 ;  /* 0x30000043ff437230 */ /* 0x000fe40000004100 */
[----:B------:R-:W-:Y:S01]  /*9970*/  FMUL.FTZ R140, R66, R71 ;  /* 0x00000047428c7220 */ /* 0x000fe20000410000 */
[----:B------:R-:W-:-:S02]  /*9980*/  HADD2.F32 R65, -RZ, R65.H1_H1 ;  /* 0x30000041ff417230 */ /* 0x000fc40000004100 */
[----:B------:R-:W-:Y:S01]  /*9990*/  FFMA.FTZ R126, R66, R68, -R85 ;  /* 0x00000044427e7223 */ /* 0x000fe20000010855 */
[----:B------:R-:W-:Y:S02]  /*99a0*/  HADD2.F32 R70, -RZ, R70.H1_H1 ;  /* 0x30000046ff467230 */ /* 0x000fe40000004100 */
[----:B------:R-:W-:Y:S01]  /*99b0*/  FMUL.FTZ R66, R67, R82 ;  /* 0x0000005243427220 */ /* 0x000fe20000410000 */
[----:B------:R-:W-:Y:S01]  /*99c0*/  FFMA.FTZ R140, R69, R68, R140 ;  /* 0x00000044458c7223 */ /* 0x000fe2000001008c */
[C---:B------:R-:W-:Y:S01]  /*99d0*/  FMUL.FTZ R82, R65.reuse, R82 ;  /* 0x0000005241527220 */ /* 0x040fe20000410000 */
[--C-:B------:R-:W-:Y:S02]  /*99e0*/  HADD2.F32 R69, -RZ, R141.reuse.H0_H0 ;  /* 0x2000008dff457230 */ /* 0x100fe40000004100 */
[----:B------:R-:W-:Y:S01]  /*99f0*/  FFMA.FTZ R127, R65, R70, -R66 ;  /* 0x00000046417f7223 */ /* 0x000fe20000010842 */
[----:B------:R-:W-:Y:S01]  /*9a00*/  F2FP.F16.E4M3.UNPACK_B R65, R62 ;  /* 0x0000003eff41723e */ /* 0x000fe200020006ff */
[--C-:B------:R-:W-:Y:S01]  /*9a10*/  HADD2.F32 R62, -RZ, R60.reuse.H0_H0 ;  /* 0x2000003cff3e7230 */ /* 0x100fe20000004100 */
[----:B------:R-:W-:Y:S01]  /*9a20*/  F2FP.F16.E4M3.UNPACK_B R138, R138 ;  /* 0x0000008aff8a723e */ /* 0x000fe200020006ff */
[----:B------:R-:W-:Y:S01]  /*9a30*/  FFMA.FTZ R143, R67, R70, R82 ;  /* 0x00000046438f7223 */ /* 0x000fe20000010052 */
[----:B------:R-:W-:Y:S01]  /*9a40*/  HADD2.F32 R141, -RZ, R141.H1_H1 ;  /* 0x3000008dff8d7230 */ /* 0x000fe20000004100 */
[----:B------:R-:W-:Y:S01]  /*9a50*/  F2FP.SATFINITE.E4M3.F32.PACK_AB_MERGE_C R63, R86, R63, RZ ;  /* 0x0000003f563f723e */ /* 0x000fe200048070ff */
[--C-:B------:R-:W-:Y:S01]  /*9a60*/  HADD2.F32 R66, -RZ, R65.reuse.H0_H0 ;  /* 0x20000041ff427230 */ /* 0x100fe20000004100 */
[----:B------:R-:W-:Y:S01]  /*9a70*/  F2FP.SATFINITE.E4M3.F32.PACK_AB_MERGE_C R87, R87, R64, RZ ;  /* 0x000000405757723e */ /* 0x000fe200048070ff */
[----:B------:R-:W-:Y:S01]  /*9a80*/  HADD2.F32 R65, -RZ, R65.H1_H1 ;  /* 0x30000041ff417230 */ /* 0x000fe20000004100 */
[----:B------:R-:W-:Y:S01]  /*9a90*/  F2FP.SATFINITE.E4M3.F32.PACK_AB_MERGE_C R64, R84, R81, R63 ;  /* 0x000000515440723e */ /* 0x000fe2000480703f */
[----:B------:R-:W-:-:S02]  /*9aa0*/  HADD2.F32 R60, -RZ, R60.H1_H1 ;  /* 0x3000003cff3c7230 */ /* 0x000fc40000004100 */
[-C--:B------:R-:W-:Y:S01]  /*9ab0*/  FMUL.FTZ R71, R66, R69.reuse ;  /* 0x0000004542477220 */ /* 0x080fe20000410000 */
[--C-:B------:R-:W-:Y:S02]  /*9ac0*/  HADD2.F32 R67, -RZ, R138.reuse.H0_H0 ;  /* 0x2000008aff437230 */ /* 0x100fe40000004100 */
[----:B------:R-:W-:Y:S01]  /*9ad0*/  FMUL.FTZ R69, R62, R69 ;  /* 0x000000453e457220 */ /* 0x000fe20000410000 */
[----:B------:R-:W-:Y:S02]  /*9ae0*/  HADD2.F32 R138, -RZ, R138.H1_H1 ;  /* 0x3000008aff8a7230 */ /* 0x000fe40000004100 */
[CC--:B------:R-:W-:Y:S01]  /*9af0*/  FMUL.FTZ R85, R65.reuse, R141.reuse ;  /* 0x0000008d41557220 */ /* 0x0c0fe20000410000 */
[----:B------:R-:W-:Y:S01]  /*9b00*/  FMUL.FTZ R68, R60, R141 ;  /* 0x0000008d3c447220 */ /* 0x000fe20000410000 */
[-C--:B------:R-:W-:Y:S01]  /*9b10*/  FFMA.FTZ R62, R62, R67.reuse, -R71 ;  /* 0x000000433e3e7223 */ /* 0x080fe20000010847 */
[----:B------:R-:W-:Y:S01]  /*9b20*/  FFMA.FTZ R69, R66, R67, R69 ;  /* 0x0000004342457223 */ /* 0x000fe20000010045 */
[----:B------:R-:W-:Y:S01]  /*9b30*/  F2FP.F16.E4M3.UNPACK_B R67, R53 ;  /* 0x00000035ff43723e */ /* 0x000fe200020006ff */
[----:B------:R-:W-:Y:S01]  /*9b40*/  FFMA.FTZ R85, R60, R138, -R85 ;  /* 0x0000008a3c557223 */ /* 0x000fe20000010855 */
[----:B------:R-:W-:Y:S01]  /*9b50*/  F2FP.F16.E4M3.UNPACK_B R81, R54 ;  /* 0x00000036ff51723e */ /* 0x000fe200020006ff */
[----:B------:R-:W-:Y:S01]  /*9b60*/  FFMA.FTZ R60, R65, R138, R68 ;  /* 0x0000008a413c7223 */ /* 0x000fe20000010044 */
[----:B------:R-:W-:Y:S01]  /*9b70*/  F2FP.F16.E4M3.UNPACK_B R66, R49 ;  /* 0x00000031ff42723e */ /* 0x000fe200020006ff */
[----:B------:R-:W-:Y:S01]  /*9b80*/  HADD2.F32 R68, -RZ, R67.H0_H0 ;  /* 0x20000043ff447230 */ /* 0x000fe20000004100 */
[----:B------:R-:W-:Y:S01]  /*9b90*/  F2FP.SATFINITE.E4M3.F32.PACK_AB_MERGE_C R140, R143, R140, RZ ;  /* 0x0000008c8f8c723e */ /* 0x000fe200048070ff */
[----:B------:R-:W-:Y:S01]  /*9ba0*/  HADD2.F32 R82, -RZ, R81.H0_H0 ;  /* 0x20000051ff527230 */ /* 0x000fe20000004100 */
[----:B------:R-:W-:Y:S01]  /*9bb0*/  F2FP.F16.E4M3.UNPACK_B R70, R52 ;  /* 0x00000034ff46723e */ /* 0x000fe200020006ff */
[----:B------:R-:W-:Y:S01]  /*9bc0*/  HADD2.F32 R65, -RZ, R66.H0_H0 ;  /* 0x20000042ff417230 */ /* 0x000fe20000004100 */
[----:B------:R-:W-:Y:S01]  /*9bd0*/  F2FP.SATFINITE.E4M3.F32.PACK_AB_MERGE_C R60, R60, R69, R140 ;  /* 0x000000453c3c723e */ /* 0x000fe2000480708c */
[----:B------:R-:W-:-:S02]  /*9be0*/  HADD2.F32 R69, -RZ, R67.H1_H1 ;  /* 0x30000043ff457230 */ /* 0x000fc40000004100 */
[-C--:B------:R-:W-:Y:S01]  /*9bf0*/  FMUL.FTZ R84, R68, R82.reuse ;  /* 0x0000005244547220 */ /* 0x080fe20000410000 */
[----:B------:R-:W-:Y:S02]  /*9c00*/  HADD2.F32 R71, -RZ, R70.H0_H0 ;  /* 0x20000046ff477230 */ /* 0x000fe40000004100 */
[C---:B------:R-:W-:Y:S01]  /*9c10*/  FMUL.FTZ R67, R65.reuse, R82 ;  /* 0x0000005241437220 */ /* 0x040fe20000410000 */
[----:B------:R-:W-:Y:S01]  /*9c20*/  HADD2.F32 R81, -RZ, R81.H1_H1 ;  /* 0x30000051ff517230 */ /* 0x000fe20000004100 */
[----:B------:R-:W-:Y:S01]  /*9c30*/  F2FP.SATFINITE.E4M3.F32.PACK_AB_MERGE_C R63, R136, R83, R87 ;  /* 0x00000053883f723e */ /* 0x000fe20004807057 */
[----:B------:R-:W-:Y:S02]  /*9c40*/  HADD2.F32 R66, -RZ, R66.H1_H1 ;  /* 0x30000042ff427230 */ /* 0x000fe40000004100 */
[-C--:B------:R-:W-:Y:S01]  /*9c50*/  FFMA.FTZ R65, R65, R71.reuse, -R84 ;  /* 0x0000004741417223 */ /* 0x080fe20000010854 */
[----:B------:R-:W-:Y:S01]  /*9c60*/  FFMA.FTZ R83, R68, R71, R67 ;  /* 0x0000004744537223 */ /* 0x000fe20000010043 */
[----:B------:R-:W-:-:S02]  /*9c70*/  HADD2.F32 R70, -RZ, R70.H1_H1 ;  /* 0x30000046ff467230 */ /* 0x000fc40000004100 */
[CC--:B------:R-:W-:Y:S01]  /*9c80*/  FMUL.FTZ R71, R69.reuse, R81.reuse ;  /* 0x0000005145477220 */ /* 0x0c0fe20000410000 */
[C---:B------:R-:W-:Y:S01]  /*9c90*/  FMUL.FTZ R68, R66.reuse, R81 ;  /* 0x0000005142447220 */ /* 0x040fe20000410000 */
[----:B------:R-:W-:Y:S02]  /*9ca0*/  F2FP.F16.E4M3.UNPACK_B R49, R49.H1 ;  /* 0x00000031ff31723e */ /* 0x000fe400030006ff */
[-C--:B------:R-:W-:Y:S01]  /*9cb0*/  FFMA.FTZ R84, R66, R70.reuse, -R71 ;  /* 0x0000004642547223 */ /* 0x080fe20000010847 */
[----:B------:R-:W-:Y:S01]  /*9cc0*/  F2FP.F16.E4M3.UNPACK_B R67, R53.H1 ;  /* 0x00000035ff43723e */ /* 0x000fe200030006ff */
[----:B------:R-:W-:Y:S01]  /*9cd0*/  FFMA.FTZ R86, R69, R70, R68 ;  /* 0x0000004645567223 */ /* 0x000fe20000010044 */
[----:B------:R-:W-:Y:S01]  /*9ce0*/  F2FP.F16.E4M3.UNPACK_B R66, R54.H1 ;  /* 0x00000036ff42723e */ /* 0x000fe200030006ff */
[----:B------:R-:W-:Y:S01]  /*9cf0*/  HADD2.F32 R53, -RZ, R49.H0_H0 ;  /* 0x20000031ff357230 */ /* 0x000fe20000004100 */
[----:B------:R-:W-:Y:S01]  /*9d00*/  F2FP.F16.E4M3.UNPACK_B R52, R52.H1 ;  /* 0x00000034ff34723e */ /* 0x000fe200030006ff */
[--C-:B------:R-:W-:Y:S01]  /*9d10*/  HADD2.F32 R54, -RZ, R67.reuse.H0_H0 ;  /* 0x20000043ff367230 */ /* 0x100fe20000004100 */
[----:B------:R-:W-:Y:S01]  /*9d20*/  F2FP.SATFINITE.E4M3.F32.PACK_AB_MERGE_C R126, R127, R126, RZ ;  /* 0x0000007e7f7e723e */ /* 0x000fe200048070ff */
[--C-:B------:R-:W-:Y:S01]  /*9d30*/  HADD2.F32 R68, -RZ, R66.reuse.H0_H0 ;  /* 0x20000042ff447230 */ /* 0x100fe20000004100 */
[----:B------:R-:W-:Y:S01]  /*9d40*/  F2FP.F16.E4M3.UNPACK_B R71, R50.H1 ;  /* 0x00000032ff47723e */ /* 0x000fe200030006ff */
[----:B------:R-:W-:Y:S01]  /*9d50*/  HADD2.F32 R67, -RZ, R67.H1_H1 ;  /* 0x30000043ff437230 */ /* 0x000fe20000004100 */
[----:B------:R-:W-:Y:S01]  /*9d60*/  F2FP.SATFINITE.E4M3.F32.PACK_AB_MERGE_C R62, R85, R62, R126 ;  /* 0x0000003e553e723e */ /* 0x000fe2000480707e */
[----:B------:R-:W-:-:S02]  /*9d70*/  HADD2.F32 R70, -RZ, R66.H1_H1 ;  /* 0x30000042ff467230 */ /* 0x000fc40000004100 */
[CC--:B------:R-:W-:Y:S01]  /*9d80*/  FMUL.FTZ R82, R54.reuse, R68.reuse ;  /* 0x0000004436527220 */ /* 0x0c0fe20000410000 */
[----:B------:R-:W-:Y:S02]  /*9d90*/  HADD2.F32 R49, -RZ, R49.H1_H1 ;  /* 0x30000031ff317230 */ /* 0x000fe40000004100 */
[----:B------:R-:W-:Y:S01]  /*9da0*/  FMUL.FTZ R69, R53, R68 ;  /* 0x0000004435457220 */ /* 0x000fe20000410000 */
[--C-:B------:R-:W-:Y:S02]  /*9db0*/  HADD2.F32 R66, -RZ, R52.reuse.H0_H0 ;  /* 0x20000034ff427230 */ /* 0x100fe40000004100 */
[-C--:B------:R-:W-:Y:S01]  /*9dc0*/  FMUL.FTZ R68, R67, R70.reuse ;  /* 0x0000004643447220 */ /* 0x080fe20000410000 */
[----:B------:R-:W-:Y:S02]  /*9dd0*/  HADD2.F32 R52, -RZ, R52.H1_H1 ;  /* 0x30000034ff347230 */ /* 0x000fe40000004100 */
[----:B------:R-:W-:Y:S01]  /*9de0*/  FMUL.FTZ R70, R49, R70 ;  /* 0x0000004631467220 */ /* 0x000fe20000410000 */
[----:B------:R-:W-:Y:S01]  /*9df0*/  FFMA.FTZ R87, R54, R66, R69 ;  /* 0x0000004236577223 */ /* 0x000fe20000010045 */
[----:B------:R-:W-:-:S02]  /*9e00*/  F2FP.F16.E4M3.UNPACK_B R54, R55 ;  /* 0x00000037ff36723e */ /* 0x000fc400020006ff */
[----:B------:R-:W-:Y:S01]  /*9e10*/  FFMA.FTZ R136, R67, R52, R70 ;  /* 0x0000003443887223 */ /* 0x000fe20000010046 */
[----:B------:R-:W-:Y:S01]  /*9e20*/  F2FP.F16.E4M3.UNPACK_B R70, R50 ;  /* 0x00000032ff46723e */ /* 0x000fe200020006ff */
[----:B------:R-:W-:Y:S01]  /*9e30*/  FFMA.FTZ R126, R49, R52, -R68 ;  /* 0x00000034317e7223 */ /* 0x000fe20000010844 */
[-C--:B------:R-:W-:Y:S01]  /*9e40*/  F2FP.F16.E4M3.UNPACK_B R49, R51.reuse ;  /* 0x00000033ff31723e */ /* 0x080fe200020006ff */
[----:B------:R-:W-:Y:S01]  /*9e50*/  FFMA.FTZ R85, R53, R66, -R82 ;  /* 0x0000004235557223 */ /* 0x000fe20000010852 */
[----:B------:R-:W-:Y:S01]  /*9e60*/  F2FP.F16.E4M3.UNPACK_B R51, R51.H1 ;  /* 0x00000033ff33723e */ /* 0x000fe200030006ff */
[----:B------:R-:W-:Y:S01]  /*9e70*/  HADD2.F32 R66, -RZ, R54.H0_H0 ;  /* 0x20000036ff427230 */ /* 0x000fe20000004100 */
[-C--:B------:R-:W-:Y:S01]  /*9e80*/  F2FP.F16.E4M3.UNPACK_B R50, R48.reuse ;  /* 0x00000030ff32723e */ /* 0x080fe200020006ff */
[----:B------:R-:W-:Y:S01]  /*9e90*/  HADD2.F32 R81, -RZ, R70.H0_H0 ;  /* 0x20000046ff517230 */ /* 0x000fe20000004100 */
[----:B------:R-:W-:Y:S01]  /*9ea0*/  F2FP.F16.E4M3.UNPACK_B R55, R55.H1 ;  /* 0x00000037ff37723e */ /* 0x000fe200030006ff */
[----:B------:R-:W-:Y:S01]  /*9eb0*/  HADD2.F32 R52, -RZ, R49.H0_H0 ;  /* 0x20000031ff347230 */ /* 0x000fe20000004100 */
[----:B------:R-:W-:Y:S01]  /*9ec0*/  F2FP.F16.E4M3.UNPACK_B R67, R48.H1 ;  /* 0x00000030ff43723e */ /* 0x000fe200030006ff */
[----:B------:R-:W-:-:S02]  /*9ed0*/  HADD2.F32 R53, -RZ, R51.H0_H0 ;  /* 0x20000033ff357230 */ /* 0x000fc40000004100 */
[-C--:B------:R-:W-:Y:S01]  /*9ee0*/  FMUL.FTZ R127, R66, R81.reuse ;  /* 0x00000051427f7220 */ /* 0x080fe20000410000 */
[----:B------:R-:W-:Y:S02]  /*9ef0*/  HADD2.F32 R82, -RZ, R71.H0_H0 ;  /* 0x20000047ff527230 */ /* 0x000fe40000004100 */
[----:B------:R-:W-:Y:S01]  /*9f00*/  FMUL.FTZ R81, R52, R81 ;  /* 0x0000005134517220 */ /* 0x000fe20000410000 */
[----:B------:R-:W-:Y:S01]  /*9f10*/  HADD2.F32 R69, -RZ, R50.H0_H0 ;  /* 0x20000032ff457230 */ /* 0x000fe20000004100 */
[----:B------:R-:W-:Y:S01]  /*9f20*/  F2FP.SATFINITE.E4M3.F32.PACK_AB_MERGE_C R85, R126, R85, RZ ;  /* 0x000000557e55723e */ /* 0x000fe200048070ff */
[----:B------:R-:W-:Y:S02]  /*9f30*/  HADD2.F32 R48, -RZ, R55.H0_H0 ;  /* 0x20000037ff307230 */ /* 0x000fe40000004100 */
[----:B------:R-:W-:Y:S01]  /*9f40*/  FMUL.FTZ R141, R53, R82 ;  /* 0x00000052358d7220 */ /* 0x000fe20000410000 */
[----:B------:R-:W-:Y:S02]  /*9f50*/  HADD2.F32 R68, -RZ, R67.H0_H0 ;  /* 0x20000043ff447230 */ /* 0x000fe40000004100 */
[----:B------:R-:W-:Y:S01]  /*9f60*/  FFMA.FTZ R127, R52, R69, -R127 ;  /* 0x00000045347f7223 */ /* 0x000fe2000001087f */
[----:B------:R-:W-:-:S02]  /*9f70*/  HADD2.F32 R55, -RZ, R55.H1_H1 ;  /* 0x30000037ff377230 */ /* 0x000fc40000004100 */
[C---:B------:R-:W-:Y:S01]  /*9f80*/  FMUL.FTZ R138, R48.reuse, R82 ;  /* 0x00000052308a7220 */ /* 0x040fe20000410000 */
[----:B------:R-:W-:Y:S02]  /*9f90*/  HADD2.F32 R52, -RZ, R71.H1_H1 ;  /* 0x30000047ff347230 */ /* 0x000fe40000004100 */
[-C--:B------:R-:W-:Y:S01]  /*9fa0*/  FFMA.FTZ R141, R48, R68.reuse, R141 ;  /* 0x00000044308d7223 */ /* 0x080fe2000001008d */
[----:B------:R-:W-:Y:S02]  /*9fb0*/  HADD2.F32 R51, -RZ, R51.H1_H1 ;  /* 0x30000033ff337230 */ /* 0x000fe40000004100 */
[----:B------:R-:W-:Y:S01]  /*9fc0*/  FFMA.FTZ R81, R66, R69, R81 ;  /* 0x0000004542517223 */ /* 0x000fe20000010051 */
[----:B------:R-:W-:Y:S02]  /*9fd0*/  HADD2.F32 R54, -RZ, R54.H1_H1 ;  /* 0x30000036ff367230 */ /* 0x000fe40000004100 */
[----:B------:R-:W-:Y:S01]  /*9fe0*/  FFMA.FTZ R138, R53, R68, -R138 ;  /* 0x00000044358a7223 */ /* 0x000fe2000001088a */
[----:B------:R-:W-:-:S02]  /*9ff0*/  HADD2.F32 R70, -RZ, R70.H1_H1 ;  /* 0x30000046ff467230 */ /* 0x000fc40000004100 */
[-C--:B------:R-:W-:Y:S01]  /*a000*/  FMUL.FTZ R66, R55, R52.reuse ;  /* 0x0000003437427220 */ /* 0x080fe20000410000 */
[----:B------:R-:W-:Y:S02]  /*a010*/  HADD2.F32 R49, -RZ, R49.H1_H1 ;  /* 0x30000031ff317230 */ /* 0x000fe40000004100 */
[----:B------:R-:W-:Y:S01]  /*a020*/  FMUL.FTZ R68, R51, R52 ;  /* 0x0000003433447220 */ /* 0x000fe20000410000 */
        /* <DEDUP_REMOVED lines=15> */
[----:B------:R-:W-:Y:S01]  /*a120*/  F2FP.SATFINITE.E4M3.F32.PACK_AB_MERGE_C R55, R50, R81, R68 ;  /* 0x000000513237723e */ /* 0x000fe20004807044 */
[----:B------:R-:W-:Y:S01]  /*a130*/  IMAD.MOV.U32 R50, RZ, RZ, R62 ;  /* 0x000000ffff327224 */ /* 0x000fe200078e003e */
[----:B------:R-:W-:Y:S02]  /*a140*/  F2FP.SATFINITE.E4M3.F32.PACK_AB_MERGE_C R53, R86, R83, R87 ;  /* 0x000000535635723e */ /* 0x000fe40004807057 */
[----:B------:R-:W-:-:S07]  /*a150*/  MOV R54, R60 ;  /* 0x0000003c00367202 */ /* 0x000fce0000000f00 */
.L_x_411:
[----:B------:R-:W-:Y:S05]  /*a160*/  BSYNC B2 ;  /* 0x0000000000027941 */ /* 0x000fea0003800000 */
.L_x_410:
        /* <DEDUP_REMOVED lines=11> */
.L_x_409:
[----:B------:R-:W-:Y:S05]  /*a220*/  BSYNC B1 ;  /* 0x0000000000017941 */ /* 0x000fea0003800000 */
.L_x_408:
[----:B-1----:R-:W-:Y:S02]  /*a230*/  VIADD R49, R23, 0x60 ;  /* 0x0000006017317836 */ /* 0x002fe40000000000 */
[-C--:B--2---:R-:W-:Y:S02]  /*a240*/  IMAD R48, R116, R122.reuse, RZ ;  /* 0x0000007a74307224 */ /* 0x084fe400078e02ff */
[C---:B------:R-:W-:Y:S01]  /*a250*/  IMAD.WIDE.U32 R120, R49.reuse, R122, R120 ;  /* 0x0000007a31787225 */ /* 0x040fe200078e0078 */
[----:B------:R-:W-:-:S03]  /*a260*/  ISETP.GE.OR P3, PT, R49, R115, P0 ;  /* 0x000000733100720c */ /* 0x000fc60000766670 */
[----:B------:R-:W-:-:S10]  /*a270*/  IMAD R123, R49, R123, R48 ;  /* 0x0000007b317b7224 */ /* 0x000fd400078e0230 */
[----:B------:R-:W-:Y:S05]  /*a280*/  @P3 BRA `(.L_x_390) ;  /* 0x0000001400403947 */ /* 0x000fea0003800000 */
[----:B------:R-:W2:Y:S01]  /*a290*/  LDL R50, [R1+0x20] ;  /* 0x0000200001327983 */ /* 0x000ea20000100800 */
[----:B------:R-:W1:Y:S01]  /*a2a0*/  LDC.64 R56, c[0x0][0x2e8] ;  /* 0x0000ba00ff387b82 */ /* 0x000e620000000a00 */
[----:B------:R-:W-:Y:S01]  /*a2b0*/  IMAD.IADD R60, R121, 0x1, R123 ;  /* 0x00000001793c7824 */ /* 0x000fe200078e027b */
[----:B------:R-:W-:Y:S01]  /*a2c0*/  IADD3 R59, P3, P4, R102, R120, R40 ;  /* 0x00000078663b7210 */ /* 0x000fe20007c7e028 */
[----:B------:R-:W-:Y:S01]  /*a2d0*/  BSSY B1, `(.L_x_412) ;  /* 0x00000ed000017945 */ /* 0x000fe20003800000 */
[----:B------:R-:W-:Y:S02]  /*a2e0*/  ISETP.NE.AND P6, PT, R0, RZ, PT ;  /* 0x000000ff0000720c */ /* 0x000fe40003fc5270 */
[----:B------:R-:W-:Y:S02]  /*a2f0*/  IADD3.X R48, R41, R60, R106, P3, P4 ;  /* 0x0000003c29307210 */ /* 0x000fe40001fe846a */
[----:B------:R-:W-:Y:S02]  /*a300*/  SEL R139, R112, R139, !P6 ;  /* 0x0000008b708b7207 */ /* 0x000fe40007000000 */
[----:B------:R-:W-:-:S02]  /*a310*/  SHF.R.U32.HI R51, RZ, 0x3, R237 ;  /* 0x00000003ff337819 */ /* 0x000fc400000116ed */
[----:B-1----:R-:W-:-:S05]  /*a320*/  IADD3 R58, P3, R59, R56, RZ ;  /* 0x000000383b3a7210 */ /* 0x002fca0007f7e0ff */
[----:B------:R-:W-:Y:S01]  /*a330*/  IMAD.X R59, R48, 0x1, R57, P3 ;  /* 0x00000001303b7824 */ /* 0x000fe200018e0639 */
[----:B------:R-:W-:-:S04]  /*a340*/  SHF.R.S32.HI R48, RZ, 0x1f, R139 ;  /* 0x0000001fff307819 */ /* 0x000fc8000001148b */
[----:B------:R-:W-:-:S04]  /*a350*/  LEA.HI R48, R48, R139, RZ, 0x5 ;  /* 0x0000008b30307211 */ /* 0x000fc800078f28ff */
[----:B------:R-:W-:-:S04]  /*a360*/  LEA.HI.SX32 R48, R48, R105, 0x1b ;  /* 0x0000006930307211 */ /* 0x000fc800078fdaff */
[----:B------:R-:W-:Y:S02]  /*a370*/  SHF.R.S32.HI R49, RZ, 0x1f, R48 ;  /* 0x0000001fff317819 */ /* 0x000fe40000011430 */
[----:B------:R-:W-:Y:S02]  /*a380*/  SHF.L.U32 R61, R48, 0x4, RZ ;  /* 0x00000004303d7819 */ /* 0x000fe400000006ff */
[----:B------:R-:W-:Y:S02]  /*a390*/  LEA.HI R49, R49, R48, RZ, 0x3 ;  /* 0x0000003031317211 */ /* 0x000fe400078f18ff */
[----:B------:R-:W-:-:S03]  /*a3a0*/  LOP3.LUT R48, R237, 0x70, R61, 0xf8, !PT ;  /* 0x00000070ed307812 */ /* 0x000fc600078ef83d */
[----:B------:R-:W-:Y:S01]  /*a3b0*/  IMAD.SHL.U32 R49, R49, 0x800, RZ ;  /* 0x0000080031317824 */ /* 0x000fe200078e00ff */
[----:B------:R-:W-:-:S04]  /*a3c0*/  LOP3.LUT R48, R48, R51, RZ, 0x3c, !PT ;  /* 0x0000003330307212 */ /* 0x000fc800078e3cff */
[----:B------:R-:W-:-:S04]  /*a3d0*/  LOP3.LUT R49, R49, 0xffffc000, RZ, 0xc0, !PT ;  /* 0xffffc00031317812 */ /* 0x000fc800078ec0ff */
[----:B--2---:R-:W-:Y:S01]  /*a3e0*/  IADD3 R51, R48, R49, R50 ;  /* 0x0000003130337210 */ /* 0x004fe20007ffe032 */
        /* <DEDUP_REMOVED lines=10> */
[----:B--2---:R-:W-:Y:S01]  /*a490*/  IMAD.MOV.U32 R66, RZ, RZ, R52 ;  /* 0x000000ffff427224 */ /* 0x004fe200078e0034 */
[----:B------:R-:W-:Y:S01]  /*a4a0*/  SHF.R.U32.HI R70, RZ, 0x8, R75 ;  /* 0x00000008ff467819 */ /* 0x000fe2000001164b */
[----:B------:R-:W-:Y:S01]  /*a4b0*/  IMAD.MOV.U32 R69, RZ, RZ, R54 ;  /* 0x000000ffff457224 */ /* 0x000fe200078e0036 */
[----:B------:R-:W-:Y:S01]  /*a4c0*/  SHF.L.U32 R48, R65, 0x8, RZ ;  /* 0x0000000841307819 */ /* 0x000fe200000006ff */
[----:B------:R-:W-:Y:S01]  /*a4d0*/  IMAD.MOV.U32 R65, RZ, RZ, R50 ;  /* 0x000000ffff417224 */ /* 0x000fe200078e0032 */
[----:B------:R-:W-:Y:S02]  /*a4e0*/  SHF.R.U32.HI R71, RZ, 0x10, R73 ;  /* 0x00000010ff477819 */ /* 0x000fe40000011649 */
[----:B------:R-:W-:Y:S01]  /*a4f0*/  LOP3.LUT R63, R63, 0xff00, R48, 0xf8, !PT ;  /* 0x0000ff003f3f7812 */ /* 0x000fe200078ef830 */
[----:B------:R-:W-:Y:S01]  /*a500*/  IMAD.SHL.U32 R48, R70, 0x100, RZ ;  /* 0x0000010046307824 */ /* 0x000fe200078e00ff */
[----:B------:R-:W-:Y:S01]  /*a510*/  SHF.R.U32.HI R72, RZ, 0x10, R75 ;  /* 0x00000010ff487819 */ /* 0x000fe2000001164b */
[----:B------:R-:W-:Y:S01]  /*a520*/  IMAD.U32 R52, R71, 0x10000, RZ ;  /* 0x0001000047347824 */ /* 0x000fe200078e00ff */
[----:B------:R-:W-:-:S02]  /*a530*/  LOP3.LUT R67, R75, 0xff0000ff, RZ, 0xc0, !PT ;  /* 0xff0000ff4b437812 */ /* 0x000fc400078ec0ff */
[----:B------:R-:W-:Y:S02]  /*a540*/  SHF.R.U32.HI R68, RZ, 0x8, R77 ;  /* 0x00000008ff447819 */ /* 0x000fe4000001164d */
[----:B------:R-:W-:Y:S01]  /*a550*/  LOP3.LUT R71, R67, 0xff00, R48, 0xf8, !PT ;  /* 0x0000ff0043477812 */ /* 0x000fe200078ef830 */
[----:B------:R-:W-:Y:S01]  /*a560*/  IMAD.U32 R48, R72, 0x10000, RZ ;  /* 0x0001000048307824 */ /* 0x000fe200078e00ff */
[----:B------:R-:W-:Y:S02]  /*a570*/  LOP3.LUT R73, R77, 0xff0000ff, RZ, 0xc0, !PT ;  /* 0xff0000ff4d497812 */ /* 0x000fe400078ec0ff */
[----:B------:R-:W-:Y:S02]  /*a580*/  SHF.R.U32.HI R64, RZ, 0x8, R79 ;  /* 0x00000008ff407819 */ /* 0x000fe4000001164f */
[----:B------:R-:W-:Y:S02]  /*a590*/  SHF.L.U32 R50, R68, 0x8, RZ ;  /* 0x0000000844327819 */ /* 0x000fe400000006ff */
[----:B------:R-:W-:Y:S01]  /*a5a0*/  LOP3.LUT R52, R63, 0xff0000, R52, 0xf8, !PT ;  /* 0x00ff00003f347812 */ /* 0x000fe200078ef834 */
[----:B------:R-:W-:Y:S01]  /*a5b0*/  IMAD.SHL.U32 R54, R64, 0x100, RZ ;  /* 0x0000010040367824 */ /* 0x000fe200078e00ff */
[----:B------:R-:W-:-:S02]  /*a5c0*/  F2FP.F16.E4M3.UNPACK_B R72, R134.H1 ;  /* 0x00000086ff48723e */ /* 0x000fc400030006ff */
[----:B------:R-:W-:Y:S02]  /*a5d0*/  F2FP.F16.E4M3.UNPACK_B R67, R66.H1 ;  /* 0x00000042ff43723e */ /* 0x000fe400030006ff */
[----:B------:R-:W-:Y:S02]  /*a5e0*/  F2FP.F16.E4M3.UNPACK_B R63, R62.H1 ;  /* 0x0000003eff3f723e */ /* 0x000fe400030006ff */
[----:B------:R-:W-:Y:S01]  /*a5f0*/  SHF.R.U32.HI R74, RZ, 0x10, R79 ;  /* 0x00000010ff4a7819 */ /* 0x000fe2000001164f */
[----:B------:R-:W-:Y:S01]  /*a600*/  HADD2.F32 R68, -RZ, R67.H0_H0 ;  /* 0x20000043ff447230 */ /* 0x000fe20000004100 */
[----:B------:R-:W-:Y:S01]  /*a610*/  LOP3.LUT R75, R73, 0xff00, R50, 0xf8, !PT ;  /* 0x0000ff00494b7812 */ /* 0x000fe200078ef832 */
[----:B------:R-:W-:Y:S01]  /*a620*/  HADD2.F32 R73, -RZ, R72.H0_H0 ;  /* 0x20000048ff497230 */ /* 0x000fe20000004100 */
[----:B------:R-:W-:Y:S01]  /*a630*/  SHF.R.U32.HI R76, RZ, 0x10, R77 ;  /* 0x00000010ff4c7819 */ /* 0x000fe2000001164d */
[----:B------:R-:W-:Y:S01]  /*a640*/  HADD2.F32 R64, -RZ, R63.H0_H0 ;  /* 0x2000003fff407230 */ /* 0x000fe20000004100 */
[----:B------:R-:W-:Y:S01]  /*a650*/  F2FP.F16.E4M3.UNPACK_B R70, R132.H1 ;  /* 0x00000084ff46723e */ /* 0x000fe200030006ff */
[----:B------:R-:W-:Y:S01]  /*a660*/  IMAD.U32 R50, R74, 0x10000, RZ ;  /* 0x000100004a327824 */ /* 0x000fe200078e00ff */
[----:B------:R-:W-:Y:S01]  /*a670*/  LOP3.LUT R77, R79, 0xff0000ff, RZ, 0xc0, !PT ;  /* 0xff0000ff4f4d7812 */ /* 0x000fe200078ec0ff */
[-C--:B------:R-:W-:Y:S01]  /*a680*/  FMUL.FTZ R79, R68, R73.reuse ;  /* 0x00000049444f7220 */ /* 0x080fe20000410000 */
[----:B------:R-:W-:Y:S01]  /*a690*/  LOP3.LUT R48, R71, 0xff0000, R48, 0xf8, !PT ;  /* 0x00ff000047307812 */ /* 0x000fe200078ef830 */
[----:B------:R-:W-:Y:S01]  /*a6a0*/  HADD2.F32 R71, -RZ, R70.H0_H0 ;  /* 0x20000046ff477230 */ /* 0x000fe20000004100 */
[----:B------:R-:W-:Y:S01]  /*a6b0*/  LOP3.LUT R77, R77, 0xff00, R54, 0xf8, !PT ;  /* 0x0000ff004d4d7812 */ /* 0x000fe200078ef836 */
[----:B------:R-:W-:Y:S01]  /*a6c0*/  FMUL.FTZ R73, R64, R73 ;  /* 0x0000004940497220 */ /* 0x000fe20000410000 */
[----:B------:R-:W-:-:S02]  /*a6d0*/  SHF.L.U32 R54, R76, 0x10, RZ ;  /* 0x000000104c367819 */ /* 0x000fc400000006ff */
[----:B------:R-:W-:Y:S01]  /*a6e0*/  LOP3.LUT R50, R77, 0xff0000, R50, 0xf8, !PT ;  /* 0x00ff00004d327812 */ /* 0x000fe200078ef832 */
[-C--:B------:R-:W-:Y:S01]  /*a6f0*/  FFMA.FTZ R77, R68, R71.reuse, R73 ;  /* 0x00000047444d7223 */ /* 0x080fe20000010049 */
[----:B------:R-:W-:Y:S01]  /*a700*/  FFMA.FTZ R79, R64, R71, -R79 ;  /* 0x00000047404f7223 */ /* 0x000fe2000001084f */
[----:B------:R-:W-:Y:S01]  /*a710*/  HADD2.F32 R73, -RZ, R72.H1_H1 ;  /* 0x30000048ff497230 */ /* 0x000fe20000004100 */
[----:B------:R-:W-:Y:S01]  /*a720*/  F2FP.F16.E4M3.UNPACK_B R134, R134 ;  /* 0x00000086ff86723e */ /* 0x000fe200020006ff */
[----:B------:R-:W-:Y:S01]  /*a730*/  HADD2.F32 R68, -RZ, R67.H1_H1 ;  /* 0x30000043ff447230 */ /* 0x000fe20000004100 */
[----:B------:R-:W-:Y:S01]  /*a740*/  F2FP.F16.E4M3.UNPACK_B R66, R66 ;  /* 0x00000042ff42723e */ /* 0x000fe200020006ff */
[----:B------:R-:W-:Y:S01]  /*a750*/  HADD2.F32 R64, -RZ, R63.H1_H1 ;  /* 0x3000003fff407230 */ /* 0x000fe20000004100 */
[----:B------:R-:W-:Y:S01]  /*a760*/  F2FP.F16.E4M3.UNPACK_B R62, R62 ;  /* 0x0000003eff3e723e */ /* 0x000fe200020006ff */
[----:B------:R-:W-:Y:S01]  /*a770*/  HADD2.F32 R71, -RZ, R70.H1_H1 ;  /* 0x30000046ff477230 */ /* 0x000fe20000004100 */
[----:B------:R-:W-:Y:S01]  /*a780*/  LOP3.LUT R54, R75, 0xff0000, R54, 0xf8, !PT ;  /* 0x00ff00004b367812 */ /* 0x000fe200078ef836 */
[----:B------:R-:W-:Y:S01]  /*a790*/  FMUL.FTZ R75, R68, R73 ;  /* 0x00000049444b7220 */ /* 0x000fe20000410000 */
[----:B------:R-:W-:Y:S01]  /*a7a0*/  F2FP.F16.E4M3.UNPACK_B R132, R132 ;  /* 0x00000084ff84723e */ /* 0x000fe200020006ff */
[----:B------:R-:W-:-:S02]  /*a7b0*/  HADD2.F32 R70, -RZ, R134.H0_H0 ;  /* 0x20000086ff467230 */ /* 0x000fc40000004100 */
[C---:B------:R-:W-:Y:S01]  /*a7c0*/  FMUL.FTZ R73, R64.reuse, R73 ;  /* 0x0000004940497220 */ /* 0x040fe20000410000 */
[----:B------:R-:W-:Y:S02]  /*a7d0*/  HADD2.F32 R67, -RZ, R66.H0_H0 ;  /* 0x20000042ff437230 */ /* 0x000fe40000004100 */
[-C--:B------:R-:W-:Y:S01]  /*a7e0*/  FFMA.FTZ R78, R64, R71.reuse, -R75 ;  /* 0x00000047404e7223 */ /* 0x080fe2000001084b */
[----:B------:R-:W-:Y:S02]  /*a7f0*/  HADD2.F32 R63, -RZ, R62.H0_H0 ;  /* 0x2000003eff3f7230 */ /* 0x000fe40000004100 */
[----:B------:R-:W-:Y:S01]  /*a800*/  FFMA.FTZ R80, R68, R71, R73 ;  /* 0x0000004744507223 */ /* 0x000fe20000010049 */
[----:B------:R-:W-:Y:S02]  /*a810*/  HADD2.F32 R64, -RZ, R132.H0_H0 ;  /* 0x20000084ff407230 */ /* 0x000fe40000004100 */
        /* <DEDUP_REMOVED lines=27> */
[-C--:B------:R-:W-:Y:S01]  /*a9d0*/  FFMA.FTZ R81, R63, R66.reuse, -R70 ;  /* 0x000000423f517223 */ /* 0x080fe20000010846 */
[----:B------:R-:W-:Y:S02]  /*a9e0*/  HADD2.F32 R63, -RZ, R68.H1_H1 ;  /* 0x30000044ff3f7230 */ /* 0x000fe40000004100 */
[----:B------:R-:W-:Y:S01]  /*a9f0*/  FMUL.FTZ R85, R64, R71 ;  /* 0x0000004740557220 */ /* 0x000fe20000410000 */
[----:B------:R-:W-:Y:S01]  /*aa00*/  F2FP.F16.E4M3.UNPACK_B R69, R69 ;  /* 0x00000045ff45723e */ /* 0x000fe200020006ff */
[C---:B------:R-:W-:Y:S01]  /*aa10*/  FMUL.FTZ R71, R62.reuse, R71 ;  /* 0x000000473e477220 */ /* 0x040fe20000410000 */
[----:B------:R-:W-:Y:S01]  /*aa20*/  FFMA.FTZ R83, R67, R66, R72 ;  /* 0x0000004243537223 */ /* 0x000fe20000010048 */
[----:B------:R-:W-:Y:S01]  /*aa30*/  FFMA.FTZ R84, R62, R63, -R85 ;  /* 0x0000003f3e547223 */ /* 0x000fe20000010855 */
[----:B------:R-:W-:Y:S01]  /*aa40*/  F2FP.F16.E4M3.UNPACK_B R133, R133 ;  /* 0x00000085ff85723e */ /* 0x000fe200020006ff */
[----:B------:R-:W-:Y:S01]  /*aa50*/  FFMA.FTZ R86, R64, R63, R71 ;  /* 0x0000003f40567223 */ /* 0x000fe20000010047 */
[----:B------:R-:W-:-:S02]  /*aa60*/  HADD2.F32 R67, -RZ, R135.H0_H0 ;  /* 0x20000087ff437230 */ /* 0x000fc40000004100 */
[----:B------:R-:W-:Y:S01]  /*aa70*/  HADD2.F32 R62, -RZ, R65.H0_H0 ;  /* 0x20000041ff3e7230 */ /* 0x000fe20000004100 */
[----:B------:R-:W-:Y:S01]  /*aa80*/  F2FP.SATFINITE.E4M3.F32.PACK_AB_MERGE_C R81, R84, R81, RZ ;  /* 0x000000515451723e */ /* 0x000fe200048070ff */
[----:B------:R-:W-:Y:S01]  /*aa90*/  HADD2.F32 R63, -RZ, R69.H0_H0 ;  /* 0x20000045ff3f7230 */ /* 0x000fe20000004100 */
[----:B------:R-:W-:Y:S01]  /*aaa0*/  F2FP.SATFINITE.E4M3.F32.PACK_AB_MERGE_C R83, R86, R83, RZ ;  /* 0x000000535653723e */ /* 0x000fe200048070ff */
[----:B------:R-:W-:Y:S02]  /*aab0*/  HADD2.F32 R68, -RZ, R135.H1_H1 ;  /* 0x30000087ff447230 */ /* 0x000fe40000004100 */
[-C--:B------:R-:W-:Y:S01]  /*aac0*/  FMUL.FTZ R70, R62, R67.reuse ;  /* 0x000000433e467220 */ /* 0x080fe20000410000 */
[----:B------:R-:W-:Y:S02]  /*aad0*/  HADD2.F32 R69, -RZ, R69.H1_H1 ;  /* 0x30000045ff457230 */ /* 0x000fe40000004100 */
[----:B------:R-:W-:Y:S01]  /*aae0*/  FMUL.FTZ R71, R63, R67 ;  /* 0x000000433f477220 */ /* 0x000fe20000410000 */
[----:B------:R-:W-:-:S02]  /*aaf0*/  HADD2.F32 R65, -RZ, R65.H1_H1 ;  /* 0x30000041ff417230 */ /* 0x000fc40000004100 */
[--C-:B------:R-:W-:Y:S02]  /*ab00*/  HADD2.F32 R64, -RZ, R133.reuse.H0_H0 ;  /* 0x20000085ff407230 */ /* 0x100fe40000004100 */
[-C--:B------:R-:W-:Y:S01]  /*ab10*/  FMUL.FTZ R82, R69, R68.reuse ;  /* 0x0000004445527220 */ /* 0x080fe20000410000 */
[----:B------:R-:W-:Y:S02]  /*ab20*/  HADD2.F32 R66, -RZ, R133.H1_H1 ;  /* 0x30000085ff427230 */ /* 0x000fe40000004100 */
[----:B------:R-:W-:Y:S01]  /*ab30*/  FMUL.FTZ R68, R65, R68 ;  /* 0x0000004441447220 */ /* 0x000fe20000410000 */
[-C--:B------:R-:W-:Y:S01]  /*ab40*/  FFMA.FTZ R67, R62, R64.reuse, -R71 ;  /* 0x000000403e437223 */ /* 0x080fe20000010847 */
[----:B------:R-:W-:Y:S01]  /*ab50*/  FFMA.FTZ R72, R63, R64, R70 ;  /* 0x000000403f487223 */ /* 0x000fe20000010046 */
[-C--:B------:R-:W-:Y:S01]  /*ab60*/  FFMA.FTZ R64, R65, R66.reuse, -R82 ;  /* 0x0000004241407223 */ /* 0x080fe20000010852 */
[----:B------:R-:W-:Y:S01]  /*ab70*/  FFMA.FTZ R65, R69, R66, R68 ;  /* 0x0000004245417223 */ /* 0x000fe20000010044 */
[----:B------:R-:W-:-:S02]  /*ab80*/  F2FP.SATFINITE.E4M3.F32.PACK_AB_MERGE_C R63, R80, R77, RZ ;  /* 0x0000004d503f723e */ /* 0x000fc400048070ff */
[----:B------:R-:W-:Y:S02]  /*ab90*/  F2FP.F16.E4M3.UNPACK_B R68, R53 ;  /* 0x00000035ff44723e */ /* 0x000fe400020006ff */
[----:B------:R-:W-:Y:S02]  /*aba0*/  F2FP.F16.E4M3.UNPACK_B R71, R54 ;  /* 0x00000036ff47723e */ /* 0x000fe400020006ff */
[----:B------:R-:W-:Y:S01]  /*abb0*/  F2FP.F16.E4M3.UNPACK_B R66, R49 ;  /* 0x00000031ff42723e */ /* 0x000fe200020006ff */
[--C-:B------:R-:W-:Y:S01]  /*abc0*/  HADD2.F32 R69, -RZ, R68.reuse.H0_H0 ;  /* 0x20000044ff457230 */ /* 0x100fe20000004100 */
[----:B------:R-:W-:Y:S01]  /*abd0*/  F2FP.SATFINITE.E4M3.F32.PACK_AB_MERGE_C R63, R75, R74, R63 ;  /* 0x0000004a4b3f723e */ /* 0x000fe2000480703f */
[--C-:B------:R-:W-:Y:S01]  /*abe0*/  HADD2.F32 R74, -RZ, R71.reuse.H0_H0 ;  /* 0x20000047ff4a7230 */ /* 0x100fe20000004100 */
[----:B------:R-:W-:Y:S01]  /*abf0*/  F2FP.SATFINITE.E4M3.F32.PACK_AB_MERGE_C R62, R78, R79, RZ ;  /* 0x0000004f4e3e723e */ /* 0x000fe200048070ff */
[----:B------:R-:W-:Y:S01]  /*ac00*/  HADD2.F32 R68, -RZ, R68.H1_H1 ;  /* 0x30000044ff447230 */ /* 0x000fe20000004100 */
[----:B------:R-:W-:Y:S01]  /*ac10*/  F2FP.F16.E4M3.UNPACK_B R70, R52 ;  /* 0x00000034ff46723e */ /* 0x000fe200020006ff */
[----:B------:R-:W-:Y:S01]  /*ac20*/  HADD2.F32 R71, -RZ, R71.H1_H1 ;  /* 0x30000047ff477230 */ /* 0x000fe20000004100 */
[----:B------:R-:W-:Y:S01]  /*ac30*/  F2FP.SATFINITE.E4M3.F32.PACK_AB_MERGE_C R64, R64, R67, R81 ;  /* 0x000000434040723e */ /* 0x000fe20004807051 */
[----:B------:R-:W-:Y:S01]  /*ac40*/  HADD2.F32 R67, -RZ, R66.H0_H0 ;  /* 0x20000042ff437230 */ /* 0x000fe20000004100 */
[----:B------:R-:W-:Y:S01]  /*ac50*/  F2FP.SATFINITE.E4M3.F32.PACK_AB_MERGE_C R62, R76, R73, R62 ;  /* 0x000000494c3e723e */ /* 0x000fe2000480703e */
[----:B------:R-:W-:Y:S01]  /*ac60*/  FMUL.FTZ R76, R69, R74 ;  /* 0x0000004a454c7220 */ /* 0x000fe20000410000 */
[----:B------:R-:W-:Y:S01]  /*ac70*/  F2FP.SATFINITE.E4M3.F32.PACK_AB_MERGE_C R65, R65, R72, R83 ;  /* 0x000000484141723e */ /* 0x000fe20004807053 */
[----:B------:R-:W-:-:S02]  /*ac80*/  HADD2.F32 R72, -RZ, R70.H0_H0 ;  /* 0x20000046ff487230 */ /* 0x000fc40000004100 */
[----:B------:R-:W-:Y:S01]  /*ac90*/  FMUL.FTZ R74, R67, R74 ;  /* 0x0000004a434a7220 */ /* 0x000fe20000410000 */
[----:B------:R-:W-:Y:S02]  /*aca0*/  HADD2.F32 R66, -RZ, R66.H1_H1 ;  /* 0x30000042ff427230 */ /* 0x000fe40000004100 */
[----:B------:R-:W-:Y:S01]  /*acb0*/  FMUL.FTZ R73, R68, R71 ;  /* 0x0000004744497220 */ /* 0x000fe20000410000 */
[----:B------:R-:W-:Y:S01]  /*acc0*/  F2FP.F16.E4M3.UNPACK_B R49, R49.H1 ;  /* 0x00000031ff31723e */ /* 0x000fe200030006ff */
[-C--:B------:R-:W-:Y:S01]  /*acd0*/  FFMA.FTZ R74, R69, R72.reuse, R74 ;  /* 0x00000048454a7223 */ /* 0x080fe2000001004a */
[----:B------:R-:W-:Y:S02]  /*ace0*/  HADD2.F32 R69, -RZ, R70.H1_H1 ;  /* 0x30000046ff457230 */ /* 0x000fe40000004100 */
[----:B------:R-:W-:Y:S01]  /*acf0*/  FFMA.FTZ R76, R67, R72, -R76 ;  /* 0x00000048434c7223 */ /* 0x000fe2000001084c */
[----:B------:R-:W-:Y:S01]  /*ad00*/  FMUL.FTZ R71, R66, R71 ;  /* 0x0000004742477220 */ /* 0x000fe20000410000 */
[----:B------:R-:W-:Y:S01]  /*ad10*/  F2FP.F16.E4M3.UNPACK_B R67, R53.H1 ;  /* 0x00000035ff43723e */ /* 0x000fe200030006ff */
[----:B------:R-:W-:-:S02]  /*ad20*/  HADD2.F32 R53, -RZ, R49.H0_H0 ;  /* 0x20000031ff357230 */ /* 0x000fc40000004100 */
[-C--:B------:R-:W-:Y:S01]  /*ad30*/  FFMA.FTZ R75, R66, R69.reuse, -R73 ;  /* 0x00000045424b7223 */ /* 0x080fe20000010849 */
[----:B------:R-:W-:Y:S01]  /*ad40*/  F2FP.F16.E4M3.UNPACK_B R66, R54.H1 ;  /* 0x00000036ff42723e */ /* 0x000fe200030006ff */
[----:B------:R-:W-:Y:S01]  /*ad50*/  FFMA.FTZ R77, R68, R69, R71 ;  /* 0x00000045444d7223 */ /* 0x000fe20000010047 */
[--C-:B------:R-:W-:Y:S01]  /*ad60*/  HADD2.F32 R54, -RZ, R67.reuse.H0_H0 ;  /* 0x20000043ff367230 */ /* 0x100fe20000004100 */
[----:B------:R-:W-:Y:S01]  /*ad70*/  F2FP.F16.E4M3.UNPACK_B R52, R52.H1 ;  /* 0x00000034ff34723e */ /* 0x000fe200030006ff */
[----:B------:R-:W-:Y:S01]  /*ad80*/  HADD2.F32 R67, -RZ, R67.H1_H1 ;  /* 0x30000043ff437230 */ /* 0x000fe20000004100 */
[----:B------:R-:W-:Y:S01]  /*ad90*/  F2FP.F16.E4M3.UNPACK_B R71, R50.H1 ;  /* 0x00000032ff47723e */ /* 0x000fe200030006ff */
[--C-:B------:R-:W-:Y:S02]  /*ada0*/  HADD2.F32 R68, -RZ, R66.reuse.H0_H0 ;  /* 0x20000042ff447230 */ /* 0x100fe40000004100 */
[----:B------:R-:W-:Y:S02]  /*adb0*/  HADD2.F32 R70, -RZ, R66.H1_H1 ;  /* 0x30000042ff467230 */ /* 0x000fe40000004100 */
[----:B------:R-:W-:-:S02]  /*adc0*/  HADD2.F32 R49, -RZ, R49.H1_H1 ;  /* 0x30000031ff317230 */ /* 0x000fc40000004100 */
[CC--:B------:R-:W-:Y:S01]  /*add0*/  FMUL.FTZ R72, R54.reuse, R68.reuse ;  /* 0x0000004436487220 */ /* 0x0c0fe20000410000 */
[--C-:B------:R-:W-:Y:S02]  /*ade0*/  HADD2.F32 R66, -RZ, R52.reuse.H0_H0 ;  /* 0x20000034ff427230 */ /* 0x100fe40000004100 */
[----:B------:R-:W-:Y:S01]  /*adf0*/  FMUL.FTZ R69, R53, R68 ;  /* 0x0000004435457220 */ /* 0x000fe20000410000 */
[----:B------:R-:W-:Y:S02]  /*ae00*/  HADD2.F32 R52, -RZ, R52.H1_H1 ;  /* 0x30000034ff347230 */ /* 0x000fe40000004100 */
[-C--:B------:R-:W-:Y:S01]  /*ae10*/  FMUL.FTZ R68, R67, R70.reuse ;  /* 0x0000004643447220 */ /* 0x080fe20000410000 */
[C---:B------:R-:W-:Y:S01]  /*ae20*/  FMUL.FTZ R70, R49.reuse, R70 ;  /* 0x0000004631467220 */ /* 0x040fe20000410000 */
[----:B------:R-:W-:Y:S01]  /*ae30*/  FFMA.FTZ R79, R54, R66, R69 ;  /* 0x00000042364f7223 */ /* 0x000fe20000010045 */
[----:B------:R-:W-:Y:S01]  /*ae40*/  F2FP.F16.E4M3.UNPACK_B R54, R55 ;  /* 0x00000037ff36723e */ /* 0x000fe200020006ff */
[-C--:B------:R-:W-:Y:S01]  /*ae50*/  FFMA.FTZ R81, R49, R52.reuse, -R68 ;  /* 0x0000003431517223 */ /* 0x080fe20000010844 */
[----:B------:R-:W-:Y:S01]  /*ae60*/  FFMA.FTZ R80, R67, R52, R70 ;  /* 0x0000003443507223 */ /* 0x000fe20000010046 */
[----:B------:R-:W-:Y:S01]  /*ae70*/  F2FP.F16.E4M3.UNPACK_B R70, R50 ;  /* 0x00000032ff46723e */ /* 0x000fe200020006ff */
[----:B------:R-:W-:Y:S01]  /*ae80*/  FFMA.FTZ R78, R53, R66, -R72 ;  /* 0x00000042354e7223 */ /* 0x000fe20000010848 */
[-C--:B------:R-:W-:Y:S01]  /*ae90*/  F2FP.F16.E4M3.UNPACK_B R49, R51.reuse ;  /* 0x00000033ff31723e */ /* 0x080fe200020006ff */
[----:B------:R-:W-:Y:S01]  /*aea0*/  HADD2.F32 R66, -RZ, R54.H0_H0 ;  /* 0x20000036ff427230 */ /* 0x000fe20000004100 */
        /* <DEDUP_REMOVED lines=10> */
[C---:B------:R-:W-:Y:S01]  /*af50*/  FMUL.FTZ R73, R52.reuse, R73 ;  /* 0x0000004934497220 */ /* 0x040fe20000410000 */
        /* <DEDUP_REMOVED lines=17> */
[CC--:B------:R-:W-:Y:S01]  /*b070*/  FMUL.FTZ R52, R54.reuse, R70.reuse ;  /* 0x0000004636347220 */ /* 0x0c0fe20000410000 */
[----:B------:R-:W-:Y:S02]  /*b080*/  HADD2.F32 R50, -RZ, R50.H1_H1 ;  /* 0x30000032ff327230 */ /* 0x000fe40000004100 */
[----:B------:R-:W-:Y:S01]  /*b090*/  FMUL.FTZ R53, R49, R70 ;  /* 0x0000004631357220 */ /* 0x000fe20000410000 */
[----:B------:R-:W-:Y:S01]  /*b0a0*/  F2FP.SATFINITE.E4M3.F32.PACK_AB_MERGE_C R78, R81, R78, RZ ;  /* 0x0000004e514e723e */ /* 0x000fe200048070ff */
[-C--:B------:R-:W-:Y:S01]  /*b0b0*/  FFMA.FTZ R51, R51, R48.reuse, -R66 ;  /* 0x0000003033337223 */ /* 0x080fe20000010842 */
[----:B------:R-:W-:Y:S01]  /*b0c0*/  FFMA.FTZ R68, R55, R48, R68 ;  /* 0x0000003037447223 */ /* 0x000fe20000010044 */
[-C--:B------:R-:W-:Y:S01]  /*b0d0*/  FFMA.FTZ R52, R49, R50.reuse, -R52 ;  /* 0x0000003231347223 */ /* 0x080fe20000010834 */
[----:B------:R-:W-:Y:S01]  /*b0e0*/  FFMA.FTZ R50, R54, R50, R53 ;  /* 0x0000003236327223 */ /* 0x000fe20000010035 */
[----:B------:R-:W-:Y:S01]  /*b0f0*/  F2FP.SATFINITE.E4M3.F32.PACK_AB_MERGE_C R79, R80, R79, RZ ;  /* 0x0000004f504f723e */ /* 0x000fe200048070ff */
[----:B------:R-:W-:Y:S01]  /*b100*/  IMAD.MOV.U32 R48, RZ, RZ, R62 ;  /* 0x000000ffff307224 */ /* 0x000fe200078e003e */
[----:B------:R-:W-:Y:S01]  /*b110*/  F2FP.SATFINITE.E4M3.F32.PACK_AB_MERGE_C R51, R51, R82, RZ ;  /* 0x000000523333723e */ /* 0x000fe200048070ff */
[----:B------:R-:W-:Y:S01]  /*b120*/  IMAD.MOV.U32 R54, RZ, RZ, R65 ;  /* 0x000000ffff367224 */ /* 0x000fe200078e0041 */
[----:B------:R-:W-:-:S02]  /*b130*/  F2FP.SATFINITE.E4M3.F32.PACK_AB_MERGE_C R68, R68, R85, RZ ;  /* 0x000000554444723e */ /* 0x000fc400048070ff */
[----:B------:R-:W-:Y:S01]  /*b140*/  F2FP.SATFINITE.E4M3.F32.PACK_AB_MERGE_C R51, R52, R83, R51 ;  /* 0x000000533433723e */ /* 0x000fe20004807033 */
[----:B------:R-:W-:Y:S01]  /*b150*/  IMAD.MOV.U32 R52, RZ, RZ, R63 ;  /* 0x000000ffff347224 */ /* 0x000fe200078e003f */
[----:B------:R-:W-:Y:S02]  /*b160*/  F2FP.SATFINITE.E4M3.F32.PACK_AB_MERGE_C R55, R50, R73, R68 ;  /* 0x000000493237723e */ /* 0x000fe40004807044 */
[----:B------:R-:W-:Y:S02]  /*b170*/  F2FP.SATFINITE.E4M3.F32.PACK_AB_MERGE_C R49, R75, R76, R78 ;  /* 0x0000004c4b31723e */ /* 0x000fe4000480704e */
[----:B------:R-:W-:Y:S02]  /*b180*/  F2FP.SATFINITE.E4M3.F32.PACK_AB_MERGE_C R53, R77, R74, R79 ;  /* 0x0000004a4d35723e */ /* 0x000fe4000480704f */
[----:B------:R-:W-:-:S07]  /*b190*/  MOV R50, R64 ;  /* 0x0000004000327202 */ /* 0x000fce0000000f00 */
.L_x_413:
[----:B------:R-:W-:Y:S05]  /*b1a0*/  BSYNC B1 ;  /* 0x0000000000017941 */ /* 0x000fea0003800000 */
.L_x_412:
[----:B-1----:R3:W-:Y:S01]  /*b1b0*/  STG.E.128 desc[UR42][R58.64], R48 ;  /* 0x000000303a007986 */ /* 0x0027e2000c101d2a */
[----:B------:R-:W-:-:S13]  /*b1c0*/  ISETP.GE.AND P2, PT, R61, R137, PT ;  /* 0x000000893d00720c */ /* 0x000fda0003f46270 */
[----:B------:R-:W-:Y:S05]  /*b1d0*/  @P2 BRA `(.L_x_390) ;  /* 0x00000004006c2947 */ /* 0x000fea0003800000 */
[--C-:B---3--:R-:W-:Y:S02]  /*b1e0*/  SHF.R.S32.HI R48, RZ, 0x1f, R61.reuse ;  /* 0x0000001fff307819 */ /* 0x108fe4000001143d */
[----:B------:R-:W-:-:S04]  /*b1f0*/  IADD3 R61, P2, P3, R102, R120, R61 ;  /* 0x00000078663d7210 */ /* 0x000fc80007b5e03d */
[----:B------:R-:W-:Y:S02]  /*b200*/  IADD3.X R60, R41, R60, R48, P2, P3 ;  /* 0x0000003c293c7210 */ /* 0x000fe400017e6430 */
[----:B------:R-:W-:-:S05]  /*b210*/  IADD3 R56, P2, R61, R56, RZ ;  /* 0x000000383d387210 */ /* 0x000fca0007f5e0ff */
[----:B------:R-:W-:-:S05]  /*b220*/  IMAD.X R57, R60, 0x1, R57, P2 ;  /* 0x000000013c397824 */ /* 0x000fca00010e0639 */
[----:B--2---:R4:W-:Y:S01]  /*b230*/  STG.E.128 desc[UR42][R56.64], R52 ;  /* 0x0000003438007986 */ /* 0x0049e2000c101d2a */
[----:B------:R-:W-:Y:S05]  /*b240*/  BRA `(.L_x_390) ;  /* 0x0000000400507947 */ /* 0x000fea0003800000 */
.L_x_353:
[----:B------:R-:W-:-:S06]  /*b250*/  UISETP.NE.AND UP0, UPT, UR47, 0x3, UPT ;  /* 0x000000032f00788c */ /* 0x000fcc000bf05270 */
[----:B------:R-:W-:-:S13]  /*b260*/  PLOP3.LUT P5, PT, PT, PT, UP0, 0x80, 0x0 ;  /* 0x000000000000781c */ /* 0x000fda0003faf008 */
[----:B------:R-:W-:Y:S05]  /*b270*/  @!P5 BRA `(.L_x_414) ;  /* 0x000000000004d947 */ /* 0x000fea0003800000 */
[----:B------:R-:W-:Y:S01]  /*b280*/  BPT.TRAP 0x1 ;  /* 0x000000040000795c */ /* 0x000fe20000300000 */
.L_x_414:
[----:B------:R-:W-:Y:S01]  /*b290*/  IMAD R110, R232, 0x8, R22 ;  /* 0x00000008e86e7824 */ /* 0x000fe200078e0216 */
[----:B------:R-:W-:Y:S01]  /*b2a0*/  SHF.L.U32 R124, R234, 0x1f, RZ ;  /* 0x0000001fea7c7819 */ /* 0x000fe200000006ff */
[----:B------:R-:W-:Y:S01]  /*b2b0*/  IMAD R115, R25, -0x80, R2 ;  /* 0xffffff8019737824 */ /* 0x000fe200078e0202 */
[----:B------:R-:W-:Y:S01]  /*b2c0*/  BSSY B1, `(.L_x_415) ;  /* 0x0000006000017945 */ /* 0x000fe20003800000 */
[----:B------:R-:W-:Y:S01]  /*b2d0*/  SHF.R.S32.HI R48, RZ, 0x1f, R25 ;  /* 0x0000001fff307819 */ /* 0x000fe20000011419 */
[----:B------:R-:W0:Y:S01]  /*b2e0*/  SYNCS.PHASECHK.TRANS64.TRYWAIT P2, [R110+URZ+0x38890], R124 ;  /* 0x0388907c6e0075a7 */ /* 0x000e22000804017f */
[----:B------:R-:W-:Y:S01]  /*b2f0*/  IMAD R49, R3, R25, RZ ;  /* 0x0000001903317224 */ /* 0x000fe200078e02ff */
[----:B------:R-:W-:Y:S01]  /*b300*/  VIMNMX R115, R115, 0x80, PT ;  /* 0x0000008073737848 */ /* 0x000fe20003fe0100 */
[----:B0-----:R-:W-:Y:S06]  /*b310*/  @!P2 BRA `(.L_x_416) ;  /* 0x0000019400e4a947 */ /* 0x001fec0003800000 */
.L_x_661:
[----:B------:R-:W-:Y:S05]  /*b320*/  BSYNC B1 ;  /* 0x0000000000017941 */ /* 0x000fea0003800000 */
.L_x_415:
[----:B------:R-:W-:Y:S01]  /*b330*/  ISETP.GE.AND P2, PT, R23, R115, PT ;  /* 0x000000731700720c */ /* 0x000fe20003f46270 */
[----:B------:R-:W-:Y:S01]  /*b340*/  IMAD R49, R48, R129, R49 ;  /* 0x0000008130317224 */ /* 0x000fe200078e0231 */
[----:B------:R-:W-:Y:S01]  /*b350*/  BSSY B1, `(.L_x_417) ;  /* 0x000000e000017945 */ /* 0x000fe20003800000 */
[----:B------:R-:W-:-:S05]  /*b360*/  IMAD.WIDE.U32 R56, R129, R25, RZ ;  /* 0x0000001981387225 */ /* 0x000fca00078e00ff */
[----:B------:R-:W-:-:S05]  /*b370*/  IADD3 R63, R49, R57, RZ ;  /* 0x00000039313f7210 */ /* 0x000fca0007ffe0ff */
[----:B------:R-:W-:Y:S05]  /*b380*/  @P2 BRA `(.L_x_418) ;  /* 0x0000000000282947 */ /* 0x000fea0003800000 */
[----:B------:R-:W1:Y:S01]  /*b390*/  @!P0 LDS.128 R48, [R114+0x28400] ;  /* 0x0284000072308984 */ /* 0x000e620000000c00 */
[----:B------:R-:W2:Y:S03]  /*b3a0*/  @!P0 LDC.64 R58, c[0x0][0x2e8] ;  /* 0x0000ba00ff3a8b82 */ /* 0x000ea60000000a00 */
[----:B------:R-:W3:Y:S05]  /*b3b0*/  @!P1 LDS.128 R52, [R114+0x2c400] ;  /* 0x02c4000072349984 */ /* 0x000eea0000000c00 */
[----:B------:R-:W4:Y:S01]  /*b3c0*/  @!P1 LDC.64 R60, c[0x0][0x2e8] ;  /* 0x0000ba00ff3c9b82 */ /* 0x000f220000000a00 */
[----:B--2---:R-:W-:-:S04]  /*b3d0*/  @!P0 IADD3 R58, P2, P3, R56, R58, R39 ;  /* 0x0000003a383a8210 */ /* 0x004fc80007b5e027 */
[----:B------:R-:W-:Y:S02]  /*b3e0*/  @!P0 IADD3.X R59, R63, R59, R44, P2, P3 ;  /* 0x0000003b3f3b8210 */ /* 0x000fe400017e642c */
[----:B----4-:R-:W-:-:S04]  /*b3f0*/  @!P1 IADD3 R60, P2, P3, R43, R60, R56 ;  /* 0x0000003c2b3c9210 */ /* 0x010fc80007b5e038 */
[----:B------:R-:W-:Y:S01]  /*b400*/  @!P1 IADD3.X R61, R108, R61, R63, P2, P3 ;  /* 0x0000003d6c3d9210 */ /* 0x000fe200017e643f */
[----:B-1----:R1:W-:Y:S04]  /*b410*/  @!P0 STG.E.128 desc[UR42][R58.64], R48 ;  /* 0x000000303a008986 */ /* 0x0023e8000c101d2a */
[----:B---3--:R1:W-:Y:S04]  /*b420*/  @!P1 STG.E.128 desc[UR42][R60.64], R52 ;  /* 0x000000343c009986 */ /* 0x0083e8000c101d2a */
.L_x_418:
[----:B------:R-:W-:Y:S05]  /*b430*/  BSYNC B1 ;  /* 0x0000000000017941 */ /* 0x000fea0003800000 */
.L_x_417:
[----:B-1----:R-:W-:Y:S01]  /*b440*/  VIADD R48, R23, 0x20 ;  /* 0x0000002017307836 */ /* 0x002fe20000000000 */
[----:B------:R-:W-:Y:S04]  /*b450*/  BSSY B1, `(.L_x_419) ;  /* 0x000000f000017945 */ /* 0x000fe80003800000 */
[----:B------:R-:W-:-:S13]  /*b460*/  ISETP.GE.AND P2, PT, R48, R115, PT ;  /* 0x000000733000720c */ /* 0x000fda0003f46270 */
[----:B------:R-:W-:Y:S05]  /*b470*/  @P2 BRA `(.L_x_420) ;  /* 0x0000000000302947 */ /* 0x000fea0003800000 */
[----:B------:R-:W1:Y:S01]  /*b480*/  @!P0 LDC.64 R58, c[0x0][0x2e8] ;  /* 0x0000ba00ff3a8b82 */ /* 0x000e620000000a00 */
[----:B------:R-:W-:Y:S01]  /*b490*/  IADD3 R48, P2, R90, R56, RZ ;  /* 0x000000385a307210 */ /* 0x000fe20007f5e0ff */
[----:B------:R-:W-:Y:S04]  /*b4a0*/  @!P1 LDS.128 R52, [R114+0x2d400] ;  /* 0x02d4000072349984 */ /* 0x000fe80000000c00 */
[----:B------:R-:W-:Y:S02]  /*b4b0*/  IMAD.X R49, R63, 0x1, R91, P2 ;  /* 0x000000013f317824 */ /* 0x000fe400010e065b */
[----:B------:R-:W2:Y:S01]  /*b4c0*/  @!P1 LDC.64 R60, c[0x0][0x2e8] ;  /* 0x0000ba00ff3c9b82 */ /* 0x000ea20000000a00 */
[----:B-1----:R-:W-:-:S04]  /*b4d0*/  @!P0 IADD3 R58, P2, P3, R48, R58, R39 ;  /* 0x0000003a303a8210 */ /* 0x002fc80007b5e027 */
[----:B------:R-:W-:Y:S02]  /*b4e0*/  @!P0 IADD3.X R59, R49, R59, R44, P2, P3 ;  /* 0x0000003b313b8210 */ /* 0x000fe400017e642c */
[----:B--2---:R-:W-:-:S04]  /*b4f0*/  @!P1 IADD3 R60, P2, P3, R43, R60, R48 ;  /* 0x0000003c2b3c9210 */ /* 0x004fc80007b5e030 */
[----:B------:R-:W-:Y:S02]  /*b500*/  @!P1 IADD3.X R61, R108, R61, R49, P2, P3 ;  /* 0x0000003d6c3d9210 */ /* 0x000fe400017e6431 */
[----:B------:R-:W1:Y:S04]  /*b510*/  @!P0 LDS.128 R48, [R114+0x29400] ;  /* 0x0294000072308984 */ /* 0x000e680000000c00 */
[----:B-1----:R1:W-:Y:S04]  /*b520*/  @!P0 STG.E.128 desc[UR42][R58.64], R48 ;  /* 0x000000303a008986 */ /* 0x0023e8000c101d2a */
[----:B------:R1:W-:Y:S02]  /*b530*/  @!P1 STG.E.128 desc[UR42][R60.64], R52 ;  /* 0x000000343c009986 */ /* 0x0003e4000c101d2a */
.L_x_420:
[----:B------:R-:W-:Y:S05]  /*b540*/  BSYNC B1 ;  /* 0x0000000000017941 */ /* 0x000fea0003800000 */
.L_x_419:
[----:B-1----:R-:W-:Y:S01]  /*b550*/  VIADD R48, R23, 0x40 ;  /* 0x0000004017307836 */ /* 0x002fe20000000000 */
[----:B------:R-:W-:Y:S04]  /*b560*/  BSSY B1, `(.L_x_421) ;  /* 0x000000f000017945 */ /* 0x000fe80003800000 */
[----:B------:R-:W-:-:S13]  /*b570*/  ISETP.GE.AND P2, PT, R48, R115, PT ;  /* 0x000000733000720c */ /* 0x000fda0003f46270 */
[----:B------:R-:W-:Y:S05]  /*b580*/  @P2 BRA `(.L_x_422) ;  /* 0x0000000000302947 */ /* 0x000fea0003800000 */
[----:B------:R-:W1:Y:S01]  /*b590*/  @!P0 LDC.64 R58, c[0x0][0x2e8] ;  /* 0x0000ba00ff3a8b82 */ /* 0x000e620000000a00 */
[----:B------:R-:W-:Y:S01]  /*b5a0*/  LEA R48, P2, R104, R56, 0x6 ;  /* 0x0000003868307211 */ /* 0x000fe200078430ff */
[----:B------:R-:W-:Y:S03]  /*b5b0*/  @!P1 LDS.128 R52, [R114+0x2e400] ;  /* 0x02e4000072349984 */ /* 0x000fe60000000c00 */
[----:B------:R-:W-:-:S03]  /*b5c0*/  IADD3.X R49, R63, R33, RZ, P2, !PT ;  /* 0x000000213f317210 */ /* 0x000fc600017fe4ff */
        /* <DEDUP_REMOVED lines=8> */
.L_x_422:
[----:B------:R-:W-:Y:S05]  /*b650*/  BSYNC B1 ;  /* 0x0000000000017941 */ /* 0x000fea0003800000 */
.L_x_421:
[----:B-1----:R-:W-:-:S05]  /*b660*/  VIADD R48, R23, 0x60 ;  /* 0x0000006017307836 */ /* 0x002fca0000000000 */
[----:B------:R-:W-:-:S13]  /*b670*/  ISETP.GE.AND P2, PT, R48, R115, PT ;  /* 0x000000733000720c */ /* 0x000fda0003f46270 */
[----:B------:R-:W-:Y:S05]  /*b680*/  @P2 BRA `(.L_x_390) ;  /* 0x0000000000402947 */ /* 0x000fea0003800000 */
[----:B------:R-:W1:Y:S01]  /*b690*/  LDC.64 R50, c[0x0][0x300] ;  /* 0x0000c000ff327b82 */ /* 0x000e620000000a00 */
[----:B------:R-:W-:Y:S01]  /*b6a0*/  IMAD.MOV.U32 R58, RZ, RZ, R56 ;  /* 0x000000ffff3a7224 */ /* 0x000fe200078e0038 */
[----:B------:R-:W-:Y:S01]  /*b6b0*/  @!P1 LDS.128 R52, [R114+0x2f400] ;  /* 0x02f4000072349984 */ /* 0x000fe20000000c00 */
[----:B------:R-:W-:-:S05]  /*b6c0*/  IMAD.MOV.U32 R59, RZ, RZ, R63 ;  /* 0x000000ffff3b7224 */ /* 0x000fca00078e003f */
[----:B------:R-:W2:Y:S01]  /*b6d0*/  @!P0 LDC.64 R48, c[0x0][0x2e8] ;  /* 0x0000ba00ff308b82 */ /* 0x000ea20000000a00 */
[----:B-1----:R-:W-:-:S04]  /*b6e0*/  IMAD.WIDE.U32 R58, R50, 0x60, R58 ;  /* 0x00000060323a7825 */ /* 0x002fc800078e003a */
[----:B------:R-:W-:Y:S01]  /*b6f0*/  IMAD R51, R51, 0x60, RZ ;  /* 0x0000006033337824 */ /* 0x000fe200078e02ff */
[----:B--2---:R-:W-:-:S04]  /*b700*/  @!P0 IADD3 R56, P2, P3, R58, R48, R39 ;  /* 0x000000303a388210 */ /* 0x004fc80007b5e027 */
[----:B------:R-:W-:-:S04]  /*b710*/  IADD3 R51, R59, R51, RZ ;  /* 0x000000333b337210 */ /* 0x000fc80007ffe0ff */
[----:B------:R-:W-:Y:S02]  /*b720*/  @!P0 IADD3.X R57, R51, R49, R44, P2, P3 ;  /* 0x0000003133398210 */ /* 0x000fe400017e642c */
[----:B------:R-:W1:Y:S02]  /*b730*/  @!P1 LDC.64 R48, c[0x0][0x2e8] ;  /* 0x0000ba00ff309b82 */ /* 0x000e640000000a00 */
[----:B-1----:R-:W-:-:S04]  /*b740*/  @!P1 IADD3 R58, P2, P3, R43, R48, R58 ;  /* 0x000000302b3a9210 */ /* 0x002fc80007b5e03a */
[----:B------:R-:W-:Y:S02]  /*b750*/  @!P1 IADD3.X R59, R108, R49, R51, P2, P3 ;  /* 0x000000316c3b9210 */ /* 0x000fe400017e6433 */
[----:B------:R-:W1:Y:S04]  /*b760*/  @!P0 LDS.128 R48, [R114+0x2b400] ;  /* 0x02b4000072308984 */ /* 0x000e680000000c00 */
[----:B-1----:R1:W-:Y:S04]  /*b770*/  @!P0 STG.E.128 desc[UR42][R56.64], R48 ;  /* 0x0000003038008986 */ /* 0x0023e8000c101d2a */
[----:B------:R1:W-:Y:S02]  /*b780*/  @!P1 STG.E.128 desc[UR42][R58.64], R52 ;  /* 0x000000343a009986 */ /* 0x0003e4000c101d2a */
.L_x_390:
[----:B------:R-:W-:Y:S05]  /*b790*/  BSYNC B0 ;  /* 0x0000000000007941 */ /* 0x000fea0003800000 */
.L_x_352:
[----:B01234-:R-:W0:Y:S01]  /*b7a0*/  S2R R48, SR_TID.X ;  /* 0x0000000000307919 */ /* 0x01fe220000002100 */
[----:B------:R-:W-:Y:S01]  /*b7b0*/  @!PT LDS RZ, [RZ] ;  /* 0x00000000fffff984 */ /* 0x000fe20000000800 */
[----:B------:R-:W-:Y:S01]  /*b7c0*/  @!PT LDS RZ, [RZ] ;  /* 0x00000000fffff984 */ /* 0x000fe20000000800 */
[----:B------:R-:W-:Y:S01]  /*b7d0*/  @!PT LDS RZ, [RZ] ;  /* 0x00000000fffff984 */ /* 0x000fe20000000800 */
[----:B------:R-:W-:Y:S01]  /*b7e0*/  @!PT LDS RZ, [RZ] ;  /* 0x00000000fffff984 */ /* 0x000fe20000000800 */
[----:B------:R1:W-:Y:S06]  /*b7f0*/  MEMBAR.ALL.CTA ;  /* 0x0000000000007992 */ /* 0x0003ec0000008000 */
[----:B-1----:R-:W1:Y:S01]  /*b800*/  FENCE.VIEW.ASYNC.S ;  /* 0x00000000000073c6 */ /* 0x002e620000000000 */
[----:B------:R-:W-:Y:S05]  /*b810*/  WARPSYNC.ALL ;  /* 0x0000000000007948 */ /* 0x000fea0003800000 */
[----:B------:R-:W-:Y:S01]  /*b820*/  BSSY B0, `(.L_x_423) ;  /* 0x0000009000007945 */ /* 0x000fe20003800000 */
[----:B0-----:R-:W-:Y:S01]  /*b830*/  LOP3.LUT R48, R48, 0x7f, RZ, 0xc0, !PT ;  /* 0x0000007f30307812 */ /* 0x001fe200078ec0ff */
[----:B-1----:R0:W-:Y:S03]  /*b840*/  BAR.SYNC.DEFER_BLOCKING R128, 0x80 ;  /* 0x000200800000751d */ /* 0x0021e60000010000 */
[----:B------:R-:W-:-:S13]  /*b850*/  ISETP.NE.AND P2, PT, R48, RZ, PT ;  /* 0x000000ff3000720c */ /* 0x000fda0003f45270 */
[----:B------:R-:W-:-:S05]  /*b860*/  @!P2 VIADD R48, R110, 0x388a0 ;  /* 0x000388a06e30a836 */ /* 0x000fca0000000000 */
[----:B------:R-:W-:-:S04]  /*b870*/  @!P2 PRMT R48, RZ, 0x654, R48 ;  /* 0x00000654ff30a816 */ /* 0x000fc80000000030 */
[----:B------:R0:W-:Y:S01]  /*b880*/  @!P2 SYNCS.ARRIVE.TRANS64.RED.A1T0 RZ, [R48+URZ], RZ ;  /* 0x000000ff30ffa9a7 */ /* 0x0001e2000810043f */
[----:B------:R-:W-:Y:S05]  /*b890*/  @!P5 BRA `(.L_x_424) ;  /* 0x000000000004d947 */ /* 0x000fea0003800000 */
[----:B------:R-:W-:Y:S01]  /*b8a0*/  BPT.TRAP 0x1 ;  /* 0x000000040000795c */ /* 0x000fe20000300000 */
.L_x_424:
[----:B------:R-:W-:Y:S05]  /*b8b0*/  BSYNC B0 ;  /* 0x0000000000007941 */ /* 0x000fea0003800000 */
.L_x_423:
[----:B------:R-:W1:Y:S01]  /*b8c0*/  SYNCS.PHASECHK.TRANS64.TRYWAIT P3, [R110+URZ+0x388b0], R124 ;  /* 0x0388b07c6e0075a7 */ /* 0x000e62000806017f */
[----:B------:R-:W-:Y:S01]  /*b8d0*/  ULDC UR41, c[0x0][0x2f4] ;  /* 0x0000bd0000297ab9 */ /* 0x000fe20000000800 */
[----:B------:R-:W-:Y:S01]  /*b8e0*/  ULDC.64 UR36, c[0x0][0x328] ;  /* 0x0000ca0000247ab9 */ /* 0x000fe20000000a00 */
[----:B------:R-:W-:Y:S01]  /*b8f0*/  ULDC.64 UR38, c[0x0][0x318] ;  /* 0x0000c60000267ab9 */ /* 0x000fe20000000a00 */
[----:B------:R-:W-:Y:S04]  /*b900*/  BSSY B0, `(.L_x_425) ;  /* 0x0000002000007945 */ /* 0x000fe80003800000 */
[----:B-1----:R-:W-:Y:S05]  /*b910*/  @!P3 BRA `(.L_x_426) ;  /* 0x000001900078b947 */ /* 0x002fea0003800000 */
.L_x_662:
[----:B------:R-:W-:Y:S05]  /*b920*/  BSYNC B0 ;  /* 0x0000000000007941 */ /* 0x000fea0003800000 */
.L_x_425:
[----:B------:R-:W-:Y:S01]  /*b930*/  ISETP.GE.AND P3, PT, R23, R115, PT ;  /* 0x000000731700720c */ /* 0x000fe20003f66270 */
[----:B------:R-:W-:Y:S01]  /*b940*/  BSSY B0, `(.L_x_427) ;  /* 0x0000010000007945 */ /* 0x000fe20003800000 */
[----:B------:R-:W-:-:S11]  /*b950*/  IMAD.WIDE R52, R25, 0x80, R88 ;  /* 0x0000008019347825 */ /* 0x000fd600078e0258 */
[----:B------:R-:W-:Y:S05]  /*b960*/  @P3 BRA `(.L_x_428) ;  /* 0x0000000000343947 */ /* 0x000fea0003800000 */
[----:B0-----:R-:W-:Y:S02]  /*b970*/  IMAD.MOV.U32 R48, RZ, RZ, R100 ;  /* 0x000000ffff307224 */ /* 0x001fe400078e0064 */
[----:B------:R-:W-:Y:S02]  /*b980*/  IMAD.MOV.U32 R49, RZ, RZ, R109 ;  /* 0x000000ffff317224 */ /* 0x000fe400078e006d */
[----:B------:R-:W-:Y:S02]  /*b990*/  IMAD R51, R53, UR36, RZ ;  /* 0x0000002435337c24 */ /* 0x000fe4000f8e02ff */
[----:B------:R-:W-:-:S04]  /*b9a0*/  IMAD.WIDE.U32 R48, R52, UR36, R48 ;  /* 0x0000002434307c25 */ /* 0x000fc8000f8e0030 */
[----:B------:R-:W-:Y:S01]  /*b9b0*/  IMAD R51, R52, UR37, R51 ;  /* 0x0000002534337c24 */ /* 0x000fe2000f8e0233 */
[----:B------:R-:W-:-:S04]  /*b9c0*/  IADD3 R54, P3, R48, UR38, RZ ;  /* 0x0000002630367c10 */ /* 0x000fc8000ff7e0ff */
[----:B------:R-:W-:Y:S02]  /*b9d0*/  IADD3.X R55, R49, UR39, R51, P3, !PT ;  /* 0x0000002731377c10 */ /* 0x000fe40009ffe433 */
[----:B------:R-:W-:-:S13]  /*b9e0*/  ISETP.GE.AND P3, PT, R16, UR41, PT ;  /* 0x0000002910007c0c */ /* 0x000fda000bf66270 */
[----:B------:R-:W0:Y:S04]  /*b9f0*/  @!P3 LDS.128 R48, [R114+0x10400] ;  /* 0x010400007230b984 */ /* 0x000e280000000c00 */
[----:B0-----:R-:W-:Y:S01]  /*ba00*/  @!P3 STG.E.128 desc[UR42][R54.64], R48 ;  /* 0x000000303600b986 */ /* 0x001fe2000c101d2a */
[----:B------:R-:W-:-:S13]  /*ba10*/  ISETP.GE.AND P3, PT, R6, UR41, PT ;  /* 0x0000002906007c0c */ /* 0x000fda000bf66270 */
[----:B------:R-:W0:Y:S04]  /*ba20*/  @!P3 LDS.128 R48, [R114+0x14400] ;  /* 0x014400007230b984 */ /* 0x000e280000000c00 */
[----:B0-----:R2:W-:Y:S02]  /*ba30*/  @!P3 STG.E.128 desc[UR42][R54.64+0x80], R48 ;  /* 0x000080303600b986 */ /* 0x0015e4000c101d2a */
.L_x_428:
[----:B------:R-:W-:Y:S05]  /*ba40*/  BSYNC B0 ;  /* 0x0000000000007941 */ /* 0x000fea0003800000 */
.L_x_427:
[----:B0-2---:R-:W-:Y:S01]  /*ba50*/  IADD3 R48, R23, 0x20, RZ ;  /* 0x0000002017307810 */ /* 0x005fe20007ffe0ff */
[----:B------:R-:W-:Y:S03]  /*ba60*/  BSSY B0, `(.L_x_429) ;  /* 0x0000012000007945 */ /* 0x000fe60003800000 */
[----:B------:R-:W-:-:S13]  /*ba70*/  ISETP.GE.AND P3, PT, R48, R115, PT ;  /* 0x000000733000720c */ /* 0x000fda0003f66270 */
[----:B------:R-:W-:Y:S05]  /*ba80*/  @P3 BRA `(.L_x_430) ;  /* 0x00000000003c3947 */ /* 0x000fea0003800000 */
[----:B------:R-:W-:Y:S01]  /*ba90*/  IADD3 R51, P3, R52, 0x20, RZ ;  /* 0x0000002034337810 */ /* 0x000fe20007f7e0ff */
[----:B------:R-:W-:Y:S02]  /*baa0*/  IMAD.MOV.U32 R48, RZ, RZ, R100 ;  /* 0x000000ffff307224 */ /* 0x000fe400078e0064 */
[----:B------:R-:W-:Y:S02]  /*bab0*/  IMAD.MOV.U32 R49, RZ, RZ, R109 ;  /* 0x000000ffff317224 */ /* 0x000fe400078e006d */
[----:B------:R-:W-:Y:S02]  /*bac0*/  IMAD.X R50, RZ, RZ, R53, P3 ;  /* 0x000000ffff327224 */ /* 0x000fe400018e0635 */
[----:B------:R-:W-:-:S04]  /*bad0*/  IMAD.WIDE.U32 R48, R51, UR36, R48 ;  /* 0x0000002433307c25 */ /* 0x000fc8000f8e0030 */
[----:B------:R-:W-:Y:S01]  /*bae0*/  IMAD R50, R50, UR36, RZ ;  /* 0x0000002432327c24 */ /* 0x000fe2000f8e02ff */
[----:B------:R-:W-:-:S03]  /*baf0*/  IADD3 R54, P3, R48, UR38, RZ ;  /* 0x0000002630367c10 */ /* 0x000fc6000ff7e0ff */
[----:B------:R-:W-:-:S05]  /*bb00*/  IMAD R51, R51, UR37, R50 ;  /* 0x0000002533337c24 */ /* 0x000fca000f8e0232 */
[----:B------:R-:W-:Y:S02]  /*bb10*/  IADD3.X R55, R49, UR39, R51, P3, !PT ;  /* 0x0000002731377c10 */ /* 0x000fe40009ffe433 */
[----:B------:R-:W-:-:S13]  /*bb20*/  ISETP.GE.AND P3, PT, R16, UR41, PT ;  /* 0x0000002910007c0c */ /* 0x000fda000bf66270 */
[----:B------:R-:W0:Y:S04]  /*bb30*/  @!P3 LDS.128 R48, [R114+0x11400] ;  /* 0x011400007230b984 */ /* 0x000e280000000c00 */
[----:B0-----:R-:W-:Y:S01]  /*bb40*/  @!P3 STG.E.128 desc[UR42][R54.64], R48 ;  /* 0x000000303600b986 */ /* 0x001fe2000c101d2a */
[----:B------:R-:W-:-:S13]  /*bb50*/  ISETP.GE.AND P3, PT, R6, UR41, PT ;  /* 0x0000002906007c0c */ /* 0x000fda000bf66270 */
[----:B------:R-:W0:Y:S04]  /*bb60*/  @!P3 LDS.128 R48, [R114+0x15400] ;  /* 0x015400007230b984 */ /* 0x000e280000000c00 */
[----:B0-----:R0:W-:Y:S02]  /*bb70*/  @!P3 STG.E.128 desc[UR42][R54.64+0x80], R48 ;  /* 0x000080303600b986 */ /* 0x0011e4000c101d2a */
.L_x_430:
[----:B------:R-:W-:Y:S05]  /*bb80*/  BSYNC B0 ;  /* 0x0000000000007941 */ /* 0x000fea0003800000 */
.L_x_429:
[----:B0-----:R-:W-:Y:S01]  /*bb90*/  IADD3 R48, R23, 0x40, RZ ;  /* 0x0000004017307810 */ /* 0x001fe20007ffe0ff */
        /* <DEDUP_REMOVED lines=18> */
.L_x_432:
[----:B------:R-:W-:Y:S05]  /*bcc0*/  BSYNC B0 ;  /* 0x0000000000007941 */ /* 0x000fea0003800000 */
.L_x_431:
        /* <DEDUP_REMOVED lines=9> */
[----:B------:R-:W-:-:S04]  /*bd60*/  IMAD R52, R52, UR36, RZ ;  /* 0x0000002434347c24 */ /* 0x000fc8000f8e02ff */
        /* <DEDUP_REMOVED lines=9> */
.L_x_434:
[----:B------:R-:W-:Y:S05]  /*be00*/  BSYNC B0 ;  /* 0x0000000000007941 */ /* 0x000fea0003800000 */
.L_x_433:
[----:B------:R-:W-:Y:S01]  /*be10*/  @!PT LDS RZ, [RZ] ;  /* 0x00000000fffff984 */ /* 0x000fe20000000800 */
[----:B------:R-:W-:Y:S01]  /*be20*/  @!PT LDS RZ, [RZ] ;  /* 0x00000000fffff984 */ /* 0x000fe20000000800 */
[----:B------:R-:W-:Y:S01]  /*be30*/  @!PT LDS RZ, [RZ] ;  /* 0x00000000fffff984 */ /* 0x000fe20000000800 */
[----:B------:R-:W-:Y:S01]  /*be40*/  @!PT LDS RZ, [RZ] ;  /* 0x00000000fffff984 */ /* 0x000fe20000000800 */
[----:B------:R2:W-:Y:S06]  /*be50*/  MEMBAR.ALL.CTA ;  /* 0x0000000000007992 */ /* 0x0005ec0000008000 */
[----:B--2---:R-:W2:Y:S01]  /*be60*/  FENCE.VIEW.ASYNC.S ;  /* 0x00000000000073c6 */ /* 0x004ea20000000000 */
[----:B-1----:R-:W-:Y:S01]  /*be70*/  @!P2 IADD3 R110, R110, 0x388c0, RZ ;  /* 0x000388c06e6ea810 */ /* 0x002fe20007ffe0ff */
[----:B------:R-:W-:Y:S01]  /*be80*/  VIADD R232, R232, 0x1 ;  /* 0x00000001e8e87836 */ /* 0x000fe20000000000 */
[----:B--2---:R1:W-:Y:S01]  /*be90*/  BAR.SYNC.DEFER_BLOCKING R128, 0x80 ;  /* 0x000200800000751d */ /* 0x0043e20000010000 */
[----:B------:R-:W-:-:S02]  /*bea0*/  ISETP.NE.AND P3, PT, R111, RZ, PT ;  /* 0x000000ff6f00720c */ /* 0x000fc40003f65270 */
[----:B------:R-:W-:-:S04]  /*beb0*/  @!P2 PRMT R110, RZ, 0x654, R110 ;  /* 0x00000654ff6ea816 */ /* 0x000fc8000000006e */
[----:B------:R1:W-:Y:S01]  /*bec0*/  @!P2 SYNCS.ARRIVE.TRANS64.RED.A1T0 RZ, [R110+URZ], RZ ;  /* 0x000000ff6effa9a7 */ /* 0x0003e2000810043f */
[----:B------:R-:W-:-:S04]  /*bed0*/  ISETP.NE.AND P2, PT, R232, 0x2, PT ;  /* 0x00000002e800780c */ /* 0x000fc80003f45270 */
[----:B0-----:R-:W-:Y:S02]  /*bee0*/  SEL R49, RZ, 0x1, P2 ;  /* 0x00000001ff317807 */ /* 0x001fe40001000000 */
[----:B------:R-:W-:Y:S02]  /*bef0*/  SEL R232, R232, RZ, P2 ;  /* 0x000000ffe8e87207 */ /* 0x000fe40001000000 */
[----:B------:R-:W-:Y:S01]  /*bf00*/  LOP3.LUT R234, R234, R49, RZ, 0x3c, !PT ;  /* 0x00000031eaea7212 */ /* 0x000fe200078e3cff */
[----:B-1----:R-:W-:Y:S06]  /*bf10*/  @P3 BRA `(.L_x_435) ;  /* 0xffffff6400683947 */ /* 0x002fec000383ffff */
[----:B------:R-:W0:Y:S01]  /*bf20*/  S2R R48, SR_TID.X ;  /* 0x0000000000307919 */ /* 0x000e220000002100 */
[----:B------:R-:W-:Y:S02]  /*bf30*/  PLOP3.LUT P0, PT, PT, PT, PT, 0x8, 0x0 ;  /* 0x000000000000781c */ /* 0x000fe40003f0e170 */
[----:B0-----:R-:W-:-:S04]  /*bf40*/  SHF.R.U32.HI R48, RZ, 0x7, R48 ;  /* 0x00000007ff307819 */ /* 0x001fc80000011630 */
[----:B------:R-:W-:-:S13]  /*bf50*/  ISETP.NE.AND P3, PT, R48, 0x1, PT ;  /* 0x000000013000780c */ /* 0x000fda0003f65270 */
[----:B------:R-:W-:Y:S06]  /*bf60*/  @!P3 BAR.ARV 0x9, 0x100 ;  /* 0x024400000000bb1d */ /* 0x000fec0000002000 */
.L_x_347:
[----:B------:R-:W-:Y:S05]  /*bf70*/  @P0 BRA `(.L_x_436) ;  /* 0x00000000000c0947 */ /* 0x000fea0003800000 */
[----:B------:R-:W0:Y:S01]  /*bf80*/  FENCE.VIEW.ASYNC.G ;  /* 0x00000000000073c6 */ /* 0x000e220000000100 */
[----:B------:R-:W-:Y:S05]  /*bf90*/  WARPSYNC.ALL ;  /* 0x0000000000007948 */ /* 0x000fea0003800000 */
[----:B0-----:R-:W-:Y:S06]  /*bfa0*/  BAR.ARV 0xc, 0x180 ;  /* 0x0306000000007b1d */ /* 0x001fec0000002000 */
.L_x_436:
[----:B------:R-:W2:Y:S01]  /*bfb0*/  LDL R0, [R1+0x3c] ;  /* 0x00003c0001007983 */ /* 0x000ea20000100800 */
[----:B------:R-:W-:Y:S01]  /*bfc0*/  ULDC.64 UR6, c[0x0][0x998] ;  /* 0x0002660000067ab9 */ /* 0x000fe20000000a00 */
[----:B------:R-:W-:Y:S02]  /*bfd0*/  ULDC.64 UR4, c[0x0][0x990] ;  /* 0x0002640000047ab9 */ /* 0x000fe40000000a00 */
[----:B------:R-:W3:Y:S04]  /*bfe0*/  LDL R3, [R1+0x1c] ;  /* 0x00001c0001037983 */ /* 0x000ee80000100800 */
[----:B------:R-:W4:Y:S01]  /*bff0*/  LDL R14, [R1+0x8] ;  /* 0x00000800010e7983 */ /* 0x000f220000100800 */
[----:B------:R-:W-:Y:S02]  /*c000*/  ISETP.NE.U32.AND P1, PT, RZ, UR6, PT ;  /* 0x00000006ff007c0c */ /* 0x000fe4000bf25070 */
[----:B------:R-:W-:-:S02]  /*c010*/  ISETP.NE.U32.AND P0, PT, RZ, UR4, PT ;  /* 0x00000004ff007c0c */ /* 0x000fc4000bf05070 */
[----:B------:R-:W-:Y:S02]  /*c020*/  ISETP.NE.AND.EX P1, PT, RZ, UR7, PT, P1 ;  /* 0x00000007ff007c0c */ /* 0x000fe4000bf25310 */
[----:B------:R-:W-:-:S11]  /*c030*/  ISETP.NE.AND.EX P0, PT, RZ, UR5, PT, P0 ;  /* 0x00000005ff007c0c */ /* 0x000fd6000bf05300 */
[----:B------:R-:W2:Y:S08]  /*c040*/  @P1 LDC.64 R8, c[0x0][0x9b8] ;  /* 0x00026e00ff081b82 */ /* 0x000eb00000000a00 */
[----:B------:R-:W0:Y:S08]  /*c050*/  @P0 LDC.64 R6, c[0x0][0x9a8] ;  /* 0x00026a00ff060b82 */ /* 0x000e300000000a00 */
[----:B------:R-:W1:Y:S08]  /*c060*/  @P1 LDC.64 R10, c[0x0][0x9c0] ;  /* 0x00027000ff0a1b82 */ /* 0x000e700000000a00 */
[----:B------:R-:W1:Y:S01]  /*c070*/  @P0 LDC.64 R12, c[0x0][0x9b0] ;  /* 0x00026c00ff0c0b82 */ /* 0x000e620000000a00 */
[----:B--2---:R-:W-:-:S02]  /*c080*/  @P1 IMAD R2, R0, R8, RZ ;  /* 0x0000000800021224 */ /* 0x004fc400078e02ff */
[----:B0-----:R-:W-:Y:S02]  /*c090*/  @P0 IMAD R0, R0, R6, RZ ;  /* 0x0000000600000224 */ /* 0x001fe400078e02ff */
[C---:B---3--:R-:W-:Y:S02]  /*c0a0*/  @P1 IMAD R9, R3.reuse, R9, R2 ;  /* 0x0000000903091224 */ /* 0x048fe400078e0202 */
[----:B------:R-:W-:Y:S01]  /*c0b0*/  @P1 IMAD.WIDE.U32 R4, R3, R8, RZ ;  /* 0x0000000803041225 */ /* 0x000fe200078e00ff */
[----:B----4-:R-:W-:-:S03]  /*c0c0*/  @P1 SHF.R.S32.HI R15, RZ, 0x1f, R14 ;  /* 0x0000001fff0f1819 */ /* 0x010fc6000001140e */
[----:B------:R-:W-:Y:S01]  /*c0d0*/  @P1 IMAD.IADD R5, R5, 0x1, R9 ;  /* 0x0000000105051824 */ /* 0x000fe200078e0209 */
[----:B------:R-:W-:Y:S01]  /*c0e0*/  @P0 SHF.R.S32.HI R9, RZ, 0x1f, R14 ;  /* 0x0000001fff090819 */ /* 0x000fe2000001140e */
[C---:B------:R-:W-:Y:S02]  /*c0f0*/  @P0 IMAD R7, R3.reuse, R7, R0 ;  /* 0x0000000703070224 */ /* 0x040fe400078e0200 */
[----:B------:R-:W-:-:S04]  /*c100*/  @P0 IMAD.WIDE.U32 R2, R3, R6, RZ ;  /* 0x0000000603020225 */ /* 0x000fc800078e00ff */
[----:B-1----:R-:W-:Y:S02]  /*c110*/  @P1 IMAD R6, R15, R10, RZ ;  /* 0x0000000a0f061224 */ /* 0x002fe400078e02ff */
[----:B------:R-:W-:Y:S02]  /*c120*/  @P0 IMAD.IADD R3, R3, 0x1, R7 ;  /* 0x0000000103030824 */ /* 0x000fe400078e0207 */
[----:B------:R-:W-:Y:S02]  /*c130*/  @P0 IMAD R0, R9, R12, RZ ;  /* 0x0000000c09000224 */ /* 0x000fe400078e02ff */
[C---:B------:R-:W-:Y:S02]  /*c140*/  @P1 IMAD R11, R14.reuse, R11, R6 ;  /* 0x0000000b0e0b1224 */ /* 0x040fe400078e0206 */
[----:B------:R-:W-:-:S04]  /*c150*/  @P1 IMAD.WIDE.U32 R6, R14, R10, R4 ;  /* 0x0000000a0e061225 */ /* 0x000fc800078e0004 */
[C---:B------:R-:W-:Y:S01]  /*c160*/  @P0 IMAD R9, R14.reuse, R13, R0 ;  /* 0x0000000d0e090224 */ /* 0x040fe200078e0200 */
[----:B------:R-:W-:Y:S01]  /*c170*/  @P1 IADD3 R5, R7, R11, RZ ;  /* 0x0000000b07051210 */ /* 0x000fe20007ffe0ff */
[----:B------:R-:W-:Y:S01]  /*c180*/  @P0 IMAD.WIDE.U32 R2, R14, R12, R2 ;  /* 0x0000000c0e020225 */ /* 0x000fe200078e0002 */
[----:B------:R-:W-:-:S03]  /*c190*/  @P1 LEA R8, P3, R6, UR6, 0x2 ;  /* 0x0000000606081c11 */ /* 0x000fc6000f8610ff */
[----:B------:R-:W-:Y:S01]  /*c1a0*/  @P0 IMAD.IADD R3, R3, 0x1, R9 ;  /* 0x0000000103030824 */ /* 0x000fe200078e0209 */
[----:B------:R-:W-:Y:S01]  /*c1b0*/  @P0 LEA R4, P2, R2, UR4, 0x2 ;  /* 0x0000000402040c11 */ /* 0x000fe2000f8410ff */
[----:B------:R-:W-:Y:S01]  /*c1c0*/  IMAD.MOV.U32 R0, RZ, RZ, 0x3f800000 ;  /* 0x3f800000ff007424 */ /* 0x000fe200078e00ff */
[----:B------:R-:W-:Y:S01]  /*c1d0*/  @P1 LEA.HI.X R9, R6, UR7, R5, 0x2, P3 ;  /* 0x0000000706091c11 */ /* 0x000fe200098f1405 */
[----:B------:R-:W-:Y:S01]  /*c1e0*/  ULDC UR4, c[0x0][0x988] ;  /* 0x0002620000047ab9 */ /* 0x000fe20000000800 */
[----:B------:R-:W-:Y:S01]  /*c1f0*/  @P0 LEA.HI.X R5, R2, UR5, R3, 0x2, P2 ;  /* 0x0000000502050c11 */ /* 0x000fe200090f1403 */
[----:B------:R-:W-:Y:S02]  /*c200*/  IMAD.MOV.U32 R3, RZ, RZ, 0x3f800000 ;  /* 0x3f800000ff037424 */ /* 0x000fe400078e00ff */
[----:B------:R0:W2:Y:S04]  /*c210*/  @P1 LDG.E R0, desc[UR42][R8.64] ;  /* 0x0000002a08001981 */ /* 0x0000a8000c1e1900 */
[----:B------:R1:W2:Y:S01]  /*c220*/  @P0 LDG.E R3, desc[UR42][R4.64] ;  /* 0x0000002a04030981 */ /* 0x0002a2000c1e1900 */
[----:B------:R-:W-:-:S02]  /*c230*/  ISETP.GE.AND P1, PT, R125, 0x1, PT ;  /* 0x000000017d00780c */ /* 0x000fc40003f26270 */
[----:B------:R-:W-:Y:S02]  /*c240*/  CS2R R20, SRZ ;  /* 0x0000000000147805 */ /* 0x000fe4000001ff00 */
[----:B------:R-:W-:Y:S01]  /*c250*/  PLOP3.LUT P0, PT, PT, PT, PT, 0x80, 0x0 ;  /* 0x000000000000781c */ /* 0x000fe20003f0f070 */
[----:B------:R-:W-:Y:S01]  /*c260*/  IMAD.MOV.U32 R151, RZ, RZ, RZ ;  /* 0x000000ffff977224 */ /* 0x000fe200078e00ff */
[----:B------:R-:W-:Y:S02]  /*c270*/  CS2R R138, SRZ ;  /* 0x00000000008a7805 */ /* 0x000fe4000001ff00 */
[----:B------:R-:W-:Y:S01]  /*c280*/  CS2R R120, SRZ ;  /* 0x0000000000787805 */ /* 0x000fe2000001ff00 */
[----:B------:R-:W-:Y:S01]  /*c290*/  IMAD.MOV.U32 R146, RZ, RZ, RZ ;  /* 0x000000ffff927224 */ /* 0x000fe200078e00ff */
[----:B------:R-:W-:Y:S01]  /*c2a0*/  CS2R R134, SRZ ;  /* 0x0000000000867805 */ /* 0x000fe2000001ff00 */
[----:B------:R-:W-:Y:S01]  /*c2b0*/  IMAD.MOV.U32 R124, RZ, RZ, RZ ;  /* 0x000000ffff7c7224 */ /* 0x000fe200078e00ff */
[----:B------:R-:W-:-:S02]  /*c2c0*/  CS2R R116, SRZ ;  /* 0x0000000000747805 */ /* 0x000fc4000001ff00 */
[----:B------:R-:W-:Y:S02]  /*c2d0*/  MOV R112, RZ ;  /* 0x000000ff00707202 */ /* 0x000fe40000000f00 */
[----:B------:R-:W-:Y:S01]  /*c2e0*/  CS2R R104, SRZ ;  /* 0x0000000000687805 */ /* 0x000fe2000001ff00 */
[----:B------:R-:W-:Y:S01]  /*c2f0*/  IMAD.MOV.U32 R142, RZ, RZ, RZ ;  /* 0x000000ffff8e7224 */ /* 0x000fe200078e00ff */
[----:B------:R-:W-:Y:S02]  /*c300*/  CS2R R130, SRZ ;  /* 0x0000000000827805 */ /* 0x000fe4000001ff00 */
[----:B------:R-:W-:Y:S01]  /*c310*/  CS2R R108, SRZ ;  /* 0x00000000006c7805 */ /* 0x000fe2000001ff00 */
[----:B------:R-:W-:Y:S01]  /*c320*/  IMAD.MOV.U32 R159, RZ, RZ, RZ ;  /* 0x000000ffff9f7224 */ /* 0x000fe200078e00ff */
[----:B------:R-:W-:Y:S01]  /*c330*/  CS2R R100, SRZ ;  /* 0x0000000000647805 */ /* 0x000fe2000001ff00 */
[----:B------:R-:W-:Y:S01]  /*c340*/  IMAD.MOV.U32 R157, RZ, RZ, RZ ;  /* 0x000000ffff9d7224 */ /* 0x000fe200078e00ff */
[----:B------:R-:W-:-:S02]  /*c350*/  CS2R R126, SRZ ;  /* 0x00000000007e7805 */ /* 0x000fc4000001ff00 */
[----:B------:R-:W-:Y:S02]  /*c360*/  CS2R R96, SRZ ;  /* 0x0000000000607805 */ /* 0x000fe4000001ff00 */
[----:B------:R-:W-:Y:S02]  /*c370*/  MOV R122, RZ ;  /* 0x000000ff007a7202 */ /* 0x000fe40000000f00 */
[----:B------:R-:W-:Y:S02]  /*c380*/  CS2R R92, SRZ ;  /* 0x00000000005c7805 */ /* 0x000fe4000001ff00 */
[----:B------:R-:W-:Y:S01]  /*c390*/  CS2R R154, SRZ ;  /* 0x00000000009a7805 */ /* 0x000fe2000001ff00 */
[----:B------:R-:W-:Y:S01]  /*c3a0*/  IMAD.MOV.U32 R118, RZ, RZ, RZ ;  /* 0x000000ffff767224 */ /* 0x000fe200078e00ff */
[----:B------:R-:W-:Y:S01]  /*c3b0*/  CS2R R88, SRZ ;  /* 0x0000000000587805 */ /* 0x000fe2000001ff00 */
[----:B------:R-:W-:Y:S01]  /*c3c0*/  IMAD.MOV.U32 R114, RZ, RZ, RZ ;  /* 0x000000ffff727224 */ /* 0x000fe200078e00ff */
[----:B------:R-:W-:-:S02]  /*c3d0*/  CS2R R102, SRZ ;  /* 0x0000000000667805 */ /* 0x000fc4000001ff00 */
[----:B------:R-:W-:Y:S01]  /*c3e0*/  CS2R R84, SRZ ;  /* 0x0000000000547805 */ /* 0x000fe2000001ff00 */
[----:B------:R-:W-:Y:S01]  /*c3f0*/  IMAD.MOV.U32 R110, RZ, RZ, RZ ;  /* 0x000000ffff6e7224 */ /* 0x000fe200078e00ff */
[----:B------:R-:W-:Y:S02]  /*c400*/  CS2R R98, SRZ ;  /* 0x0000000000627805 */ /* 0x000fe4000001ff00 */
[----:B------:R-:W-:Y:S02]  /*c410*/  CS2R R80, SRZ ;  /* 0x0000000000507805 */ /* 0x000fe4000001ff00 */
[----:B------:R-:W-:Y:S01]  /*c420*/  MOV R106, RZ ;  /* 0x000000ff006a7202 */ /* 0x000fe20000000f00 */
[----:B------:R-:W-:Y:S01]  /*c430*/  IMAD.MOV.U32 R91, RZ, RZ, RZ ;  /* 0x000000ffff5b7224 */ /* 0x000fe200078e00ff */
[----:B------:R-:W-:Y:S02]  /*c440*/  CS2R R76, SRZ ;  /* 0x00000000004c7805 */ /* 0x000fe4000001ff00 */
[----:B------:R-:W-:-:S02]  /*c450*/  CS2R R94, SRZ ;  /* 0x00000000005e7805 */ /* 0x000fc4000001ff00 */
[----:B------:R-:W-:Y:S02]  /*c460*/  CS2R R72, SRZ ;  /* 0x0000000000487805 */ /* 0x000fe4000001ff00 */
[----:B------:R-:W-:Y:S02]  /*c470*/  CS2R R74, SRZ ;  /* 0x00000000004a7805 */ /* 0x000fe4000001ff00 */
[----:B------:R-:W-:Y:S01]  /*c480*/  CS2R R68, SRZ ;  /* 0x0000000000447805 */ /* 0x000fe2000001ff00 */
[----:B------:R-:W-:Y:S01]  /*c490*/  IMAD.MOV.U32 R79, RZ, RZ, RZ ;  /* 0x000000ffff4f7224 */ /* 0x000fe200078e00ff */
[----:B------:R-:W-:Y:S01]  /*c4a0*/  CS2R R64, SRZ ;  /* 0x0000000000407805 */ /* 0x000fe2000001ff00 */
[----:B------:R-:W-:Y:S01]  /*c4b0*/  IMAD.MOV.U32 R83, RZ, RZ, RZ ;  /* 0x000000ffff537224 */ /* 0x000fe200078e00ff */
[----:B------:R-:W-:Y:S02]  /*c4c0*/  CS2R R70, SRZ ;  /* 0x0000000000467805 */ /* 0x000fe4000001ff00 */
[----:B------:R-:W-:-:S02]  /*c4d0*/  CS2R R60, SRZ ;  /* 0x00000000003c7805 */ /* 0x000fc4000001ff00 */
[----:B------:R-:W-:Y:S02]  /*c4e0*/  MOV R87, RZ ;  /* 0x000000ff00577202 */ /* 0x000fe40000000f00 */
        /* <DEDUP_REMOVED lines=25> */
[----:B0-----:R-:W-:Y:S02]  /*c680*/  CS2R R8, SRZ ;  /* 0x0000000000087805 */ /* 0x001fe4000001ff00 */
[----:B------:R-:W-:Y:S02]  /*c690*/  CS2R R6, SRZ ;  /* 0x0000000000067805 */ /* 0x000fe4000001ff00 */
[----:B------:R-:W-:Y:S02]  /*c6a0*/  CS2R R140, SRZ ;  /* 0x00000000008c7805 */ /* 0x000fe4000001ff00 */
[----:B------:R-:W-:-:S02]  /*c6b0*/  CS2R R128, SRZ ;  /* 0x0000000000807805 */ /* 0x000fc4000001ff00 */
[----:B-1----:R-:W-:Y:S01]  /*c6c0*/  CS2R R4, SRZ ;  /* 0x0000000000047805 */ /* 0x002fe2000001ff00 */
[----:B--2---:R-:W-:Y:S01]  /*c6d0*/  FMUL.FTZ R2, R3, R0 ;  /* 0x0000000003027220 */ /* 0x004fe20000410000 */
[----:B------:R-:W-:Y:S01]  /*c6e0*/  MOV R0, RZ ;  /* 0x000000ff00007202 */ /* 0x000fe20000000f00 */
[----:B------:R-:W-:Y:S02]  /*c6f0*/  IMAD.MOV.U32 R3, RZ, RZ, RZ ;  /* 0x000000ffff037224 */ /* 0x000fe400078e00ff */
[----:B------:R-:W-:Y:S01]  /*c700*/  FMUL.FTZ R2, R2, UR4 ;  /* 0x0000000402027c20 */ /* 0x000fe20008410000 */
[----:B------:R-:W-:Y:S06]  /*c710*/  @!P1 BRA `(.L_x_437) ;  /* 0x000000d4005c9947 */ /* 0x000fec0003800000 */
[----:B------:R-:W0:Y:S01]  /*c720*/  S2R R26, SR_TID.X ;  /* 0x00000000001a7919 */ /* 0x000e220000002100 */
[----:B------:R-:W-:Y:S01]  /*c730*/  UMOV UR4, 0xffffffff ;  /* 0xffffffff00047882 */ /* 0x000fe20000000000 */
[----:B0-----:R-:W-:-:S05]  /*c740*/  VIADD R26, R26, 0xffffff80 ;  /* 0xffffff801a1a7836 */ /* 0x001fca0000000000 */
[----:B------:R-:W-:-:S04]  /*c750*/  SHF.R.S32.HI R32, RZ, 0x1f, R26 ;  /* 0x0000001fff207819 */ /* 0x000fc8000001141a */
[----:B------:R-:W-:-:S04]  /*c760*/  LEA.HI R13, R32, R26, RZ, 0x7 ;  /* 0x0000001a200d7211 */ /* 0x000fc800078f38ff */
[----:B------:R-:W-:Y:S01]  /*c770*/  SHF.R.S32.HI R13, RZ, 0x7, R13 ;  /* 0x00000007ff0d7819 */ /* 0x000fe2000001140d */
[----:B------:R-:W-:Y:S06]  /*c780*/  BRA.DIV UR4, `(.L_x_438) ;  /* 0x0000018204f07947 */ /* 0x000fec000b800000 */
[----:B------:R0:W1:Y:S02]  /*c790*/  SHFL.IDX PT, R236, R13, RZ, 0x1f ;  /* 0x00001fff0dec7589 */ /* 0x00006400000e0000 */
.L_x_665:
[----:B-1----:R-:W-:-:S04]  /*c7a0*/  LEA.HI R0, R236, R236, RZ, 0x1 ;  /* 0x000000ecec007211 */ /* 0x002fc800078f08ff */
[----:B------:R-:W-:Y:S02]  /*c7b0*/  LOP3.LUT R3, R0, 0x1e, RZ, 0xc0, !PT ;  /* 0x0000001e00037812 */ /* 0x000fe400078ec0ff */
[----:B------:R-:W-:-:S03]  /*c7c0*/  MOV R0, UR46 ;  /* 0x0000002e00007c02 */ /* 0x000fc60008000f00 */
[----:B------:R-:W-:Y:S01]  /*c7d0*/  IMAD.IADD R3, R236, 0x1, -R3 ;  /* 0x00000001ec037824 */ /* 0x000fe200078e0a03 */
[----:B------:R-:W-:-:S04]  /*c7e0*/  LOP3.LUT P0, RZ, R0, 0x3ff, RZ, 0xc0, !PT ;  /* 0x000003ff00ff7812 */ /* 0x000fc8000780c0ff */
[----:B------:R-:W-:Y:S02]  /*c7f0*/  LEA R3, R3, UR46, 0xd ;  /* 0x0000002e03037c11 */ /* 0x000fe4000f8e68ff */
[----:B------:R-:W-:Y:S02]  /*c800*/  P2R R24, PR, RZ, 0x1 ;  /* 0x00000001ff187803 */ /* 0x000fe40000000000 */
[----:B------:R-:W-:-:S04]  /*c810*/  SHF.R.U32.HI R3, RZ, 0x4, R3 ;  /* 0x00000004ff037819 */ /* 0x000fc80000011603 */
[----:B------:R-:W-:Y:S01]  /*c820*/  LOP3.LUT R30, R3, 0x3fff, RZ, 0xc0, !PT ;  /* 0x00003fff031e7812 */ /* 0x000fe200078ec0ff */
[----:B------:R-:W-:Y:S06]  /*c830*/  @!P0 BRA `(.L_x_439) ;  /* 0x0000000000408947 */ /* 0x000fec0003800000 */
[----:B------:R-:W-:Y:S01]  /*c840*/  MOV R0, 0x0 ;  /* 0x0000000000007802 */ /* 0x000fe20000000f00 */
[----:B------:R-:W-:Y:S01]  /*c850*/  ULDC.64 UR4, c[0x4][0xc0] ;  /* 0x0100300000047ab9 */ /* 0x000fe20000000a00 */
[----:B------:R-:W-:Y:S01]  /*c860*/  ULDC.64 UR6, c[0x4][0xc8] ;  /* 0x0100320000067ab9 */ /* 0x000fe20000000a00 */
[----:B------:R-:W-:Y:S01]  /*c870*/  IMAD.U32 R4, RZ, RZ, UR4 ;  /* 0x00000004ff047e24 */ /* 0x000fe2000f8e00ff */
[----:B------:R1:W2:Y:S01]  /*c880*/  LDC.64 R14, c[0x4][R0] ;  /* 0x01000000000e7b82 */ /* 0x0002a20000000a00 */
        /* <DEDUP_REMOVED lines=8> */
[----:B01----:R-:W-:-:S07]  /*c910*/  IMAD.MOV.U32 R13, RZ, RZ, RZ ;  /* 0x000000ffff0d7224 */ /* 0x003fce00078e00ff */
[----:B------:R-:W-:-:S07]  /*c920*/  LEPC R20, `(.L_x_439) ;  /* 0x000000001014794e */ /* 0x000fce0000000000 */
[----:B--2--5:R-:W-:Y:S05]  /*c930*/  CALL.ABS.NOINC R14 ;  /* 0x000000000e007343 */ /* 0x024fea0003c00000 */
.L_x_439:
[----:B------:R-:W-:Y:S02]  /*c940*/  ULDC UR4, c[0x0][0x3f4] ;  /* 0x0000fd0000047ab9 */ /* 0x000fe40000000800 */
[----:B------:R-:W-:-:S13]  /*c950*/  ISETP.LT.AND P0, PT, RZ, UR4, PT ;  /* 0x00000004ff007c0c */ /* 0x000fda000bf01270 */
[----:B------:R-:W-:Y:S05]  /*c960*/  @P0 BRA `(.L_x_440) ;  /* 0x0000000000400947 */ /* 0x000fea0003800000 */
[----:B------:R-:W-:-:S04]  /*c970*/  ULEA.HI UR4, UR45, UR45, URZ, 0x1 ;  /* 0x0000002d2d047291 */ /* 0x000fc8000f8f083f */
[----:B------:R-:W-:-:S04]  /*c980*/  ULOP3.LUT UR4, UR4, 0xfffffffe, URZ, 0xc0, !UPT ;  /* 0xfffffffe04047892 */ /* 0x000fc8000f8ec03f */
[----:B------:R-:W-:-:S06]  /*c990*/  UIADD3 UR4, UR45, -UR4, URZ ;  /* 0x800000042d047290 */ /* 0x000fcc000fffe03f */
[----:B------:R-:W-:-:S05]  /*c9a0*/  IMAD.U32 R3, RZ, RZ, UR4 ;  /* 0x00000004ff037e24 */ /* 0x000fca000f8e00ff */
[----:B------:R-:W-:-:S04]  /*c9b0*/  SHF.L.U32 R3, R3, 0x1f, RZ ;  /* 0x0000001f03037819 */ /* 0x000fc800000006ff */
[----:B------:R1:W2:Y:S03]  /*c9c0*/  SYNCS.PHASECHK.TRANS64.TRYWAIT P0, [R22+URZ+0x38800], R3 ;  /* 0x03880003160075a7 */ /* 0x0002a6000800017f */
[----:B--2---:R-:W-:Y:S05]  /*c9d0*/  @!P0 NANOSLEEP.SYNCS 0x989680 ;  /* 0x009896800000895d */ /* 0x004fea0003900000 */
[----:B------:R-:W2:Y:S01]  /*c9e0*/  @!P0 SYNCS.PHASECHK.TRANS64 P0, [R22+URZ+0x38800], R3 ;  /* 0x03880003160085a7 */ /* 0x000ea2000800007f */
[----:B------:R-:W-:Y:S04]  /*c9f0*/  BSSY B0, `(.L_x_441) ;  /* 0x0000006000007945 */ /* 0x000fe80003800000 */
[----:B--2---:R-:W-:Y:S05]  /*ca00*/  @P0 BRA `(.L_x_442) ;  /* 0x0000000000100947 */ /* 0x004fea0003800000 */
.L_x_443:
[----:B--2---:R2:W3:Y:S02]  /*ca10*/  SYNCS.PHASECHK.TRANS64.TRYWAIT P0, [R22+URZ+0x38800], R3 ;  /* 0x03880003160075a7 */ /* 0x0044e4000800017f */
[----:B---3--:R-:W-:Y:S05]  /*ca20*/  @!P0 NANOSLEEP.SYNCS 0x989680 ;  /* 0x009896800000895d */ /* 0x008fea0003900000 */
[----:B------:R-:W3:Y:S02]  /*ca30*/  @!P0 SYNCS.PHASECHK.TRANS64 P0, [R22+URZ+0x38800], R3 ;  /* 0x03880003160085a7 */ /* 0x000ee4000800007f */
[----:B---3--:R-:W-:Y:S05]  /*ca40*/  @!P0 BRA `(.L_x_443) ;  /* 0xfffffffc00f08947 */ /* 0x008fea000383ffff */
.L_x_442:
[----:B------:R-:W-:Y:S05]  /*ca50*/  BSYNC B0 ;  /* 0x0000000000007941 */ /* 0x000fea0003800000 */
.L_x_441:
[----:B------:R-:W-:Y:S05]  /*ca60*/  BRA `(.L_x_444) ;  /* 0x0000007000947947 */ /* 0x000fea0003800000 */
.L_x_440:
[----:B------:R-:W-:Y:S01]  /*ca70*/  ISETP.NE.AND P0, PT, R24, RZ, PT ;  /* 0x000000ff1800720c */ /* 0x000fe20003f05270 */
[----:B------:R-:W1:Y:S01]  /*ca80*/  LDC.64 R28, c[0x0][0x400] ;  /* 0x00010000ff1c7b82 */ /* 0x000e620000000a00 */
[----:B-----5:R-:W-:Y:S01]  /*ca90*/  SHF.R.S32.HI R0, RZ, 0x1f, R113 ;  /* 0x0000001fff007819 */ /* 0x020fe20000011471 */
[----:B------:R-:W-:Y:S01]  /*caa0*/  ULDC.64 UR4, c[0x0][0x3f8] ;  /* 0x0000fe0000047ab9 */ /* 0x000fe20000000a00 */
[----:B------:R-:W-:-:S03]  /*cab0*/  ULDC.64 UR6, c[0x0][0x408] ;  /* 0x0001020000067ab9 */ /* 0x000fc60000000a00 */
[C---:B------:R-:W-:Y:S02]  /*cac0*/  IMAD R4, R0.reuse, UR4, RZ ;  /* 0x0000000400047c24 */ /* 0x040fe4000f8e02ff */
[----:B------:R-:W2:Y:S01]  /*cad0*/  LDC.64 R24, c[0x0][0x3e8] ;  /* 0x0000fa00ff187b82 */ /* 0x000ea20000000a00 */
[----:B------:R-:W-:Y:S02]  /*cae0*/  IMAD R0, R0, UR6, RZ ;  /* 0x0000000600007c24 */ /* 0x000fe4000f8e02ff */
[C---:B------:R-:W-:Y:S02]  /*caf0*/  IMAD R3, R113.reuse, UR5, R4 ;  /* 0x0000000571037c24 */ /* 0x040fe4000f8e0204 */
[C---:B------:R-:W-:Y:S02]  /*cb00*/  IMAD R27, R113.reuse, UR7, R0 ;  /* 0x00000007711b7c24 */ /* 0x040fe4000f8e0200 */
[----:B-1----:R-:W-:-:S05]  /*cb10*/  IMAD.WIDE.U32 R28, R113, UR6, R28 ;  /* 0x00000006711c7c25 */ /* 0x002fca000f8e001c */
[----:B------:R-:W-:Y:S01]  /*cb20*/  IADD3 R27, R27, R29, RZ ;  /* 0x0000001d1b1b7210 */ /* 0x000fe20007ffe0ff */
[----:B--2---:R-:W-:-:S04]  /*cb30*/  IMAD.WIDE.U32 R24, R113, UR4, R24 ;  /* 0x0000000471187c25 */ /* 0x004fc8000f8e0018 */
[----:B------:R-:W-:Y:S01]  /*cb40*/  IMAD.IADD R26, R3, 0x1, R25 ;  /* 0x00000001031a7824 */ /* 0x000fe200078e0219 */
        /* <DEDUP_REMOVED lines=16> */
[----:B--2---:R-:W-:Y:S05]  /*cc50*/  CALL.ABS.NOINC R14 ;  /* 0x000000000e007343 */ /* 0x004fea0003c00000 */
.L_x_445:
[----:B------:R-:W2:Y:S01]  /*cc60*/  LDL R31, [R1+0x4] ;  /* 0x00000400011f7983 */ /* 0x000ea20000100800 */
[----:B------:R-:W-:Y:S01]  /*cc70*/  ULDC.U8 UR4, c[0x0][0x410] ;  /* 0x0001040000047ab9 */ /* 0x000fe20000000000 */
[----:B------:R-:W-:Y:S01]  /*cc80*/  BSSY B0, `(.L_x_446) ;  /* 0x00006fb000007945 */ /* 0x000fe20003800000 */
[----:B------:R-:W-:Y:S01]  /*cc90*/  ISETP.NE.AND P0, PT, RZ, UR4, PT ;  /* 0x00000004ff007c0c */ /* 0x000fe2000bf05270 */
[----:B--2---:R-:W-:-:S12]  /*cca0*/  IMAD R6, R31, 0x80, R23 ;  /* 0x000000801f067824 */ /* 0x004fd800078e0217 */
[----:B------:R-:W-:Y:S05]  /*ccb0*/  @!P0 BRA `(.L_x_447) ;  /* 0x0000003400a08947 */ /* 0x000fea0003800000 */
[----:B------:R-:W-:-:S03]  /*ccc0*/  UMOV UR4, 0xffffffff ;  /* 0xffffffff00047882 */ /* 0x000fc60000000000 */
[----:B------:R-:W-:Y:S05]  /*ccd0*/  BRA.DIV UR4, `(.L_x_448) ;  /* 0x0000017e04c47947 */ /* 0x000fea000b800000 */
[----:B------:R1:W2:Y:S04]  /*cce0*/  SHFL.IDX PT, R3, R24, RZ, 0x181f ;  /* 0x00181fff18037589 */ /* 0x0002a800000e0000 */
[----:B------:R1:W3:Y:S04]  /*ccf0*/  SHFL.IDX PT, R14, R28, RZ, 0x181f ;  /* 0x00181fff1c0e7589 */ /* 0x0002e800000e0000 */
[----:B------:R1:W4:Y:S04]  /*cd00*/  SHFL.IDX PT, R0, R26, RZ, 0x181f ;  /* 0x00181fff1a007589 */ /* 0x00032800000e0000 */
[----:B------:R1:W0:Y:S02]  /*cd10*/  SHFL.IDX PT, R4, R27, RZ, 0x181f ;  /* 0x00181fff1b047589 */ /* 0x00022400000e0000 */
.L_x_671:
[----:B------:R-:W-:Y:S01]  /*cd20*/  ULDC UR4, c[0x0][0x448] ;  /* 0x0001120000047ab9 */ /* 0x000fe20000000800 */
[----:B------:R-:W-:Y:S01]  /*cd30*/  BSSY B1, `(.L_x_449) ;  /* 0x000001b000017945 */ /* 0x000fe20003800000 */
[----:B------:R-:W-:Y:S01]  /*cd40*/  IMAD R119, R119, UR4, RZ ;  /* 0x0000000477777c24 */ /* 0x000fe2000f8e02ff */
[----:B------:R-:W-:Y:S02]  /*cd50*/  CS2R R10, SRZ ;  /* 0x00000000000a7805 */ /* 0x000fe4000001ff00 */
[----:B------:R-:W-:Y:S02]  /*cd60*/  CS2R R20, SRZ ;  /* 0x0000000000147805 */ /* 0x000fe4000001ff00 */
[----:B0-----:R-:W-:Y:S02]  /*cd70*/  CS2R R12, SRZ ;  /* 0x00000000000c7805 */ /* 0x001fe4000001ff00 */
[----:B------:R-:W-:Y:S02]  /*cd80*/  ISETP.GE.AND P0, PT, R6, R119, PT ;  /* 0x000000770600720c */ /* 0x000fe40003f06270 */
[----:B------:R-:W-:-:S11]  /*cd90*/  CS2R R6, SRZ ;  /* 0x0000000000067805 */ /* 0x000fd6000001ff00 */
[----:B------:R-:W-:Y:S05]  /*cda0*/  @P0 BRA `(.L_x_450) ;  /* 0x00000000004c0947 */ /* 0x000fea0003800000 */
[----:B------:R-:W-:Y:S01]  /*cdb0*/  ULDC UR4, c[0x0][0x3f4] ;  /* 0x0000fd0000047ab9 */ /* 0x000fe20000000800 */
[----:B------:R-:W-:Y:S02]  /*cdc0*/  SHF.R.S32.HI R7, RZ, 0x1f, R233 ;  /* 0x0000001fff077819 */ /* 0x000fe400000114e9 */
[----:B------:R-:W-:Y:S02]  /*cdd0*/  ISETP.GE.AND P4, PT, R18, UR4, PT ;  /* 0x0000000412007c0c */ /* 0x000fe4000bf86270 */
[----:B------:R-:W-:Y:S02]  /*cde0*/  ISETP.GE.AND P5, PT, R233, UR4, PT ;  /* 0x00000004e9007c0c */ /* 0x000fe4000bfa6270 */
[----:B------:R-:W-:Y:S02]  /*cdf0*/  SHF.R.S32.HI R5, RZ, 0x1f, R18 ;  /* 0x0000001fff057819 */ /* 0x000fe40000011412 */
[----:B------:R-:W-:-:S07]  /*ce00*/  CS2R R20, SRZ ;  /* 0x0000000000147805 */ /* 0x000fce000001ff00 */
[CC--:B-1-3--:R-:W-:Y:S02]  /*ce10*/  @!P4 IADD3 R24, P1, R18.reuse, R14.reuse, RZ ;  /* 0x0000000e1218c210 */ /* 0x0cafe40007f3e0ff */
[CC--:B--2---:R-:W-:Y:S02]  /*ce20*/  @!P5 IADD3 R26, P2, R233.reuse, R3.reuse, RZ ;  /* 0x00000003e91ad210 */ /* 0x0c4fe40007f5e0ff */
[----:B------:R-:W-:Y:S02]  /*ce30*/  @!P5 IADD3 R14, P3, R233, R14, RZ ;  /* 0x0000000ee90ed210 */ /* 0x000fe40007f7e0ff */
[----:B------:R-:W-:Y:S01]  /*ce40*/  @!P4 IADD3 R8, P0, R18, R3, RZ ;  /* 0x000000031208c210 */ /* 0x000fe20007f1e0ff */
[--C-:B----4-:R-:W-:Y:S01]  /*ce50*/  @!P5 IMAD.X R27, R0, 0x1, R7.reuse, P2 ;  /* 0x00000001001bd824 */ /* 0x110fe200010e0607 */
[C---:B------:R-:W-:Y:S01]  /*ce60*/  @!P4 IADD3.X R25, R4.reuse, R5, RZ, P1, !PT ;  /* 0x000000050419c210 */ /* 0x040fe20000ffe4ff */
[----:B------:R-:W-:Y:S01]  /*ce70*/  @!P5 IMAD.X R15, R4, 0x1, R7, P3 ;  /* 0x00000001040fd824 */ /* 0x000fe200018e0607 */
[----:B------:R-:W-:Y:S01]  /*ce80*/  CS2R R6, SRZ ;  /* 0x0000000000067805 */ /* 0x000fe2000001ff00 */
[----:B------:R-:W-:-:S02]  /*ce90*/  @!P4 IMAD.X R9, R0, 0x1, R5, P0 ;  /* 0x000000010009c824 */ /* 0x000fc400000e0605 */
[----:B------:R0:W5:Y:S04]  /*cea0*/  @!P4 LD.E.64 R12, desc[UR42][R24.64] ;  /* 0x0000002a180cc980 */ /* 0x000168000c101b00 */
[----:B------:R0:W5:Y:S04]  /*ceb0*/  @!P4 LD.E.64 R10, desc[UR42][R8.64] ;  /* 0x0000002a080ac980 */ /* 0x000168000c101b00 */
[----:B------:R0:W5:Y:S04]  /*cec0*/  @!P5 LD.E.64 R6, desc[UR42][R26.64] ;  /* 0x0000002a1a06d980 */ /* 0x000168000c101b00 */
[----:B------:R0:W5:Y:S02]  /*ced0*/  @!P5 LD.E.64 R20, desc[UR42][R14.64] ;  /* 0x0000002a0e14d980 */ /* 0x000164000c101b00 */
.L_x_450:
[----:B------:R-:W-:Y:S05]  /*cee0*/  BSYNC B1 ;  /* 0x0000000000017941 */ /* 0x000fea0003800000 */
.L_x_449:
[----:B------:R-:W-:Y:S01]  /*cef0*/  ULEA.HI UR4, UR45, UR45, URZ, 0x1 ;  /* 0x0000002d2d047291 */ /* 0x000fe2000f8f083f */
[----:B----45:R-:W-:Y:S01]  /*cf00*/  SHF.R.U32.HI R0, RZ, 0x8, R10 ;  /* 0x00000008ff007819 */ /* 0x030fe2000001160a */
[----:B01----:R-:W-:Y:S01]  /*cf10*/  IMAD R26, R31, -0x80, R119 ;  /* 0xffffff801f1a7824 */ /* 0x003fe200078e0277 */
[----:B------:R-:W-:Y:S01]  /*cf20*/  SHF.R.U32.HI R9, RZ, 0x8, R11 ;  /* 0x00000008ff097819 */ /* 0x000fe2000001160b */
[----:B------:R-:W-:Y:S01]  /*cf30*/  ULOP3.LUT UR4, UR4, 0xfffffffe, URZ, 0xc0, !UPT ;  /* 0xfffffffe04047892 */ /* 0x000fe2000f8ec03f */
[----:B--2---:R-:W-:Y:S01]  /*cf40*/  LOP3.LUT R3, R10, 0xff, RZ, 0xc0, !PT ;  /* 0x000000ff0a037812 */ /* 0x004fe200078ec0ff */
[----:B------:R-:W-:Y:S01]  /*cf50*/  BSSY B1, `(.L_x_451) ;  /* 0x000003b000017945 */ /* 0x000fe20003800000 */
[----:B------:R-:W-:Y:S01]  /*cf60*/  LOP3.LUT R0, R0, 0xff, RZ, 0xc0, !PT ;  /* 0x000000ff00007812 */ /* 0x000fe200078ec0ff */
[----:B------:R-:W-:Y:S01]  /*cf70*/  UIADD3 UR4, UR45, -UR4, URZ ;  /* 0x800000042d047290 */ /* 0x000fe2000fffe03f */
[----:B------:R-:W-:Y:S02]  /*cf80*/  LOP3.LUT R4, R11, 0xff, RZ, 0xc0, !PT ;  /* 0x000000ff0b047812 */ /* 0x000fe400078ec0ff */
[----:B------:R-:W-:-:S02]  /*cf90*/  LOP3.LUT R9, R9, 0xff, RZ, 0xc0, !PT ;  /* 0x000000ff09097812 */ /* 0x000fc400078ec0ff */
[----:B------:R-:W-:Y:S01]  /*cfa0*/  PRMT R5, R0, 0x7604, R3 ;  /* 0x0000760400057816 */ /* 0x000fe20000000003 */
[----:B------:R-:W-:Y:S01]  /*cfb0*/  IMAD.U32 R35, RZ, RZ, UR4 ;  /* 0x00000004ff237e24 */ /* 0x000fe2000f8e00ff */
[----:B------:R-:W-:Y:S02]  /*cfc0*/  SHF.R.U32.HI R0, RZ, 0x8, R6 ;  /* 0x00000008ff007819 */ /* 0x000fe40000011606 */
[----:B------:R-:W-:Y:S02]  /*cfd0*/  SHF.R.U32.HI R15, RZ, 0x8, R7 ;  /* 0x00000008ff0f7819 */ /* 0x000fe40000011607 */
[----:B------:R-:W-:Y:S02]  /*cfe0*/  SHF.L.U32 R35, R35, 0x1f, RZ ;  /* 0x0000001f23237819 */ /* 0x000fe400000006ff */
[----:B------:R-:W-:Y:S02]  /*cff0*/  PRMT R4, R9, 0x7604, R4 ;  /* 0x0000760409047816 */ /* 0x000fe40000000004 */
[----:B------:R-:W0:Y:S01]  /*d000*/  SYNCS.PHASECHK.TRANS64.TRYWAIT P0, [R22+URZ+0x38800], R35 ;  /* 0x03880023160075a7 */ /* 0x000e22000800017f */
[----:B------:R-:W-:-:S02]  /*d010*/  LOP3.LUT R8, R6, 0xff, RZ, 0xc0, !PT ;  /* 0x000000ff06087812 */ /* 0x000fc400078ec0ff */
[----:B------:R-:W-:Y:S02]  /*d020*/  SHF.R.U32.HI R3, RZ, 0x8, R12 ;  /* 0x00000008ff037819 */ /* 0x000fe4000001160c */
[----:B------:R-:W-:Y:S02]  /*d030*/  LOP3.LUT R9, R0, 0xff, RZ, 0xc0, !PT ;  /* 0x000000ff00097812 */ /* 0x000fe400078ec0ff */
[----:B---3--:R-:W-:Y:S02]  /*d040*/  LOP3.LUT R14, R7, 0xff, RZ, 0xc0, !PT ;  /* 0x000000ff070e7812 */ /* 0x008fe400078ec0ff */
[----:B------:R-:W-:Y:S02]  /*d050*/  LOP3.LUT R15, R15, 0xff, RZ, 0xc0, !PT ;  /* 0x000000ff0f0f7812 */ /* 0x000fe400078ec0ff */
[----:B------:R-:W-:Y:S02]  /*d060*/  SHF.R.U32.HI R0, RZ, 0x8, R20 ;  /* 0x00000008ff007819 */ /* 0x000fe40000011614 */
[----:B------:R-:W-:-:S02]  /*d070*/  LOP3.LUT R24, R12, 0xff, RZ, 0xc0, !PT ;  /* 0x000000ff0c187812 */ /* 0x000fc400078ec0ff */
[----:B------:R-:W-:Y:S02]  /*d080*/  LOP3.LUT R3, R3, 0xff, RZ, 0xc0, !PT ;  /* 0x000000ff03037812 */ /* 0x000fe400078ec0ff */
[----:B------:R-:W-:Y:S02]  /*d090*/  PRMT R9, R9, 0x7604, R8 ;  /* 0x0000760409097816 */ /* 0x000fe40000000008 */
[----:B------:R-:W-:Y:S02]  /*d0a0*/  SHF.R.U32.HI R8, RZ, 0x8, R13 ;  /* 0x00000008ff087819 */ /* 0x000fe4000001160d */
[----:B------:R-:W-:Y:S02]  /*d0b0*/  PRMT R14, R15, 0x7604, R14 ;  /* 0x000076040f0e7816 */ /* 0x000fe4000000000e */
[----:B------:R-:W-:Y:S02]  /*d0c0*/  LOP3.LUT R15, R20, 0xff, RZ, 0xc0, !PT ;  /* 0x000000ff140f7812 */ /* 0x000fe400078ec0ff */
[----:B------:R-:W-:-:S02]  /*d0d0*/  LOP3.LUT R0, R0, 0xff, RZ, 0xc0, !PT ;  /* 0x000000ff00007812 */ /* 0x000fc400078ec0ff */
[----:B------:R-:W-:Y:S02]  /*d0e0*/  PRMT R27, R3, 0x7604, R24 ;  /* 0x00007604031b7816 */ /* 0x000fe40000000018 */
[----:B------:R-:W-:Y:S02]  /*d0f0*/  LOP3.LUT R3, R13, 0xff, RZ, 0xc0, !PT ;  /* 0x000000ff0d037812 */ /* 0x000fe400078ec0ff */
[----:B------:R-:W-:Y:S02]  /*d100*/  LOP3.LUT R8, R8, 0xff, RZ, 0xc0, !PT ;  /* 0x000000ff08087812 */ /* 0x000fe400078ec0ff */
[----:B------:R-:W-:Y:S02]  /*d110*/  PRMT R31, R0, 0x7604, R15 ;  /* 0x00007604001f7816 */ /* 0x000fe4000000000f */
[----:B------:R-:W-:Y:S02]  /*d120*/  SHF.R.U32.HI R15, RZ, 0x10, R7 ;  /* 0x00000010ff0f7819 */ /* 0x000fe40000011607 */
[----:B------:R-:W-:-:S02]  /*d130*/  SHF.R.U32.HI R25, RZ, 0x8, R21 ;  /* 0x00000008ff197819 */ /* 0x000fc40000011615 */
[----:B------:R-:W-:Y:S01]  /*d140*/  PRMT R8, R8, 0x7604, R3 ;  /* 0x0000760408087816 */ /* 0x000fe20000000003 */
[----:B------:R-:W-:Y:S01]  /*d150*/  IMAD.U32 R15, R15, 0x10000, RZ ;  /* 0x000100000f0f7824 */ /* 0x000fe200078e00ff */
[----:B------:R-:W-:Y:S02]  /*d160*/  SHF.R.U32.HI R29, RZ, 0x10, R13 ;  /* 0x00000010ff1d7819 */ /* 0x000fe4000001160d */
[----:B------:R-:W-:Y:S02]  /*d170*/  SHF.R.U32.HI R3, RZ, 0x10, R11 ;  /* 0x00000010ff037819 */ /* 0x000fe4000001160b */
[----:B------:R-:W-:Y:S01]  /*d180*/  LOP3.LUT R24, R21, 0xff, RZ, 0xc0, !PT ;  /* 0x000000ff15187812 */ /* 0x000fe200078ec0ff */
[----:B------:R-:W-:Y:S01]  /*d190*/  IMAD.U32 R29, R29, 0x10000, RZ ;  /* 0x000100001d1d7824 */ /* 0x000fe200078e00ff */
[----:B------:R-:W-:Y:S02]  /*d1a0*/  LOP3.LUT R25, R25, 0xff, RZ, 0xc0, !PT ;  /* 0x000000ff19197812 */ /* 0x000fe400078ec0ff */
[----:B------:R-:W-:-:S02]  /*d1b0*/  SHF.R.U32.HI R33, RZ, 0x10, R21 ;  /* 0x00000010ff217819 */ /* 0x000fc40000011615 */
[----:B------:R-:W-:Y:S02]  /*d1c0*/  SHF.L.U32 R3, R3, 0x10, RZ ;  /* 0x0000001003037819 */ /* 0x000fe400000006ff */
[----:B------:R-:W-:Y:S01]  /*d1d0*/  PRMT R24, R25, 0x7604, R24 ;  /* 0x0000760419187816 */ /* 0x000fe20000000018 */
[----:B------:R-:W-:Y:S01]  /*d1e0*/  IMAD.U32 R33, R33, 0x10000, RZ ;  /* 0x0001000021217824 */ /* 0x000fe200078e00ff */
[----:B------:R-:W-:Y:S02]  /*d1f0*/  LOP3.LUT R5, R5, 0xff0000, R10, 0xf8, !PT ;  /* 0x00ff000005057812 */ /* 0x000fe400078ef80a */
[----:B------:R-:W-:Y:S02]  /*d200*/  LOP3.LUT R3, R4, 0xff0000, R3, 0xf8, !PT ;  /* 0x00ff000004037812 */ /* 0x000fe400078ef803 */
[----:B------:R-:W-:Y:S02]  /*d210*/  LOP3.LUT R25, R14, 0xff0000, R15, 0xf8, !PT ;  /* 0x00ff00000e197812 */ /* 0x000fe400078ef80f */
[----:B------:R-:W-:-:S02]  /*d220*/  VIMNMX R0, R26, 0x80, PT ;  /* 0x000000801a007848 */ /* 0x000fc40003fe0100 */
[----:B------:R-:W-:Y:S02]  /*d230*/  LOP3.LUT R29, R8, 0xff0000, R29, 0xf8, !PT ;  /* 0x00ff0000081d7812 */ /* 0x000fe400078ef81d */
[----:B------:R-:W-:Y:S02]  /*d240*/  LOP3.LUT R15, R9, 0xff0000, R6, 0xf8, !PT ;  /* 0x00ff0000090f7812 */ /* 0x000fe400078ef806 */
[----:B------:R-:W-:Y:S02]  /*d250*/  LOP3.LUT R27, R27, 0xff0000, R12, 0xf8, !PT ;  /* 0x00ff00001b1b7812 */ /* 0x000fe400078ef80c */
[----:B------:R-:W-:Y:S02]  /*d260*/  LOP3.LUT R9, R5, 0xff000000, R10, 0xf8, !PT ;  /* 0xff00000005097812 */ /* 0x000fe400078ef80a */
[----:B------:R-:W-:Y:S02]  /*d270*/  LOP3.LUT R10, R3, 0xff000000, R11, 0xf8, !PT ;  /* 0xff000000030a7812 */ /* 0x000fe400078ef80b */
[----:B------:R-:W-:-:S02]  /*d280*/  LOP3.LUT R33, R24, 0xff0000, R33, 0xf8, !PT ;  /* 0x00ff000018217812 */ /* 0x000fc400078ef821 */
[----:B------:R-:W-:Y:S02]  /*d290*/  ISETP.GE.AND P1, PT, R23, R0, PT ;  /* 0x000000001700720c */ /* 0x000fe40003f26270 */
[----:B------:R-:W-:Y:S02]  /*d2a0*/  LOP3.LUT R3, R15, 0xff000000, R6, 0xf8, !PT ;  /* 0xff0000000f037812 */ /* 0x000fe400078ef806 */
[----:B------:R-:W-:Y:S02]  /*d2b0*/  LOP3.LUT R8, R25, 0xff000000, R7, 0xf8, !PT ;  /* 0xff00000019087812 */ /* 0x000fe400078ef807 */
[----:B------:R-:W-:Y:S02]  /*d2c0*/  LOP3.LUT R12, R27, 0xff000000, R12, 0xf8, !PT ;  /* 0xff0000001b0c7812 */ /* 0x000fe400078ef80c */
[----:B------:R-:W-:Y:S02]  /*d2d0*/  LOP3.LUT R14, R29, 0xff000000, R13, 0xf8, !PT ;  /* 0xff0000001d0e7812 */ /* 0x000fe400078ef80d */
[----:B------:R-:W-:Y:S01]  /*d2e0*/  LOP3.LUT R11, R31, 0xff0000, R20, 0xf8, !PT ;  /* 0x00ff00001f0b7812 */ /* 0x000fe200078ef814 */
[----:B0-----:R-:W-:Y:S06]  /*d2f0*/  @!P0 BRA `(.L_x_452) ;  /* 0x0000017800ac8947 */ /* 0x001fec0003800000 */
.L_x_672:
[----:B------:R-:W-:Y:S05]  /*d300*/  BSYNC B1 ;  /* 0x0000000000017941 */ /* 0x000fea0003800000 */
.L_x_451:
[----:B------:R-:W-:Y:S01]  /*d310*/  BSSY B1, `(.L_x_453) ;  /* 0x00000c0000017945 */ /* 0x000fe20003800000 */
[----:B------:R-:W-:Y:S02]  /*d320*/  LOP3.LUT R11, R11, 0xff000000, R20, 0xf8, !PT ;  /* 0xff0000000b0b7812 */ /* 0x000fe400078ef814 */
[----:B------:R-:W-:Y:S01]  /*d330*/  LOP3.LUT R13, R33, 0xff000000, R21, 0xf8, !PT ;  /* 0xff000000210d7812 */ /* 0x000fe200078ef815 */
[----:B------:R-:W-:Y:S06]  /*d340*/  @P1 BRA `(.L_x_454) ;  /* 0x0000000800f01947 */ /* 0x000fec0003800000 */
[----:B------:R1:W5:Y:S01]  /*d350*/  LDL R39, [R1+0x30] ;  /* 0x0000300001277983 */ /* 0x0003620000100800 */
[----:B------:R-:W2:Y:S01]  /*d360*/  LDC R4, c[0x0][0x3f4] ;  /* 0x0000fd00ff047b82 */ /* 0x000ea20000000800 */
[----:B------:R-:W-:Y:S01]  /*d370*/  BSSY B2, `(.L_x_455) ;  /* 0x000005e000027945 */ /* 0x000fe20003800000 */
[-C--:B--2---:R-:W-:Y:S02]  /*d380*/  ISETP.GE.AND P0, PT, R18, R4.reuse, PT ;  /* 0x000000041200720c */ /* 0x084fe40003f06270 */
[----:B------:R-:W-:-:S11]  /*d390*/  ISETP.GE.AND P1, PT, R233, R4, PT ;  /* 0x00000004e900720c */ /* 0x000fd60003f26270 */
[----:B-1----:R-:W-:Y:S05]  /*d3a0*/  @P0 BRA `(.L_x_456) ;  /* 0x0000000400680947 */ /* 0x002fea0003800000 */
[----:B-----5:R-:W1:Y:S01]  /*d3b0*/  LDS.128 R4, [R39+0x20400] ;  /* 0x0204000027047984 */ /* 0x020e620000000c00 */
[----:B------:R-:W-:Y:S02]  /*d3c0*/  F2FP.F16.E4M3.UNPACK_B R28, R12 ;  /* 0x0000000cff1c723e */ /* 0x000fe400020006ff */
[----:B------:R-:W-:-:S03]  /*d3d0*/  F2FP.F16.E4M3.UNPACK_B R26, R9 ;  /* 0x00000009ff1a723e */ /* 0x000fc600020006ff */
[----:B------:R-:W-:Y:S02]  /*d3e0*/  HADD2.F32 R29, -RZ, R28.H1_H1 ;  /* 0x3000001cff1d7230 */ /* 0x000fe40000004100 */
[----:B------:R-:W-:Y:S02]  /*d3f0*/  HADD2.F32 R27, -RZ, R26.H1_H1 ;  /* 0x3000001aff1b7230 */ /* 0x000fe40000004100 */
[----:B------:R-:W-:Y:S02]  /*d400*/  HADD2.F32 R28, -RZ, R28.H0_H0 ;  /* 0x2000001cff1c7230 */ /* 0x000fe40000004100 */
[----:B------:R-:W-:Y:S01]  /*d410*/  HADD2.F32 R26, -RZ, R26.H0_H0 ;  /* 0x2000001aff1a7230 */ /* 0x000fe20000004100 */
[-C--:B-1----:R-:W-:Y:S02]  /*d420*/  F2FP.F16.E4M3.UNPACK_B R15, R4.reuse.H1 ;  /* 0x00000004ff0f723e */ /* 0x082fe400030006ff */
[-C--:B------:R-:W-:Y:S02]  /*d430*/  F2FP.F16.E4M3.UNPACK_B R21, R5.reuse ;  /* 0x00000005ff15723e */ /* 0x080fe400020006ff */
[----:B------:R-:W-:Y:S01]  /*d440*/  F2FP.F16.E4M3.UNPACK_B R24, R5.H1 ;  /* 0x00000005ff18723e */ /* 0x000fe200030006ff */
[--C-:B------:R-:W-:Y:S01]  /*d450*/  HADD2.F32 R20, -RZ, R15.reuse.H0_H0 ;  /* 0x2000000fff147230 */ /* 0x100fe20000004100 */
[----:B------:R-:W-:Y:S01]  /*d460*/  F2FP.F16.E4M3.UNPACK_B R4, R4 ;  /* 0x00000004ff04723e */ /* 0x000fe200020006ff */
[----:B------:R-:W-:Y:S01]  /*d470*/  HADD2.F32 R15, -RZ, R15.H1_H1 ;  /* 0x3000000fff0f7230 */ /* 0x000fe20000004100 */
[----:B------:R-:W-:-:S02]  /*d480*/  F2FP.F16.E4M3.UNPACK_B R25, R6 ;  /* 0x00000006ff19723e */ /* 0x000fc400020006ff */
[----:B------:R-:W-:Y:S02]  /*d490*/  F2FP.F16.E4M3.UNPACK_B R6, R6.H1 ;  /* 0x00000006ff06723e */ /* 0x000fe400030006ff */
[C---:B------:R-:W-:Y:S01]  /*d4a0*/  FMUL.FTZ R5, R15.reuse, R29 ;  /* 0x0000001d0f057220 */ /* 0x040fe20000410000 */
[----:B------:R-:W-:Y:S01]  /*d4b0*/  FMUL.FTZ R32, R15, R27 ;  /* 0x0000001b0f207220 */ /* 0x000fe20000410000 */
[----:B------:R-:W-:Y:S02]  /*d4c0*/  F2FP.F16.E4M3.UNPACK_B R15, R7 ;  /* 0x00000007ff0f723e */ /* 0x000fe400020006ff */
[C---:B------:R-:W-:Y:S01]  /*d4d0*/  FFMA.FTZ R34, R20.reuse, R27, -R5 ;  /* 0x0000001b14227223 */ /* 0x040fe20000010805 */
[--C-:B------:R-:W-:Y:S01]  /*d4e0*/  HADD2.F32 R5, -RZ, R4.reuse.H1_H1 ;  /* 0x30000004ff057230 */ /* 0x100fe20000004100 */
[----:B------:R-:W-:Y:S01]  /*d4f0*/  F2FP.F16.E4M3.UNPACK_B R27, R12.H1 ;  /* 0x0000000cff1b723e */ /* 0x000fe200030006ff */
[----:B0-----:R-:W-:Y:S01]  /*d500*/  FFMA.FTZ R35, R20, R29, R32 ;  /* 0x0000001d14237223 */ /* 0x001fe20000010020 */
[----:B------:R-:W-:Y:S01]  /*d510*/  HADD2.F32 R4, -RZ, R4.H0_H0 ;  /* 0x20000004ff047230 */ /* 0x000fe20000004100 */
[----:B------:R-:W-:Y:S01]  /*d520*/  F2FP.F16.E4M3.UNPACK_B R20, R9.H1 ;  /* 0x00000009ff14723e */ /* 0x000fe200030006ff */
[C---:B------:R-:W-:Y:S01]  /*d530*/  FMUL.FTZ R31, R5.reuse, R28 ;  /* 0x0000001c051f7220 */ /* 0x040fe20000410000 */
[----:B------:R-:W-:Y:S01]  /*d540*/  FMUL.FTZ R33, R5, R26 ;  /* 0x0000001a05217220 */ /* 0x000fe20000410000 */
[----:B------:R-:W-:Y:S01]  /*d550*/  HADD2.F32 R29, -RZ, R27.H1_H1 ;  /* 0x3000001bff1d7230 */ /* 0x000fe20000004100 */
[----:B------:R-:W-:Y:S01]  /*d560*/  F2FP.F16.E4M3.UNPACK_B R7, R7.H1 ;  /* 0x00000007ff07723e */ /* 0x000fe200030006ff */
[----:B------:R-:W-:-:S02]  /*d570*/  HADD2.F32 R5, -RZ, R24.H1_H1 ;  /* 0x30000018ff057230 */ /* 0x000fc40000004100 */
[C---:B------:R-:W-:Y:S01]  /*d580*/  FFMA.FTZ R31, R4.reuse, R26, -R31 ;  /* 0x0000001a041f7223 */ /* 0x040fe2000001081f */
[----:B------:R-:W-:Y:S01]  /*d590*/  FFMA.FTZ R32, R4, R28, R33 ;  /* 0x0000001c04207223 */ /* 0x000fe20000010021 */
[----:B------:R-:W-:Y:S02]  /*d5a0*/  HADD2.F32 R26, -RZ, R20.H1_H1 ;  /* 0x30000014ff1a7230 */ /* 0x000fe40000004100 */
[----:B------:R-:W-:Y:S02]  /*d5b0*/  HADD2.F32 R24, -RZ, R24.H0_H0 ;  /* 0x20000018ff187230 */ /* 0x000fe40000004100 */
[C---:B------:R-:W-:Y:S01]  /*d5c0*/  FMUL.FTZ R33, R5.reuse, R29 ;  /* 0x0000001d05217220 */ /* 0x040fe20000410000 */
[----:B------:R-:W-:Y:S02]  /*d5d0*/  HADD2.F32 R27, -RZ, R27.H0_H0 ;  /* 0x2000001bff1b7230 */ /* 0x000fe40000004100 */
[----:B------:R-:W-:Y:S01]  /*d5e0*/  FMUL.FTZ R5, R5, R26 ;  /* 0x0000001a05057220 */ /* 0x000fe20000410000 */
[----:B------:R-:W-:-:S02]  /*d5f0*/  HADD2.F32 R4, -RZ, R21.H1_H1 ;  /* 0x30000015ff047230 */ /* 0x000fc40000004100 */
[----:B------:R-:W-:Y:S01]  /*d600*/  FFMA.FTZ R33, R24, R26, -R33 ;  /* 0x0000001a18217223 */ /* 0x000fe20000010821 */
[----:B------:R-:W-:Y:S01]  /*d610*/  HADD2.F32 R20, -RZ, R20.H0_H0 ;  /* 0x20000014ff147230 */ /* 0x000fe20000004100 */
[----:B------:R-:W-:Y:S01]  /*d620*/  F2FP.F16.E4M3.UNPACK_B R26, R14 ;  /* 0x0000000eff1a723e */ /* 0x000fe200020006ff */
[----:B------:R-:W-:Y:S02]  /*d630*/  HADD2.F32 R21, -RZ, R21.H0_H0 ;  /* 0x20000015ff157230 */ /* 0x000fe40000004100 */
[----:B------:R-:W-:Y:S01]  /*d640*/  FMUL.FTZ R28, R4, R27 ;  /* 0x0000001b041c7220 */ /* 0x000fe20000410000 */
[----:B------:R-:W-:Y:S01]  /*d650*/  FFMA.FTZ R38, R24, R29, R5 ;  /* 0x0000001d18267223 */ /* 0x000fe20000010005 */
[----:B------:R-:W-:Y:S01]  /*d660*/  F2FP.F16.E4M3.UNPACK_B R24, R10 ;  /* 0x0000000aff18723e */ /* 0x000fe200020006ff */
[-C--:B------:R-:W-:Y:S01]  /*d670*/  FMUL.FTZ R4, R4, R20.reuse ;  /* 0x0000001404047220 */ /* 0x080fe20000410000 */
[----:B------:R-:W-:Y:S01]  /*d680*/  FFMA.FTZ R29, R21, R20, -R28 ;  /* 0x00000014151d7223 */ /* 0x000fe2000001081c */
[----:B------:R-:W-:Y:S01]  /*d690*/  HADD2.F32 R28, -RZ, R26.H1_H1 ;  /* 0x3000001aff1c7230 */ /* 0x000fe20000004100 */
[----:B------:R-:W-:Y:S01]  /*d6a0*/  F2FP.SATFINITE.E4M3.F32.PACK_AB_MERGE_C R33, R38, R33, RZ ;  /* 0x000000212621723e */ /* 0x000fe200048070ff */
[----:B------:R-:W-:-:S02]  /*d6b0*/  HADD2.F32 R5, -RZ, R6.H1_H1 ;  /* 0x30000006ff057230 */ /* 0x000fc40000004100 */
[----:B------:R-:W-:Y:S01]  /*d6c0*/  FFMA.FTZ R36, R21, R27, R4 ;  /* 0x0000001b15247223 */ /* 0x000fe20000010004 */
[----:B------:R-:W-:Y:S02]  /*d6d0*/  HADD2.F32 R20, -RZ, R24.H1_H1 ;  /* 0x30000018ff147230 */ /* 0x000fe40000004100 */
[----:B------:R-:W-:Y:S02]  /*d6e0*/  HADD2.F32 R6, -RZ, R6.H0_H0 ;  /* 0x20000006ff067230 */ /* 0x000fe40000004100 */
[C---:B------:R-:W-:Y:S01]  /*d6f0*/  FMUL.FTZ R21, R5.reuse, R28 ;  /* 0x0000001c05157220 */ /* 0x040fe20000410000 */
[----:B------:R-:W-:Y:S02]  /*d700*/  HADD2.F32 R24, -RZ, R24.H0_H0 ;  /* 0x20000018ff187230 */ /* 0x000fe40000004100 */
[-C--:B------:R-:W-:Y:S01]  /*d710*/  FMUL.FTZ R27, R5, R20.reuse ;  /* 0x00000014051b7220 */ /* 0x080fe20000410000 */
[----:B------:R-:W-:Y:S02]  /*d720*/  HADD2.F32 R26, -RZ, R26.H0_H0 ;  /* 0x2000001aff1a7230 */ /* 0x000fe40000004100 */
[----:B------:R-:W-:Y:S01]  /*d730*/  FFMA.FTZ R37, R6, R20, -R21 ;  /* 0x0000001406257223 */ /* 0x000fe20000010815 */
[--C-:B------:R-:W-:Y:S01]  /*d740*/  HADD2.F32 R4, -RZ, R25.reuse.H1_H1 ;  /* 0x30000019ff047230 */ /* 0x100fe20000004100 */
[----:B------:R-:W-:Y:S01]  /*d750*/  F2FP.F16.E4M3.UNPACK_B R5, R10.H1 ;  /* 0x0000000aff05723e */ /* 0x000fe200030006ff */
[----:B------:R-:W-:-:S02]  /*d760*/  HADD2.F32 R25, -RZ, R25.H0_H0 ;  /* 0x20000019ff197230 */ /* 0x000fc40000004100 */
[----:B------:R-:W-:Y:S01]  /*d770*/  FFMA.FTZ R28, R6, R28, R27 ;  /* 0x0000001c061c7223 */ /* 0x000fe2000001001b */
[C---:B------:R-:W-:Y:S01]  /*d780*/  FMUL.FTZ R20, R4.reuse, R26 ;  /* 0x0000001a04147220 */ /* 0x040fe20000410000 */
[----:B------:R-:W-:Y:S01]  /*d790*/  FMUL.FTZ R21, R4, R24 ;  /* 0x0000001804157220 */ /* 0x000fe20000410000 */
[----:B------:R-:W-:Y:S01]  /*d7a0*/  F2FP.F16.E4M3.UNPACK_B R4, R14.H1 ;  /* 0x0000000eff04723e */ /* 0x000fe200030006ff */
[--C-:B------:R-:W-:Y:S02]  /*d7b0*/  HADD2.F32 R6, -RZ, R5.reuse.H0_H0 ;  /* 0x20000005ff067230 */ /* 0x100fe40000004100 */
[C---:B------:R-:W-:Y:S01]  /*d7c0*/  FFMA.FTZ R27, R25.reuse, R24, -R20 ;  /* 0x00000018191b7223 */ /* 0x040fe20000010814 */
[----:B------:R-:W-:Y:S02]  /*d7d0*/  HADD2.F32 R20, -RZ, R5.H1_H1 ;  /* 0x30000005ff147230 */ /* 0x000fe40000004100 */
[----:B------:R-:W-:Y:S01]  /*d7e0*/  FFMA.FTZ R26, R25, R26, R21 ;  /* 0x0000001a191a7223 */ /* 0x000fe20000010015 */
[----:B------:R-:W-:-:S02]  /*d7f0*/  HADD2.F32 R24, -RZ, R4.H1_H1 ;  /* 0x30000004ff187230 */ /* 0x000fc40000004100 */
[----:B------:R-:W-:Y:S02]  /*d800*/  HADD2.F32 R5, -RZ, R7.H1_H1 ;  /* 0x30000007ff057230 */ /* 0x000fe40000004100 */
[----:B------:R-:W-:Y:S02]  /*d810*/  HADD2.F32 R21, -RZ, R4.H0_H0 ;  /* 0x20000004ff157230 */ /* 0x000fe40000004100 */
[----:B------:R-:W-:Y:S02]  /*d820*/  HADD2.F32 R4, -RZ, R15.H1_H1 ;  /* 0x3000000fff047230 */ /* 0x000fe40000004100 */
[C---:B------:R-:W-:Y:S01]  /*d830*/  FMUL.FTZ R42, R5.reuse, R24 ;  /* 0x00000018052a7220 */ /* 0x040fe20000410000 */
[----:B------:R-:W-:Y:S02]  /*d840*/  HADD2.F32 R7, -RZ, R7.H0_H0 ;  /* 0x20000007ff077230 */ /* 0x000fe40000004100 */
[----:B------:R-:W-:Y:S01]  /*d850*/  FMUL.FTZ R5, R5, R20 ;  /* 0x0000001405057220 */ /* 0x000fe20000410000 */
[----:B------:R-:W-:-:S02]  /*d860*/  HADD2.F32 R15, -RZ, R15.H0_H0 ;  /* 0x2000000fff0f7230 */ /* 0x000fc40000004100 */
[CC--:B------:R-:W-:Y:S01]  /*d870*/  FMUL.FTZ R40, R4.reuse, R21.reuse ;  /* 0x0000001504287220 */ /* 0x0c0fe20000410000 */
[----:B------:R-:W-:Y:S01]  /*d880*/  FMUL.FTZ R4, R4, R6 ;  /* 0x0000000604047220 */ /* 0x000fe20000410000 */
[C---:B------:R-:W-:Y:S01]  /*d890*/  FFMA.FTZ R42, R7.reuse, R20, -R42 ;  /* 0x00000014072a7223 */ /* 0x040fe2000001082a */
[----:B------:R-:W-:Y:S01]  /*d8a0*/  FFMA.FTZ R5, R7, R24, R5 ;  /* 0x0000001807057223 */ /* 0x000fe20000010005 */
[C---:B------:R-:W-:Y:S01]  /*d8b0*/  FFMA.FTZ R7, R15.reuse, R6, -R40 ;  /* 0x000000060f077223 */ /* 0x040fe20000010828 */
[----:B------:R-:W-:Y:S01]  /*d8c0*/  FFMA.FTZ R20, R15, R21, R4 ;  /* 0x000000150f147223 */ /* 0x000fe20000010004 */
[----:B------:R-:W-:Y:S02]  /*d8d0*/  F2FP.SATFINITE.E4M3.F32.PACK_AB_MERGE_C R4, R35, R34, RZ ;  /* 0x000000222304723e */ /* 0x000fe400048070ff */
[----:B------:R-:W-:Y:S02]  /*d8e0*/  F2FP.SATFINITE.E4M3.F32.PACK_AB_MERGE_C R6, R28, R37, RZ ;  /* 0x000000251c06723e */ /* 0x000fe400048070ff */
[----:B------:R-:W-:-:S02]  /*d8f0*/  F2FP.SATFINITE.E4M3.F32.PACK_AB_MERGE_C R42, R5, R42, RZ ;  /* 0x0000002a052a723e */ /* 0x000fc400048070ff */
[----:B------:R-:W-:Y:S02]  /*d900*/  F2FP.SATFINITE.E4M3.F32.PACK_AB_MERGE_C R4, R32, R31, R4 ;  /* 0x0000001f2004723e */ /* 0x000fe40004807004 */
[----:B------:R-:W-:Y:S02]  /*d910*/  F2FP.SATFINITE.E4M3.F32.PACK_AB_MERGE_C R5, R36, R29, R33 ;  /* 0x0000001d2405723e */ /* 0x000fe40004807021 */
[----:B------:R-:W-:Y:S02]  /*d920*/  F2FP.SATFINITE.E4M3.F32.PACK_AB_MERGE_C R6, R26, R27, R6 ;  /* 0x0000001b1a06723e */ /* 0x000fe40004807006 */
[----:B------:R-:W-:-:S05]  /*d930*/  F2FP.SATFINITE.E4M3.F32.PACK_AB_MERGE_C R7, R20, R7, R42 ;  /* 0x000000071407723e */ /* 0x000fca000480702a */
[----:B------:R1:W-:Y:S02]  /*d940*/  STS.128 [R39+0x20400], R4 ;  /* 0x0204000427007388 */ /* 0x0003e40000000c00 */
.L_x_456:
[----:B------:R-:W-:Y:S05]  /*d950*/  BSYNC B2 ;  /* 0x0000000000027941 */ /* 0x000fea0003800000 */
.L_x_455:
[----:B------:R-:W-:Y:S05]  /*d960*/  @P1 BRA `(.L_x_454) ;  /* 0x0000000400681947 */ /* 0x000fea0003800000 */
[----:B-1---5:R-:W1:Y:S01]  /*d970*/  LDS.128 R4, [R39+0x24400] ;  /* 0x0244000027047984 */ /* 0x022e620000000c00 */
        /* <DEDUP_REMOVED lines=61> */
[-C--:B------:R-:W-:Y:S01]  /*dd50*/  FMUL.FTZ R21, R4, R24.reuse ;  /* 0x0000001804157220 */ /* 0x080fe20000410000 */
        /* <DEDUP_REMOVED lines=27> */
.L_x_454:
[----:B------:R-:W-:Y:S05]  /*df10*/  BSYNC B1 ;  /* 0x0000000000017941 */ /* 0x000fea0003800000 */
.L_x_453:
[----:B-12---:R-:W-:Y:S01]  /*df20*/  IADD3 R4, R23, 0x20, RZ ;  /* 0x0000002017047810 */ /* 0x006fe20007ffe0ff */
[----:B------:R-:W-:Y:S03]  /*df30*/  BSSY B1, `(.L_x_457) ;  /* 0x00000bf000017945 */ /* 0x000fe60003800000 */
[----:B------:R-:W-:-:S13]  /*df40*/  ISETP.GE.AND P0, PT, R4, R0, PT ;  /* 0x000000000400720c */ /* 0x000fda0003f06270 */
[----:B------:R-:W-:Y:S05]  /*df50*/  @P0 BRA `(.L_x_458) ;  /* 0x0000000800f00947 */ /* 0x000fea0003800000 */
        /* <DEDUP_REMOVED lines=8> */
[-C--:B------:R-:W-:Y:S02]  /*dfe0*/  F2FP.F16.E4M3.UNPACK_B R29, R12.reuse ;  /* 0x0000000cff1d723e */ /* 0x080fe400020006ff */
[----:B------:R-:W-:Y:S01]  /*dff0*/  F2FP.F16.E4M3.UNPACK_B R33, R12.H1 ;  /* 0x0000000cff21723e */ /* 0x000fe200030006ff */
[----:B------:R-:W-:Y:S01]  /*e000*/  HADD2.F32 R26, -RZ, R28.H1_H1 ;  /* 0x3000001cff1a7230 */ /* 0x000fe20000004100 */
[----:B------:R-:W-:Y:S01]  /*e010*/  F2FP.F16.E4M3.UNPACK_B R36, R14 ;  /* 0x0000000eff24723e */ /* 0x000fe200020006ff */
[----:B------:R-:W-:Y:S02]  /*e020*/  HADD2.F32 R32, -RZ, R29.H1_H1 ;  /* 0x3000001dff207230 */ /* 0x000fe40000004100 */
[----:B------:R-:W-:-:S02]  /*e030*/  HADD2.F32 R34, -RZ, R33.H1_H1 ;  /* 0x30000021ff227230 */ /* 0x000fc40000004100 */
[----:B0-----:R-:W-:Y:S02]  /*e040*/  HADD2.F32 R35, -RZ, R33.H0_H0 ;  /* 0x20000021ff237230 */ /* 0x001fe40000004100 */
[--C-:B------:R-:W-:Y:S02]  /*e050*/  HADD2.F32 R38, -RZ, R36.reuse.H1_H1 ;  /* 0x30000024ff267230 */ /* 0x100fe40000004100 */
[----:B------:R-:W-:Y:S01]  /*e060*/  HADD2.F32 R39, -RZ, R36.H0_H0 ;  /* 0x20000024ff277230 */ /* 0x000fe20000004100 */
[----:B------:R-:W-:-:S05]  /*e070*/  F2FP.F16.E4M3.UNPACK_B R36, R14.H1 ;  /* 0x0000000eff24723e */ /* 0x000fca00030006ff */
[----:B------:R-:W-:Y:S01]  /*e080*/  HADD2.F32 R41, -RZ, R36.H1_H1 ;  /* 0x30000024ff297230 */ /* 0x000fe20000004100 */
[-C--:B-1----:R-:W-:Y:S02]  /*e090*/  F2FP.F16.E4M3.UNPACK_B R15, R4.reuse.H1 ;  /* 0x00000004ff0f723e */ /* 0x082fe400030006ff */
[-C--:B------:R-:W-:Y:S02]  /*e0a0*/  F2FP.F16.E4M3.UNPACK_B R21, R5.reuse ;  /* 0x00000005ff15723e */ /* 0x080fe400020006ff */
[----:B------:R-:W-:Y:S01]  /*e0b0*/  F2FP.F16.E4M3.UNPACK_B R24, R5.H1 ;  /* 0x00000005ff18723e */ /* 0x000fe200030006ff */
[--C-:B------:R-:W-:Y:S01]  /*e0c0*/  HADD2.F32 R20, -RZ, R15.reuse.H0_H0 ;  /* 0x2000000fff147230 */ /* 0x100fe20000004100 */
[----:B------:R-:W-:Y:S01]  /*e0d0*/  F2FP.F16.E4M3.UNPACK_B R4, R4 ;  /* 0x00000004ff04723e */ /* 0x000fe200020006ff */
[----:B------:R-:W-:Y:S01]  /*e0e0*/  HADD2.F32 R15, -RZ, R15.H1_H1 ;  /* 0x3000000fff0f7230 */ /* 0x000fe20000004100 */
[-C--:B------:R-:W-:Y:S02]  /*e0f0*/  F2FP.F16.E4M3.UNPACK_B R25, R6.reuse ;  /* 0x00000006ff19723e */ /* 0x080fe400020006ff */
[----:B------:R-:W-:-:S02]  /*e100*/  F2FP.F16.E4M3.UNPACK_B R6, R6.H1 ;  /* 0x00000006ff06723e */ /* 0x000fc400030006ff */
[-C--:B------:R-:W-:Y:S01]  /*e110*/  FMUL.FTZ R5, R32, R15.reuse ;  /* 0x0000000f20057220 */ /* 0x080fe20000410000 */
[C---:B------:R-:W-:Y:S01]  /*e120*/  FMUL.FTZ R27, R26.reuse, R15 ;  /* 0x0000000f1a1b7220 */ /* 0x040fe20000410000 */
[-C--:B------:R-:W-:Y:S02]  /*e130*/  F2FP.F16.E4M3.UNPACK_B R15, R7.reuse ;  /* 0x00000007ff0f723e */ /* 0x080fe400020006ff */
[-C--:B------:R-:W-:Y:S01]  /*e140*/  FFMA.FTZ R26, R26, R20.reuse, -R5 ;  /* 0x000000141a1a7223 */ /* 0x080fe20000010805 */
[----:B------:R-:W-:Y:S01]  /*e150*/  FFMA.FTZ R31, R32, R20, R27 ;  /* 0x00000014201f7223 */ /* 0x000fe2000001001b */
[----:B------:R-:W-:Y:S01]  /*e160*/  HADD2.F32 R32, -RZ, R29.H0_H0 ;  /* 0x2000001dff207230 */ /* 0x000fe20000004100 */
[----:B------:R-:W-:Y:S01]  /*e170*/  F2FP.F16.E4M3.UNPACK_B R7, R7.H1 ;  /* 0x00000007ff07723e */ /* 0x000fe200030006ff */
[----:B------:R-:W-:Y:S02]  /*e180*/  HADD2.F32 R5, -RZ, R4.H1_H1 ;  /* 0x30000004ff057230 */ /* 0x000fe40000004100 */
[----:B------:R-:W-:Y:S01]  /*e190*/  HADD2.F32 R20, -RZ, R28.H0_H0 ;  /* 0x2000001cff147230 */ /* 0x000fe20000004100 */
[----:B------:R-:W-:Y:S01]  /*e1a0*/  F2FP.F16.E4M3.UNPACK_B R28, R9.H1 ;  /* 0x00000009ff1c723e */ /* 0x000fe200030006ff */
[----:B------:R-:W-:-:S02]  /*e1b0*/  HADD2.F32 R4, -RZ, R4.H0_H0 ;  /* 0x20000004ff047230 */ /* 0x000fc40000004100 */
[-C--:B------:R-:W-:Y:S01]  /*e1c0*/  FMUL.FTZ R27, R32, R5.reuse ;  /* 0x00000005201b7220 */ /* 0x080fe20000410000 */
[C---:B------:R-:W-:Y:S01]  /*e1d0*/  FMUL.FTZ R29, R20.reuse, R5 ;  /* 0x00000005141d7220 */ /* 0x040fe20000410000 */
[--C-:B------:R-:W-:Y:S02]  /*e1e0*/  HADD2.F32 R5, -RZ, R24.reuse.H1_H1 ;  /* 0x30000018ff057230 */ /* 0x100fe40000004100 */
[-C--:B------:R-:W-:Y:S01]  /*e1f0*/  FFMA.FTZ R27, R20, R4.reuse, -R27 ;  /* 0x00000004141b7223 */ /* 0x080fe2000001081b */
[----:B------:R-:W-:Y:S02]  /*e200*/  HADD2.F32 R24, -RZ, R24.H0_H0 ;  /* 0x20000018ff187230 */ /* 0x000fe40000004100 */
[----:B------:R-:W-:Y:S01]  /*e210*/  FFMA.FTZ R20, R32, R4, R29 ;  /* 0x0000000420147223 */ /* 0x000fe2000001001d */
[----:B------:R-:W-:Y:S02]  /*e220*/  HADD2.F32 R32, -RZ, R28.H1_H1 ;  /* 0x3000001cff207230 */ /* 0x000fe40000004100 */
[----:B------:R-:W-:Y:S01]  /*e230*/  FMUL.FTZ R29, R34, R5 ;  /* 0x00000005221d7220 */ /* 0x000fe20000410000 */
[----:B------:R-:W-:-:S02]  /*e240*/  HADD2.F32 R4, -RZ, R21.H1_H1 ;  /* 0x30000015ff047230 */ /* 0x000fc40000004100 */
[----:B------:R-:W-:Y:S02]  /*e250*/  HADD2.F32 R33, -RZ, R28.H0_H0 ;  /* 0x2000001cff217230 */ /* 0x000fe40000004100 */
[C---:B------:R-:W-:Y:S01]  /*e260*/  FMUL.FTZ R5, R32.reuse, R5 ;  /* 0x0000000520057220 */ /* 0x040fe20000410000 */
[----:B------:R-:W-:Y:S01]  /*e270*/  FFMA.FTZ R29, R32, R24, -R29 ;  /* 0x00000018201d7223 */ /* 0x000fe2000001081d */
[----:B------:R-:W-:Y:S02]  /*e280*/  HADD2.F32 R21, -RZ, R21.H0_H0 ;  /* 0x20000015ff157230 */ /* 0x000fe40000004100 */
[----:B------:R-:W-:Y:S01]  /*e290*/  FMUL.FTZ R28, R35, R4 ;  /* 0x00000004231c7220 */ /* 0x000fe20000410000 */
[----:B------:R-:W-:Y:S01]  /*e2a0*/  F2FP.F16.E4M3.UNPACK_B R32, R10 ;  /* 0x0000000aff20723e */ /* 0x000fe200020006ff */
[C---:B------:R-:W-:Y:S01]  /*e2b0*/  FMUL.FTZ R4, R33.reuse, R4 ;  /* 0x0000000421047220 */ /* 0x040fe20000410000 */
[----:B------:R-:W-:Y:S01]  /*e2c0*/  FFMA.FTZ R24, R34, R24, R5 ;  /* 0x0000001822187223 */ /* 0x000fe20000010005 */
[----:B------:R-:W-:Y:S01]  /*e2d0*/  FFMA.FTZ R28, R33, R21, -R28 ;  /* 0x00000015211c7223 */ /* 0x000fe2000001081c */
[----:B------:R-:W-:-:S02]  /*e2e0*/  HADD2.F32 R5, -RZ, R6.H1_H1 ;  /* 0x30000006ff057230 */ /* 0x000fc40000004100 */
[----:B------:R-:W-:Y:S01]  /*e2f0*/  FFMA.FTZ R21, R35, R21, R4 ;  /* 0x0000001523157223 */ /* 0x000fe20000010004 */
[----:B------:R-:W-:Y:S01]  /*e300*/  HADD2.F32 R34, -RZ, R32.H1_H1 ;  /* 0x30000020ff227230 */ /* 0x000fe20000004100 */
[----:B------:R-:W-:Y:S01]  /*e310*/  F2FP.F16.E4M3.UNPACK_B R35, R10.H1 ;  /* 0x0000000aff23723e */ /* 0x000fe200030006ff */
[--C-:B------:R-:W-:Y:S02]  /*e320*/  HADD2.F32 R4, -RZ, R25.reuse.H1_H1 ;  /* 0x30000019ff047230 */ /* 0x100fe40000004100 */
[-C--:B------:R-:W-:Y:S01]  /*e330*/  FMUL.FTZ R33, R38, R5.reuse ;  /* 0x0000000526217220 */ /* 0x080fe20000410000 */
[----:B------:R-:W-:Y:S02]  /*e340*/  HADD2.F32 R6, -RZ, R6.H0_H0 ;  /* 0x20000006ff067230 */ /* 0x000fe40000004100 */
[----:B------:R-:W-:Y:S01]  /*e350*/  FMUL.FTZ R5, R34, R5 ;  /* 0x0000000522057220 */ /* 0x000fe20000410000 */
[----:B------:R-:W-:Y:S02]  /*e360*/  HADD2.F32 R37, -RZ, R32.H0_H0 ;  /* 0x20000020ff257230 */ /* 0x000fe40000004100 */
[----:B------:R-:W-:Y:S01]  /*e370*/  FMUL.FTZ R32, R39, R4 ;  /* 0x0000000427207220 */ /* 0x000fe20000410000 */
[----:B------:R-:W-:-:S02]  /*e380*/  HADD2.F32 R25, -RZ, R25.H0_H0 ;  /* 0x20000019ff197230 */ /* 0x000fc40000004100 */
[-C--:B------:R-:W-:Y:S01]  /*e390*/  FFMA.FTZ R33, R34, R6.reuse, -R33 ;  /* 0x0000000622217223 */ /* 0x080fe20000010821 */
[----:B------:R-:W-:Y:S01]  /*e3a0*/  FFMA.FTZ R34, R38, R6, R5 ;  /* 0x0000000626227223 */ /* 0x000fe20000010005 */
[C---:B------:R-:W-:Y:S01]  /*e3b0*/  FMUL.FTZ R4, R37.reuse, R4 ;  /* 0x0000000425047220 */ /* 0x040fe20000410000 */
[----:B------:R-:W-:Y:S02]  /*e3c0*/  HADD2.F32 R5, -RZ, R7.H1_H1 ;  /* 0x30000007ff057230 */ /* 0x000fe40000004100 */
[-C--:B------:R-:W-:Y:S01]  /*e3d0*/  FFMA.FTZ R6, R37, R25.reuse, -R32 ;  /* 0x0000001925067223 */ /* 0x080fe20000010820 */
[----:B------:R-:W-:Y:S02]  /*e3e0*/  HADD2.F32 R37, -RZ, R35.H1_H1 ;  /* 0x30000023ff257230 */ /* 0x000fe40000004100 */
[----:B------:R-:W-:Y:S01]  /*e3f0*/  FFMA.FTZ R25, R39, R25, R4 ;  /* 0x0000001927197223 */ /* 0x000fe20000010004 */
[----:B------:R-:W-:Y:S02]  /*e400*/  HADD2.F32 R39, -RZ, R36.H0_H0 ;  /* 0x20000024ff277230 */ /* 0x000fe40000004100 */
[----:B------:R-:W-:Y:S01]  /*e410*/  FMUL.FTZ R36, R41, R5 ;  /* 0x0000000529247220 */ /* 0x000fe20000410000 */
[----:B------:R-:W-:-:S02]  /*e420*/  HADD2.F32 R4, -RZ, R15.H1_H1 ;  /* 0x3000000fff047230 */ /* 0x000fc40000004100 */
[----:B------:R-:W-:Y:S01]  /*e430*/  FMUL.FTZ R38, R37, R5 ;  /* 0x0000000525267220 */ /* 0x000fe20000410000 */
[----:B------:R-:W-:Y:S01]  /*e440*/  HADD2.F32 R35, -RZ, R35.H0_H0 ;  /* 0x20000023ff237230 */ /* 0x000fe20000004100 */
[----:B------:R-:W-:Y:S01]  /*e450*/  F2FP.SATFINITE.E4M3.F32.PACK_AB_MERGE_C R24, R24, R29, RZ ;  /* 0x0000001d1818723e */ /* 0x000fe200048070ff */
[----:B------:R-:W-:Y:S02]  /*e460*/  HADD2.F32 R7, -RZ, R7.H0_H0 ;  /* 0x20000007ff077230 */ /* 0x000fe40000004100 */
        /* <DEDUP_REMOVED lines=8> */
[----:B------:R-:W-:-:S02]  /*e4f0*/  F2FP.SATFINITE.E4M3.F32.PACK_AB_MERGE_C R4, R31, R26, RZ ;  /* 0x0000001a1f04723e */ /* 0x000fc400048070ff */
[----:B------:R-:W-:Y:S02]  /*e500*/  F2FP.SATFINITE.E4M3.F32.PACK_AB_MERGE_C R36, R5, R36, RZ ;  /* 0x000000240524723e */ /* 0x000fe400048070ff */
[----:B------:R-:W-:Y:S02]  /*e510*/  F2FP.SATFINITE.E4M3.F32.PACK_AB_MERGE_C R4, R20, R27, R4 ;  /* 0x0000001b1404723e */ /* 0x000fe40004807004 */
[----:B------:R-:W-:Y:S02]  /*e520*/  F2FP.SATFINITE.E4M3.F32.PACK_AB_MERGE_C R5, R21, R28, R24 ;  /* 0x0000001c1505723e */ /* 0x000fe40004807018 */
[----:B------:R-:W-:Y:S02]  /*e530*/  F2FP.SATFINITE.E4M3.F32.PACK_AB_MERGE_C R6, R25, R6, R33 ;  /* 0x000000061906723e */ /* 0x000fe40004807021 */
[----:B------:R-:W-:-:S05]  /*e540*/  F2FP.SATFINITE.E4M3.F32.PACK_AB_MERGE_C R7, R32, R7, R36 ;  /* 0x000000072007723e */ /* 0x000fca0004807024 */
[----:B------:R1:W-:Y:S02]  /*e550*/  STS.128 [R40+0x21400], R4 ;  /* 0x0214000428007388 */ /* 0x0003e40000000c00 */
.L_x_460:
[----:B------:R-:W-:Y:S05]  /*e560*/  BSYNC B2 ;  /* 0x0000000000027941 */ /* 0x000fea0003800000 */
.L_x_459:
[----:B------:R-:W-:Y:S05]  /*e570*/  @P1 BRA `(.L_x_458) ;  /* 0x0000000400681947 */ /* 0x000fea0003800000 */
[----:B-1---5:R-:W1:Y:S01]  /*e580*/  LDS.128 R4, [R40+0x25400] ;  /* 0x0254000028047984 */ /* 0x022e620000000c00 */
        /* <DEDUP_REMOVED lines=89> */
.L_x_458:
[----:B------:R-:W-:Y:S05]  /*eb20*/  BSYNC B1 ;  /* 0x0000000000017941 */ /* 0x000fea0003800000 */
.L_x_457:
[----:B-12---:R-:W-:Y:S01]  /*eb30*/  VIADD R4, R23, 0x40 ;  /* 0x0000004017047836 */ /* 0x006fe20000000000 */
[----:B------:R-:W-:Y:S04]  /*eb40*/  BSSY B1, `(.L_x_461) ;  /* 0x00000bf000017945 */ /* 0x000fe80003800000 */
[----:B------:R-:W-:-:S13]  /*eb50*/  ISETP.GE.AND P0, PT, R4, R0, PT ;  /* 0x000000000400720c */ /* 0x000fda0003f06270 */
[----:B------:R-:W-:Y:S05]  /*eb60*/  @P0 BRA `(.L_x_462) ;  /* 0x0000000800f00947 */ /* 0x000fea0003800000 */
[----:B-----5:R1:W5:Y:S01]  /*eb70*/  LDL R40, [R1+0x30] ;  /* 0x0000300001287983 */ /* 0x0203620000100800 */
        /* <DEDUP_REMOVED lines=95> */
.L_x_464:
[----:B------:R-:W-:Y:S05]  /*f170*/  BSYNC B2 ;  /* 0x0000000000027941 */ /* 0x000fea0003800000 */
.L_x_463:
        /* <DEDUP_REMOVED lines=91> */
.L_x_462:
[----:B------:R-:W-:Y:S05]  /*f730*/  BSYNC B1 ;  /* 0x0000000000017941 */ /* 0x000fea0003800000 */
.L_x_461:
[----:B-12---:R-:W-:-:S05]  /*f740*/  VIADD R4, R23, 0x60 ;  /* 0x0000006017047836 */ /* 0x006fca0000000000 */
        /* <DEDUP_REMOVED lines=10> */
[----:B------:R-:W-:Y:S02]  /*f7f0*/  F2FP.F16.E4M3.UNPACK_B R28, R9 ;  /* 0x00000009ff1c723e */ /* 0x000fe400020006ff */
[-C--:B------:R-:W-:Y:S01]  /*f800*/  F2FP.F16.E4M3.UNPACK_B R34, R14.reuse ;  /* 0x0000000eff22723e */ /* 0x080fe200020006ff */
[----:B------:R-:W-:Y:S01]  /*f810*/  HADD2.F32 R31, -RZ, R29.H1_H1 ;  /* 0x3000001dff1f7230 */ /* 0x000fe20000004100 */
[----:B------:R-:W-:Y:S01]  /*f820*/  F2FP.F16.E4M3.UNPACK_B R14, R14.H1 ;  /* 0x0000000eff0e723e */ /* 0x000fe200030006ff */
[--C-:B------:R-:W-:Y:S02]  /*f830*/  HADD2.F32 R27, -RZ, R28.reuse.H1_H1 ;  /* 0x3000001cff1b7230 */ /* 0x100fe40000004100 */
[----:B------:R-:W-:-:S02]  /*f840*/  HADD2.F32 R28, -RZ, R28.H0_H0 ;  /* 0x2000001cff1c7230 */ /* 0x000fc40000004100 */
[----:B------:R-:W-:Y:S01]  /*f850*/  HADD2.F32 R32, -RZ, R29.H0_H0 ;  /* 0x2000001dff207230 */ /* 0x000fe20000004100 */
[----:B------:R-:W-:Y:S01]  /*f860*/  F2FP.F16.E4M3.UNPACK_B R29, R9.H1 ;  /* 0x00000009ff1d723e */ /* 0x000fe200030006ff */
[--C-:B------:R-:W-:Y:S02]  /*f870*/  HADD2.F32 R36, -RZ, R34.reuse.H1_H1 ;  /* 0x30000022ff247230 */ /* 0x100fe40000004100 */
[----:B0-----:R-:W-:Y:S02]  /*f880*/  HADD2.F32 R35, -RZ, R34.H0_H0 ;  /* 0x20000022ff237230 */ /* 0x001fe40000004100 */
[----:B------:R-:W-:Y:S01]  /*f890*/  HADD2.F32 R37, -RZ, R14.H1_H1 ;  /* 0x3000000eff257230 */ /* 0x000fe20000004100 */
[----:B-1----:R-:W-:Y:S02]  /*f8a0*/  F2FP.F16.E4M3.UNPACK_B R0, R4.H1 ;  /* 0x00000004ff00723e */ /* 0x002fe400030006ff */
[-C--:B------:R-:W-:Y:S02]  /*f8b0*/  F2FP.F16.E4M3.UNPACK_B R21, R6.reuse ;  /* 0x00000006ff15723e */ /* 0x080fe400020006ff */
[----:B------:R-:W-:Y:S01]  /*f8c0*/  F2FP.F16.E4M3.UNPACK_B R24, R6.H1 ;  /* 0x00000006ff18723e */ /* 0x000fe200030006ff */
[--C-:B------:R-:W-:Y:S01]  /*f8d0*/  HADD2.F32 R15, -RZ, R0.reuse.H0_H0 ;  /* 0x20000000ff0f7230 */ /* 0x100fe20000004100 */
[----:B------:R-:W-:Y:S01]  /*f8e0*/  F2FP.F16.E4M3.UNPACK_B R4, R4 ;  /* 0x00000004ff04723e */ /* 0x000fe200020006ff */
[----:B------:R-:W-:Y:S01]  /*f8f0*/  HADD2.F32 R0, -RZ, R0.H1_H1 ;  /* 0x30000000ff007230 */ /* 0x000fe20000004100 */
[----:B------:R-:W-:-:S02]  /*f900*/  F2FP.F16.E4M3.UNPACK_B R20, R5 ;  /* 0x00000005ff14723e */ /* 0x000fc400020006ff */
[----:B------:R-:W-:Y:S02]  /*f910*/  F2FP.F16.E4M3.UNPACK_B R5, R5.H1 ;  /* 0x00000005ff05723e */ /* 0x000fe400030006ff */
[-C--:B------:R-:W-:Y:S01]  /*f920*/  FMUL.FTZ R6, R31, R0.reuse ;  /* 0x000000001f067220 */ /* 0x080fe20000410000 */
[C---:B------:R-:W-:Y:S01]  /*f930*/  FMUL.FTZ R0, R27.reuse, R0 ;  /* 0x000000001b007220 */ /* 0x040fe20000410000 */
[----:B------:R-:W-:Y:S02]  /*f940*/  F2FP.F16.E4M3.UNPACK_B R25, R7 ;  /* 0x00000007ff19723e */ /* 0x000fe400020006ff */
[-C--:B------:R-:W-:Y:S01]  /*f950*/  FFMA.FTZ R26, R27, R15.reuse, -R6 ;  /* 0x0000000f1b1a7223 */ /* 0x080fe20000010806 */
[----:B------:R-:W-:Y:S01]  /*f960*/  FFMA.FTZ R27, R31, R15, R0 ;  /* 0x0000000f1f1b7223 */ /* 0x000fe20000010000 */
[--C-:B------:R-:W-:Y:S01]  /*f970*/  HADD2.F32 R0, -RZ, R4.reuse.H1_H1 ;  /* 0x30000004ff007230 */ /* 0x100fe20000004100 */
[----:B------:R-:W-:Y:S01]  /*f980*/  F2FP.F16.E4M3.UNPACK_B R31, R12.H1 ;  /* 0x0000000cff1f723e */ /* 0x000fe200030006ff */
[----:B------:R-:W-:Y:S01]  /*f990*/  HADD2.F32 R4, -RZ, R4.H0_H0 ;  /* 0x20000004ff047230 */ /* 0x000fe20000004100 */
[----:B------:R-:W-:Y:S01]  /*f9a0*/  F2FP.F16.E4M3.UNPACK_B R7, R7.H1 ;  /* 0x00000007ff07723e */ /* 0x000fe200030006ff */
[----:B------:R-:W-:-:S02]  /*f9b0*/  HADD2.F32 R6, -RZ, R5.H1_H1 ;  /* 0x30000005ff067230 */ /* 0x000fc40000004100 */
[-C--:B------:R-:W-:Y:S01]  /*f9c0*/  FMUL.FTZ R15, R28, R0.reuse ;  /* 0x000000001c0f7220 */ /* 0x080fe20000410000 */
[C---:B------:R-:W-:Y:S01]  /*f9d0*/  FMUL.FTZ R9, R32.reuse, R0 ;  /* 0x0000000020097220 */ /* 0x040fe20000410000 */
[----:B------:R-:W-:Y:S02]  /*f9e0*/  HADD2.F32 R33, -RZ, R31.H1_H1 ;  /* 0x3000001fff217230 */ /* 0x000fe40000004100 */
[-C--:B------:R-:W-:Y:S01]  /*f9f0*/  FFMA.FTZ R12, R32, R4.reuse, R15 ;  /* 0x00000004200c7223 */ /* 0x080fe2000001000f */
[----:B------:R-:W-:Y:S02]  /*fa00*/  HADD2.F32 R15, -RZ, R29.H1_H1 ;  /* 0x3000001dff0f7230 */ /* 0x000fe40000004100 */
[----:B------:R-:W-:Y:S01]  /*fa10*/  FFMA.FTZ R9, R28, R4, -R9 ;  /* 0x000000041c097223 */ /* 0x000fe20000010809 */
[----:B------:R-:W-:Y:S02]  /*fa20*/  HADD2.F32 R5, -RZ, R5.H0_H0 ;  /* 0x20000005ff057230 */ /* 0x000fe40000004100 */
[----:B------:R-:W-:Y:S01]  /*fa30*/  FMUL.FTZ R4, R33, R6 ;  /* 0x0000000621047220 */ /* 0x000fe20000410000 */
[----:B------:R-:W-:-:S02]  /*fa40*/  HADD2.F32 R32, -RZ, R31.H0_H0 ;  /* 0x2000001fff207230 */ /* 0x000fc40000004100 */
[C---:B------:R-:W-:Y:S01]  /*fa50*/  FMUL.FTZ R28, R15.reuse, R6 ;  /* 0x000000060f1c7220 */ /* 0x040fe20000410000 */
[--C-:B------:R-:W-:Y:S02]  /*fa60*/  HADD2.F32 R0, -RZ, R20.reuse.H1_H1 ;  /* 0x30000014ff007230 */ /* 0x100fe40000004100 */
[-C--:B------:R-:W-:Y:S01]  /*fa70*/  FFMA.FTZ R6, R15, R5.reuse, -R4 ;  /* 0x000000050f067223 */ /* 0x080fe20000010804 */
[----:B------:R-:W-:Y:S02]  /*fa80*/  HADD2.F32 R4, -RZ, R29.H0_H0 ;  /* 0x2000001dff047230 */ /* 0x000fe40000004100 */
[----:B------:R-:W-:Y:S01]  /*fa90*/  FFMA.FTZ R31, R33, R5, R28 ;  /* 0x00000005211f7223 */ /* 0x000fe2000001001c */
[----:B------:R-:W-:Y:S02]  /*faa0*/  HADD2.F32 R20, -RZ, R20.H0_H0 ;  /* 0x20000014ff147230 */ /* 0x000fe40000004100 */
[----:B------:R-:W-:Y:S01]  /*fab0*/  FMUL.FTZ R15, R32, R0 ;  /* 0x00000000200f7220 */ /* 0x000fe20000410000 */
[----:B------:R-:W-:Y:S01]  /*fac0*/  F2FP.F16.E4M3.UNPACK_B R28, R10 ;  /* 0x0000000aff1c723e */ /* 0x000fe200020006ff */
[----:B------:R-:W-:Y:S01]  /*fad0*/  FMUL.FTZ R29, R4, R0 ;  /* 0x00000000041d7220 */ /* 0x000fe20000410000 */
[----:B------:R-:W-:-:S02]  /*fae0*/  HADD2.F32 R0, -RZ, R21.H1_H1 ;  /* 0x30000015ff007230 */ /* 0x000fc40000004100 */
[-C--:B------:R-:W-:Y:S01]  /*faf0*/  FFMA.FTZ R5, R4, R20.reuse, -R15 ;  /* 0x0000001404057223 */ /* 0x080fe2000001080f */
[----:B------:R-:W-:Y:S02]  /*fb00*/  HADD2.F32 R4, -RZ, R24.H1_H1 ;  /* 0x30000018ff047230 */ /* 0x000fe40000004100 */
[----:B------:R-:W-:Y:S01]  /*fb10*/  FFMA.FTZ R20, R32, R20, R29 ;  /* 0x0000001420147223 */ /* 0x000fe2000001001d */
[--C-:B------:R-:W-:Y:S01]  /*fb20*/  HADD2.F32 R32, -RZ, R28.reuse.H1_H1 ;  /* 0x3000001cff207230 */ /* 0x100fe20000004100 */
[----:B------:R-:W-:Y:S01]  /*fb30*/  F2FP.SATFINITE.E4M3.F32.PACK_AB_MERGE_C R6, R31, R6, RZ ;  /* 0x000000061f06723e */ /* 0x000fe200048070ff */
[----:B------:R-:W-:Y:S02]  /*fb40*/  HADD2.F32 R33, -RZ, R28.H0_H0 ;  /* 0x2000001cff217230 */ /* 0x000fe40000004100 */
[-C--:B------:R-:W-:Y:S01]  /*fb50*/  FMUL.FTZ R15, R36, R4.reuse ;  /* 0x00000004240f7220 */ /* 0x080fe20000410000 */
[----:B------:R-:W-:Y:S02]  /*fb60*/  HADD2.F32 R24, -RZ, R24.H0_H0 ;  /* 0x20000018ff187230 */ /* 0x000fe40000004100 */
[----:B------:R-:W-:Y:S01]  /*fb70*/  FMUL.FTZ R29, R32, R4 ;  /* 0x00000004201d7220 */ /* 0x000fe20000410000 */
[----:B------:R-:W-:-:S02]  /*fb80*/  HADD2.F32 R21, -RZ, R21.H0_H0 ;  /* 0x20000015ff157230 */ /* 0x000fc40000004100 */
[----:B------:R-:W-:Y:S01]  /*fb90*/  FMUL.FTZ R4, R35, R0 ;  /* 0x0000000023047220 */ /* 0x000fe20000410000 */
[----:B------:R-:W-:Y:S01]  /*fba0*/  F2FP.F16.E4M3.UNPACK_B R28, R10.H1 ;  /* 0x0000000aff1c723e */ /* 0x000fe200030006ff */
[----:B------:R-:W-:Y:S01]  /*fbb0*/  FFMA.FTZ R15, R32, R24, -R15 ;  /* 0x00000018200f7223 */ /* 0x000fe2000001080f */
[C---:B------:R-:W-:Y:S01]  /*fbc0*/  FMUL.FTZ R0, R33.reuse, R0 ;  /* 0x0000000021007220 */ /* 0x040fe20000410000 */
[-C--:B------:R-:W-:Y:S01]  /*fbd0*/  FFMA.FTZ R10, R33, R21.reuse, -R4 ;  /* 0x00000015210a7223 */ /* 0x080fe20000010804 */
[----:B------:R-:W-:Y:S01]  /*fbe0*/  FFMA.FTZ R24, R36, R24, R29 ;  /* 0x0000001824187223 */ /* 0x000fe2000001001d */
[----:B------:R-:W-:Y:S02]  /*fbf0*/  HADD2.F32 R4, -RZ, R7.H1_H1 ;  /* 0x30000007ff047230 */ /* 0x000fe40000004100 */
[----:B------:R-:W-:Y:S01]  /*fc00*/  FFMA.FTZ R21, R35, R21, R0 ;  /* 0x0000001523157223 */ /* 0x000fe20000010000 */
[----:B------:R-:W-:Y:S01]  /*fc10*/  HADD2.F32 R29, -RZ, R28.H1_H1 ;  /* 0x3000001cff1d7230 */ /* 0x000fe20000004100 */
[----:B------:R-:W-:Y:S01]  /*fc20*/  F2FP.SATFINITE.E4M3.F32.PACK_AB_MERGE_C R5, R20, R5, R6 ;  /* 0x000000051405723e */ /* 0x000fe20004807006 */
[----:B------:R-:W-:-:S02]  /*fc30*/  HADD2.F32 R35, -RZ, R14.H0_H0 ;  /* 0x2000000eff237230 */ /* 0x000fc40000004100 */
[-C--:B------:R-:W-:Y:S01]  /*fc40*/  FMUL.FTZ R14, R37, R4.reuse ;  /* 0x00000004250e7220 */ /* 0x080fe20000410000 */
[----:B------:R-:W-:Y:S01]  /*fc50*/  HADD2.F32 R0, -RZ, R25.H1_H1 ;  /* 0x30000019ff007230 */ /* 0x000fe20000004100 */
[----:B------:R-:W-:Y:S01]  /*fc60*/  F2FP.SATFINITE.E4M3.F32.PACK_AB_MERGE_C R15, R24, R15, RZ ;  /* 0x0000000f180f723e */ /* 0x000fe200048070ff */
[----:B------:R-:W-:Y:S02]  /*fc70*/  HADD2.F32 R7, -RZ, R7.H0_H0 ;  /* 0x20000007ff077230 */ /* 0x000fe40000004100 */
[----:B------:R-:W-:Y:S02]  /*fc80*/  HADD2.F32 R33, -RZ, R28.H0_H0 ;  /* 0x2000001cff217230 */ /* 0x000fe40000004100 */
[----:B------:R-:W-:Y:S01]  /*fc90*/  FMUL.FTZ R28, R29, R4 ;  /* 0x000000041d1c7220 */ /* 0x000fe20000410000 */
[----:B------:R-:W-:Y:S02]  /*fca0*/  HADD2.F32 R25, -RZ, R25.H0_H0 ;  /* 0x20000019ff197230 */ /* 0x000fe40000004100 */
[-C--:B------:R-:W-:Y:S01]  /*fcb0*/  FMUL.FTZ R4, R35, R0.reuse ;  /* 0x0000000023047220 */ /* 0x080fe20000410000 */
[-C--:B------:R-:W-:Y:S01]  /*fcc0*/  FFMA.FTZ R14, R29, R7.reuse, -R14 ;  /* 0x000000071d0e7223 */ /* 0x080fe2000001080e */
[----:B------:R-:W-:Y:S01]  /*fcd0*/  FMUL.FTZ R0, R33, R0 ;  /* 0x0000000021007220 */ /* 0x000fe20000410000 */
[----:B------:R-:W-:Y:S01]  /*fce0*/  FFMA.FTZ R29, R37, R7, R28 ;  /* 0x00000007251d7223 */ /* 0x000fe2000001001c */
[-C--:B------:R-:W-:Y:S01]  /*fcf0*/  FFMA.FTZ R7, R33, R25.reuse, -R4 ;  /* 0x0000001921077223 */ /* 0x080fe20000010804 */
[----:B------:R-:W-:Y:S01]  /*fd00*/  F2FP.SATFINITE.E4M3.F32.PACK_AB_MERGE_C R4, R27, R26, RZ ;  /* 0x0000001a1b04723e */ /* 0x000fe200048070ff */
[----:B------:R-:W-:Y:S01]  /*fd10*/  FFMA.FTZ R0, R35, R25, R0 ;  /* 0x0000001923007223 */ /* 0x000fe20000010000 */
[----:B------:R-:W-:-:S02]  /*fd20*/  F2FP.SATFINITE.E4M3.F32.PACK_AB_MERGE_C R6, R21, R10, R15 ;  /* 0x0000000a1506723e */ /* 0x000fc4000480700f */
[----:B------:R-:W-:Y:S02]  /*fd30*/  F2FP.SATFINITE.E4M3.F32.PACK_AB_MERGE_C R14, R29, R14, RZ ;  /* 0x0000000e1d0e723e */ /* 0x000fe400048070ff */
[----:B------:R-:W-:Y:S02]  /*fd40*/  F2FP.SATFINITE.E4M3.F32.PACK_AB_MERGE_C R4, R12, R9, R4 ;  /* 0x000000090c04723e */ /* 0x000fe40004807004 */
[----:B------:R-:W-:-:S05]  /*fd50*/  F2FP.SATFINITE.E4M3.F32.PACK_AB_MERGE_C R7, R0, R7, R14 ;  /* 0x000000070007723e */ /* 0x000fca000480700e */
[----:B------:R1:W-:Y:S02]  /*fd60*/  STS.128 [R38+0x23400], R4 ;  /* 0x0234000426007388 */ /* 0x0003e40000000c00 */
.L_x_467:
[----:B------:R-:W-:Y:S05]  /*fd70*/  BSYNC B1 ;  /* 0x0000000000017941 */ /* 0x000fea0003800000 */
.L_x_466:
[----:B------:R-:W-:Y:S05]  /*fd80*/  @P1 BRA `(.L_x_465) ;  /* 0x0000003c00a81947 */ /* 0x000fea0003800000 */
[----:B-1---5:R-:W1:Y:S01]  /*fd90*/  LDS.128 R4, [R38+0x27400] ;  /* 0x0274000026047984 */ /* 0x022e620000000c00 */
[----:B------:R-:W-:Y:S02]  /*fda0*/  F2FP.F16.E4M3.UNPACK_B R24, R11 ;  /* 0x0000000bff18723e */ /* 0x000fe400020006ff */
[----:B------:R-:W-:Y:S02]  /*fdb0*/  F2FP.F16.E4M3.UNPACK_B R21, R3 ;  /* 0x00000003ff15723e */ /* 0x000fe400020006ff */
[-C--:B------:R-:W-:Y:S01]  /*fdc0*/  F2FP.F16.E4M3.UNPACK_B R29, R13.reuse ;  /* 0x0000000dff1d723e */ /* 0x080fe200020006ff */
[--C-:B------:R-:W-:Y:S01]  /*fdd0*/  HADD2.F32 R25, -RZ, R24.reuse.H1_H1 ;  /* 0x30000018ff197230 */ /* 0x100fe20000004100 */
[----:B------:R-:W-:Y:S01]  /*fde0*/  F2FP.F16.E4M3.UNPACK_B R13, R13.H1 ;  /* 0x0000000dff0d723e */ /* 0x000fe200030006ff */
[----:B------:R-:W-:Y:S02]  /*fdf0*/  HADD2.F32 R15, -RZ, R21.H1_H1 ;  /* 0x30000015ff0f7230 */ /* 0x000fe40000004100 */
[----:B------:R-:W-:-:S02]  /*fe00*/  HADD2.F32 R26, -RZ, R24.H0_H0 ;  /* 0x20000018ff1a7230 */ /* 0x000fc40000004100 */
[----:B------:R-:W-:Y:S01]  /*fe10*/  HADD2.F32 R24, -RZ, R21.H0_H0 ;  /* 0x20000015ff187230 */ /* 0x000fe20000004100 */
[----:B------:R-:W-:Y:S01]  /*fe20*/  F2FP.F16.E4M3.UNPACK_B R21, R3.H1 ;  /* 0x00000003ff15723e */ /* 0x000fe200030006ff */
[----:B------:R-:W-:-:S04]  /*fe30*/  HADD2.F32 R34, -RZ, R29.H1_H1 ;  /* 0x3000001dff227230 */ /* 0x000fc80000004100 */
[----:B------:R-:W-:Y:S01]  /*fe40*/  HADD2.F32 R28, -RZ, R21.H0_H0 ;  /* 0x20000015ff1c7230 */ /* 0x000fe20000004100 */
[-C--:B-1----:R-:W-:Y:S02]  /*fe50*/  F2FP.F16.E4M3.UNPACK_B R0, R4.reuse.H1 ;  /* 0x00000004ff00723e */ /* 0x082fe400030006ff */
[----:B------:R-:W-:Y:S02]  /*fe60*/  F2FP.F16.E4M3.UNPACK_B R4, R4 ;  /* 0x00000004ff04723e */ /* 0x000fe400020006ff */
[-C--:B------:R-:W-:Y:S01]  /*fe70*/  F2FP.F16.E4M3.UNPACK_B R10, R5.reuse ;  /* 0x00000005ff0a723e */ /* 0x080fe200020006ff */
[--C-:B------:R-:W-:Y:S01]  /*fe80*/  HADD2.F32 R9, -RZ, R0.reuse.H0_H0 ;  /* 0x20000000ff097230 */ /* 0x100fe20000004100 */
[----:B------:R-:W-:Y:S01]  /*fe90*/  F2FP.F16.E4M3.UNPACK_B R5, R5.H1 ;  /* 0x00000005ff05723e */ /* 0x000fe200030006ff */
[----:B------:R-:W-:Y:S01]  /*fea0*/  HADD2.F32 R0, -RZ, R0.H1_H1 ;  /* 0x30000000ff007230 */ /* 0x000fe20000004100 */
[-C--:B------:R-:W-:Y:S02]  /*feb0*/  F2FP.F16.E4M3.UNPACK_B R12, R6.reuse ;  /* 0x00000006ff0c723e */ /* 0x080fe400020006ff */
[----:B------:R-:W-:Y:S01]  /*fec0*/  F2FP.F16.E4M3.UNPACK_B R6, R6.H1 ;  /* 0x00000006ff06723e */ /* 0x000fe200030006ff */
[----:B------:R-:W-:-:S02]  /*fed0*/  HADD2.F32 R3, -RZ, R5.H1_H1 ;  /* 0x30000005ff037230 */ /* 0x000fc40000004100 */
[-C--:B------:R-:W-:Y:S01]  /*fee0*/  FMUL.FTZ R20, R25, R0.reuse ;  /* 0x0000000019147220 */ /* 0x080fe20000410000 */
[C---:B------:R-:W-:Y:S01]  /*fef0*/  FMUL.FTZ R0, R15.reuse, R0 ;  /* 0x000000000f007220 */ /* 0x040fe20000410000 */
[----:B------:R-:W-:Y:S01]  /*ff00*/  HADD2.F32 R5, -RZ, R5.H0_H0 ;  /* 0x20000005ff057230 */ /* 0x000fe20000004100 */
[----:B------:R-:W-:Y:S01]  /*ff10*/  F2FP.F16.E4M3.UNPACK_B R14, R7 ;  /* 0x00000007ff0e723e */ /* 0x000fe200020006ff */
[-C--:B------:R-:W-:Y:S01]  /*ff20*/  FFMA.FTZ R20, R15, R9.reuse, -R20 ;  /* 0x000000090f147223 */ /* 0x080fe20000010814 */
[----:B------:R-:W-:Y:S01]  /*ff30*/  FFMA.FTZ R15, R25, R9, R0 ;  /* 0x00000009190f7223 */ /* 0x000fe20000010000 */
[--C-:B------:R-:W-:Y:S01]  /*ff40*/  HADD2.F32 R0, -RZ, R4.reuse.H1_H1 ;  /* 0x30000004ff007230 */ /* 0x100fe20000004100 */
[----:B------:R-:W-:Y:S01]  /*ff50*/  F2FP.F16.E4M3.UNPACK_B R25, R11.H1 ;  /* 0x0000000bff19723e */ /* 0x000fe200030006ff */
[----:B------:R-:W-:Y:S01]  /*ff60*/  HADD2.F32 R4, -RZ, R4.H0_H0 ;  /* 0x20000004ff047230 */ /* 0x000fe20000004100 */
[----:B------:R-:W-:Y:S02]  /*ff70*/  F2FP.F16.E4M3.UNPACK_B R7, R7.H1 ;  /* 0x00000007ff07723e */ /* 0x000fe400030006ff */
[-C--:B------:R-:W-:Y:S01]  /*ff80*/  FMUL.FTZ R9, R26, R0.reuse ;  /* 0x000000001a097220 */ /* 0x080fe20000410000 */
[C---:B------:R-:W-:Y:S01]  /*ff90*/  FMUL.FTZ R11, R24.reuse, R0 ;  /* 0x00000000180b7220 */ /* 0x040fe20000410000 */
[----:B------:R-:W-:Y:S01]  /*ffa0*/  HADD2.F32 R27, -RZ, R25.H1_H1 ;  /* 0x30000019ff1b7230 */ /* 0x000fe20000004100 */
[----:B------:R-:W-:Y:S01]  /*ffb0*/  F2FP.SATFINITE.E4M3.F32.PACK_AB_MERGE_C R15, R15, R20, RZ ;  /* 0x000000140f0f723e */ /* 0x000fe200048070ff */
[-C--:B------:R-:W-:Y:S01]  /*ffc0*/  FFMA.FTZ R9, R24, R4.reuse, -R9 ;  /* 0x0000000418097223 */ /* 0x080fe20000010809 */
[----:B------:R-:W-:Y:S01]  /*ffd0*/  FFMA.FTZ R4, R26, R4, R11 ;  /* 0x000000041a047223 */ /* 0x000fe2000001000b */
[----:B------:R-:W-:-:S02]  /*ffe0*/  HADD2.F32 R11, -RZ, R21.H1_H1 ;  /* 0x30000015ff0b7230 */ /* 0x000fc40000004100 */
[-C--:B------:R-:W-:Y:S01]  /*fff0*/  FMUL.FTZ R24, R27, R3.reuse ;  /* 0x000000031b187220 */ /* 0x080fe20000410000 */
[----:B------:R-:W-:Y:S01]  /*10000*/  HADD2.F32 R32, -RZ, R25.H0_H0 ;  /* 0x20000019ff207230 */ /* 0x000fe20000004100 */
[----:B------:R-:W-:Y:S01]  /*10010*/  F2FP.F16.E4M3.UNPACK_B R25, R8 ;  /* 0x00000008ff19723e */ /* 0x000fe200020006ff */
[--C-:B------:R-:W-:Y:S02]  /*10020*/  HADD2.F32 R0, -RZ, R10.reuse.H1_H1 ;  /* 0x3000000aff007230 */ /* 0x100fe40000004100 */
[C---:B------:R-:W-:Y:S01]  /*10030*/  FMUL.FTZ R26, R11.reuse, R3 ;  /* 0x000000030b1a7220 */ /* 0x040fe20000410000 */
[----:B------:R-:W-:Y:S02]  /*10040*/  HADD2.F32 R10, -RZ, R10.H0_H0 ;  /* 0x2000000aff0a7230 */ /* 0x000fe40000004100 */
[----:B------:R-:W-:Y:S01]  /*10050*/  FFMA.FTZ R24, R11, R5, -R24 ;  /* 0x000000050b187223 */ /* 0x000fe20000010818 */
[----:B------:R-:W-:Y:S01]  /*10060*/  F2FP.SATFINITE.E4M3.F32.PACK_AB_MERGE_C R4, R4, R9, R15 ;  /* 0x000000090404723e */ /* 0x000fe2000480700f */
[-C--:B------:R-:W-:Y:S01]  /*10070*/  FMUL.FTZ R3, R32, R0.reuse ;  /* 0x0000000020037220 */ /* 0x080fe20000410000 */
[----:B------:R-:W-:Y:S01]  /*10080*/  FFMA.FTZ R21, R27, R5, R26 ;  /* 0x000000051b157223 */ /* 0x000fe2000001001a */
[----:B------:R-:W-:Y:S01]  /*10090*/  FMUL.FTZ R11, R28, R0 ;  /* 0x000000001c0b7220 */ /* 0x000fe20000410000 */
[----:B------:R-:W-:-:S02]  /*100a0*/  HADD2.F32 R26, -RZ, R25.H1_H1 ;  /* 0x30000019ff1a7230 */ /* 0x000fc40000004100 */
[-C--:B------:R-:W-:Y:S01]  /*100b0*/  FFMA.FTZ R5, R28, R10.reuse, -R3 ;  /* 0x0000000a1c057223 */ /* 0x080fe20000010803 */
[--C-:B------:R-:W-:Y:S02]  /*100c0*/  HADD2.F32 R3, -RZ, R6.reuse.H1_H1 ;  /* 0x30000006ff037230 */ /* 0x100fe40000004100 */
[----:B------:R-:W-:Y:S01]  /*100d0*/  FFMA.FTZ R10, R32, R10, R11 ;  /* 0x0000000a200a7223 */ /* 0x000fe2000001000b */
[----:B------:R-:W-:Y:S01]  /*100e0*/  HADD2.F32 R6, -RZ, R6.H0_H0 ;  /* 0x20000006ff067230 */ /* 0x000fe20000004100 */
[----:B------:R-:W-:Y:S01]  /*100f0*/  F2FP.SATFINITE.E4M3.F32.PACK_AB_MERGE_C R21, R21, R24, RZ ;  /* 0x000000181515723e */ /* 0x000fe200048070ff */
[----:B------:R-:W-:Y:S02]  /*10100*/  HADD2.F32 R32, -RZ, R29.H0_H0 ;  /* 0x2000001dff207230 */ /* 0x000fe40000004100 */
[-C--:B------:R-:W-:Y:S01]  /*10110*/  FMUL.FTZ R11, R34, R3.reuse ;  /* 0x00000003220b7220 */ /* 0x080fe20000410000 */
[----:B------:R-:W-:Y:S02]  /*10120*/  HADD2.F32 R0, -RZ, R12.H1_H1 ;  /* 0x3000000cff007230 */ /* 0x000fe40000004100 */
[----:B------:R-:W-:Y:S01]  /*10130*/  FMUL.FTZ R27, R26, R3 ;  /* 0x000000031a1b7220 */ /* 0x000fe20000410000 */
[----:B------:R-:W-:-:S02]  /*10140*/  HADD2.F32 R28, -RZ, R25.H0_H0 ;  /* 0x20000019ff1c7230 */ /* 0x000fc40000004100 */
[----:B------:R-:W-:Y:S01]  /*10150*/  FFMA.FTZ R25, R26, R6, -R11 ;  /* 0x000000061a197223 */ /* 0x000fe2000001080b */
[----:B------:R-:W-:Y:S02]  /*10160*/  HADD2.F32 R12, -RZ, R12.H0_H0 ;  /* 0x2000000cff0c7230 */ /* 0x000fe40000004100 */
[----:B------:R-:W-:Y:S01]  /*10170*/  FMUL.FTZ R3, R32, R0 ;  /* 0x0000000020037220 */ /* 0x000fe20000410000 */
[----:B------:R-:W-:Y:S01]  /*10180*/  F2FP.F16.E4M3.UNPACK_B R26, R8.H1 ;  /* 0x00000008ff1a723e */ /* 0x000fe200030006ff */
[----:B------:R-:W-:Y:S01]  /*10190*/  FFMA.FTZ R8, R34, R6, R27 ;  /* 0x0000000622087223 */ /* 0x000fe2000001001b */
[C---:B------:R-:W-:Y:S01]  /*101a0*/  FMUL.FTZ R11, R28.reuse, R0 ;  /* 0x000000001c0b7220 */ /* 0x040fe20000410000 */
[----:B------:R-:W-:Y:S01]  /*101b0*/  FFMA.FTZ R6, R28, R12, -R3 ;  /* 0x0000000c1c067223 */ /* 0x000fe20000010803 */
[----:B------:R-:W-:Y:S01]  /*101c0*/  HADD2.F32 R29, -RZ, R13.H1_H1 ;  /* 0x3000000dff1d7230 */ /* 0x000fe20000004100 */
[----:B------:R-:W-:Y:S01]  /*101d0*/  F2FP.SATFINITE.E4M3.F32.PACK_AB_MERGE_C R5, R10, R5, R21 ;  /* 0x000000050a05723e */ /* 0x000fe20004807015 */
[----:B------:R-:W-:-:S02]  /*101e0*/  HADD2.F32 R3, -RZ, R7.H1_H1 ;  /* 0x30000007ff037230 */ /* 0x000fc40000004100 */
[----:B------:R-:W-:Y:S01]  /*101f0*/  FFMA.FTZ R11, R32, R12, R11 ;  /* 0x0000000c200b7223 */ /* 0x000fe2000001000b */
[----:B------:R-:W-:Y:S01]  /*10200*/  HADD2.F32 R27, -RZ, R26.H1_H1 ;  /* 0x3000001aff1b7230 */ /* 0x000fe20000004100 */
[----:B------:R-:W-:Y:S01]  /*10210*/  F2FP.SATFINITE.E4M3.F32.PACK_AB_MERGE_C R8, R8, R25, RZ ;  /* 0x000000190808723e */ /* 0x000fe200048070ff */
[----:B------:R-:W-:Y:S02]  /*10220*/  HADD2.F32 R32, -RZ, R13.H0_H0 ;  /* 0x2000000dff207230 */ /* 0x000fe40000004100 */
[----:B------:R-:W-:Y:S01]  /*10230*/  FMUL.FTZ R12, R29, R3 ;  /* 0x000000031d0c7220 */ /* 0x000fe20000410000 */
[----:B------:R-:W-:Y:S01]  /*10240*/  HADD2.F32 R0, -RZ, R14.H1_H1 ;  /* 0x3000000eff007230 */ /* 0x000fe20000004100 */
[----:B------:R-:W-:Y:S01]  /*10250*/  F2FP.SATFINITE.E4M3.F32.PACK_AB_MERGE_C R6, R11, R6, R8 ;  /* 0x000000060b06723e */ /* 0x000fe20004807008 */
[----:B------:R-:W-:Y:S02]  /*10260*/  HADD2.F32 R7, -RZ, R7.H0_H0 ;  /* 0x20000007ff077230 */ /* 0x000fe40000004100 */
[----:B------:R-:W-:-:S02]  /*10270*/  HADD2.F32 R28, -RZ, R26.H0_H0 ;  /* 0x2000001aff1c7230 */ /* 0x000fc40000004100 */
[C---:B------:R-:W-:Y:S01]  /*10280*/  FMUL.FTZ R26, R27.reuse, R3 ;  /* 0x000000031b1a7220 */ /* 0x040fe20000410000 */
[----:B------:R-:W-:Y:S02]  /*10290*/  HADD2.F32 R14, -RZ, R14.H0_H0 ;  /* 0x2000000eff0e7230 */ /* 0x000fe40000004100 */
[-C--:B------:R-:W-:Y:S01]  /*102a0*/  FMUL.FTZ R3, R32, R0.reuse ;  /* 0x0000000020037220 */ /* 0x080fe20000410000 */
[-C--:B------:R-:W-:Y:S01]  /*102b0*/  FFMA.FTZ R12, R27, R7.reuse, -R12 ;  /* 0x000000071b0c7223 */ /* 0x080fe2000001080c */
[C---:B------:R-:W-:Y:S01]  /*102c0*/  FMUL.FTZ R13, R28.reuse, R0 ;  /* 0x000000001c0d7220 */ /* 0x040fe20000410000 */
[----:B------:R-:W-:Y:S01]  /*102d0*/  FFMA.FTZ R7, R29, R7, R26 ;  /* 0x000000071d077223 */ /* 0x000fe2000001001a */
[-C--:B------:R-:W-:Y:S02]  /*102e0*/  FFMA.FTZ R3, R28, R14.reuse, -R3 ;  /* 0x0000000e1c037223 */ /* 0x080fe40000010803 */
[----:B------:R-:W-:Y:S02]  /*102f0*/  FFMA.FTZ R14, R32, R14, R13 ;  /* 0x0000000e200e7223 */ /* 0x000fe4000001000d */
[----:B------:R-:W-:-:S04]  /*10300*/  F2FP.SATFINITE.E4M3.F32.PACK_AB_MERGE_C R7, R7, R12, RZ ;  /* 0x0000000c0707723e */ /* 0x000fc800048070ff */
[----:B------:R-:W-:-:S05]  /*10310*/  F2FP.SATFINITE.E4M3.F32.PACK_AB_MERGE_C R7, R14, R3, R7 ;  /* 0x000000030e07723e */ /* 0x000fca0004807007 */
[----:B------:R1:W-:Y:S01]  /*10320*/  STS.128 [R38+0x27400], R4 ;  /* 0x0274000426007388 */ /* 0x0003e20000000c00 */
[----:B------:R-:W-:Y:S05]  /*10330*/  BRA `(.L_x_465) ;  /* 0x00000038003c7947 */ /* 0x000fea0003800000 */
.L_x_447:
[----:B------:R-:W-:-:S03]  /*10340*/  UMOV UR4, 0xffffffff ;  /* 0xffffffff00047882 */ /* 0x000fc60000000000 */
[----:B------:R-:W-:Y:S05]  /*10350*/  BRA.DIV UR4, `(.L_x_468) ;  /* 0x0000014a04a87947 */ /* 0x000fea000b800000 */
[----:B------:R1:W2:Y:S04]  /*10360*/  SHFL.IDX PT, R5, R24, RZ, 0x181f ;  /* 0x00181fff18057589 */ /* 0x0002a800000e0000 */
[----:B------:R1:W3:Y:S04]  /*10370*/  SHFL.IDX PT, R14, R28, RZ, 0x181f ;  /* 0x00181fff1c0e7589 */ /* 0x0002e800000e0000 */
[----:B------:R1:W4:Y:S04]  /*10380*/  SHFL.IDX PT, R3, R26, RZ, 0x181f ;  /* 0x00181fff1a037589 */ /* 0x00032800000e0000 */
[----:B------:R1:W0:Y:S02]  /*10390*/  SHFL.IDX PT, R7, R27, RZ, 0x181f ;  /* 0x00181fff1b077589 */ /* 0x00022400000e0000 */
.L_x_678:
[----:B------:R-:W-:Y:S01]  /*103a0*/  ULDC UR4, c[0x0][0x448] ;  /* 0x0001120000047ab9 */ /* 0x000fe20000000800 */
[----:B------:R-:W-:Y:S01]  /*103b0*/  BSSY B1, `(.L_x_469) ;  /* 0x0000012000017945 */ /* 0x000fe20003800000 */
[----:B------:R-:W-:Y:S01]  /*103c0*/  IMAD R119, R119, UR4, RZ ;  /* 0x0000000477777c24 */ /* 0x000fe2000f8e02ff */
[----:B------:R-:W-:Y:S02]  /*103d0*/  CS2R R8, SRZ ;  /* 0x0000000000087805 */ /* 0x000fe4000001ff00 */
[----:B-1----:R-:W-:Y:S02]  /*103e0*/  CS2R R26, SRZ ;  /* 0x00000000001a7805 */ /* 0x002fe4000001ff00 */
[----:B------:R-:W-:Y:S02]  /*103f0*/  CS2R R24, SRZ ;  /* 0x0000000000187805 */ /* 0x000fe4000001ff00 */
[----:B------:R-:W-:Y:S02]  /*10400*/  CS2R R10, SRZ ;  /* 0x00000000000a7805 */ /* 0x000fe4000001ff00 */
[----:B------:R-:W-:-:S13]  /*10410*/  ISETP.GE.AND P0, PT, R6, R119, PT ;  /* 0x000000770600720c */ /* 0x000fda0003f06270 */
[----:B------:R-:W-:Y:S05]  /*10420*/  @P0 BRA `(.L_x_470) ;  /* 0x0000000000280947 */ /* 0x000fea0003800000 */
[----:B------:R-:W-:Y:S01]  /*10430*/  ULDC UR4, c[0x0][0x3f4] ;  /* 0x0000fd0000047ab9 */ /* 0x000fe20000000800 */
[C---:B--2---:R-:W-:Y:S02]  /*10440*/  IADD3 R4, P0, R16.reuse, R5, RZ ;  /* 0x0000000510047210 */ /* 0x044fe40007f1e0ff */
[----:B------:R-:W-:Y:S02]  /*10450*/  CS2R R8, SRZ ;  /* 0x0000000000087805 */ /* 0x000fe4000001ff00 */
[C---:B------:R-:W-:Y:S02]  /*10460*/  ISETP.GE.AND P2, PT, R16.reuse, UR4, PT ;  /* 0x0000000410007c0c */ /* 0x040fe4000bf46270 */
[----:B---3--:R-:W-:Y:S01]  /*10470*/  IADD3 R14, P1, R16, R14, RZ ;  /* 0x0000000e100e7210 */ /* 0x008fe20007f3e0ff */
[----:B----4-:R-:W-:-:S03]  /*10480*/  IMAD.X R5, R3, 0x1, R17, P0 ;  /* 0x0000000103057824 */ /* 0x010fc600000e0611 */
[----:B0-----:R-:W-:-:S07]  /*10490*/  IADD3.X R15, R7, R17, RZ, P1, !PT ;  /* 0x00000011070f7210 */ /* 0x001fce0000ffe4ff */
[----:B------:R-:W-:Y:S05]  /*104a0*/  @P2 BRA `(.L_x_470) ;  /* 0x0000000000082947 */ /* 0x000fea0003800000 */
[----:B------:R1:W5:Y:S04]  /*104b0*/  LD.E.128 R24, desc[UR42][R4.64] ;  /* 0x0000002a04187980 */ /* 0x000368000c101d00 */
[----:B------:R1:W5:Y:S02]  /*104c0*/  LD.E.128 R8, desc[UR42][R14.64] ;  /* 0x0000002a0e087980 */ /* 0x000364000c101d00 */
.L_x_470:
[----:B------:R-:W-:Y:S05]  /*104d0*/  BSYNC B1 ;  /* 0x0000000000017941 */ /* 0x000fea0003800000 */
.L_x_469:
[----:B-12---:R-:W2:Y:S01]  /*104e0*/  LDL.LU R5, [R1+0x4] ;  /* 0x0000040001057983 */ /* 0x006ea20000300800 */
[----:B------:R-:W-:Y:S01]  /*104f0*/  ULEA.HI UR4, UR45, UR45, URZ, 0x1 ;  /* 0x0000002d2d047291 */ /* 0x000fe2000f8f083f */
[----:B-----5:R-:W-:Y:S01]  /*10500*/  SHF.R.U32.HI R0, RZ, 0x8, R24 ;  /* 0x00000008ff007819 */ /* 0x020fe20000011618 */
[C---:B------:R-:W-:Y:S01]  /*10510*/  VIADD R36, R23.reuse, 0x20 ;  /* 0x0000002017247836 */ /* 0x040fe20000000000 */
[----:B----4-:R-:W-:Y:S01]  /*10520*/  LOP3.LUT R3, R24, 0xff, RZ, 0xc0, !PT ;  /* 0x000000ff18037812 */ /* 0x010fe200078ec0ff */
[----:B------:R-:W-:Y:S01]  /*10530*/  ULOP3.LUT UR4, UR4, 0xfffffffe, URZ, 0xc0, !UPT ;  /* 0xfffffffe04047892 */ /* 0x000fe2000f8ec03f */
[----:B------:R-:W-:Y:S01]  /*10540*/  LOP3.LUT R0, R0, 0xff, RZ, 0xc0, !PT ;  /* 0x000000ff00007812 */ /* 0x000fe200078ec0ff */
[----:B------:R-:W1:Y:S01]  /*10550*/  S2R R34, SR_TID.X ;  /* 0x0000000000227919 */ /* 0x000e620000002100 */
[----:B---3--:R-:W-:Y:S01]  /*10560*/  LOP3.LUT R14, R8, 0xff, RZ, 0xc0, !PT ;  /* 0x000000ff080e7812 */ /* 0x008fe200078ec0ff */
[----:B------:R-:W-:Y:S01]  /*10570*/  UIADD3 UR4, UR45, -UR4, URZ ;  /* 0x800000042d047290 */ /* 0x000fe2000fffe03f */
[----:B0-----:R-:W-:Y:S01]  /*10580*/  SHF.R.U32.HI R7, RZ, 0x8, R25 ;  /* 0x00000008ff077819 */ /* 0x001fe20000011619 */
[----:B------:R-:W-:Y:S01]  /*10590*/  VIADD R37, R23, 0x40 ;  /* 0x0000004017257836 */ /* 0x000fe20000000000 */
[----:B------:R-:W-:Y:S01]  /*105a0*/  LOP3.LUT R4, R25, 0xff, RZ, 0xc0, !PT ;  /* 0x000000ff19047812 */ /* 0x000fe200078ec0ff */
[----:B------:R-:W-:Y:S01]  /*105b0*/  BSSY B1, `(.L_x_471) ;  /* 0x0000043000017945 */ /* 0x000fe20003800000 */
[----:B------:R-:W-:Y:S01]  /*105c0*/  LOP3.LUT R7, R7, 0xff, RZ, 0xc0, !PT ;  /* 0x000000ff07077812 */ /* 0x000fe200078ec0ff */
[----:B------:R-:W-:Y:S01]  /*105d0*/  IMAD.U32 R35, RZ, RZ, UR4 ;  /* 0x00000004ff237e24 */ /* 0x000fe2000f8e00ff */
[----:B------:R-:W-:-:S02]  /*105e0*/  SHF.R.U32.HI R15, RZ, 0x8, R27 ;  /* 0x00000008ff0f7819 */ /* 0x000fc4000001161b */
[----:B------:R-:W-:Y:S02]  /*105f0*/  PRMT R4, R7, 0x7604, R4 ;  /* 0x0000760407047816 */ /* 0x000fe40000000004 */
[----:B------:R-:W-:Y:S02]  /*10600*/  SHF.L.U32 R35, R35, 0x1f, RZ ;  /* 0x0000001f23237819 */ /* 0x000fe400000006ff */
[----:B------:R-:W-:Y:S02]  /*10610*/  LOP3.LUT R12, R27, 0xff, RZ, 0xc0, !PT ;  /* 0x000000ff1b0c7812 */ /* 0x000fe400078ec0ff */
[----:B------:R-:W0:Y:S01]  /*10620*/  SYNCS.PHASECHK.TRANS64.TRYWAIT P4, [R22+URZ+0x38800], R35 ;  /* 0x03880023160075a7 */ /* 0x000e22000808017f */
[----:B------:R-:W-:Y:S02]  /*10630*/  LOP3.LUT R15, R15, 0xff, RZ, 0xc0, !PT ;  /* 0x000000ff0f0f7812 */ /* 0x000fe400078ec0ff */
[----:B------:R-:W-:Y:S02]  /*10640*/  LOP3.LUT R6, R26, 0xff, RZ, 0xc0, !PT ;  /* 0x000000ff1a067812 */ /* 0x000fe400078ec0ff */
[----:B------:R-:W-:-:S02]  /*10650*/  PRMT R12, R15, 0x7604, R12 ;  /* 0x000076040f0c7816 */ /* 0x000fc4000000000c */
[--C-:B------:R-:W-:Y:S02]  /*10660*/  SHF.R.U32.HI R29, RZ, 0x8, R11.reuse ;  /* 0x00000008ff1d7819 */ /* 0x100fe4000001160b */
[----:B------:R-:W-:Y:S02]  /*10670*/  LOP3.LUT R20, R11, 0xff, RZ, 0xc0, !PT ;  /* 0x000000ff0b147812 */ /* 0x000fe400078ec0ff */
[----:B------:R-:W-:Y:S02]  /*10680*/  LOP3.LUT R29, R29, 0xff, RZ, 0xc0, !PT ;  /* 0x000000ff1d1d7812 */ /* 0x000fe400078ec0ff */
[----:B------:R-:W-:Y:S02]  /*10690*/  SHF.R.U32.HI R33, RZ, 0x10, R11 ;  /* 0x00000010ff217819 */ /* 0x000fe4000001160b */
[----:B------:R-:W-:Y:S01]  /*106a0*/  PRMT R20, R29, 0x7604, R20 ;  /* 0x000076041d147816 */ /* 0x000fe20000000014 */
[----:B-1----:R-:W-:Y:S01]  /*106b0*/  VIADD R34, R34, 0xffffff80 ;  /* 0xffffff8022227836 */ /* 0x002fe20000000000 */
[----:B------:R-:W-:Y:S01]  /*106c0*/  SHF.R.U32.HI R29, RZ, 0x10, R9 ;  /* 0x00000010ff1d7819 */ /* 0x000fe20000011609 */
[----:B------:R-:W-:-:S03]  /*106d0*/  IMAD.U32 R33, R33, 0x10000, RZ ;  /* 0x0001000021217824 */ /* 0x000fc600078e00ff */
[----:B------:R-:W-:Y:S02]  /*106e0*/  SHF.L.U32 R29, R29, 0x10, RZ ;  /* 0x000000101d1d7819 */ /* 0x000fe400000006ff */
[----:B------:R-:W-:Y:S02]  /*106f0*/  LOP3.LUT R33, R20, 0xff0000, R33, 0xf8, !PT ;  /* 0x00ff000014217812 */ /* 0x000fe400078ef821 */
[----:B------:R-:W-:Y:S02]  /*10700*/  LEA.HI R32, R32, R34, RZ, 0x3 ;  /* 0x0000002220207211 */ /* 0x000fe400078f18ff */
[----:B------:R-:W-:Y:S01]  /*10710*/  LOP3.LUT R20, R33, 0xff000000, R11, 0xf8, !PT ;  /* 0xff00000021147812 */ /* 0x000fe200078ef80b */
[----:B--2---:R-:W-:Y:S01]  /*10720*/  IMAD R28, R5, -0x80, R119 ;  /* 0xffffff80051c7824 */ /* 0x004fe200078e0277 */
[----:B------:R-:W-:Y:S02]  /*10730*/  PRMT R5, R0, 0x7604, R3 ;  /* 0x0000760400057816 */ /* 0x000fe40000000003 */
[----:B------:R-:W-:-:S02]  /*10740*/  SHF.R.U32.HI R3, RZ, 0x8, R8 ;  /* 0x00000008ff037819 */ /* 0x000fc40000011608 */
[----:B------:R-:W-:Y:S02]  /*10750*/  SHF.R.U32.HI R0, RZ, 0x8, R26 ;  /* 0x00000008ff007819 */ /* 0x000fe4000001161a */
[----:B------:R-:W-:Y:S02]  /*10760*/  LOP3.LUT R3, R3, 0xff, RZ, 0xc0, !PT ;  /* 0x000000ff03037812 */ /* 0x000fe400078ec0ff */
[----:B------:R-:W-:Y:S02]  /*10770*/  LOP3.LUT R7, R0, 0xff, RZ, 0xc0, !PT ;  /* 0x000000ff00077812 */ /* 0x000fe400078ec0ff */
[----:B------:R-:W-:Y:S02]  /*10780*/  PRMT R21, R3, 0x7604, R14 ;  /* 0x0000760403157816 */ /* 0x000fe4000000000e */
[----:B------:R-:W1:Y:S01]  /*10790*/  LDC R3, c[0x0][0x3f4] ;  /* 0x0000fd00ff037b82 */ /* 0x000e620000000800 */
[----:B------:R-:W-:Y:S02]  /*107a0*/  SHF.R.U32.HI R0, RZ, 0x8, R10 ;  /* 0x00000008ff007819 */ /* 0x000fe4000001160a */
[----:B------:R-:W-:-:S02]  /*107b0*/  PRMT R13, R7, 0x7604, R6 ;  /* 0x00007604070d7816 */ /* 0x000fc40000000006 */
[----:B------:R-:W-:Y:S02]  /*107c0*/  LOP3.LUT R14, R10, 0xff, RZ, 0xc0, !PT ;  /* 0x000000ff0a0e7812 */ /* 0x000fe400078ec0ff */
[----:B------:R-:W-:Y:S02]  /*107d0*/  LOP3.LUT R15, R0, 0xff, RZ, 0xc0, !PT ;  /* 0x000000ff000f7812 */ /* 0x000fe400078ec0ff */
[----:B------:R-:W-:Y:S02]  /*107e0*/  SHF.R.U32.HI R7, RZ, 0x8, R9 ;  /* 0x00000008ff077819 */ /* 0x000fe40000011609 */
[----:B------:R-:W-:Y:S02]  /*107f0*/  PRMT R31, R15, 0x7604, R14 ;  /* 0x000076040f1f7816 */ /* 0x000fe4000000000e */
[----:B------:R-:W-:Y:S02]  /*10800*/  LOP3.LUT R6, R9, 0xff, RZ, 0xc0, !PT ;  /* 0x000000ff09067812 */ /* 0x000fe400078ec0ff */
[----:B------:R-:W-:-:S02]  /*10810*/  LOP3.LUT R7, R7, 0xff, RZ, 0xc0, !PT ;  /* 0x000000ff07077812 */ /* 0x000fc400078ec0ff */
[----:B------:R-:W-:Y:S02]  /*10820*/  SHF.R.U32.HI R15, RZ, 0x10, R27 ;  /* 0x00000010ff0f7819 */ /* 0x000fe4000001161b */
[----:B------:R-:W-:Y:S02]  /*10830*/  PRMT R6, R7, 0x7604, R6 ;  /* 0x0000760407067816 */ /* 0x000fe40000000006 */
[----:B------:R-:W-:Y:S01]  /*10840*/  SHF.R.U32.HI R7, RZ, 0x10, R25 ;  /* 0x00000010ff077819 */ /* 0x000fe20000011619 */
[----:B------:R-:W-:Y:S01]  /*10850*/  IMAD.U32 R15, R15, 0x10000, RZ ;  /* 0x000100000f0f7824 */ /* 0x000fe200078e00ff */
[----:B------:R-:W-:Y:S02]  /*10860*/  LOP3.LUT R13, R13, 0xff0000, R26, 0xf8, !PT ;  /* 0x00ff00000d0d7812 */ /* 0x000fe400078ef81a */
[----:B-1----:R-:W-:Y:S01]  /*10870*/  ISETP.GE.AND P0, PT, R16, R3, PT ;  /* 0x000000031000720c */ /* 0x002fe20003f06270 */
[----:B------:R-:W-:Y:S01]  /*10880*/  IMAD.U32 R7, R7, 0x10000, RZ ;  /* 0x0001000007077824 */ /* 0x000fe200078e00ff */
[----:B------:R-:W-:-:S02]  /*10890*/  VIMNMX R28, R28, 0x80, PT ;  /* 0x000000801c1c7848 */ /* 0x000fc40003fe0100 */
[----:B------:R-:W-:Y:S02]  /*108a0*/  LOP3.LUT R15, R12, 0xff0000, R15, 0xf8, !PT ;  /* 0x00ff00000c0f7812 */ /* 0x000fe400078ef80f */
[----:B------:R-:W-:Y:S02]  /*108b0*/  LOP3.LUT R12, R13, 0xff000000, R26, 0xf8, !PT ;  /* 0xff0000000d0c7812 */ /* 0x000fe400078ef81a */
[----:B------:R-:W-:Y:S02]  /*108c0*/  ISETP.GE.OR P2, PT, R36, R28, P0 ;  /* 0x0000001c2400720c */ /* 0x000fe40000746670 */
[----:B------:R-:W-:Y:S02]  /*108d0*/  LOP3.LUT R5, R5, 0xff0000, R24, 0xf8, !PT ;  /* 0x00ff000005057812 */ /* 0x000fe400078ef818 */
[----:B------:R-:W-:Y:S02]  /*108e0*/  LOP3.LUT R26, R15, 0xff000000, R27, 0xf8, !PT ;  /* 0xff0000000f1a7812 */ /* 0x000fe400078ef81b */
[----:B------:R-:W-:-:S02]  /*108f0*/  IADD3 R36, R23, 0x60, RZ ;  /* 0x0000006017247810 */ /* 0x000fc40007ffe0ff */
[----:B------:R-:W-:Y:S02]  /*10900*/  LOP3.LUT R7, R4, 0xff0000, R7, 0xf8, !PT ;  /* 0x00ff000004077812 */ /* 0x000fe400078ef807 */
[----:B------:R-:W-:Y:S02]  /*10910*/  LOP3.LUT R29, R6, 0xff0000, R29, 0xf8, !PT ;  /* 0x00ff0000061d7812 */ /* 0x000fe400078ef81d */
[----:B------:R-:W-:Y:S02]  /*10920*/  LOP3.LUT R13, R21, 0xff0000, R8, 0xf8, !PT ;  /* 0x00ff0000150d7812 */ /* 0x000fe400078ef808 */
[----:B------:R-:W-:Y:S02]  /*10930*/  LOP3.LUT R15, R31, 0xff0000, R10, 0xf8, !PT ;  /* 0x00ff00001f0f7812 */ /* 0x000fe400078ef80a */
[-C--:B------:R-:W-:Y:S02]  /*10940*/  ISETP.GE.OR P3, PT, R23, R28.reuse, P0 ;  /* 0x0000001c1700720c */ /* 0x080fe40000766670 */
[----:B------:R-:W-:-:S02]  /*10950*/  ISETP.GE.OR P1, PT, R37, R28, P0 ;  /* 0x0000001c2500720c */ /* 0x000fc40000726670 */
[----:B------:R-:W-:Y:S02]  /*10960*/  LOP3.LUT R0, R5, 0xff000000, R24, 0xf8, !PT ;  /* 0xff00000005007812 */ /* 0x000fe400078ef818 */
[----:B------:R-:W-:Y:S02]  /*10970*/  ISETP.GE.OR P0, PT, R36, R28, P0 ;  /* 0x0000001c2400720c */ /* 0x000fe40000706670 */
[----:B------:R-:W-:Y:S02]  /*10980*/  LOP3.LUT R24, R7, 0xff000000, R25, 0xf8, !PT ;  /* 0xff00000007187812 */ /* 0x000fe400078ef819 */
[----:B------:R-:W-:Y:S02]  /*10990*/  LOP3.LUT R13, R13, 0xff000000, R8, 0xf8, !PT ;  /* 0xff0000000d0d7812 */ /* 0x000fe400078ef808 */
[----:B------:R-:W-:Y:S02]  /*109a0*/  LOP3.LUT R14, R29, 0xff000000, R9, 0xf8, !PT ;  /* 0xff0000001d0e7812 */ /* 0x000fe400078ef809 */
[----:B------:R-:W-:-:S02]  /*109b0*/  LOP3.LUT R15, R15, 0xff000000, R10, 0xf8, !PT ;  /* 0xff0000000f0f7812 */ /* 0x000fc400078ef80a */
[----:B------:R-:W-:Y:S01]  /*109c0*/  LOP3.LUT R28, R32, 0xfffffff8, RZ, 0xc0, !PT ;  /* 0xfffffff8201c7812 */ /* 0x000fe200078ec0ff */
[----:B0-----:R-:W-:Y:S06]  /*109d0*/  @!P4 BRA `(.L_x_472) ;  /* 0x000001440078c947 */ /* 0x001fec0003800000 */
.L_x_679:
[----:B------:R-:W-:Y:S05]  /*109e0*/  BSYNC B1 ;  /* 0x0000000000017941 */ /* 0x000fea0003800000 */
.L_x_471:
[----:B------:R-:W1:Y:S01]  /*109f0*/  S2R R4, SR_TID.X ;  /* 0x0000000000047919 */ /* 0x000e620000002100 */
[----:B------:R-:W-:Y:S01]  /*10a00*/  BSSY B1, `(.L_x_473) ;  /* 0x00000cc000017945 */ /* 0x000fe20003800000 */
[----:B-1----:R-:W-:-:S04]  /*10a10*/  VIADD R8, R4, 0xffffff80 ;  /* 0xffffff8004087836 */ /* 0x002fc80000000000 */
[----:B------:R-:W-:Y:S01]  /*10a20*/  IMAD.IADD R28, R8, 0x1, -R28 ;  /* 0x00000001081c7824 */ /* 0x000fe200078e0a1c */
[----:B------:R-:W-:Y:S06]  /*10a30*/  @P3 BRA `(.L_x_474) ;  /* 0x0000000c00203947 */ /* 0x000fec0003800000 */
[----:B------:R-:W2:Y:S01]  /*10a40*/  LDL R57, [R1+0x30] ;  /* 0x0000300001397983 */ /* 0x000ea20000100800 */
[----:B------:R-:W-:Y:S02]  /*10a50*/  LEA.HI R4, R3, R28, RZ, 0x1c ;  /* 0x0000001c03047211 */ /* 0x000fe400078fe0ff */
[----:B------:R-:W-:Y:S02]  /*10a60*/  SHF.L.U32 R6, R23, 0x7, RZ ;  /* 0x0000000717067819 */ /* 0x000fe400000006ff */
[----:B------:R-:W-:Y:S01]  /*10a70*/  SHF.R.S32.HI R7, RZ, 0x1f, R4 ;  /* 0x0000001fff077819 */ /* 0x000fe20000011404 */
[----:B------:R-:W-:Y:S01]  /*10a80*/  IMAD.SHL.U32 R5, R4, 0x10, RZ ;  /* 0x0000001004057824 */ /* 0x000fe200078e00ff */
[----:B------:R-:W-:Y:S02]  /*10a90*/  LOP3.LUT R6, R6, 0x380, RZ, 0xc0, !PT ;  /* 0x0000038006067812 */ /* 0x000fe400078ec0ff */
[----:B------:R-:W-:Y:S02]  /*10aa0*/  LEA.HI R7, R7, R4, RZ, 0x3 ;  /* 0x0000000407077211 */ /* 0x000fe400078f18ff */
[----:B------:R-:W-:-:S02]  /*10ab0*/  LOP3.LUT R5, R6, 0x70, R5, 0xf8, !PT ;  /* 0x0000007006057812 */ /* 0x000fc400078ef805 */
[----:B------:R-:W-:Y:S02]  /*10ac0*/  SHF.R.S32.HI R6, RZ, 0x1f, R8 ;  /* 0x0000001fff067819 */ /* 0x000fe40000011408 */
[----:B------:R-:W-:Y:S02]  /*10ad0*/  SHF.L.U32 R7, R7, 0xb, RZ ;  /* 0x0000000b07077819 */ /* 0x000fe400000006ff */
[----:B------:R-:W-:Y:S01]  /*10ae0*/  LEA.HI R6, R6, R8, RZ, 0x6 ;  /* 0x0000000806067211 */ /* 0x000fe200078f30ff */
[----:B------:R-:W-:Y:S01]  /*10af0*/  IMAD.SHL.U32 R8, R23, 0x80, RZ ;  /* 0x0000008017087824 */ /* 0x000fe200078e00ff */
[----:B------:R-:W-:Y:S02]  /*10b00*/  LOP3.LUT R7, R7, 0xffffc000, RZ, 0xc0, !PT ;  /* 0xffffc00007077812 */ /* 0x000fe400078ec0ff */
[----:B------:R-:W-:Y:S01]  /*10b10*/  F2FP.F16.E4M3.UNPACK_B R38, R0.H1 ;  /* 0x00000000ff26723e */ /* 0x000fe200030006ff */
[----:B------:R-:W-:Y:S01]  /*10b20*/  IMAD.SHL.U32 R6, R6, 0x10, RZ ;  /* 0x0000001006067824 */ /* 0x000fe200078e00ff */
[----:B------:R-:W-:-:S02]  /*10b30*/  LOP3.LUT R8, R8, 0x380, RZ, 0xc0, !PT ;  /* 0x0000038008087812 */ /* 0x000fc400078ec0ff */
[-C--:B------:R-:W-:Y:S01]  /*10b40*/  F2FP.F16.E4M3.UNPACK_B R42, R13.reuse.H1 ;  /* 0x0000000dff2a723e */ /* 0x080fe200030006ff */
[----:B------:R-:W-:Y:S01]  /*10b50*/  HADD2.F32 R39, -RZ, R38.H0_H0 ;  /* 0x20000026ff277230 */ /* 0x000fe20000004100 */
[----:B------:R-:W-:Y:S02]  /*10b60*/  SHF.R.U32.HI R8, RZ, 0x3, R8 ;  /* 0x00000003ff087819 */ /* 0x000fe40000011608 */
[----:B------:R-:W-:Y:S01]  /*10b70*/  LOP3.LUT R6, R6, 0xfffffc00, RZ, 0xc0, !PT ;  /* 0xfffffc0006067812 */ /* 0x000fe200078ec0ff */
[----:B------:R-:W-:Y:S01]  /*10b80*/  HADD2.F32 R40, -RZ, R42.H0_H0 ;  /* 0x2000002aff287230 */ /* 0x000fe20000004100 */
[----:B------:R-:W-:Y:S02]  /*10b90*/  LOP3.LUT R4, R5, R8, RZ, 0x3c, !PT ;  /* 0x0000000805047212 */ /* 0x000fe400078e3cff */
[----:B------:R-:W-:Y:S02]  /*10ba0*/  F2FP.F16.E4M3.UNPACK_B R41, R13 ;  /* 0x0000000dff29723e */ /* 0x000fe400020006ff */
[----:B------:R-:W-:-:S05]  /*10bb0*/  IADD3 R21, R4, R7, R6 ;  /* 0x0000000704157210 */ /* 0x000fca0007ffe006 */
[----:B------:R-:W-:-:S05]  /*10bc0*/  IMAD.IADD R21, R22, 0x1, R21 ;  /* 0x0000000116157824 */ /* 0x000fca00078e0215 */
[----:B------:R-:W1:Y:S02]  /*10bd0*/  LDS.128 R8, [R21+0x20400] ;  /* 0x0204000015087984 */ /* 0x000e640000000c00 */
[-C--:B-1----:R-:W-:Y:S02]  /*10be0*/  F2FP.F16.E4M3.UNPACK_B R33, R8.reuse.H1 ;  /* 0x00000008ff21723e */ /* 0x082fe400030006ff */
[-C--:B0-----:R-:W-:Y:S02]  /*10bf0*/  F2FP.F16.E4M3.UNPACK_B R35, R9.reuse ;  /* 0x00000009ff23723e */ /* 0x081fe400020006ff */
[----:B------:R-:W-:Y:S01]  /*10c00*/  F2FP.F16.E4M3.UNPACK_B R36, R9.H1 ;  /* 0x00000009ff24723e */ /* 0x000fe200030006ff */
[--C-:B------:R-:W-:Y:S01]  /*10c10*/  HADD2.F32 R34, -RZ, R33.reuse.H0_H0 ;  /* 0x20000021ff227230 */ /* 0x100fe20000004100 */
[----:B------:R-:W-:Y:S01]  /*10c20*/  F2FP.F16.E4M3.UNPACK_B R8, R8 ;  /* 0x00000008ff08723e */ /* 0x000fe200020006ff */
[----:B------:R-:W-:Y:S01]  /*10c30*/  HADD2.F32 R33, -RZ, R33.H1_H1 ;  /* 0x30000021ff217230 */ /* 0x000fe20000004100 */
[----:B------:R-:W-:-:S02]  /*10c40*/  F2FP.F16.E4M3.UNPACK_B R37, R10 ;  /* 0x0000000aff25723e */ /* 0x000fc400020006ff */
[C---:B------:R-:W-:Y:S01]  /*10c50*/  FMUL.FTZ R9, R34.reuse, R39 ;  /* 0x0000002722097220 */ /* 0x040fe20000410000 */
[----:B------:R-:W-:Y:S01]  /*10c60*/  FMUL.FTZ R44, R34, R40 ;  /* 0x00000028222c7220 */ /* 0x000fe20000410000 */
[----:B------:R-:W-:Y:S02]  /*10c70*/  F2FP.F16.E4M3.UNPACK_B R10, R10.H1 ;  /* 0x0000000aff0a723e */ /* 0x000fe400030006ff */
[-C--:B------:R-:W-:Y:S02]  /*10c80*/  F2FP.F16.E4M3.UNPACK_B R34, R11.reuse ;  /* 0x0000000bff22723e */ /* 0x080fe400020006ff */
[----:B------:R-:W-:Y:S01]  /*10c90*/  F2FP.F16.E4M3.UNPACK_B R11, R11.H1 ;  /* 0x0000000bff0b723e */ /* 0x000fe200030006ff */
[----:B--2---:R-:W0:Y:S02]  /*10ca0*/  LDS.128 R4, [R57+0x20400] ;  /* 0x0204000039047984 */ /* 0x004e240000000c00 */
[-C--:B0-----:R-:W-:Y:S02]  /*10cb0*/  F2FP.F16.E4M3.UNPACK_B R25, R4.reuse ;  /* 0x00000004ff19723e */ /* 0x081fe400020006ff */
[----:B------:R-:W-:-:S02]  /*10cc0*/  F2FP.F16.E4M3.UNPACK_B R4, R4.H1 ;  /* 0x00000004ff04723e */ /* 0x000fc400030006ff */
[-C--:B------:R-:W-:Y:S02]  /*10cd0*/  F2FP.F16.E4M3.UNPACK_B R27, R5.reuse ;  /* 0x00000005ff1b723e */ /* 0x080fe400020006ff */
[----:B------:R-:W-:Y:S01]  /*10ce0*/  F2FP.F16.E4M3.UNPACK_B R29, R5.H1 ;  /* 0x00000005ff1d723e */ /* 0x000fe200030006ff */
[----:B------:R-:W-:Y:S01]  /*10cf0*/  HADD2.F32 R5, -RZ, R4.H0_H0 ;  /* 0x20000004ff057230 */ /* 0x000fe20000004100 */
[-C--:B------:R-:W-:Y:S02]  /*10d00*/  F2FP.F16.E4M3.UNPACK_B R31, R6.reuse ;  /* 0x00000006ff1f723e */ /* 0x080fe400020006ff */
[----:B------:R-:W-:Y:S02]  /*10d10*/  F2FP.F16.E4M3.UNPACK_B R6, R6.H1 ;  /* 0x00000006ff06723e */ /* 0x000fe400030006ff */
[C---:B------:R-:W-:Y:S01]  /*10d20*/  FFMA.FTZ R46, R5.reuse, R40, R9 ;  /* 0x00000028052e7223 */ /* 0x040fe20000010009 */
[----:B------:R-:W-:Y:S01]  /*10d30*/  FFMA.FTZ R45, R5, R39, -R44 ;  /* 0x00000027052d7223 */ /* 0x000fe2000001082c */
[----:B------:R-:W-:Y:S01]  /*10d40*/  HADD2.F32 R40, -RZ, R38.H1_H1 ;  /* 0x30000026ff287230 */ /* 0x000fe20000004100 */
[----:B------:R-:W-:Y:S01]  /*10d50*/  F2FP.F16.E4M3.UNPACK_B R38, R0 ;  /* 0x00000000ff26723e */ /* 0x000fe200020006ff */
[----:B------:R-:W-:Y:S01]  /*10d60*/  HADD2.F32 R44, -RZ, R42.H1_H1 ;  /* 0x3000002aff2c7230 */ /* 0x000fe20000004100 */
[----:B------:R-:W-:Y:S01]  /*10d70*/  F2FP.F16.E4M3.UNPACK_B R32, R7 ;  /* 0x00000007ff20723e */ /* 0x000fe200020006ff */
[----:B------:R-:W-:-:S02]  /*10d80*/  HADD2.F32 R42, -RZ, R41.H0_H0 ;  /* 0x20000029ff2a7230 */ /* 0x000fc40000004100 */
[C---:B------:R-:W-:Y:S01]  /*10d90*/  FMUL.FTZ R43, R33.reuse, R40 ;  /* 0x00000028212b7220 */ /* 0x040fe20000410000 */
[----:B------:R-:W-:Y:S02]  /*10da0*/  HADD2.F32 R9, -RZ, R8.H0_H0 ;  /* 0x20000008ff097230 */ /* 0x000fe40000004100 */
[----:B------:R-:W-:Y:S01]  /*10db0*/  FMUL.FTZ R48, R33, R44 ;  /* 0x0000002c21307220 */ /* 0x000fe20000410000 */
[----:B------:R-:W-:Y:S01]  /*10dc0*/  HADD2.F32 R5, -RZ, R4.H1_H1 ;  /* 0x30000004ff057230 */ /* 0x000fe20000004100 */
[----:B------:R-:W-:Y:S01]  /*10dd0*/  F2FP.F16.E4M3.UNPACK_B R7, R7.H1 ;  /* 0x00000007ff07723e */ /* 0x000fe200030006ff */
[----:B------:R-:W-:Y:S02]  /*10de0*/  HADD2.F32 R39, -RZ, R38.H0_H0 ;  /* 0x20000026ff277230 */ /* 0x000fe40000004100 */
[----:B------:R-:W-:Y:S01]  /*10df0*/  FMUL.FTZ R33, R9, R42 ;  /* 0x0000002a09217220 */ /* 0x000fe20000410000 */
[----:B------:R-:W-:Y:S02]  /*10e00*/  HADD2.F32 R4, -RZ, R25.H0_H0 ;  /* 0x20000019ff047230 */ /* 0x000fe40000004100 */
[C---:B------:R-:W-:Y:S01]  /*10e10*/  FFMA.FTZ R47, R5.reuse, R44, R43 ;  /* 0x0000002c052f7223 */ /* 0x040fe2000001002b */
[----:B------:R-:W-:Y:S01]  /*10e20*/  FFMA.FTZ R48, R5, R40, -R48 ;  /* 0x0000002805307223 */ /* 0x000fe20000010830 */
[----:B------:R-:W-:Y:S01]  /*10e30*/  FMUL.FTZ R9, R9, R39 ;  /* 0x0000002709097220 */ /* 0x000fe20000410000 */
[----:B------:R-:W-:-:S02]  /*10e40*/  HADD2.F32 R5, -RZ, R36.H0_H0 ;  /* 0x20000024ff057230 */ /* 0x000fc40000004100 */
[C---:B------:R-:W-:Y:S01]  /*10e50*/  FFMA.FTZ R43, R4.reuse, R39, -R33 ;  /* 0x00000027042b7223 */ /* 0x040fe20000010821 */
[----:B------:R-:W-:Y:S01]  /*10e60*/  F2FP.F16.E4M3.UNPACK_B R39, R14.H1 ;  /* 0x0000000eff27723e */ /* 0x000fe200030006ff */
[----:B------:R-:W-:Y:S01]  /*10e70*/  FFMA.FTZ R42, R4, R42, R9 ;  /* 0x0000002a042a7223 */ /* 0x000fe20000010009 */
[----:B------:R-:W-:Y:S01]  /*10e80*/  F2FP.F16.E4M3.UNPACK_B R9, R24.H1 ;  /* 0x00000018ff09723e */ /* 0x000fe200030006ff */
[----:B------:R-:W-:Y:S02]  /*10e90*/  HADD2.F32 R41, -RZ, R41.H1_H1 ;  /* 0x30000029ff297230 */ /* 0x000fe40000004100 */
[----:B------:R-:W-:Y:S02]  /*10ea0*/  HADD2.F32 R40, -RZ, R39.H0_H0 ;  /* 0x20000027ff287230 */ /* 0x000fe40000004100 */
[----:B------:R-:W-:Y:S02]  /*10eb0*/  HADD2.F32 R8, -RZ, R8.H1_H1 ;  /* 0x30000008ff087230 */ /* 0x000fe40000004100 */
[----:B------:R-:W-:-:S02]  /*10ec0*/  HADD2.F32 R38, -RZ, R38.H1_H1 ;  /* 0x30000026ff267230 */ /* 0x000fc40000004100 */
[C---:B------:R-:W-:Y:S01]  /*10ed0*/  FMUL.FTZ R49, R5.reuse, R40 ;  /* 0x0000002805317220 */ /* 0x040fe20000410000 */
[----:B------:R-:W-:Y:S02]  /*10ee0*/  HADD2.F32 R33, -RZ, R9.H0_H0 ;  /* 0x20000009ff217230 */ /* 0x000fe40000004100 */
[C---:B------:R-:W-:Y:S01]  /*10ef0*/  FMUL.FTZ R44, R8.reuse, R41 ;  /* 0x00000029082c7220 */ /* 0x040fe20000410000 */
[----:B------:R-:W-:Y:S02]  /*10f00*/  HADD2.F32 R4, -RZ, R29.H0_H0 ;  /* 0x2000001dff047230 */ /* 0x000fe40000004100 */
[----:B------:R-:W-:Y:S01]  /*10f10*/  FMUL.FTZ R8, R8, R38 ;  /* 0x0000002608087220 */ /* 0x000fe20000410000 */
[----:B------:R-:W-:Y:S02]  /*10f20*/  HADD2.F32 R25, -RZ, R25.H1_H1 ;  /* 0x30000019ff197230 */ /* 0x000fe40000004100 */
[----:B------:R-:W-:Y:S01]  /*10f30*/  FMUL.FTZ R5, R5, R33 ;  /* 0x0000002105057220 */ /* 0x000fe20000410000 */
[----:B------:R-:W-:-:S02]  /*10f40*/  HADD2.F32 R39, -RZ, R39.H1_H1 ;  /* 0x30000027ff277230 */ /* 0x000fc40000004100 */
[C---:B------:R-:W-:Y:S01]  /*10f50*/  FFMA.FTZ R50, R4.reuse, R33, -R49 ;  /* 0x0000002104327223 */ /* 0x040fe20000010831 */
[----:B------:R-:W-:Y:S01]  /*10f60*/  F2FP.F16.E4M3.UNPACK_B R33, R14 ;  /* 0x0000000eff21723e */ /* 0x000fe200020006ff */
[C---:B------:R-:W-:Y:S01]  /*10f70*/  FFMA.FTZ R44, R25.reuse, R38, -R44 ;  /* 0x00000026192c7223 */ /* 0x040fe2000001082c */
[----:B------:R-:W-:Y:S01]  /*10f80*/  FFMA.FTZ R41, R25, R41, R8 ;  /* 0x0000002919297223 */ /* 0x000fe20000010008 */
[----:B------:R-:W-:Y:S01]  /*10f90*/  HADD2.F32 R36, -RZ, R36.H1_H1 ;  /* 0x30000024ff247230 */ /* 0x000fe20000004100 */
[----:B------:R-:W-:Y:S01]  /*10fa0*/  F2FP.F16.E4M3.UNPACK_B R8, R24 ;  /* 0x00000018ff08723e */ /* 0x000fe200020006ff */
[----:B------:R-:W-:Y:S02]  /*10fb0*/  HADD2.F32 R25, -RZ, R9.H1_H1 ;  /* 0x30000009ff197230 */ /* 0x000fe40000004100 */
[----:B------:R-:W-:Y:S01]  /*10fc0*/  FFMA.FTZ R51, R4, R40, R5 ;  /* 0x0000002804337223 */ /* 0x000fe20000010005 */
[----:B------:R-:W-:Y:S02]  /*10fd0*/  HADD2.F32 R38, -RZ, R33.H0_H0 ;  /* 0x20000021ff267230 */ /* 0x000fe40000004100 */
[----:B------:R-:W-:Y:S01]  /*10fe0*/  FMUL.FTZ R40, R36, R39 ;  /* 0x0000002724287220 */ /* 0x000fe20000410000 */
[----:B------:R-:W-:-:S02]  /*10ff0*/  HADD2.F32 R5, -RZ, R35.H0_H0 ;  /* 0x20000023ff057230 */ /* 0x000fc40000004100 */
[-C--:B------:R-:W-:Y:S01]  /*11000*/  FMUL.FTZ R36, R36, R25.reuse ;  /* 0x0000001924247220 */ /* 0x080fe20000410000 */
[----:B------:R-:W-:Y:S02]  /*11010*/  HADD2.F32 R29, -RZ, R29.H1_H1 ;  /* 0x3000001dff1d7230 */ /* 0x000fe40000004100 */
[----:B------:R-:W-:Y:S02]  /*11020*/  HADD2.F32 R9, -RZ, R8.H0_H0 ;  /* 0x20000008ff097230 */ /* 0x000fe40000004100 */
[----:B------:R-:W-:Y:S01]  /*11030*/  FMUL.FTZ R49, R5, R38 ;  /* 0x0000002605317220 */ /* 0x000fe20000410000 */
[----:B------:R-:W-:Y:S02]  /*11040*/  HADD2.F32 R4, -RZ, R27.H0_H0 ;  /* 0x2000001bff047230 */ /* 0x000fe40000004100 */
[C---:B------:R-:W-:Y:S01]  /*11050*/  FFMA.FTZ R53, R29.reuse, R25, -R40 ;  /* 0x000000191d357223 */ /* 0x040fe20000010828 */
[----:B------:R-:W-:Y:S01]  /*11060*/  FFMA.FTZ R52, R29, R39, R36 ;  /* 0x000000271d347223 */ /* 0x000fe20000010024 */
[----:B------:R-:W-:Y:S01]  /*11070*/  FMUL.FTZ R5, R5, R9 ;  /* 0x0000000905057220 */ /* 0x000fe20000410000 */
[----:B------:R-:W-:Y:S01]  /*11080*/  F2FP.F16.E4M3.UNPACK_B R29, R15.H1 ;  /* 0x0000000fff1d723e */ /* 0x000fe200030006ff */
[C---:B------:R-:W-:Y:S01]  /*11090*/  FFMA.FTZ R49, R4.reuse, R9, -R49 ;  /* 0x0000000904317223 */ /* 0x040fe20000010831 */
[----:B------:R-:W-:Y:S01]  /*110a0*/  F2FP.F16.E4M3.UNPACK_B R9, R12.H1 ;  /* 0x0000000cff09723e */ /* 0x000fe200030006ff */
[----:B------:R-:W-:Y:S01]  /*110b0*/  FFMA.FTZ R38, R4, R38, R5 ;  /* 0x0000002604267223 */ /* 0x000fe20000010005 */
[----:B------:R-:W-:-:S02]  /*110c0*/  HADD2.F32 R36, -RZ, R33.H1_H1 ;  /* 0x30000021ff247230 */ /* 0x000fc40000004100 */
[----:B------:R-:W-:Y:S02]  /*110d0*/  HADD2.F32 R33, -RZ, R29.H0_H0 ;  /* 0x2000001dff217230 */ /* 0x000fe40000004100 */
[----:B------:R-:W-:Y:S02]  /*110e0*/  HADD2.F32 R5, -RZ, R10.H0_H0 ;  /* 0x2000000aff057230 */ /* 0x000fe40000004100 */
[----:B------:R-:W-:Y:S02]  /*110f0*/  HADD2.F32 R35, -RZ, R35.H1_H1 ;  /* 0x30000023ff237230 */ /* 0x000fe40000004100 */
[----:B------:R-:W-:Y:S02]  /*11100*/  HADD2.F32 R8, -RZ, R8.H1_H1 ;  /* 0x30000008ff087230 */ /* 0x000fe40000004100 */
[----:B------:R-:W-:Y:S01]  /*11110*/  FMUL.FTZ R39, R5, R33 ;  /* 0x0000002105277220 */ /* 0x000fe20000410000 */
[----:B------:R-:W-:Y:S02]  /*11120*/  HADD2.F32 R25, -RZ, R9.H0_H0 ;  /* 0x20000009ff197230 */ /* 0x000fe40000004100 */
[----:B------:R-:W-:Y:S01]  /*11130*/  FMUL.FTZ R40, R35, R36 ;  /* 0x0000002423287220 */ /* 0x000fe20000410000 */
[----:B------:R-:W-:-:S02]  /*11140*/  HADD2.F32 R4, -RZ, R6.H0_H0 ;  /* 0x20000006ff047230 */ /* 0x000fc40000004100 */
[-C--:B------:R-:W-:Y:S01]  /*11150*/  FMUL.FTZ R35, R35, R8.reuse ;  /* 0x0000000823237220 */ /* 0x080fe20000410000 */
[----:B------:R-:W-:Y:S02]  /*11160*/  HADD2.F32 R27, -RZ, R27.H1_H1 ;  /* 0x3000001bff1b7230 */ /* 0x000fe40000004100 */
[-C--:B------:R-:W-:Y:S01]  /*11170*/  FMUL.FTZ R54, R5, R25.reuse ;  /* 0x0000001905367220 */ /* 0x080fe20000410000 */
[----:B------:R-:W-:Y:S02]  /*11180*/  HADD2.F32 R29, -RZ, R29.H1_H1 ;  /* 0x3000001dff1d7230 */ /* 0x000fe40000004100 */
[C---:B------:R-:W-:Y:S01]  /*11190*/  FFMA.FTZ R39, R4.reuse, R25, -R39 ;  /* 0x0000001904277223 */ /* 0x040fe20000010827 */
[----:B------:R-:W-:Y:S01]  /*111a0*/  HADD2.F32 R10, -RZ, R10.H1_H1 ;  /* 0x3000000aff0a7230 */ /* 0x000fe20000004100 */
[----:B------:R-:W-:Y:S01]  /*111b0*/  F2FP.F16.E4M3.UNPACK_B R25, R15 ;  /* 0x0000000fff19723e */ /* 0x000fe200020006ff */
[----:B------:R-:W-:Y:S02]  /*111c0*/  HADD2.F32 R9, -RZ, R9.H1_H1 ;  /* 0x30000009ff097230 */ /* 0x000fe40000004100 */
[C---:B------:R-:W-:Y:S01]  /*111d0*/  FFMA.FTZ R40, R27.reuse, R8, -R40 ;  /* 0x000000081b287223 */ /* 0x040fe20000010828 */
[----:B------:R-:W-:Y:S01]  /*111e0*/  FFMA.FTZ R35, R27, R36, R35 ;  /* 0x000000241b237223 */ /* 0x000fe20000010023 */
[----:B------:R-:W-:Y:S01]  /*111f0*/  FFMA.FTZ R33, R4, R33, R54 ;  /* 0x0000002104217223 */ /* 0x000fe20000010036 */
[----:B------:R-:W-:Y:S01]  /*11200*/  HADD2.F32 R6, -RZ, R6.H1_H1 ;  /* 0x30000006ff067230 */ /* 0x000fe20000004100 */
[----:B------:R-:W-:Y:S01]  /*11210*/  F2FP.F16.E4M3.UNPACK_B R8, R12 ;  /* 0x0000000cff08723e */ /* 0x000fe200020006ff */
[C---:B------:R-:W-:Y:S01]  /*11220*/  FMUL.FTZ R27, R10.reuse, R29 ;  /* 0x0000001d0a1b7220 */ /* 0x040fe20000410000 */
[----:B------:R-:W-:Y:S01]  /*11230*/  FMUL.FTZ R4, R10, R9 ;  /* 0x000000090a047220 */ /* 0x000fe20000410000 */
[----:B------:R-:W-:-:S02]  /*11240*/  HADD2.F32 R10, -RZ, R25.H0_H0 ;  /* 0x20000019ff0a7230 */ /* 0x000fc40000004100 */
[----:B------:R-:W-:Y:S02]  /*11250*/  HADD2.F32 R5, -RZ, R37.H0_H0 ;  /* 0x20000025ff057230 */ /* 0x000fe40000004100 */
[C---:B------:R-:W-:Y:S01]  /*11260*/  FFMA.FTZ R58, R6.reuse, R9, -R27 ;  /* 0x00000009063a7223 */ /* 0x040fe2000001081b */
[----:B------:R-:W-:Y:S01]  /*11270*/  FFMA.FTZ R60, R6, R29, R4 ;  /* 0x0000001d063c7223 */ /* 0x000fe20000010004 */
[----:B------:R-:W-:Y:S02]  /*11280*/  HADD2.F32 R6, -RZ, R8.H0_H0 ;  /* 0x20000008ff067230 */ /* 0x000fe40000004100 */
[----:B------:R-:W-:Y:S02]  /*11290*/  HADD2.F32 R4, -RZ, R31.H0_H0 ;  /* 0x2000001fff047230 */ /* 0x000fe40000004100 */
[C---:B------:R-:W-:Y:S01]  /*112a0*/  FMUL.FTZ R9, R5.reuse, R10 ;  /* 0x0000000a05097220 */ /* 0x040fe20000410000 */
[----:B------:R-:W-:Y:S02]  /*112b0*/  HADD2.F32 R36, -RZ, R25.H1_H1 ;  /* 0x30000019ff247230 */ /* 0x000fe40000004100 */
[----:B------:R-:W-:Y:S01]  /*112c0*/  FMUL.FTZ R5, R5, R6 ;  /* 0x0000000605057220 */ /* 0x000fe20000410000 */
[----:B------:R-:W-:-:S02]  /*112d0*/  HADD2.F32 R37, -RZ, R37.H1_H1 ;  /* 0x30000025ff257230 */ /* 0x000fc40000004100 */
[C---:B------:R-:W-:Y:S01]  /*112e0*/  FFMA.FTZ R25, R4.reuse, R6, -R9 ;  /* 0x0000000604197223 */ /* 0x040fe20000010809 */
[----:B------:R-:W-:Y:S01]  /*112f0*/  HADD2.F32 R8, -RZ, R8.H1_H1 ;  /* 0x30000008ff087230 */ /* 0x000fe20000004100 */
[----:B------:R-:W-:Y:S01]  /*11300*/  F2FP.F16.E4M3.UNPACK_B R9, R20.H1 ;  /* 0x00000014ff09723e */ /* 0x000fe200030006ff */
[----:B------:R-:W-:Y:S02]  /*11310*/  HADD2.F32 R31, -RZ, R31.H1_H1 ;  /* 0x3000001fff1f7230 */ /* 0x000fe40000004100 */
[----:B------:R-:W-:Y:S01]  /*11320*/  FFMA.FTZ R27, R4, R10, R5 ;  /* 0x0000000a041b7223 */ /* 0x000fe20000010005 */
[C---:B------:R-:W-:Y:S01]  /*11330*/  FMUL.FTZ R6, R37.reuse, R36 ;  /* 0x0000002425067220 */ /* 0x040fe20000410000 */
[----:B------:R-:W-:Y:S01]  /*11340*/  F2FP.F16.E4M3.UNPACK_B R4, R26.H1 ;  /* 0x0000001aff04723e */ /* 0x000fe200030006ff */
[-C--:B------:R-:W-:Y:S01]  /*11350*/  FMUL.FTZ R37, R37, R8.reuse ;  /* 0x0000000825257220 */ /* 0x080fe20000410000 */
[----:B------:R-:W-:Y:S02]  /*11360*/  HADD2.F32 R10, -RZ, R9.H0_H0 ;  /* 0x20000009ff0a7230 */ /* 0x000fe40000004100 */
[----:B------:R-:W-:Y:S01]  /*11370*/  FFMA.FTZ R54, R31, R8, -R6 ;  /* 0x000000081f367223 */ /* 0x000fe20000010806 */
[----:B------:R-:W-:-:S02]  /*11380*/  HADD2.F32 R5, -RZ, R11.H0_H0 ;  /* 0x2000000bff057230 */ /* 0x000fc40000004100 */
[----:B------:R-:W-:Y:S01]  /*11390*/  FFMA.FTZ R56, R31, R36, R37 ;  /* 0x000000241f387223 */ /* 0x000fe20000010025 */
[--C-:B------:R-:W-:Y:S02]  /*113a0*/  HADD2.F32 R6, -RZ, R4.reuse.H0_H0 ;  /* 0x20000004ff067230 */ /* 0x100fe40000004100 */
[----:B------:R-:W-:Y:S02]  /*113b0*/  HADD2.F32 R8, -RZ, R4.H1_H1 ;  /* 0x30000004ff087230 */ /* 0x000fe40000004100 */
[C---:B------:R-:W-:Y:S01]  /*113c0*/  FMUL.FTZ R29, R5.reuse, R10 ;  /* 0x0000000a051d7220 */ /* 0x040fe20000410000 */
[----:B------:R-:W-:Y:S02]  /*113d0*/  HADD2.F32 R4, -RZ, R7.H0_H0 ;  /* 0x20000007ff047230 */ /* 0x000fe40000004100 */
[----:B------:R-:W-:Y:S02]  /*113e0*/  HADD2.F32 R36, -RZ, R9.H1_H1 ;  /* 0x30000009ff247230 */ /* 0x000fe40000004100 */
[----:B------:R-:W-:Y:S01]  /*113f0*/  FMUL.FTZ R9, R5, R6 ;  /* 0x0000000605097220 */ /* 0x000fe20000410000 */
[----:B------:R-:W-:-:S02]  /*11400*/  HADD2.F32 R11, -RZ, R11.H1_H1 ;  /* 0x3000000bff0b7230 */ /* 0x000fc40000004100 */
[C---:B------:R-:W-:Y:S01]  /*11410*/  FFMA.FTZ R37, R4.reuse, R6, -R29 ;  /* 0x0000000604257223 */ /* 0x040fe2000001081d */
[----:B------:R-:W-:Y:S01]  /*11420*/  HADD2.F32 R7, -RZ, R7.H1_H1 ;  /* 0x30000007ff077230 */ /* 0x000fe20000004100 */
[----:B------:R-:W-:Y:S01]  /*11430*/  F2FP.F16.E4M3.UNPACK_B R5, R26 ;  /* 0x0000001aff05723e */ /* 0x000fe200020006ff */
[----:B------:R-:W-:Y:S01]  /*11440*/  FFMA.FTZ R55, R4, R10, R9 ;  /* 0x0000000a04377223 */ /* 0x000fe20000010009 */
[C---:B------:R-:W-:Y:S01]  /*11450*/  FMUL.FTZ R6, R11.reuse, R36 ;  /* 0x000000240b067220 */ /* 0x040fe20000410000 */
[----:B------:R-:W-:Y:S01]  /*11460*/  FMUL.FTZ R11, R11, R8 ;  /* 0x000000080b0b7220 */ /* 0x000fe20000410000 */
[----:B------:R-:W-:Y:S02]  /*11470*/  F2FP.F16.E4M3.UNPACK_B R4, R20 ;  /* 0x00000014ff04723e */ /* 0x000fe400020006ff */
[C---:B------:R-:W-:Y:S01]  /*11480*/  FFMA.FTZ R62, R7.reuse, R8, -R6 ;  /* 0x00000008073e7223 */ /* 0x040fe20000010806 */
[----:B------:R-:W-:Y:S01]  /*11490*/  FFMA.FTZ R36, R7, R36, R11 ;  /* 0x0000002407247223 */ /* 0x000fe2000001000b */
[----:B------:R-:W-:-:S02]  /*114a0*/  HADD2.F32 R6, -RZ, R5.H0_H0 ;  /* 0x20000005ff067230 */ /* 0x000fc40000004100 */
[----:B------:R-:W-:Y:S02]  /*114b0*/  HADD2.F32 R7, -RZ, R5.H1_H1 ;  /* 0x30000005ff077230 */ /* 0x000fe40000004100 */
[----:B------:R-:W-:Y:S01]  /*114c0*/  HADD2.F32 R8, -RZ, R4.H0_H0 ;  /* 0x20000004ff087230 */ /* 0x000fe20000004100 */
[----:B------:R-:W-:Y:S01]  /*114d0*/  F2FP.SATFINITE.E4M3.F32.PACK_AB_MERGE_C R36, R36, R55, RZ ;  /* 0x000000372424723e */ /* 0x000fe200048070ff */
[----:B------:R-:W-:Y:S02]  /*114e0*/  HADD2.F32 R5, -RZ, R34.H0_H0 ;  /* 0x20000022ff057230 */ /* 0x000fe40000004100 */
[----:B------:R-:W-:Y:S02]  /*114f0*/  HADD2.F32 R9, -RZ, R4.H1_H1 ;  /* 0x30000004ff097230 */ /* 0x000fe40000004100 */
[----:B------:R-:W-:Y:S02]  /*11500*/  HADD2.F32 R34, -RZ, R34.H1_H1 ;  /* 0x30000022ff227230 */ /* 0x000fe40000004100 */
[----:B------:R-:W-:Y:S01]  /*11510*/  FMUL.FTZ R11, R5, R8 ;  /* 0x00000008050b7220 */ /* 0x000fe20000410000 */
[----:B------:R-:W-:-:S02]  /*11520*/  HADD2.F32 R4, -RZ, R32.H0_H0 ;  /* 0x20000020ff047230 */ /* 0x000fc40000004100 */
[-C--:B------:R-:W-:Y:S01]  /*11530*/  FMUL.FTZ R5, R5, R6.reuse ;  /* 0x0000000605057220 */ /* 0x080fe20000410000 */
[----:B------:R-:W-:Y:S02]  /*11540*/  HADD2.F32 R32, -RZ, R32.H1_H1 ;  /* 0x30000020ff207230 */ /* 0x000fe40000004100 */
[C---:B------:R-:W-:Y:S01]  /*11550*/  FMUL.FTZ R31, R34.reuse, R9 ;  /* 0x00000009221f7220 */ /* 0x040fe20000410000 */
[-C--:B------:R-:W-:Y:S01]  /*11560*/  FMUL.FTZ R10, R34, R7.reuse ;  /* 0x00000007220a7220 */ /* 0x080fe20000410000 */
[C---:B------:R-:W-:Y:S01]  /*11570*/  FFMA.FTZ R11, R4.reuse, R6, -R11 ;  /* 0x00000006040b7223 */ /* 0x040fe2000001080b */
[----:B------:R-:W-:Y:S01]  /*11580*/  FFMA.FTZ R29, R4, R8, R5 ;  /* 0x00000008041d7223 */ /* 0x000fe20000010005 */
[C---:B------:R-:W-:Y:S01]  /*11590*/  FFMA.FTZ R34, R32.reuse, R7, -R31 ;  /* 0x0000000720227223 */ /* 0x040fe2000001081f */
[----:B------:R-:W-:Y:S01]  /*115a0*/  FFMA.FTZ R32, R32, R9, R10 ;  /* 0x0000000920207223 */ /* 0x000fe2000001000a */
[----:B------:R-:W-:Y:S02]  /*115b0*/  F2FP.SATFINITE.E4M3.F32.PACK_AB_MERGE_C R4, R48, R45, RZ ;  /* 0x0000002d3004723e */ /* 0x000fe400048070ff */
[----:B------:R-:W-:-:S02]  /*115c0*/  F2FP.SATFINITE.E4M3.F32.PACK_AB_MERGE_C R5, R53, R50, RZ ;  /* 0x000000323505723e */ /* 0x000fc400048070ff */
[----:B------:R-:W-:Y:S02]  /*115d0*/  F2FP.SATFINITE.E4M3.F32.PACK_AB_MERGE_C R6, R58, R39, RZ ;  /* 0x000000273a06723e */ /* 0x000fe400048070ff */
[----:B------:R-:W-:Y:S02]  /*115e0*/  F2FP.SATFINITE.E4M3.F32.PACK_AB_MERGE_C R7, R62, R37, RZ ;  /* 0x000000253e07723e */ /* 0x000fe400048070ff */
[----:B------:R-:W-:Y:S02]  /*115f0*/  F2FP.SATFINITE.E4M3.F32.PACK_AB_MERGE_C R8, R47, R46, RZ ;  /* 0x0000002e2f08723e */ /* 0x000fe400048070ff */
[----:B------:R-:W-:Y:S02]  /*11600*/  F2FP.SATFINITE.E4M3.F32.PACK_AB_MERGE_C R9, R52, R51, RZ ;  /* 0x000000333409723e */ /* 0x000fe400048070ff */
[----:B------:R-:W-:Y:S02]  /*11610*/  F2FP.SATFINITE.E4M3.F32.PACK_AB_MERGE_C R10, R60, R33, RZ ;  /* 0x000000213c0a723e */ /* 0x000fe400048070ff */
[----:B------:R-:W-:-:S02]  /*11620*/  F2FP.SATFINITE.E4M3.F32.PACK_AB_MERGE_C R4, R44, R43, R4 ;  /* 0x0000002b2c04723e */ /* 0x000fc40004807004 */
[----:B------:R-:W-:Y:S02]  /*11630*/  F2FP.SATFINITE.E4M3.F32.PACK_AB_MERGE_C R5, R40, R49, R5 ;  /* 0x000000312805723e */ /* 0x000fe40004807005 */
[----:B------:R-:W-:Y:S02]  /*11640*/  F2FP.SATFINITE.E4M3.F32.PACK_AB_MERGE_C R6, R54, R25, R6 ;  /* 0x000000193606723e */ /* 0x000fe40004807006 */
[----:B------:R-:W-:Y:S02]  /*11650*/  F2FP.SATFINITE.E4M3.F32.PACK_AB_MERGE_C R7, R34, R11, R7 ;  /* 0x0000000b2207723e */ /* 0x000fe40004807007 */
[----:B------:R-:W-:Y:S02]  /*11660*/  F2FP.SATFINITE.E4M3.F32.PACK_AB_MERGE_C R8, R41, R42, R8 ;  /* 0x0000002a2908723e */ /* 0x000fe40004807008 */
[----:B------:R-:W-:Y:S01]  /*11670*/  F2FP.SATFINITE.E4M3.F32.PACK_AB_MERGE_C R9, R35, R38, R9 ;  /* 0x000000262309723e */ /* 0x000fe20004807009 */
[----:B------:R1:W-:Y:S01]  /*11680*/  STS.128 [R57+0x20400], R4 ;  /* 0x0204000439007388 */ /* 0x0003e20000000c00 */
[----:B------:R-:W-:-:S02]  /*11690*/  F2FP.SATFINITE.E4M3.F32.PACK_AB_MERGE_C R10, R56, R27, R10 ;  /* 0x0000001b380a723e */ /* 0x000fc4000480700a */
[----:B------:R-:W-:-:S05]  /*116a0*/  F2FP.SATFINITE.E4M3.F32.PACK_AB_MERGE_C R11, R32, R29, R36 ;  /* 0x0000001d200b723e */ /* 0x000fca0004807024 */
[----:B------:R1:W-:Y:S02]  /*116b0*/  STS.128 [R21+0x20400], R8 ;  /* 0x0204000815007388 */ /* 0x0003e40000000c00 */
.L_x_474:
[----:B------:R-:W-:Y:S05]  /*116c0*/  BSYNC B1 ;  /* 0x0000000000017941 */ /* 0x000fea0003800000 */
.L_x_473:
[----:B------:R-:W-:Y:S04]  /*116d0*/  BSSY B1, `(.L_x_475) ;  /* 0x00000c9000017945 */ /* 0x000fe80003800000 */
[----:B------:R-:W-:Y:S05]  /*116e0*/  @P2 BRA `(.L_x_476) ;  /* 0x0000000c001c2947 */ /* 0x000fea0003800000 */
[----:B-1----:R-:W2:Y:S04]  /*116f0*/  LDL R6, [R1+0x28] ;  /* 0x0000280001067983 */ /* 0x002ea80000100800 */
[----:B------:R-:W3:Y:S01]  /*11700*/  LDL R57, [R1+0x64] ;  /* 0x0000640001397983 */ /* 0x000ee20000100800 */
[----:B------:R-:W-:Y:S01]  /*11710*/  LEA.HI R4, R3, R28, RZ, 0x1c ;  /* 0x0000001c03047211 */ /* 0x000fe200078fe0ff */
[C---:B------:R-:W-:Y:S01]  /*11720*/  VIADD R8, R23.reuse, 0x20 ;  /* 0x0000002017087836 */ /* 0x040fe20000000000 */
[----:B------:R-:W-:Y:S01]  /*11730*/  F2FP.F16.E4M3.UNPACK_B R41, R0.H1 ;  /* 0x00000000ff29723e */ /* 0x000fe200030006ff */
[----:B------:R-:W-:Y:S01]  /*11740*/  VIADD R9, R23, 0x20 ;  /* 0x0000002017097836 */ /* 0x000fe20000000000 */
[----:B------:R-:W-:Y:S01]  /*11750*/  SHF.R.S32.HI R7, RZ, 0x1f, R4 ;  /* 0x0000001fff077819 */ /* 0x000fe20000011404 */
[----:B------:R-:W-:Y:S01]  /*11760*/  IMAD.SHL.U32 R5, R4, 0x10, RZ ;  /* 0x0000001004057824 */ /* 0x000fe200078e00ff */
[----:B------:R-:W-:Y:S01]  /*11770*/  SHF.L.U32 R8, R8, 0x7, RZ ;  /* 0x0000000708087819 */ /* 0x000fe200000006ff */
[----:B------:R-:W-:Y:S01]  /*11780*/  IMAD.SHL.U32 R9, R9, 0x80, RZ ;  /* 0x0000008009097824 */ /* 0x000fe200078e00ff */
[----:B------:R-:W-:Y:S01]  /*11790*/  LEA.HI R7, R7, R4, RZ, 0x3 ;  /* 0x0000000407077211 */ /* 0x000fe200078f18ff */
[--C-:B------:R-:W-:Y:S01]  /*117a0*/  HADD2.F32 R39, -RZ, R41.reuse.H0_H0 ;  /* 0x20000029ff277230 */ /* 0x100fe20000004100 */
[----:B------:R-:W-:Y:S01]  /*117b0*/  LOP3.LUT R8, R8, 0x380, RZ, 0xc0, !PT ;  /* 0x0000038008087812 */ /* 0x000fe200078ec0ff */
[----:B------:R-:W-:Y:S01]  /*117c0*/  HADD2.F32 R41, -RZ, R41.H1_H1 ;  /* 0x30000029ff297230 */ /* 0x000fe20000004100 */
[----:B------:R-:W-:Y:S01]  /*117d0*/  LOP3.LUT R9, R9, 0x380, RZ, 0xc0, !PT ;  /* 0x0000038009097812 */ /* 0x000fe200078ec0ff */
[----:B------:R-:W-:Y:S01]  /*117e0*/  IMAD.SHL.U32 R7, R7, 0x800, RZ ;  /* 0x0000080007077824 */ /* 0x000fe200078e00ff */
[----:B------:R-:W-:-:S02]  /*117f0*/  SHF.R.U32.HI R8, RZ, 0x3, R8 ;  /* 0x00000003ff087819 */ /* 0x000fc40000011608 */
[----:B------:R-:W-:Y:S02]  /*11800*/  LOP3.LUT R4, R9, 0x70, R5, 0xf8, !PT ;  /* 0x0000007009047812 */ /* 0x000fe400078ef805 */
[----:B------:R-:W-:Y:S02]  /*11810*/  LOP3.LUT R7, R7, 0xffffc000, RZ, 0xc0, !PT ;  /* 0xffffc00007077812 */ /* 0x000fe400078ec0ff */
[----:B------:R-:W-:Y:S02]  /*11820*/  LOP3.LUT R4, R4, R8, RZ, 0x3c, !PT ;  /* 0x0000000804047212 */ /* 0x000fe400078e3cff */
[-C--:B------:R-:W-:Y:S02]  /*11830*/  F2FP.F16.E4M3.UNPACK_B R42, R13.reuse.H1 ;  /* 0x0000000dff2a723e */ /* 0x080fe400030006ff */
[----:B------:R-:W-:Y:S02]  /*11840*/  F2FP.F16.E4M3.UNPACK_B R47, R13 ;  /* 0x0000000dff2f723e */ /* 0x000fe400020006ff */
[----:B------:R-:W-:Y:S01]  /*11850*/  F2FP.F16.E4M3.UNPACK_B R51, R14 ;  /* 0x0000000eff33723e */ /* 0x000fe200020006ff */
[----:B------:R-:W-:-:S02]  /*11860*/  HADD2.F32 R43, -RZ, R42.H0_H0 ;  /* 0x2000002aff2b7230 */ /* 0x000fc40000004100 */
[----:B------:R-:W-:Y:S02]  /*11870*/  HADD2.F32 R45, -RZ, R42.H1_H1 ;  /* 0x3000002aff2d7230 */ /* 0x000fe40000004100 */
[--C-:B------:R-:W-:Y:S02]  /*11880*/  HADD2.F32 R48, -RZ, R47.reuse.H0_H0 ;  /* 0x2000002fff307230 */ /* 0x100fe40000004100 */
[----:B------:R-:W-:Y:S02]  /*11890*/  HADD2.F32 R47, -RZ, R47.H1_H1 ;  /* 0x3000002fff2f7230 */ /* 0x000fe40000004100 */
[--C-:B------:R-:W-:Y:S02]  /*118a0*/  HADD2.F32 R52, -RZ, R51.reuse.H0_H0 ;  /* 0x20000033ff347230 */ /* 0x100fe40000004100 */
[----:B------:R-:W-:Y:S01]  /*118b0*/  HADD2.F32 R51, -RZ, R51.H1_H1 ;  /* 0x30000033ff337230 */ /* 0x000fe20000004100 */
[----:B--2---:R-:W-:-:S04]  /*118c0*/  IADD3 R21, R4, R7, R6 ;  /* 0x0000000704157210 */ /* 0x004fc80007ffe006 */
[----:B------:R-:W-:Y:S01]  /*118d0*/  IADD3 R21, R22, R21, RZ ;  /* 0x0000001516157210 */ /* 0x000fe20007ffe0ff */
[----:B---3--:R-:W1:Y:S04]  /*118e0*/  LDS.128 R4, [R57+0x20400] ;  /* 0x0204000039047984 */ /* 0x008e680000000c00 */
[----:B------:R-:W2:Y:S01]  /*118f0*/  LDS.128 R8, [R21+0x20400] ;  /* 0x0204000015087984 */ /* 0x000ea20000000c00 */
[-C--:B-1----:R-:W-:Y:S02]  /*11900*/  F2FP.F16.E4M3.UNPACK_B R25, R4.reuse ;  /* 0x00000004ff19723e */ /* 0x082fe400020006ff */
[----:B------:R-:W-:Y:S02]  /*11910*/  F2FP.F16.E4M3.UNPACK_B R4, R4.H1 ;  /* 0x00000004ff04723e */ /* 0x000fe400030006ff */
[----:B--2---:R-:W-:-:S02]  /*11920*/  F2FP.F16.E4M3.UNPACK_B R33, R8.H1 ;  /* 0x00000008ff21723e */ /* 0x004fc400030006ff */
[-C--:B------:R-:W-:Y:S02]  /*11930*/  F2FP.F16.E4M3.UNPACK_B R27, R5.reuse ;  /* 0x00000005ff1b723e */ /* 0x080fe400020006ff */
[----:B------:R-:W-:Y:S01]  /*11940*/  F2FP.F16.E4M3.UNPACK_B R29, R5.H1 ;  /* 0x00000005ff1d723e */ /* 0x000fe200030006ff */
[--C-:B------:R-:W-:Y:S01]  /*11950*/  HADD2.F32 R34, -RZ, R33.reuse.H0_H0 ;  /* 0x20000021ff227230 */ /* 0x100fe20000004100 */
[----:B------:R-:W-:Y:S01]  /*11960*/  F2FP.F16.E4M3.UNPACK_B R8, R8 ;  /* 0x00000008ff08723e */ /* 0x000fe200020006ff */
[----:B------:R-:W-:Y:S01]  /*11970*/  HADD2.F32 R5, -RZ, R4.H0_H0 ;  /* 0x20000004ff057230 */ /* 0x000fe20000004100 */
[-C--:B0-----:R-:W-:Y:S01]  /*11980*/  F2FP.F16.E4M3.UNPACK_B R35, R9.reuse ;  /* 0x00000009ff23723e */ /* 0x081fe200020006ff */
[----:B------:R-:W-:Y:S02]  /*11990*/  HADD2.F32 R33, -RZ, R33.H1_H1 ;  /* 0x30000021ff217230 */ /* 0x000fe40000004100 */
[-C--:B------:R-:W-:Y:S01]  /*119a0*/  FMUL.FTZ R40, R39, R34.reuse ;  /* 0x0000002227287220 */ /* 0x080fe20000410000 */
[----:B------:R-:W-:Y:S01]  /*119b0*/  FMUL.FTZ R38, R43, R34 ;  /* 0x000000222b267220 */ /* 0x000fe20000410000 */
[----:B------:R-:W-:Y:S01]  /*119c0*/  F2FP.F16.E4M3.UNPACK_B R36, R9.H1 ;  /* 0x00000009ff24723e */ /* 0x000fe200030006ff */
[----:B------:R-:W-:-:S02]  /*119d0*/  HADD2.F32 R9, -RZ, R8.H0_H0 ;  /* 0x20000008ff097230 */ /* 0x000fc40000004100 */
[-C--:B------:R-:W-:Y:S01]  /*119e0*/  FFMA.FTZ R40, R43, R5.reuse, R40 ;  /* 0x000000052b287223 */ /* 0x080fe20000010028 */
[----:B------:R-:W-:Y:S01]  /*119f0*/  F2FP.F16.E4M3.UNPACK_B R43, R0 ;  /* 0x00000000ff2b723e */ /* 0x000fe200020006ff */
[----:B------:R-:W-:Y:S01]  /*11a00*/  FFMA.FTZ R39, R39, R5, -R38 ;  /* 0x0000000527277223 */ /* 0x000fe20000010826 */
[----:B------:R-:W-:Y:S02]  /*11a10*/  HADD2.F32 R5, -RZ, R4.H1_H1 ;  /* 0x30000004ff057230 */ /* 0x000fe40000004100 */
[-C--:B------:R-:W-:Y:S01]  /*11a20*/  FMUL.FTZ R38, R45, R33.reuse ;  /* 0x000000212d267220 */ /* 0x080fe20000410000 */
[----:B------:R-:W-:Y:S01]  /*11a30*/  FMUL.FTZ R44, R41, R33 ;  /* 0x00000021292c7220 */ /* 0x000fe20000410000 */
[----:B------:R-:W-:Y:S02]  /*11a40*/  HADD2.F32 R46, -RZ, R43.H0_H0 ;  /* 0x2000002bff2e7230 */ /* 0x000fe40000004100 */
[----:B------:R-:W-:Y:S01]  /*11a50*/  FMUL.FTZ R33, R48, R9 ;  /* 0x0000000930217220 */ /* 0x000fe20000410000 */
[----:B------:R-:W-:-:S02]  /*11a60*/  HADD2.F32 R4, -RZ, R25.H0_H0 ;  /* 0x20000019ff047230 */ /* 0x000fc40000004100 */
[-C--:B------:R-:W-:Y:S01]  /*11a70*/  FFMA.FTZ R42, R41, R5.reuse, -R38 ;  /* 0x00000005292a7223 */ /* 0x080fe20000010826 */
[----:B------:R-:W-:Y:S01]  /*11a80*/  FFMA.FTZ R41, R45, R5, R44 ;  /* 0x000000052d297223 */ /* 0x000fe2000001002c */
[C---:B------:R-:W-:Y:S01]  /*11a90*/  FMUL.FTZ R9, R46.reuse, R9 ;  /* 0x000000092e097220 */ /* 0x040fe20000410000 */
[----:B------:R-:W-:Y:S01]  /*11aa0*/  F2FP.F16.E4M3.UNPACK_B R44, R24.H1 ;  /* 0x00000018ff2c723e */ /* 0x000fe200030006ff */
[----:B------:R-:W-:Y:S02]  /*11ab0*/  HADD2.F32 R8, -RZ, R8.H1_H1 ;  /* 0x30000008ff087230 */ /* 0x000fe40000004100 */
[-C--:B------:R-:W-:Y:S01]  /*11ac0*/  FFMA.FTZ R33, R46, R4.reuse, -R33 ;  /* 0x000000042e217223 */ /* 0x080fe20000010821 */
[----:B------:R-:W-:Y:S01]  /*11ad0*/  FFMA.FTZ R9, R48, R4, R9 ;  /* 0x0000000430097223 */ /* 0x000fe20000010009 */
[----:B------:R-:W-:Y:S01]  /*11ae0*/  F2FP.F16.E4M3.UNPACK_B R48, R14.H1 ;  /* 0x0000000eff30723e */ /* 0x000fe200030006ff */
[----:B------:R-:W-:Y:S02]  /*11af0*/  HADD2.F32 R45, -RZ, R43.H1_H1 ;  /* 0x3000002bff2d7230 */ /* 0x000fe40000004100 */
[----:B------:R-:W-:Y:S01]  /*11b00*/  FMUL.FTZ R38, R47, R8 ;  /* 0x000000082f267220 */ /* 0x000fe20000410000 */
[----:B------:R-:W-:Y:S01]  /*11b10*/  HADD2.F32 R5, -RZ, R36.H0_H0 ;  /* 0x20000024ff057230 */ /* 0x000fe20000004100 */
[----:B------:R-:W-:Y:S01]  /*11b20*/  F2FP.F16.E4M3.UNPACK_B R37, R10 ;  /* 0x0000000aff25723e */ /* 0x000fe200020006ff */
[----:B------:R-:W-:-:S02]  /*11b30*/  HADD2.F32 R50, -RZ, R48.H0_H0 ;  /* 0x20000030ff327230 */ /* 0x000fc40000004100 */
[----:B------:R-:W-:Y:S01]  /*11b40*/  FMUL.FTZ R8, R45, R8 ;  /* 0x000000082d087220 */ /* 0x000fe20000410000 */
[----:B------:R-:W-:Y:S01]  /*11b50*/  HADD2.F32 R25, -RZ, R25.H1_H1 ;  /* 0x30000019ff197230 */ /* 0x000fe20000004100 */
[----:B------:R-:W-:Y:S01]  /*11b60*/  F2FP.F16.E4M3.UNPACK_B R10, R10.H1 ;  /* 0x0000000aff0a723e */ /* 0x000fe200030006ff */
[----:B------:R-:W-:Y:S02]  /*11b70*/  HADD2.F32 R46, -RZ, R44.H0_H0 ;  /* 0x2000002cff2e7230 */ /* 0x000fe40000004100 */
[----:B------:R-:W-:Y:S01]  /*11b80*/  FMUL.FTZ R43, R50, R5 ;  /* 0x00000005322b7220 */ /* 0x000fe20000410000 */
[----:B------:R-:W-:Y:S02]  /*11b90*/  HADD2.F32 R4, -RZ, R29.H0_H0 ;  /* 0x2000001dff047230 */ /* 0x000fe40000004100 */
[----:B------:R-:W-:Y:S01]  /*11ba0*/  FFMA.FTZ R8, R47, R25, R8 ;  /* 0x000000192f087223 */ /* 0x000fe20000010008 */
[----:B------:R-:W-:Y:S01]  /*11bb0*/  F2FP.F16.E4M3.UNPACK_B R47, R24 ;  /* 0x00000018ff2f723e */ /* 0x000fe200020006ff */
[----:B------:R-:W-:Y:S01]  /*11bc0*/  FMUL.FTZ R5, R46, R5 ;  /* 0x000000052e057220 */ /* 0x000fe20000410000 */
[----:B------:R-:W-:Y:S01]  /*11bd0*/  FFMA.FTZ R38, R45, R25, -R38 ;  /* 0x000000192d267223 */ /* 0x000fe20000010826 */
[----:B------:R-:W-:-:S02]  /*11be0*/  HADD2.F32 R53, -RZ, R48.H1_H1 ;  /* 0x30000030ff357230 */ /* 0x000fc40000004100 */
[-C--:B------:R-:W-:Y:S01]  /*11bf0*/  FFMA.FTZ R43, R46, R4.reuse, -R43 ;  /* 0x000000042e2b7223 */ /* 0x080fe2000001082b */
[----:B------:R-:W-:Y:S01]  /*11c00*/  FFMA.FTZ R45, R50, R4, R5 ;  /* 0x00000004322d7223 */ /* 0x000fe20000010005 */
[----:B------:R-:W-:Y:S01]  /*11c10*/  HADD2.F32 R36, -RZ, R36.H1_H1 ;  /* 0x30000024ff247230 */ /* 0x000fe20000004100 */
[-C--:B------:R-:W-:Y:S01]  /*11c20*/  F2FP.F16.E4M3.UNPACK_B R31, R6.reuse ;  /* 0x00000006ff1f723e */ /* 0x080fe200020006ff */
[----:B------:R-:W-:Y:S01]  /*11c30*/  HADD2.F32 R49, -RZ, R44.H1_H1 ;  /* 0x3000002cff317230 */ /* 0x000fe20000004100 */
[----:B------:R-:W-:Y:S01]  /*11c40*/  F2FP.F16.E4M3.UNPACK_B R6, R6.H1 ;  /* 0x00000006ff06723e */ /* 0x000fe200030006ff */
[----:B------:R-:W-:Y:S02]  /*11c50*/  HADD2.F32 R5, -RZ, R35.H0_H0 ;  /* 0x20000023ff057230 */ /* 0x000fe40000004100 */
[-C--:B------:R-:W-:Y:S01]  /*11c60*/  FMUL.FTZ R44, R53, R36.reuse ;  /* 0x00000024352c7220 */ /* 0x080fe20000410000 */
[----:B------:R-:W-:Y:S02]  /*11c70*/  HADD2.F32 R50, -RZ, R47.H0_H0 ;  /* 0x2000002fff327230 */ /* 0x000fe40000004100 */
[----:B------:R-:W-:Y:S01]  /*11c80*/  FMUL.FTZ R36, R49, R36 ;  /* 0x0000002431247220 */ /* 0x000fe20000410000 */
[----:B------:R-:W-:-:S02]  /*11c90*/  HADD2.F32 R29, -RZ, R29.H1_H1 ;  /* 0x3000001dff1d7230 */ /* 0x000fc40000004100 */
[-C--:B------:R-:W-:Y:S01]  /*11ca0*/  FMUL.FTZ R25, R52, R5.reuse ;  /* 0x0000000534197220 */ /* 0x080fe20000410000 */
[----:B------:R-:W-:Y:S02]  /*11cb0*/  HADD2.F32 R4, -RZ, R27.H0_H0 ;  /* 0x2000001bff047230 */ /* 0x000fe40000004100 */
[----:B------:R-:W-:Y:S01]  /*11cc0*/  FMUL.FTZ R5, R50, R5 ;  /* 0x0000000532057220 */ /* 0x000fe20000410000 */
[----:B------:R-:W-:Y:S02]  /*11cd0*/  HADD2.F32 R47, -RZ, R47.H1_H1 ;  /* 0x3000002fff2f7230 */ /* 0x000fe40000004100 */
[-C--:B------:R-:W-:Y:S01]  /*11ce0*/  FFMA.FTZ R46, R49, R29.reuse, -R44 ;  /* 0x0000001d312e7223 */ /* 0x080fe2000001082c */
[----:B------:R-:W-:Y:S01]  /*11cf0*/  FFMA.FTZ R48, R53, R29, R36 ;  /* 0x0000001d35307223 */ /* 0x000fe20000010024 */
[----:B------:R-:W-:Y:S01]  /*11d00*/  FFMA.FTZ R29, R52, R4, R5 ;  /* 0x00000004341d7223 */ /* 0x000fe20000010005 */
[----:B------:R-:W-:Y:S01]  /*11d10*/  F2FP.F16.E4M3.UNPACK_B R52, R15.H1 ;  /* 0x0000000fff34723e */ /* 0x000fe200030006ff */
[----:B------:R-:W-:Y:S01]  /*11d20*/  HADD2.F32 R35, -RZ, R35.H1_H1 ;  /* 0x30000023ff237230 */ /* 0x000fe20000004100 */
[----:B------:R-:W-:Y:S01]  /*11d30*/  F2FP.F16.E4M3.UNPACK_B R49, R12.H1 ;  /* 0x0000000cff31723e */ /* 0x000fe200030006ff */
[----:B------:R-:W-:Y:S01]  /*11d40*/  FFMA.FTZ R25, R50, R4, -R25 ;  /* 0x0000000432197223 */ /* 0x000fe20000010819 */
[----:B------:R-:W-:Y:S01]  /*11d50*/  HADD2.F32 R5, -RZ, R10.H0_H0 ;  /* 0x2000000aff057230 */ /* 0x000fe20000004100 */
[----:B------:R-:W-:Y:S01]  /*11d60*/  F2FP.F16.E4M3.UNPACK_B R34, R11 ;  /* 0x0000000bff22723e */ /* 0x000fe200020006ff */
[----:B------:R-:W-:-:S02]  /*11d70*/  HADD2.F32 R54, -RZ, R52.H0_H0 ;  /* 0x20000034ff367230 */ /* 0x000fc40000004100 */
[-C--:B------:R-:W-:Y:S01]  /*11d80*/  FMUL.FTZ R36, R51, R35.reuse ;  /* 0x0000002333247220 */ /* 0x080fe20000410000 */
[----:B------:R-:W-:Y:S02]  /*11d90*/  HADD2.F32 R50, -RZ, R49.H0_H0 ;  /* 0x20000031ff327230 */ /* 0x000fe40000004100 */
[----:B------:R-:W-:Y:S01]  /*11da0*/  FMUL.FTZ R44, R47, R35 ;  /* 0x000000232f2c7220 */ /* 0x000fe20000410000 */
[----:B------:R-:W-:Y:S02]  /*11db0*/  HADD2.F32 R27, -RZ, R27.H1_H1 ;  /* 0x3000001bff1b7230 */ /* 0x000fe40000004100 */
[-C--:B------:R-:W-:Y:S01]  /*11dc0*/  FMUL.FTZ R35, R54, R5.reuse ;  /* 0x0000000536237220 */ /* 0x080fe20000410000 */
[----:B------:R-:W-:Y:S02]  /*11dd0*/  HADD2.F32 R4, -RZ, R6.H0_H0 ;  /* 0x20000006ff047230 */ /* 0x000fe40000004100 */
[----:B------:R-:W-:Y:S01]  /*11de0*/  FMUL.FTZ R5, R50, R5 ;  /* 0x0000000532057220 */ /* 0x000fe20000410000 */
[----:B------:R-:W-:-:S02]  /*11df0*/  HADD2.F32 R10, -RZ, R10.H1_H1 ;  /* 0x3000000aff0a7230 */ /* 0x000fc40000004100 */
[-C--:B------:R-:W-:Y:S01]  /*11e00*/  FFMA.FTZ R36, R47, R27.reuse, -R36 ;  /* 0x0000001b2f247223 */ /* 0x080fe20000010824 */
[----:B------:R-:W-:Y:S01]  /*11e10*/  FFMA.FTZ R44, R51, R27, R44 ;  /* 0x0000001b332c7223 */ /* 0x000fe2000001002c */
[-C--:B------:R-:W-:Y:S01]  /*11e20*/  FFMA.FTZ R47, R54, R4.reuse, R5 ;  /* 0x00000004362f7223 */ /* 0x080fe20000010005 */
[----:B------:R-:W-:Y:S01]  /*11e30*/  HADD2.F32 R54, -RZ, R52.H1_H1 ;  /* 0x30000034ff367230 */ /* 0x000fe20000004100 */
[----:B------:R-:W-:Y:S01]  /*11e40*/  F2FP.F16.E4M3.UNPACK_B R51, R15 ;  /* 0x0000000fff33723e */ /* 0x000fe200020006ff */
[----:B------:R-:W-:Y:S02]  /*11e50*/  HADD2.F32 R52, -RZ, R49.H1_H1 ;  /* 0x30000031ff347230 */ /* 0x000fe40000004100 */
[----:B------:R-:W-:Y:S01]  /*11e60*/  FFMA.FTZ R35, R50, R4, -R35 ;  /* 0x0000000432237223 */ /* 0x000fe20000010823 */
[----:B------:R-:W-:Y:S01]  /*11e70*/  HADD2.F32 R6, -RZ, R6.H1_H1 ;  /* 0x30000006ff067230 */ /* 0x000fe20000004100 */
[----:B------:R-:W-:Y:S01]  /*11e80*/  F2FP.F16.E4M3.UNPACK_B R50, R12 ;  /* 0x0000000cff32723e */ /* 0x000fe200020006ff */
[-C--:B------:R-:W-:Y:S01]  /*11e90*/  FMUL.FTZ R27, R54, R10.reuse ;  /* 0x0000000a361b7220 */ /* 0x080fe20000410000 */
[----:B------:R-:W-:Y:S01]  /*11ea0*/  FMUL.FTZ R49, R52, R10 ;  /* 0x0000000a34317220 */ /* 0x000fe20000410000 */
[----:B------:R-:W-:Y:S01]  /*11eb0*/  HADD2.F32 R10, -RZ, R51.H0_H0 ;  /* 0x20000033ff0a7230 */ /* 0x000fe20000004100 */
[----:B------:R-:W-:Y:S01]  /*11ec0*/  F2FP.F16.E4M3.UNPACK_B R11, R11.H1 ;  /* 0x0000000bff0b723e */ /* 0x000fe200030006ff */
[----:B------:R-:W-:-:S02]  /*11ed0*/  HADD2.F32 R5, -RZ, R37.H0_H0 ;  /* 0x20000025ff057230 */ /* 0x000fc40000004100 */
[-C--:B------:R-:W-:Y:S01]  /*11ee0*/  FFMA.FTZ R52, R52, R6.reuse, -R27 ;  /* 0x0000000634347223 */ /* 0x080fe2000001081b */
[----:B------:R-:W-:Y:S01]  /*11ef0*/  FFMA.FTZ R54, R54, R6, R49 ;  /* 0x0000000636367223 */ /* 0x000fe20000010031 */
[----:B------:R-:W-:Y:S01]  /*11f00*/  HADD2.F32 R6, -RZ, R50.H0_H0 ;  /* 0x20000032ff067230 */ /* 0x000fe20000004100 */
[----:B------:R-:W-:Y:S01]  /*11f10*/  F2FP.F16.E4M3.UNPACK_B R53, R20.H1 ;  /* 0x00000014ff35723e */ /* 0x000fe200030006ff */
[----:B------:R-:W-:Y:S02]  /*11f20*/  HADD2.F32 R4, -RZ, R31.H0_H0 ;  /* 0x2000001fff047230 */ /* 0x000fe40000004100 */
[-C--:B------:R-:W-:Y:S01]  /*11f30*/  FMUL.FTZ R27, R10, R5.reuse ;  /* 0x000000050a1b7220 */ /* 0x080fe20000410000 */
[----:B------:R-:W-:Y:S02]  /*11f40*/  HADD2.F32 R51, -RZ, R51.H1_H1 ;  /* 0x30000033ff337230 */ /* 0x000fe40000004100 */
[----:B------:R-:W-:Y:S01]  /*11f50*/  FMUL.FTZ R5, R6, R5 ;  /* 0x0000000506057220 */ /* 0x000fe20000410000 */
[----:B------:R-:W-:-:S02]  /*11f60*/  HADD2.F32 R37, -RZ, R37.H1_H1 ;  /* 0x30000025ff257230 */ /* 0x000fc40000004100 */
[----:B------:R-:W-:Y:S01]  /*11f70*/  FFMA.FTZ R6, R6, R4, -R27 ;  /* 0x0000000406067223 */ /* 0x000fe2000001081b */
[----:B------:R-:W-:Y:S01]  /*11f80*/  HADD2.F32 R27, -RZ, R50.H1_H1 ;  /* 0x30000032ff1b7230 */ /* 0x000fe20000004100 */
[----:B------:R-:W-:Y:S01]  /*11f90*/  F2FP.F16.E4M3.UNPACK_B R49, R26.H1 ;  /* 0x0000001aff31723e */ /* 0x000fe200030006ff */
[----:B------:R-:W-:Y:S02]  /*11fa0*/  HADD2.F32 R31, -RZ, R31.H1_H1 ;  /* 0x3000001fff1f7230 */ /* 0x000fe40000004100 */
[----:B------:R-:W-:Y:S01]  /*11fb0*/  FMUL.FTZ R50, R51, R37 ;  /* 0x0000002533327220 */ /* 0x000fe20000410000 */
[----:B------:R-:W-:Y:S01]  /*11fc0*/  FFMA.FTZ R10, R10, R4, R5 ;  /* 0x000000040a0a7223 */ /* 0x000fe20000010005 */
[----:B------:R-:W-:Y:S01]  /*11fd0*/  F2FP.F16.E4M3.UNPACK_B R32, R7 ;  /* 0x00000007ff20723e */ /* 0x000fe200020006ff */
[C---:B------:R-:W-:Y:S01]  /*11fe0*/  FMUL.FTZ R4, R27.reuse, R37 ;  /* 0x000000251b047220 */ /* 0x040fe20000410000 */
[----:B------:R-:W-:Y:S01]  /*11ff0*/  F2FP.F16.E4M3.UNPACK_B R7, R7.H1 ;  /* 0x00000007ff07723e */ /* 0x000fe200030006ff */
[----:B------:R-:W-:Y:S01]  /*12000*/  FFMA.FTZ R27, R27, R31, -R50 ;  /* 0x0000001f1b1b7223 */ /* 0x000fe20000010832 */
[----:B------:R-:W-:-:S02]  /*12010*/  HADD2.F32 R60, -RZ, R53.H0_H0 ;  /* 0x20000035ff3c7230 */ /* 0x000fc40000004100 */
[----:B------:R-:W-:Y:S01]  /*12020*/  FFMA.FTZ R31, R51, R31, R4 ;  /* 0x0000001f331f7223 */ /* 0x000fe20000010004 */
[----:B------:R-:W-:Y:S01]  /*12030*/  HADD2.F32 R5, -RZ, R11.H0_H0 ;  /* 0x2000000bff057230 */ /* 0x000fe20000004100 */
[----:B------:R-:W-:Y:S01]  /*12040*/  F2FP.SATFINITE.E4M3.F32.PACK_AB_MERGE_C R40, R41, R40, RZ ;  /* 0x000000282928723e */ /* 0x000fe200048070ff */
[----:B------:R-:W-:Y:S01]  /*12050*/  HADD2.F32 R50, -RZ, R49.H0_H0 ;  /* 0x20000031ff327230 */ /* 0x000fe20000004100 */
[----:B------:R-:W-:Y:S01]  /*12060*/  F2FP.SATFINITE.E4M3.F32.PACK_AB_MERGE_C R35, R52, R35, RZ ;  /* 0x000000233423723e */ /* 0x000fe200048070ff */
[----:B------:R-:W-:Y:S02]  /*12070*/  HADD2.F32 R4, -RZ, R7.H0_H0 ;  /* 0x20000007ff047230 */ /* 0x000fe40000004100 */
[-C--:B------:R-:W-:Y:S01]  /*12080*/  FMUL.FTZ R37, R60, R5.reuse ;  /* 0x000000053c257220 */ /* 0x080fe20000410000 */
[----:B------:R-:W-:Y:S02]  /*12090*/  HADD2.F32 R55, -RZ, R53.H1_H1 ;  /* 0x30000035ff377230 */ /* 0x000fe40000004100 */
[----:B------:R-:W-:Y:S01]  /*120a0*/  FMUL.FTZ R5, R50, R5 ;  /* 0x0000000532057220 */ /* 0x000fe20000410000 */
[----:B------:R-:W-:-:S02]  /*120b0*/  HADD2.F32 R11, -RZ, R11.H1_H1 ;  /* 0x3000000bff0b7230 */ /* 0x000fc40000004100 */
[-C--:B------:R-:W-:Y:S01]  /*120c0*/  FFMA.FTZ R50, R50, R4.reuse, -R37 ;  /* 0x0000000432327223 */ /* 0x080fe20000010825 */
[----:B------:R-:W-:Y:S02]  /*120d0*/  HADD2.F32 R49, -RZ, R49.H1_H1 ;  /* 0x30000031ff317230 */ /* 0x000fe40000004100 */
[----:B------:R-:W-:Y:S01]  /*120e0*/  FFMA.FTZ R51, R60, R4, R5 ;  /* 0x000000043c337223 */ /* 0x000fe20000010005 */
[----:B------:R-:W-:Y:S01]  /*120f0*/  HADD2.F32 R7, -RZ, R7.H1_H1 ;  /* 0x30000007ff077230 */ /* 0x000fe20000004100 */
[----:B------:R-:W-:Y:S01]  /*12100*/  F2FP.F16.E4M3.UNPACK_B R4, R20 ;  /* 0x00000014ff04723e */ /* 0x000fe200020006ff */
[-C--:B------:R-:W-:Y:S01]  /*12110*/  FMUL.FTZ R56, R55, R11.reuse ;  /* 0x0000000b37387220 */ /* 0x080fe20000410000 */
[----:B------:R-:W-:Y:S01]  /*12120*/  F2FP.F16.E4M3.UNPACK_B R37, R26 ;  /* 0x0000001aff25723e */ /* 0x000fe200020006ff */
[C---:B------:R-:W-:Y:S01]  /*12130*/  FMUL.FTZ R58, R49.reuse, R11 ;  /* 0x0000000b313a7220 */ /* 0x040fe20000410000 */
[----:B------:R-:W-:Y:S02]  /*12140*/  HADD2.F32 R5, -RZ, R34.H0_H0 ;  /* 0x20000022ff057230 */ /* 0x000fe40000004100 */
[----:B------:R-:W-:Y:S01]  /*12150*/  FFMA.FTZ R53, R49, R7, -R56 ;  /* 0x0000000731357223 */ /* 0x000fe20000010838 */
[----:B------:R-:W-:-:S02]  /*12160*/  HADD2.F32 R62, -RZ, R4.H0_H0 ;  /* 0x20000004ff3e7230 */ /* 0x000fc40000004100 */
[----:B------:R-:W-:Y:S01]  /*12170*/  FFMA.FTZ R58, R55, R7, R58 ;  /* 0x00000007373a7223 */ /* 0x000fe2000001003a */
[--C-:B------:R-:W-:Y:S01]  /*12180*/  HADD2.F32 R56, -RZ, R37.reuse.H0_H0 ;  /* 0x20000025ff387230 */ /* 0x100fe20000004100 */
[----:B------:R-:W-:Y:S01]  /*12190*/  F2FP.SATFINITE.E4M3.F32.PACK_AB_MERGE_C R45, R48, R45, RZ ;  /* 0x0000002d302d723e */ /* 0x000fe200048070ff */
[----:B------:R-:W-:Y:S02]  /*121a0*/  HADD2.F32 R64, -RZ, R4.H1_H1 ;  /* 0x30000004ff407230 */ /* 0x000fe40000004100 */
[-C--:B------:R-:W-:Y:S01]  /*121b0*/  FMUL.FTZ R7, R62, R5.reuse ;  /* 0x000000053e077220 */ /* 0x080fe20000410000 */
[----:B------:R-:W-:Y:S02]  /*121c0*/  HADD2.F32 R34, -RZ, R34.H1_H1 ;  /* 0x30000022ff227230 */ /* 0x000fe40000004100 */
[----:B------:R-:W-:Y:S01]  /*121d0*/  FMUL.FTZ R5, R56, R5 ;  /* 0x0000000538057220 */ /* 0x000fe20000410000 */
[----:B------:R-:W-:Y:S01]  /*121e0*/  HADD2.F32 R60, -RZ, R37.H1_H1 ;  /* 0x30000025ff3c7230 */ /* 0x000fe20000004100 */
[----:B------:R-:W-:Y:S01]  /*121f0*/  F2FP.SATFINITE.E4M3.F32.PACK_AB_MERGE_C R50, R53, R50, RZ ;  /* 0x000000323532723e */ /* 0x000fe200048070ff */
[----:B------:R-:W-:-:S02]  /*12200*/  HADD2.F32 R4, -RZ, R32.H0_H0 ;  /* 0x20000020ff047230 */ /* 0x000fc40000004100 */
        /* <DEDUP_REMOVED lines=8> */
[----:B------:R-:W-:Y:S02]  /*12290*/  F2FP.SATFINITE.E4M3.F32.PACK_AB_MERGE_C R4, R42, R39, RZ ;  /* 0x000000272a04723e */ /* 0x000fe400048070ff */
[----:B------:R-:W-:-:S02]  /*122a0*/  F2FP.SATFINITE.E4M3.F32.PACK_AB_MERGE_C R5, R46, R43, RZ ;  /* 0x0000002b2e05723e */ /* 0x000fc400048070ff */
[----:B------:R-:W-:Y:S02]  /*122b0*/  F2FP.SATFINITE.E4M3.F32.PACK_AB_MERGE_C R51, R58, R51, RZ ;  /* 0x000000333a33723e */ /* 0x000fe400048070ff */
[----:B------:R-:W-:Y:S02]  /*122c0*/  F2FP.SATFINITE.E4M3.F32.PACK_AB_MERGE_C R4, R38, R33, R4 ;  /* 0x000000212604723e */ /* 0x000fe40004807004 */
[----:B------:R-:W-:Y:S02]  /*122d0*/  F2FP.SATFINITE.E4M3.F32.PACK_AB_MERGE_C R8, R8, R9, R40 ;  /* 0x000000090808723e */ /* 0x000fe40004807028 */
[----:B------:R-:W-:Y:S02]  /*122e0*/  F2FP.SATFINITE.E4M3.F32.PACK_AB_MERGE_C R5, R36, R25, R5 ;  /* 0x000000192405723e */ /* 0x000fe40004807005 */
[----:B------:R-:W-:Y:S02]  /*122f0*/  F2FP.SATFINITE.E4M3.F32.PACK_AB_MERGE_C R6, R27, R6, R35 ;  /* 0x000000061b06723e */ /* 0x000fe40004807023 */
[----:B------:R-:W-:-:S02]  /*12300*/  F2FP.SATFINITE.E4M3.F32.PACK_AB_MERGE_C R7, R34, R7, R50 ;  /* 0x000000072207723e */ /* 0x000fc40004807032 */
[----:B------:R-:W-:Y:S02]  /*12310*/  F2FP.SATFINITE.E4M3.F32.PACK_AB_MERGE_C R9, R44, R29, R45 ;  /* 0x0000001d2c09723e */ /* 0x000fe4000480702d */
[----:B------:R-:W-:Y:S01]  /*12320*/  F2FP.SATFINITE.E4M3.F32.PACK_AB_MERGE_C R10, R31, R10, R47 ;  /* 0x0000000a1f0a723e */ /* 0x000fe2000480702f */
[----:B------:R2:W-:Y:S01]  /*12330*/  STS.128 [R57+0x20400], R4 ;  /* 0x0204000439007388 */ /* 0x0005e20000000c00 */
[----:B------:R-:W-:-:S05]  /*12340*/  F2FP.SATFINITE.E4M3.F32.PACK_AB_MERGE_C R11, R32, R11, R51 ;  /* 0x0000000b200b723e */ /* 0x000fca0004807033 */
[----:B------:R2:W-:Y:S02]  /*12350*/  STS.128 [R21+0x20400], R8 ;  /* 0x0204000815007388 */ /* 0x0005e40000000c00 */
.L_x_476:
[----:B------:R-:W-:Y:S05]  /*12360*/  BSYNC B1 ;  /* 0x0000000000017941 */ /* 0x000fea0003800000 */
.L_x_475:
[----:B------:R-:W-:Y:S04]  /*12370*/  BSSY B1, `(.L_x_477) ;  /* 0x00000c9000017945 */ /* 0x000fe80003800000 */
[----:B------:R-:W-:Y:S05]  /*12380*/  @P1 BRA `(.L_x_478) ;  /* 0x0000000c001c1947 */ /* 0x000fea0003800000 */
[----:B-12---:R-:W2:Y:S04]  /*12390*/  LDL R6, [R1+0x24] ;  /* 0x0000240001067983 */ /* 0x006ea80000100800 */
[----:B------:R-:W3:Y:S01]  /*123a0*/  LDL R57, [R1+0x60] ;  /* 0x0000600001397983 */ /* 0x000ee20000100800 */
[----:B------:R-:W-:Y:S01]  /*123b0*/  LEA.HI R4, R3, R28, RZ, 0x1c ;  /* 0x0000001c03047211 */ /* 0x000fe200078fe0ff */
[C---:B------:R-:W-:Y:S01]  /*123c0*/  VIADD R8, R23.reuse, 0x40 ;  /* 0x0000004017087836 */ /* 0x040fe20000000000 */
[----:B------:R-:W-:Y:S02]  /*123d0*/  IADD3 R9, R23, 0x40, RZ ;  /* 0x0000004017097810 */ /* 0x000fe40007ffe0ff */
[----:B------:R-:W-:Y:S01]  /*123e0*/  SHF.R.S32.HI R7, RZ, 0x1f, R4 ;  /* 0x0000001fff077819 */ /* 0x000fe20000011404 */
[----:B------:R-:W-:Y:S01]  /*123f0*/  IMAD.SHL.U32 R8, R8, 0x80, RZ ;  /* 0x0000008008087824 */ /* 0x000fe200078e00ff */
[----:B------:R-:W-:Y:S01]  /*12400*/  F2FP.F16.E4M3.UNPACK_B R41, R0.H1 ;  /* 0x00000000ff29723e */ /* 0x000fe200030006ff */
[----:B------:R-:W-:Y:S01]  /*12410*/  IMAD.SHL.U32 R9, R9, 0x80, RZ ;  /* 0x0000008009097824 */ /* 0x000fe200078e00ff */
[----:B------:R-:W-:Y:S01]  /*12420*/  LEA.HI R7, R7, R4, RZ, 0x3 ;  /* 0x0000000407077211 */ /* 0x000fe200078f18ff */
[----:B------:R-:W-:Y:S01]  /*12430*/  IMAD.SHL.U32 R5, R4, 0x10, RZ ;  /* 0x0000001004057824 */ /* 0x000fe200078e00ff */
[----:B------:R-:W-:Y:S01]  /*12440*/  LOP3.LUT R8, R8, 0x380, RZ, 0xc0, !PT ;  /* 0x0000038008087812 */ /* 0x000fe200078ec0ff */
[--C-:B------:R-:W-:Y:S01]  /*12450*/  HADD2.F32 R39, -RZ, R41.reuse.H0_H0 ;  /* 0x20000029ff277230 */ /* 0x100fe20000004100 */
[----:B------:R-:W-:Y:S01]  /*12460*/  LOP3.LUT R9, R9, 0x380, RZ, 0xc0, !PT ;  /* 0x0000038009097812 */ /* 0x000fe200078ec0ff */
[----:B------:R-:W-:Y:S01]  /*12470*/  IMAD.SHL.U32 R7, R7, 0x800, RZ ;  /* 0x0000080007077824 */ /* 0x000fe200078e00ff */
[----:B------:R-:W-:Y:S01]  /*12480*/  SHF.R.U32.HI R8, RZ, 0x3, R8 ;  /* 0x00000003ff087819 */ /* 0x000fe20000011608 */
[----:B------:R-:W-:Y:S01]  /*12490*/  HADD2.F32 R41, -RZ, R41.H1_H1 ;  /* 0x30000029ff297230 */ /* 0x000fe20000004100 */
[----:B------:R-:W-:-:S02]  /*124a0*/  LOP3.LUT R4, R9, 0x70, R5, 0xf8, !PT ;  /* 0x0000007009047812 */ /* 0x000fc400078ef805 */
[----:B------:R-:W-:Y:S02]  /*124b0*/  LOP3.LUT R7, R7, 0xffffc000, RZ, 0xc0, !PT ;  /* 0xffffc00007077812 */ /* 0x000fe400078ec0ff */
[----:B------:R-:W-:Y:S02]  /*124c0*/  LOP3.LUT R4, R4, R8, RZ, 0x3c, !PT ;  /* 0x0000000804047212 */ /* 0x000fe400078e3cff */
[-C--:B------:R-:W-:Y:S02]  /*124d0*/  F2FP.F16.E4M3.UNPACK_B R42, R13.reuse.H1 ;  /* 0x0000000dff2a723e */ /* 0x080fe400030006ff */
[----:B------:R-:W-:Y:S02]  /*124e0*/  F2FP.F16.E4M3.UNPACK_B R47, R13 ;  /* 0x0000000dff2f723e */ /* 0x000fe400020006ff */
[----:B------:R-:W-:Y:S01]  /*124f0*/  F2FP.F16.E4M3.UNPACK_B R51, R14 ;  /* 0x0000000eff33723e */ /* 0x000fe200020006ff */
[--C-:B------:R-:W-:Y:S02]  /*12500*/  HADD2.F32 R43, -RZ, R42.reuse.H0_H0 ;  /* 0x2000002aff2b7230 */ /* 0x100fe40000004100 */
[----:B------:R-:W-:-:S02]  /*12510*/  HADD2.F32 R45, -RZ, R42.H1_H1 ;  /* 0x3000002aff2d7230 */ /* 0x000fc40000004100 */
[--C-:B------:R-:W-:Y:S02]  /*12520*/  HADD2.F32 R48, -RZ, R47.reuse.H0_H0 ;  /* 0x2000002fff307230 */ /* 0x100fe40000004100 */
[----:B------:R-:W-:Y:S02]  /*12530*/  HADD2.F32 R47, -RZ, R47.H1_H1 ;  /* 0x3000002fff2f7230 */ /* 0x000fe40000004100 */
[--C-:B------:R-:W-:Y:S02]  /*12540*/  HADD2.F32 R52, -RZ, R51.reuse.H0_H0 ;  /* 0x20000033ff347230 */ /* 0x100fe40000004100 */
[----:B------:R-:W-:Y:S01]  /*12550*/  HADD2.F32 R51, -RZ, R51.H1_H1 ;  /* 0x30000033ff337230 */ /* 0x000fe20000004100 */
[----:B--2---:R-:W-:Y:S02]  /*12560*/  IADD3 R21, R4, R7, R6 ;  /* 0x0000000704157210 */ /* 0x004fe40007ffe006 */
[----:B---3--:R-:W1:Y:S03]  /*12570*/  LDS.128 R4, [R57+0x20400] ;  /* 0x0204000039047984 */ /* 0x008e660000000c00 */
[----:B------:R-:W-:-:S05]  /*12580*/  IMAD.IADD R21, R22, 0x1, R21 ;  /* 0x0000000116157824 */ /* 0x000fca00078e0215 */
[----:B------:R-:W2:Y:S01]  /*12590*/  LDS.128 R8, [R21+0x20400] ;  /* 0x0204000015087984 */ /* 0x000ea20000000c00 */
[-C--:B-1----:R-:W-:Y:S02]  /*125a0*/  F2FP.F16.E4M3.UNPACK_B R25, R4.reuse ;  /* 0x00000004ff19723e */ /* 0x082fe400020006ff */
[----:B------:R-:W-:Y:S02]  /*125b0*/  F2FP.F16.E4M3.UNPACK_B R4, R4.H1 ;  /* 0x00000004ff04723e */ /* 0x000fe400030006ff */
[-C--:B------:R-:W-:Y:S02]  /*125c0*/  F2FP.F16.E4M3.UNPACK_B R27, R5.reuse ;  /* 0x00000005ff1b723e */ /* 0x080fe400020006ff */
[-C--:B--2---:R-:W-:Y:S02]  /*125d0*/  F2FP.F16.E4M3.UNPACK_B R33, R8.reuse.H1 ;  /* 0x00000008ff21723e */ /* 0x084fe400030006ff */
[----:B------:R-:W-:Y:S01]  /*125e0*/  F2FP.F16.E4M3.UNPACK_B R29, R5.H1 ;  /* 0x00000005ff1d723e */ /* 0x000fe200030006ff */
[----:B------:R-:W-:Y:S01]  /*125f0*/  HADD2.F32 R5, -RZ, R4.H0_H0 ;  /* 0x20000004ff057230 */ /* 0x000fe20000004100 */
[----:B------:R-:W-:Y:S01]  /*12600*/  F2FP.F16.E4M3.UNPACK_B R8, R8 ;  /* 0x00000008ff08723e */ /* 0x000fe200020006ff */
[--C-:B------:R-:W-:Y:S01]  /*12610*/  HADD2.F32 R34, -RZ, R33.reuse.H0_H0 ;  /* 0x20000021ff227230 */ /* 0x100fe20000004100 */
[-C--:B0-----:R-:W-:Y:S01]  /*12620*/  F2FP.F16.E4M3.UNPACK_B R35, R9.reuse ;  /* 0x00000009ff23723e */ /* 0x081fe200020006ff */
[----:B------:R-:W-:Y:S01]  /*12630*/  HADD2.F32 R33, -RZ, R33.H1_H1 ;  /* 0x30000021ff217230 */ /* 0x000fe20000004100 */
[----:B------:R-:W-:Y:S01]  /*12640*/  F2FP.F16.E4M3.UNPACK_B R36, R9.H1 ;  /* 0x00000009ff24723e */ /* 0x000fe200030006ff */
[----:B------:R-:W-:-:S02]  /*12650*/  HADD2.F32 R9, -RZ, R8.H0_H0 ;  /* 0x20000008ff097230 */ /* 0x000fc40000004100 */
[-C--:B------:R-:W-:Y:S01]  /*12660*/  FMUL.FTZ R40, R39, R34.reuse ;  /* 0x0000002227287220 */ /* 0x080fe20000410000 */
[----:B------:R-:W-:Y:S01]  /*12670*/  FMUL.FTZ R38, R43, R34 ;  /* 0x000000222b267220 */ /* 0x000fe20000410000 */
[----:B------:R-:W-:Y:S01]  /*12680*/  FMUL.FTZ R44, R41, R33 ;  /* 0x00000021292c7220 */ /* 0x000fe20000410000 */
[----:B------:R-:W-:Y:S02]  /*12690*/  HADD2.F32 R8, -RZ, R8.H1_H1 ;  /* 0x30000008ff087230 */ /* 0x000fe40000004100 */
[-C--:B------:R-:W-:Y:S01]  /*126a0*/  FFMA.FTZ R40, R43, R5.reuse, R40 ;  /* 0x000000052b287223 */ /* 0x080fe20000010028 */
[----:B------:R-:W-:Y:S01]  /*126b0*/  F2FP.F16.E4M3.UNPACK_B R43, R0 ;  /* 0x00000000ff2b723e */ /* 0x000fe200020006ff */
[----:B------:R-:W-:Y:S01]  /*126c0*/  FFMA.FTZ R39, R39, R5, -R38 ;  /* 0x0000000527277223 */ /* 0x000fe20000010826 */
[----:B------:R-:W-:Y:S02]  /*126d0*/  HADD2.F32 R5, -RZ, R4.H1_H1 ;  /* 0x30000004ff057230 */ /* 0x000fe40000004100 */
[----:B------:R-:W-:Y:S01]  /*126e0*/  FMUL.FTZ R38, R45, R33 ;  /* 0x000000212d267220 */ /* 0x000fe20000410000 */
[----:B------:R-:W-:-:S02]  /*126f0*/  HADD2.F32 R4, -RZ, R25.H0_H0 ;  /* 0x20000019ff047230 */ /* 0x000fc40000004100 */
[----:B------:R-:W-:Y:S01]  /*12700*/  FMUL.FTZ R33, R48, R9 ;  /* 0x0000000930217220 */ /* 0x000fe20000410000 */
[--C-:B------:R-:W-:Y:S02]  /*12710*/  HADD2.F32 R46, -RZ, R43.reuse.H0_H0 ;  /* 0x2000002bff2e7230 */ /* 0x100fe40000004100 */
[-C--:B------:R-:W-:Y:S01]  /*12720*/  FFMA.FTZ R42, R41, R5.reuse, -R38 ;  /* 0x00000005292a7223 */ /* 0x080fe20000010826 */
[----:B------:R-:W-:Y:S01]  /*12730*/  FFMA.FTZ R41, R45, R5, R44 ;  /* 0x000000052d297223 */ /* 0x000fe2000001002c */
[----:B------:R-:W-:Y:S01]  /*12740*/  F2FP.F16.E4M3.UNPACK_B R44, R24.H1 ;  /* 0x00000018ff2c723e */ /* 0x000fe200030006ff */
[----:B------:R-:W-:Y:S02]  /*12750*/  HADD2.F32 R45, -RZ, R43.H1_H1 ;  /* 0x3000002bff2d7230 */ /* 0x000fe40000004100 */
[C---:B------:R-:W-:Y:S01]  /*12760*/  FMUL.FTZ R9, R46.reuse, R9 ;  /* 0x000000092e097220 */ /* 0x040fe20000410000 */
[----:B------:R-:W-:Y:S01]  /*12770*/  FFMA.FTZ R33, R46, R4, -R33 ;  /* 0x000000042e217223 */ /* 0x000fe20000010821 */
[----:B------:R-:W-:-:S02]  /*12780*/  HADD2.F32 R5, -RZ, R36.H0_H0 ;  /* 0x20000024ff057230 */ /* 0x000fc40000004100 */
[----:B------:R-:W-:Y:S01]  /*12790*/  FMUL.FTZ R38, R47, R8 ;  /* 0x000000082f267220 */ /* 0x000fe20000410000 */
[----:B------:R-:W-:Y:S01]  /*127a0*/  FFMA.FTZ R9, R48, R4, R9 ;  /* 0x0000000430097223 */ /* 0x000fe20000010009 */
[----:B------:R-:W-:Y:S01]  /*127b0*/  F2FP.F16.E4M3.UNPACK_B R48, R14.H1 ;  /* 0x0000000eff30723e */ /* 0x000fe200030006ff */
[----:B------:R-:W-:Y:S02]  /*127c0*/  HADD2.F32 R25, -RZ, R25.H1_H1 ;  /* 0x30000019ff197230 */ /* 0x000fe40000004100 */
[----:B------:R-:W-:Y:S01]  /*127d0*/  FMUL.FTZ R8, R45, R8 ;  /* 0x000000082d087220 */ /* 0x000fe20000410000 */
[----:B------:R-:W-:Y:S01]  /*127e0*/  HADD2.F32 R46, -RZ, R44.H0_H0 ;  /* 0x2000002cff2e7230 */ /* 0x000fe20000004100 */
[----:B------:R-:W-:Y:S01]  /*127f0*/  F2FP.F16.E4M3.UNPACK_B R37, R10 ;  /* 0x0000000aff25723e */ /* 0x000fe200020006ff */
[--C-:B------:R-:W-:Y:S02]  /*12800*/  HADD2.F32 R50, -RZ, R48.reuse.H0_H0 ;  /* 0x20000030ff327230 */ /* 0x100fe40000004100 */
[-C--:B------:R-:W-:Y:S01]  /*12810*/  FFMA.FTZ R8, R47, R25.reuse, R8 ;  /* 0x000000192f087223 */ /* 0x080fe20000010008 */
[----:B------:R-:W-:Y:S01]  /*12820*/  HADD2.F32 R4, -RZ, R29.H0_H0 ;  /* 0x2000001dff047230 */ /* 0x000fe20000004100 */
[----:B------:R-:W-:Y:S01]  /*12830*/  F2FP.F16.E4M3.UNPACK_B R47, R24 ;  /* 0x00000018ff2f723e */ /* 0x000fe200020006ff */
[----:B------:R-:W-:Y:S01]  /*12840*/  FFMA.FTZ R38, R45, R25, -R38 ;  /* 0x000000192d267223 */ /* 0x000fe20000010826 */
        /* <DEDUP_REMOVED lines=16> */
[----:B------:R-:W-:Y:S01]  /*12950*/  F2FP.F16.E4M3.UNPACK_B R31, R6 ;  /* 0x00000006ff1f723e */ /* 0x000fe200020006ff */
[-C--:B------:R-:W-:Y:S01]  /*12960*/  FFMA.FTZ R46, R49, R29.reuse, -R44 ;  /* 0x0000001d312e7223 */ /* 0x080fe2000001082c */
[----:B------:R-:W-:Y:S01]  /*12970*/  FFMA.FTZ R48, R53, R29, R36 ;  /* 0x0000001d35307223 */ /* 0x000fe20000010024 */
[----:B------:R-:W-:Y:S01]  /*12980*/  FFMA.FTZ R29, R52, R4, R5 ;  /* 0x00000004341d7223 */ /* 0x000fe20000010005 */
[----:B------:R-:W-:Y:S01]  /*12990*/  F2FP.F16.E4M3.UNPACK_B R52, R15.H1 ;  /* 0x0000000fff34723e */ /* 0x000fe200030006ff */
[----:B------:R-:W-:Y:S01]  /*129a0*/  HADD2.F32 R47, -RZ, R47.H1_H1 ;  /* 0x3000002fff2f7230 */ /* 0x000fe20000004100 */
        /* <DEDUP_REMOVED lines=101> */
.L_x_478:
[----:B------:R-:W-:Y:S05]  /*13000*/  BSYNC B1 ;  /* 0x0000000000017941 */ /* 0x000fea0003800000 */
.L_x_477:
[----:B------:R-:W-:Y:S05]  /*13010*/  @P0 BRA `(.L_x_465) ;  /* 0x0000000c00040947 */ /* 0x000fea0003800000 */
[----:B-123--:R-:W2:Y:S04]  /*13020*/  LDL R5, [R1+0x20] ;  /* 0x0000200001057983 */ /* 0x00eea80000100800 */
[----:B------:R-:W3:Y:S01]  /*13030*/  LDL R49, [R1+0x5c] ;  /* 0x00005c0001317983 */ /* 0x000ee20000100800 */
[----:B------:R-:W-:Y:S02]  /*13040*/  LEA.HI R3, R3, R28, RZ, 0x1c ;  /* 0x0000001c03037211 */ /* 0x000fe400078fe0ff */
[----:B------:R-:W-:Y:S02]  /*13050*/  SHF.R.U32.HI R7, RZ, 0x3, R237 ;  /* 0x00000003ff077819 */ /* 0x000fe400000116ed */
[----:B------:R-:W-:Y:S02]  /*13060*/  SHF.R.S32.HI R6, RZ, 0x1f, R3 ;  /* 0x0000001fff067819 */ /* 0x000fe40000011403 */
[----:B------:R-:W-:-:S02]  /*13070*/  SHF.L.U32 R4, R3, 0x4, RZ ;  /* 0x0000000403047819 */ /* 0x000fc400000006ff */
[----:B------:R-:W-:Y:S02]  /*13080*/  LEA.HI R6, R6, R3, RZ, 0x3 ;  /* 0x0000000306067211 */ /* 0x000fe400078f18ff */
[----:B------:R-:W-:Y:S02]  /*13090*/  LOP3.LUT R3, R237, 0x70, R4, 0xf8, !PT ;  /* 0x00000070ed037812 */ /* 0x000fe400078ef804 */
[----:B------:R-:W-:Y:S01]  /*130a0*/  F2FP.F16.E4M3.UNPACK_B R37, R0.H1 ;  /* 0x00000000ff25723e */ /* 0x000fe200030006ff */
[----:B------:R-:W-:Y:S01]  /*130b0*/  IMAD.SHL.U32 R6, R6, 0x800, RZ ;  /* 0x0000080006067824 */ /* 0x000fe200078e00ff */
[----:B------:R-:W-:Y:S02]  /*130c0*/  LOP3.LUT R3, R3, R7, RZ, 0x3c, !PT ;  /* 0x0000000703037212 */ /* 0x000fe400078e3cff */
[----:B------:R-:W-:Y:S01]  /*130d0*/  F2FP.F16.E4M3.UNPACK_B R41, R13.H1 ;  /* 0x0000000dff29723e */ /* 0x000fe200030006ff */
[--C-:B0-----:R-:W-:Y:S01]  /*130e0*/  HADD2.F32 R35, -RZ, R37.reuse.H0_H0 ;  /* 0x20000025ff237230 */ /* 0x101fe20000004100 */
[----:B------:R-:W-:Y:S01]  /*130f0*/  LOP3.LUT R6, R6, 0xffffc000, RZ, 0xc0, !PT ;  /* 0xffffc00006067812 */ /* 0x000fe200078ec0ff */
[----:B------:R-:W-:Y:S01]  /*13100*/  HADD2.F32 R40, -RZ, R37.H1_H1 ;  /* 0x30000025ff287230 */ /* 0x000fe20000004100 */
[----:B------:R-:W-:Y:S01]  /*13110*/  F2FP.F16.E4M3.UNPACK_B R45, R14 ;  /* 0x0000000eff2d723e */ /* 0x000fe200020006ff */
[----:B------:R-:W-:-:S02]  /*13120*/  HADD2.F32 R39, -RZ, R41.H0_H0 ;  /* 0x20000029ff277230 */ /* 0x000fc40000004100 */
[----:B------:R-:W-:Y:S01]  /*13130*/  HADD2.F32 R46, -RZ, R41.H1_H1 ;  /* 0x30000029ff2e7230 */ /* 0x000fe20000004100 */
[----:B--2---:R-:W-:Y:S02]  /*13140*/  IADD3 R3, R3, R6, R5 ;  /* 0x0000000603037210 */ /* 0x004fe40007ffe005 */
[----:B---3--:R-:W0:Y:S03]  /*13150*/  LDS.128 R4, [R49+0x20400] ;  /* 0x0204000031047984 */ /* 0x008e260000000c00 */
[----:B------:R-:W-:-:S05]  /*13160*/  IMAD.IADD R3, R22, 0x1, R3 ;  /* 0x0000000116037824 */ /* 0x000fca00078e0203 */
[----:B------:R-:W1:Y:S01]  /*13170*/  LDS.128 R8, [R3+0x20400] ;  /* 0x0204000003087984 */ /* 0x000e620000000c00 */
[-C--:B0-----:R-:W-:Y:S02]  /*13180*/  F2FP.F16.E4M3.UNPACK_B R21, R4.reuse ;  /* 0x00000004ff15723e */ /* 0x081fe400020006ff */
[----:B------:R-:W-:Y:S02]  /*13190*/  F2FP.F16.E4M3.UNPACK_B R4, R4.H1 ;  /* 0x00000004ff04723e */ /* 0x000fe400030006ff */
[-C--:B------:R-:W-:Y:S02]  /*131a0*/  F2FP.F16.E4M3.UNPACK_B R25, R5.reuse ;  /* 0x00000005ff19723e */ /* 0x080fe400020006ff */
[-C--:B-1----:R-:W-:Y:S02]  /*131b0*/  F2FP.F16.E4M3.UNPACK_B R31, R8.reuse.H1 ;  /* 0x00000008ff1f723e */ /* 0x082fe400030006ff */
[----:B------:R-:W-:Y:S01]  /*131c0*/  F2FP.F16.E4M3.UNPACK_B R27, R5.H1 ;  /* 0x00000005ff1b723e */ /* 0x000fe200030006ff */
[--C-:B------:R-:W-:Y:S01]  /*131d0*/  HADD2.F32 R5, -RZ, R4.reuse.H0_H0 ;  /* 0x20000004ff057230 */ /* 0x100fe20000004100 */
[----:B------:R-:W-:Y:S01]  /*131e0*/  F2FP.F16.E4M3.UNPACK_B R8, R8 ;  /* 0x00000008ff08723e */ /* 0x000fe200020006ff */
[--C-:B------:R-:W-:Y:S01]  /*131f0*/  HADD2.F32 R32, -RZ, R31.reuse.H0_H0 ;  /* 0x2000001fff207230 */ /* 0x100fe20000004100 */
[-C--:B------:R-:W-:Y:S01]  /*13200*/  F2FP.F16.E4M3.UNPACK_B R33, R9.reuse ;  /* 0x00000009ff21723e */ /* 0x080fe200020006ff */
[----:B------:R-:W-:Y:S01]  /*13210*/  HADD2.F32 R31, -RZ, R31.H1_H1 ;  /* 0x3000001fff1f7230 */ /* 0x000fe20000004100 */
[----:B------:R-:W-:Y:S01]  /*13220*/  F2FP.F16.E4M3.UNPACK_B R9, R9.H1 ;  /* 0x00000009ff09723e */ /* 0x000fe200030006ff */
[----:B------:R-:W-:-:S02]  /*13230*/  HADD2.F32 R4, -RZ, R4.H1_H1 ;  /* 0x30000004ff047230 */ /* 0x000fc40000004100 */
[-C--:B------:R-:W-:Y:S01]  /*13240*/  FMUL.FTZ R38, R35, R32.reuse ;  /* 0x0000002023267220 */ /* 0x080fe20000410000 */
[C---:B------:R-:W-:Y:S01]  /*13250*/  FMUL.FTZ R36, R39.reuse, R32 ;  /* 0x0000002027247220 */ /* 0x040fe20000410000 */
[-C--:B------:R-:W-:Y:S01]  /*13260*/  FMUL.FTZ R37, R46, R31.reuse ;  /* 0x0000001f2e257220 */ /* 0x080fe20000410000 */
[----:B------:R-:W-:Y:S01]  /*13270*/  FMUL.FTZ R31, R40, R31 ;  /* 0x0000001f281f7220 */ /* 0x000fe20000410000 */
[----:B------:R-:W-:Y:S01]  /*13280*/  FFMA.FTZ R38, R39, R5, R38 ;  /* 0x0000000527267223 */ /* 0x000fe20000010026 */
[----:B------:R-:W-:Y:S01]  /*13290*/  F2FP.F16.E4M3.UNPACK_B R39, R13 ;  /* 0x0000000dff27723e */ /* 0x000fe200020006ff */
[----:B------:R-:W-:Y:S01]  /*132a0*/  FFMA.FTZ R35, R35, R5, -R36 ;  /* 0x0000000523237223 */ /* 0x000fe20000010824 */
[----:B------:R-:W-:Y:S01]  /*132b0*/  F2FP.F16.E4M3.UNPACK_B R36, R0 ;  /* 0x00000000ff24723e */ /* 0x000fe200020006ff */
[----:B------:R-:W-:Y:S02]  /*132c0*/  HADD2.F32 R5, -RZ, R8.H0_H0 ;  /* 0x20000008ff057230 */ /* 0x000fe40000004100 */
[----:B------:R-:W-:Y:S01]  /*132d0*/  FFMA.FTZ R31, R46, R4, R31 ;  /* 0x000000042e1f7223 */ /* 0x000fe2000001001f */
[----:B------:R-:W-:-:S02]  /*132e0*/  HADD2.F32 R44, -RZ, R39.H0_H0 ;  /* 0x20000027ff2c7230 */ /* 0x000fc40000004100 */
[----:B------:R-:W-:Y:S01]  /*132f0*/  FFMA.FTZ R40, R40, R4, -R37 ;  /* 0x0000000428287223 */ /* 0x000fe20000010825 */
[----:B------:R-:W-:Y:S01]  /*13300*/  HADD2.F32 R42, -RZ, R36.H0_H0 ;  /* 0x20000024ff2a7230 */ /* 0x000fe20000004100 */
[----:B------:R-:W-:Y:S01]  /*13310*/  F2FP.F16.E4M3.UNPACK_B R46, R14.H1 ;  /* 0x0000000eff2e723e */ /* 0x000fe200030006ff */
[----:B------:R-:W-:Y:S02]  /*13320*/  HADD2.F32 R0, -RZ, R21.H0_H0 ;  /* 0x20000015ff007230 */ /* 0x000fe40000004100 */
[-C--:B------:R-:W-:Y:S01]  /*13330*/  FMUL.FTZ R13, R44, R5.reuse ;  /* 0x000000052c0d7220 */ /* 0x080fe20000410000 */
[----:B------:R-:W-:Y:S02]  /*13340*/  HADD2.F32 R43, -RZ, R39.H1_H1 ;  /* 0x30000027ff2b7230 */ /* 0x000fe40000004100 */
[C---:B------:R-:W-:Y:S01]  /*13350*/  FMUL.FTZ R5, R42.reuse, R5 ;  /* 0x000000052a057220 */ /* 0x040fe20000410000 */
[----:B------:R-:W-:Y:S02]  /*13360*/  HADD2.F32 R8, -RZ, R8.H1_H1 ;  /* 0x30000008ff087230 */ /* 0x000fe40000004100 */
[----:B------:R-:W-:Y:S01]  /*13370*/  FFMA.FTZ R13, R42, R0, -R13 ;  /* 0x000000002a0d7223 */ /* 0x000fe2000001080d */
[----:B------:R-:W-:Y:S01]  /*13380*/  HADD2.F32 R41, -RZ, R36.H1_H1 ;  /* 0x30000024ff297230 */ /* 0x000fe20000004100 */
[----:B------:R-:W-:Y:S01]  /*13390*/  F2FP.F16.E4M3.UNPACK_B R42, R24.H1 ;  /* 0x00000018ff2a723e */ /* 0x000fe200030006ff */
[----:B------:R-:W-:Y:S01]  /*133a0*/  FFMA.FTZ R5, R44, R0, R5 ;  /* 0x000000002c057223 */ /* 0x000fe20000010005 */
[----:B------:R-:W-:-:S02]  /*133b0*/  HADD2.F32 R21, -RZ, R21.H1_H1 ;  /* 0x30000015ff157230 */ /* 0x000fc40000004100 */
[-C--:B------:R-:W-:Y:S01]  /*133c0*/  FMUL.FTZ R36, R43, R8.reuse ;  /* 0x000000082b247220 */ /* 0x080fe20000410000 */
[----:B------:R-:W-:Y:S02]  /*133d0*/  HADD2.F32 R4, -RZ, R9.H0_H0 ;  /* 0x20000009ff047230 */ /* 0x000fe40000004100 */
[C---:B------:R-:W-:Y:S01]  /*133e0*/  FMUL.FTZ R8, R41.reuse, R8 ;  /* 0x0000000829087220 */ /* 0x040fe20000410000 */
[----:B------:R-:W-:Y:S02]  /*133f0*/  HADD2.F32 R44, -RZ, R42.H0_H0 ;  /* 0x2000002aff2c7230 */ /* 0x000fe40000004100 */
[-C--:B------:R-:W-:Y:S01]  /*13400*/  FFMA.FTZ R36, R41, R21.reuse, -R36 ;  /* 0x0000001529247223 */ /* 0x080fe20000010824 */
[----:B------:R-:W-:Y:S02]  /*13410*/  HADD2.F32 R48, -RZ, R46.H0_H0 ;  /* 0x2000002eff307230 */ /* 0x000fe40000004100 */
[----:B------:R-:W-:Y:S01]  /*13420*/  FFMA.FTZ R8, R43, R21, R8 ;  /* 0x000000152b087223 */ /* 0x000fe20000010008 */
[----:B------:R-:W-:-:S02]  /*13430*/  HADD2.F32 R0, -RZ, R27.H0_H0 ;  /* 0x2000001bff007230 */ /* 0x000fc40000004100 */
[----:B------:R-:W-:Y:S01]  /*13440*/  FMUL.FTZ R39, R44, R4 ;  /* 0x000000042c277220 */ /* 0x000fe20000410000 */
[----:B------:R-:W-:Y:S01]  /*13450*/  HADD2.F32 R43, -RZ, R42.H1_H1 ;  /* 0x3000002aff2b7230 */ /* 0x000fe20000004100 */
[----:B------:R-:W-:Y:S01]  /*13460*/  F2FP.F16.E4M3.UNPACK_B R41, R24 ;  /* 0x00000018ff29723e */ /* 0x000fe200020006ff */
[----:B------:R-:W-:Y:S02]  /*13470*/  HADD2.F32 R47, -RZ, R46.H1_H1 ;  /* 0x3000002eff2f7230 */ /* 0x000fe40000004100 */
[C---:B------:R-:W-:Y:S01]  /*13480*/  FMUL.FTZ R37, R48.reuse, R4 ;  /* 0x0000000430257220 */ /* 0x040fe20000410000 */
[----:B------:R-:W-:Y:S02]  /*13490*/  HADD2.F32 R9, -RZ, R9.H1_H1 ;  /* 0x30000009ff097230 */ /* 0x000fe40000004100 */
[-C--:B------:R-:W-:Y:S01]  /*134a0*/  FFMA.FTZ R39, R48, R0.reuse, R39 ;  /* 0x0000000030277223 */ /* 0x080fe20000010027 */
[----:B------:R-:W-:Y:S02]  /*134b0*/  HADD2.F32 R27, -RZ, R27.H1_H1 ;  /* 0x3000001bff1b7230 */ /* 0x000fe40000004100 */
[----:B------:R-:W-:Y:S01]  /*134c0*/  FFMA.FTZ R37, R44, R0, -R37 ;  /* 0x000000002c257223 */ /* 0x000fe20000010825 */
[----:B------:R-:W-:-:S02]  /*134d0*/  HADD2.F32 R48, -RZ, R45.H0_H0 ;  /* 0x2000002dff307230 */ /* 0x000fc40000004100 */
[-C--:B------:R-:W-:Y:S01]  /*134e0*/  FMUL.FTZ R14, R47, R9.reuse ;  /* 0x000000092f0e7220 */ /* 0x080fe20000410000 */
[----:B------:R-:W-:Y:S02]  /*134f0*/  HADD2.F32 R4, -RZ, R33.H0_H0 ;  /* 0x20000021ff047230 */ /* 0x000fe40000004100 */
[C---:B------:R-:W-:Y:S01]  /*13500*/  FMUL.FTZ R24, R43.reuse, R9 ;  /* 0x000000092b187220 */ /* 0x040fe20000410000 */
[----:B------:R-:W-:Y:S01]  /*13510*/  HADD2.F32 R46, -RZ, R41.H0_H0 ;  /* 0x20000029ff2e7230 */ /* 0x000fe20000004100 */
[-C--:B------:R-:W-:Y:S01]  /*13520*/  F2FP.F16.E4M3.UNPACK_B R34, R10.reuse ;  /* 0x0000000aff22723e */ /* 0x080fe200020006ff */
[----:B------:R-:W-:Y:S02]  /*13530*/  HADD2.F32 R0, -RZ, R25.H0_H0 ;  /* 0x20000019ff007230 */ /* 0x000fe40000004100 */
[-C--:B------:R-:W-:Y:S01]  /*13540*/  FFMA.FTZ R42, R43, R27.reuse, -R14 ;  /* 0x0000001b2b2a7223 */ /* 0x080fe2000001080e */
[----:B------:R-:W-:Y:S01]  /*13550*/  FFMA.FTZ R44, R47, R27, R24 ;  /* 0x0000001b2f2c7223 */ /* 0x000fe20000010018 */
[----:B------:R-:W-:Y:S01]  /*13560*/  F2FP.F16.E4M3.UNPACK_B R10, R10.H1 ;  /* 0x0000000aff0a723e */ /* 0x000fe200030006ff */
[-C--:B------:R-:W-:Y:S01]  /*13570*/  FMUL.FTZ R9, R48, R4.reuse ;  /* 0x0000000430097220 */ /* 0x080fe20000410000 */
[C---:B------:R-:W-:Y:S01]  /*13580*/  FMUL.FTZ R21, R46.reuse, R4 ;  /* 0x000000042e157220 */ /* 0x040fe20000410000 */
[----:B------:R-:W-:Y:S01]  /*13590*/  F2FP.F16.E4M3.UNPACK_B R47, R15.H1 ;  /* 0x0000000fff2f723e */ /* 0x000fe200030006ff */
[----:B------:R-:W-:Y:S01]  /*135a0*/  HADD2.F32 R41, -RZ, R41.H1_H1 ;  /* 0x30000029ff297230 */ /* 0x000fe20000004100 */
[----:B------:R-:W-:Y:S01]  /*135b0*/  F2FP.F16.E4M3.UNPACK_B R43, R12.H1 ;  /* 0x0000000cff2b723e */ /* 0x000fe200030006ff */
[----:B------:R-:W-:Y:S01]  /*135c0*/  FFMA.FTZ R9, R46, R0, -R9 ;  /* 0x000000002e097223 */ /* 0x000fe20000010809 */
[----:B------:R-:W-:Y:S01]  /*135d0*/  F2FP.F16.E4M3.UNPACK_B R28, R6 ;  /* 0x00000006ff1c723e */ /* 0x000fe200020006ff */
[----:B------:R-:W-:Y:S01]  /*135e0*/  FFMA.FTZ R21, R48, R0, R21 ;  /* 0x0000000030157223 */ /* 0x000fe20000010015 */
[----:B------:R-:W-:Y:S01]  /*135f0*/  F2FP.F16.E4M3.UNPACK_B R6, R6.H1 ;  /* 0x00000006ff06723e */ /* 0x000fe200030006ff */
[----:B------:R-:W-:Y:S01]  /*13600*/  HADD2.F32 R45, -RZ, R45.H1_H1 ;  /* 0x3000002dff2d7230 */ /* 0x000fe20000004100 */
[-C--:B------:R-:W-:Y:S01]  /*13610*/  F2FP.F16.E4M3.UNPACK_B R32, R11.reuse ;  /* 0x0000000bff20723e */ /* 0x080fe200020006ff */
[----:B------:R-:W-:Y:S01]  /*13620*/  HADD2.F32 R33, -RZ, R33.H1_H1 ;  /* 0x30000021ff217230 */ /* 0x000fe20000004100 */
[----:B------:R-:W-:Y:S01]  /*13630*/  F2FP.F16.E4M3.UNPACK_B R11, R11.H1 ;  /* 0x0000000bff0b723e */ /* 0x000fe200030006ff */
[----:B------:R-:W-:Y:S01]  /*13640*/  HADD2.F32 R48, -RZ, R47.H0_H0 ;  /* 0x2000002fff307230 */ /* 0x000fe20000004100 */
[----:B------:R-:W-:Y:S01]  /*13650*/  F2FP.F16.E4M3.UNPACK_B R29, R7 ;  /* 0x00000007ff1d723e */ /* 0x000fe200020006ff */
[----:B------:R-:W-:-:S02]  /*13660*/  HADD2.F32 R4, -RZ, R10.H0_H0 ;  /* 0x2000000aff047230 */ /* 0x000fc40000004100 */
[-C--:B------:R-:W-:Y:S01]  /*13670*/  FMUL.FTZ R14, R45, R33.reuse ;  /* 0x000000212d0e7220 */ /* 0x080fe20000410000 */
[----:B------:R-:W-:Y:S02]  /*13680*/  HADD2.F32 R46, -RZ, R43.H0_H0 ;  /* 0x2000002bff2e7230 */ /* 0x000fe40000004100 */
[----:B------:R-:W-:Y:S01]  /*13690*/  FMUL.FTZ R24, R41, R33 ;  /* 0x0000002129187220 */ /* 0x000fe20000410000 */
        /* <DEDUP_REMOVED lines=8> */
[----:B------:R-:W-:Y:S02]  /*13720*/  HADD2.F32 R0, -RZ, R43.H1_H1 ;  /* 0x3000002bff007230 */ /* 0x000fe40000004100 */
[-C--:B------:R-:W-:Y:S01]  /*13730*/  FFMA.FTZ R14, R41, R25.reuse, -R14 ;  /* 0x00000019290e7223 */ /* 0x080fe2000001080e */
[----:B------:R-:W-:Y:S01]  /*13740*/  FFMA.FTZ R24, R45, R25, R24 ;  /* 0x000000192d187223 */ /* 0x000fe20000010018 */
[----:B------:R-:W-:Y:S01]  /*13750*/  F2FP.F16.E4M3.UNPACK_B R43, R15 ;  /* 0x0000000fff2b723e */ /* 0x000fe200020006ff */
[----:B------:R-:W-:Y:S01]  /*13760*/  HADD2.F32 R6, -RZ, R6.H1_H1 ;  /* 0x30000006ff067230 */ /* 0x000fe20000004100 */
[----:B------:R-:W-:Y:S01]  /*13770*/  F2FP.F16.E4M3.UNPACK_B R41, R12 ;  /* 0x0000000cff29723e */ /* 0x000fe200020006ff */
[-C--:B------:R-:W-:Y:S01]  /*13780*/  FMUL.FTZ R15, R46, R10.reuse ;  /* 0x0000000a2e0f7220 */ /* 0x080fe20000410000 */
[C---:B------:R-:W-:Y:S01]  /*13790*/  FMUL.FTZ R25, R0.reuse, R10 ;  /* 0x0000000a00197220 */ /* 0x040fe20000410000 */
[----:B------:R-:W-:Y:S01]  /*137a0*/  HADD2.F32 R10, -RZ, R43.H0_H0 ;  /* 0x2000002bff0a7230 */ /* 0x000fe20000004100 */
[----:B------:R-:W-:Y:S01]  /*137b0*/  F2FP.F16.E4M3.UNPACK_B R7, R7.H1 ;  /* 0x00000007ff07723e */ /* 0x000fe200030006ff */
[-C--:B------:R-:W-:Y:S01]  /*137c0*/  FFMA.FTZ R12, R0, R6.reuse, -R15 ;  /* 0x00000006000c7223 */ /* 0x080fe2000001080f */
[----:B------:R-:W-:Y:S01]  /*137d0*/  FFMA.FTZ R46, R46, R6, R25 ;  /* 0x000000062e2e7223 */ /* 0x000fe20000010019 */
[----:B------:R-:W-:Y:S01]  /*137e0*/  HADD2.F32 R4, -RZ, R34.H0_H0 ;  /* 0x20000022ff047230 */ /* 0x000fe20000004100 */
[----:B------:R-:W-:Y:S01]  /*137f0*/  F2FP.SATFINITE.E4M3.F32.PACK_AB_MERGE_C R31, R31, R38, RZ ;  /* 0x000000261f1f723e */ /* 0x000fe200048070ff */
[----:B------:R-:W-:Y:S01]  /*13800*/  HADD2.F32 R6, -RZ, R41.H0_H0 ;  /* 0x20000029ff067230 */ /* 0x000fe20000004100 */
[----:B------:R-:W-:Y:S01]  /*13810*/  F2FP.SATFINITE.E4M3.F32.PACK_AB_MERGE_C R37, R42, R37, RZ ;  /* 0x000000252a25723e */ /* 0x000fe200048070ff */
[----:B------:R-:W-:-:S02]  /*13820*/  HADD2.F32 R0, -RZ, R28.H0_H0 ;  /* 0x2000001cff007230 */ /* 0x000fc40000004100 */
[-C--:B------:R-:W-:Y:S01]  /*13830*/  FMUL.FTZ R15, R10, R4.reuse ;  /* 0x000000040a0f7220 */ /* 0x080fe20000410000 */
[----:B------:R-:W-:Y:S02]  /*13840*/  HADD2.F32 R48, -RZ, R43.H1_H1 ;  /* 0x3000002bff307230 */ /* 0x000fe40000004100 */
[C---:B------:R-:W-:Y:S01]  /*13850*/  FMUL.FTZ R25, R6.reuse, R4 ;  /* 0x0000000406197220 */ /* 0x040fe20000410000 */
[----:B------:R-:W-:Y:S02]  /*13860*/  HADD2.F32 R34, -RZ, R34.H1_H1 ;  /* 0x30000022ff227230 */ /* 0x000fe40000004100 */
[----:B------:R-:W-:Y:S01]  /*13870*/  FFMA.FTZ R6, R6, R0, -R15 ;  /* 0x0000000006067223 */ /* 0x000fe2000001080f */
[----:B------:R-:W-:Y:S01]  /*13880*/  HADD2.F32 R4, -RZ, R41.H1_H1 ;  /* 0x30000029ff047230 */ /* 0x000fe20000004100 */
[----:B------:R-:W-:Y:S01]  /*13890*/  F2FP.F16.E4M3.UNPACK_B R43, R20.H1 ;  /* 0x00000014ff2b723e */ /* 0x000fe200030006ff */
[----:B------:R-:W-:Y:S02]  /*138a0*/  HADD2.F32 R28, -RZ, R28.H1_H1 ;  /* 0x3000001cff1c7230 */ /* 0x000fe40000004100 */
[----:B------:R-:W-:Y:S01]  /*138b0*/  FMUL.FTZ R15, R48, R34 ;  /* 0x00000022300f7220 */ /* 0x000fe20000410000 */
[----:B------:R-:W-:Y:S01]  /*138c0*/  FFMA.FTZ R10, R10, R0, R25 ;  /* 0x000000000a0a7223 */ /* 0x000fe20000010019 */
[----:B------:R-:W-:Y:S01]  /*138d0*/  F2FP.F16.E4M3.UNPACK_B R0, R26.H1 ;  /* 0x0000001aff00723e */ /* 0x000fe200030006ff */
[C---:B------:R-:W-:Y:S01]  /*138e0*/  FMUL.FTZ R25, R4.reuse, R34 ;  /* 0x0000002204197220 */ /* 0x040fe20000410000 */
[----:B------:R-:W-:Y:S01]  /*138f0*/  FFMA.FTZ R15, R4, R28, -R15 ;  /* 0x0000001c040f7223 */ /* 0x000fe2000001080f */
[----:B------:R-:W-:Y:S01]  /*13900*/  HADD2.F32 R34, -RZ, R43.H0_H0 ;  /* 0x2000002bff227230 */ /* 0x000fe20000004100 */
[----:B------:R-:W-:Y:S01]  /*13910*/  F2FP.SATFINITE.E4M3.F32.PACK_AB_MERGE_C R12, R12, R27, RZ ;  /* 0x0000001b0c0c723e */ /* 0x000fe200048070ff */
[----:B------:R-:W-:-:S02]  /*13920*/  HADD2.F32 R4, -RZ, R11.H0_H0 ;  /* 0x2000000bff047230 */ /* 0x000fc40000004100 */
[----:B------:R-:W-:Y:S01]  /*13930*/  FFMA.FTZ R25, R48, R28, R25 ;  /* 0x0000001c30197223 */ /* 0x000fe20000010019 */
[--C-:B------:R-:W-:Y:S01]  /*13940*/  HADD2.F32 R28, -RZ, R0.reuse.H0_H0 ;  /* 0x20000000ff1c7230 */ /* 0x100fe20000004100 */
[----:B------:R-:W-:Y:S01]  /*13950*/  F2FP.SATFINITE.E4M3.F32.PACK_AB_MERGE_C R39, R44, R39, RZ ;  /* 0x000000272c27723e */ /* 0x000fe200048070ff */
[----:B------:R-:W-:Y:S02]  /*13960*/  HADD2.F32 R45, -RZ, R0.H1_H1 ;  /* 0x30000000ff2d7230 */ /* 0x000fe40000004100 */
[-C--:B------:R-:W-:Y:S01]  /*13970*/  FMUL.FTZ R41, R34, R4.reuse ;  /* 0x0000000422297220 */ /* 0x080fe20000410000 */
[----:B------:R-:W-:Y:S01]  /*13980*/  HADD2.F32 R0, -RZ, R7.H0_H0 ;  /* 0x20000007ff007230 */ /* 0x000fe20000004100 */
[----:B------:R-:W-:Y:S01]  /*13990*/  F2FP.SATFINITE.E4M3.F32.PACK_AB_MERGE_C R33, R46, R33, RZ ;  /* 0x000000212e21723e */ /* 0x000fe200048070ff */
[----:B------:R-:W-:Y:S02]  /*139a0*/  HADD2.F32 R47, -RZ, R43.H1_H1 ;  /* 0x3000002bff2f7230 */ /* 0x000fe40000004100 */
[----:B------:R-:W-:Y:S01]  /*139b0*/  FMUL.FTZ R43, R28, R4 ;  /* 0x000000041c2b7220 */ /* 0x000fe20000410000 */
[----:B------:R-:W-:-:S02]  /*139c0*/  HADD2.F32 R11, -RZ, R11.H1_H1 ;  /* 0x3000000bff0b7230 */ /* 0x000fc40000004100 */
[----:B------:R-:W-:Y:S01]  /*139d0*/  FFMA.FTZ R41, R28, R0, -R41 ;  /* 0x000000001c297223 */ /* 0x000fe20000010829 */
[----:B------:R-:W-:Y:S01]  /*139e0*/  HADD2.F32 R7, -RZ, R7.H1_H1 ;  /* 0x30000007ff077230 */ /* 0x000fe20000004100 */
[----:B------:R-:W-:Y:S01]  /*139f0*/  F2FP.F16.E4M3.UNPACK_B R28, R26 ;  /* 0x0000001aff1c723e */ /* 0x000fe200020006ff */
[----:B------:R-:W-:Y:S01]  /*13a00*/  FFMA.FTZ R43, R34, R0, R43 ;  /* 0x00000000222b7223 */ /* 0x000fe2000001002b */
[-C--:B------:R-:W-:Y:S01]  /*13a10*/  FMUL.FTZ R4, R47, R11.reuse ;  /* 0x0000000b2f047220 */ /* 0x080fe20000410000 */
[----:B------:R-:W-:Y:S01]  /*13a20*/  F2FP.F16.E4M3.UNPACK_B R0, R20 ;  /* 0x00000014ff00723e */ /* 0x000fe200020006ff */
[C---:B------:R-:W-:Y:S01]  /*13a30*/  FMUL.FTZ R26, R45.reuse, R11 ;  /* 0x0000000b2d1a7220 */ /* 0x040fe20000410000 */
[--C-:B------:R-:W-:Y:S02]  /*13a40*/  HADD2.F32 R34, -RZ, R28.reuse.H0_H0 ;  /* 0x2000001cff227230 */ /* 0x100fe40000004100 */
[----:B------:R-:W-:Y:S01]  /*13a50*/  FFMA.FTZ R20, R45, R7, -R4 ;  /* 0x000000072d147223 */ /* 0x000fe20000010804 */
[----:B------:R-:W-:-:S02]  /*13a60*/  HADD2.F32 R45, -RZ, R28.H1_H1 ;  /* 0x3000001cff2d7230 */ /* 0x000fc40000004100 */
[----:B------:R-:W-:Y:S01]  /*13a70*/  FFMA.FTZ R26, R47, R7, R26 ;  /* 0x000000072f1a7223 */ /* 0x000fe2000001001a */
[----:B------:R-:W-:Y:S01]  /*13a80*/  HADD2.F32 R28, -RZ, R0.H0_H0 ;  /* 0x20000000ff1c7230 */ /* 0x000fe20000004100 */
[----:B------:R-:W-:Y:S01]  /*13a90*/  F2FP.SATFINITE.E4M3.F32.PACK_AB_MERGE_C R8, R8, R5, R31 ;  /* 0x000000050808723e */ /* 0x000fe2000480701f */
[----:B------:R-:W-:Y:S01]  /*13aa0*/  HADD2.F32 R4, -RZ, R32.H0_H0 ;  /* 0x20000020ff047230 */ /* 0x000fe20000004100 */
[----:B------:R-:W-:Y:S01]  /*13ab0*/  F2FP.SATFINITE.E4M3.F32.PACK_AB_MERGE_C R20, R20, R41, RZ ;  /* 0x000000291414723e */ /* 0x000fe200048070ff */
[----:B------:R-:W-:Y:S01]  /*13ac0*/  HADD2.F32 R47, -RZ, R0.H1_H1 ;  /* 0x30000000ff2f7230 */ /* 0x000fe20000004100 */
[----:B------:R-:W-:Y:S01]  /*13ad0*/  F2FP.SATFINITE.E4M3.F32.PACK_AB_MERGE_C R26, R26, R43, RZ ;  /* 0x0000002b1a1a723e */ /* 0x000fe200048070ff */
[----:B------:R-:W-:Y:S02]  /*13ae0*/  HADD2.F32 R32, -RZ, R32.H1_H1 ;  /* 0x30000020ff207230 */ /* 0x000fe40000004100 */
[----:B------:R-:W-:Y:S01]  /*13af0*/  FMUL.FTZ R7, R28, R4 ;  /* 0x000000041c077220 */ /* 0x000fe20000410000 */
[----:B------:R-:W-:-:S02]  /*13b00*/  HADD2.F32 R0, -RZ, R29.H0_H0 ;  /* 0x2000001dff007230 */ /* 0x000fc40000004100 */
[C---:B------:R-:W-:Y:S01]  /*13b10*/  FMUL.FTZ R11, R34.reuse, R4 ;  /* 0x00000004220b7220 */ /* 0x040fe20000410000 */
[----:B------:R-:W-:Y:S02]  /*13b20*/  HADD2.F32 R29, -RZ, R29.H1_H1 ;  /* 0x3000001dff1d7230 */ /* 0x000fe40000004100 */
[-C--:B------:R-:W-:Y:S01]  /*13b30*/  FMUL.FTZ R4, R47, R32.reuse ;  /* 0x000000202f047220 */ /* 0x080fe20000410000 */
[C---:B------:R-:W-:Y:S01]  /*13b40*/  FMUL.FTZ R32, R45.reuse, R32 ;  /* 0x000000202d207220 */ /* 0x040fe20000410000 */
[-C--:B------:R-:W-:Y:S01]  /*13b50*/  FFMA.FTZ R7, R34, R0.reuse, -R7 ;  /* 0x0000000022077223 */ /* 0x080fe20000010807 */
[----:B------:R-:W-:Y:S01]  /*13b60*/  FFMA.FTZ R11, R28, R0, R11 ;  /* 0x000000001c0b7223 */ /* 0x000fe2000001000b */
[-C--:B------:R-:W-:Y:S01]  /*13b70*/  FFMA.FTZ R0, R45, R29.reuse, -R4 ;  /* 0x0000001d2d007223 */ /* 0x080fe20000010804 */
[----:B------:R-:W-:Y:S01]  /*13b80*/  FFMA.FTZ R32, R47, R29, R32 ;  /* 0x0000001d2f207223 */ /* 0x000fe20000010020 */
        /* <DEDUP_REMOVED lines=8> */
[----:B------:R-:W-:-:S05]  /*13c10*/  F2FP.SATFINITE.E4M3.F32.PACK_AB_MERGE_C R11, R32, R11, R26 ;  /* 0x0000000b200b723e */ /* 0x000fca000480701a */
[----:B------:R4:W-:Y:S02]  /*13c20*/  STS.128 [R3+0x20400], R8 ;  /* 0x0204000803007388 */ /* 0x0009e40000000c00 */
.L_x_465:
[----:B------:R-:W-:Y:S05]  /*13c30*/  BSYNC B0 ;  /* 0x0000000000007941 */ /* 0x000fea0003800000 */
.L_x_446:
[----:B------:R-:W-:Y:S01]  /*13c40*/  @!PT LDS RZ, [RZ] ;  /* 0x00000000fffff984 */ /* 0x000fe20000000800 */
[----:B------:R-:W-:Y:S01]  /*13c50*/  @!PT LDS RZ, [RZ] ;  /* 0x00000000fffff984 */ /* 0x000fe20000000800 */
[----:B------:R-:W-:Y:S01]  /*13c60*/  @!PT LDS RZ, [RZ] ;  /* 0x00000000fffff984 */ /* 0x000fe20000000800 */
[----:B------:R-:W-:Y:S01]  /*13c70*/  @!PT LDS RZ, [RZ] ;  /* 0x00000000fffff984 */ /* 0x000fe20000000800 */
[----:B------:R0:W-:Y:S06]  /*13c80*/  MEMBAR.ALL.CTA ;  /* 0x0000000000007992 */ /* 0x0001ec0000008000 */
[----:B0-----:R-:W0:Y:S01]  /*13c90*/  FENCE.VIEW.ASYNC.S ;  /* 0x00000000000073c6 */ /* 0x001e220000000000 */
[----:B------:R-:W-:Y:S05]  /*13ca0*/  WARPSYNC.ALL ;  /* 0x0000000000007948 */ /* 0x000fea0003800000 */
[----:B0-----:R-:W-:Y:S06]  /*13cb0*/  BAR.SYNC.DEFER_BLOCKING 0xd, 0x100 ;  /* 0x0344000000007b1d */ /* 0x001fec0000010000 */
.L_x_444:
[----:B------:R-:W-:-:S05]  /*13cc0*/  IMAD.U32 R0, RZ, RZ, UR47 ;  /* 0x0000002fff007e24 */ /* 0x000fca000f8e00ff */
[----:B------:R-:W-:-:S13]  /*13cd0*/  ISETP.NE.AND P0, PT, R0, 0x3, PT ;  /* 0x000000030000780c */ /* 0x000fda0003f05270 */
[----:B------:R-:W-:Y:S05]  /*13ce0*/  @!P0 BRA `(.L_x_479) ;  /* 0x0000000000048947 */ /* 0x000fea0003800000 */
[----:B------:R-:W-:Y:S01]  /*13cf0*/  BPT.TRAP 0x1 ;  /* 0x000000040000795c */ /* 0x000fe20000300000 */
.L_x_479:
[----:B-1234-:R-:W-:Y:S02]  /*13d00*/  LEA R4, R152, R22, 0x3 ;  /* 0x0000001698047211 */ /* 0x01efe400078e18ff */
[----:B------:R-:W-:-:S04]  /*13d10*/  SHF.L.U32 R3, R235, 0x1f, RZ ;  /* 0x0000001feb037819 */ /* 0x000fc800000006ff */
[----:B------:R1:W2:Y:S01]  /*13d20*/  SYNCS.PHASECHK.TRANS64.TRYWAIT P1, [R4+URZ+0x38830], R3 ;  /* 0x03883003040075a7 */ /* 0x0002a2000802017f */
[----:B------:R-:W-:Y:S05]  /*13d30*/  @!P0 BRA `(.L_x_480) ;  /* 0x0000000000048947 */ /* 0x000fea0003800000 */
[----:B------:R-:W-:Y:S01]  /*13d40*/  BPT.TRAP 0x1 ;  /* 0x000000040000795c */ /* 0x000fe20000300000 */
.L_x_480:
[----:B------:R-:W3:Y:S01]  /*13d50*/  S2R R0, SR_TID.X ;  /* 0x0000000000007919 */ /* 0x000ee20000002100 */
[----:B------:R-:W-:Y:S02]  /*13d60*/  IMAD.MOV.U32 R5, RZ, RZ, -0x2 ;  /* 0xfffffffeff057424 */ /* 0x000fe400078e00ff */
[----:B---3--:R-:W-:-:S05]  /*13d70*/  VIADD R0, R0, 0xffffff80 ;  /* 0xffffff8000007836 */ /* 0x008fca0000000000 */
[----:B------:R-:W-:-:S04]  /*13d80*/  SHF.R.S32.HI R6, RZ, 0x1f, R0 ;  /* 0x0000001fff067819 */ /* 0x000fc80000011400 */
[----:B------:R-:W-:-:S04]  /*13d90*/  LEA.HI R6, R6, R0, RZ, 0x7 ;  /* 0x0000000006067211 */ /* 0x000fc800078f38ff */
[----:B------:R-:W-:-:S05]  /*13da0*/  LOP3.LUT R6, R6, 0xffffff80, RZ, 0xc0, !PT ;  /* 0xffffff8006067812 */ /* 0x000fca00078ec0ff */
[----:B------:R-:W-:-:S05]  /*13db0*/  IMAD.IADD R6, R0, 0x1, -R6 ;  /* 0x0000000100067824 */ /* 0x000fca00078e0a06 */
[----:B------:R-:W-:-:S04]  /*13dc0*/  SHF.R.S32.HI R0, RZ, 0x1f, R6 ;  /* 0x0000001fff007819 */ /* 0x000fc80000011406 */
[----:B------:R-:W-:-:S04]  /*13dd0*/  LEA.HI R0, R0, R6, RZ, 0x2 ;  /* 0x0000000600007211 */ /* 0x000fc800078f10ff */
[----:B------:R-:W-:-:S04]  /*13de0*/  LOP3.LUT R0, R0, 0x7ffffffc, RZ, 0xc0, !PT ;  /* 0x7ffffffc00007812 */ /* 0x000fc800078ec0ff */
[----:B------:R-:W-:Y:S01]  /*13df0*/  IADD3 R0, R6, -R0, RZ ;  /* 0x8000000006007210 */ /* 0x000fe20007ffe0ff */
[----:B--2---:R-:W-:Y:S06]  /*13e00*/  @P1 BRA `(.L_x_481) ;  /* 0x0000000000081947 */ /* 0x004fec0003800000 */
[----:B------:R-:W2:Y:S02]  /*13e10*/  SYNCS.PHASECHK.TRANS64.TRYWAIT P1, [R4+URZ+0x38830], R3 ;  /* 0x03883003040075a7 */ /* 0x000ea4000802017f */
[----:B--2---:R-:W-:Y:S05]  /*13e20*/  @!P1 BRA `(.L_x_482) ;  /* 0x0000011000789947 */ /* 0x004fea0003800000 */
.L_x_481:
[----:B------:R-:W3:Y:S01]  /*13e30*/  S2R R6, SR_TID.X ;  /* 0x0000000000067919 */ /* 0x000ee20000002100 */
[----:B------:R-:W-:Y:S05]  /*13e40*/  WARPSYNC.ALL ;  /* 0x0000000000007948 */ /* 0x000fea0003800000 */
[----:B------:R-:W-:Y:S02]  /*13e50*/  IMAD R8, R0, R5, 0x80 ;  /* 0x0000008000087424 */ /* 0x000fe400078e0205 */
[----:B------:R-:W-:Y:S01]  /*13e60*/  IMAD.MOV.U32 R151, RZ, RZ, RZ ;  /* 0x000000ffff977224 */ /* 0x000fe200078e00ff */
[----:B---3--:R-:W-:-:S04]  /*13e70*/  LOP3.LUT R6, R6, 0x7f, RZ, 0xc0, !PT ;  /* 0x0000007f06067812 */ /* 0x008fc800078ec0ff */
[----:B------:R-:W-:Y:S01]  /*13e80*/  ISETP.NE.AND P1, PT, R6, RZ, PT ;  /* 0x000000ff0600720c */ /* 0x000fe20003f25270 */
[----:B------:R-:W-:Y:S01]  /*13e90*/  VIADD R0, R22, 0x28400 ;  /* 0x0002840016007836 */ /* 0x000fe20000000000 */
[----:B------:R-:W-:Y:S01]  /*13ea0*/  R2UR UR12, R30 ;  /* 0x000000001e0c72ca */ /* 0x000fe200000e0000 */
[----:B------:R-:W-:Y:S01]  /*13eb0*/  UMOV UR13, 0x40000040 ;  /* 0x40000040000d7882 */ /* 0x000fe20000000000 */
[----:B------:R-:W-:Y:S01]  /*13ec0*/  MOV R7, 0x40000040 ;  /* 0x4000004000077802 */ /* 0x000fe20000000f00 */
[----:B-----5:R-:W-:Y:S01]  /*13ed0*/  WARPGROUP.ARRIVE ;  /* 0x00000000000079c5 */ /* 0x020fe20000000000 */
[----:B------:R-:W-:Y:S01]  /*13ee0*/  SHF.R.U32.HI R0, RZ, 0x4, R0 ;  /* 0x00000004ff007819 */ /* 0x000fe20000011600 */
[----:B------:R-:W-:Y:S01]  /*13ef0*/  IMAD.MOV.U32 R11, RZ, RZ, 0x40000040 ;  /* 0x40000040ff0b7424 */ /* 0x000fe200078e00ff */
[----:B------:R-:W-:Y:S01]  /*13f00*/  R2UR UR15, R7 ;  /* 0x00000000070f72ca */ /* 0x000fe200000e0000 */
[----:B------:R-:W-:Y:S01]  /*13f10*/  UMOV UR9, 0x40000040 ;  /* 0x4000004000097882 */ /* 0x000fe20000000000 */
[----:B------:R-:W-:Y:S01]  /*13f20*/  LOP3.LUT R0, R0, 0x3fff, RZ, 0xc0, !PT ;  /* 0x00003fff00007812 */ /* 0x000fe200078ec0ff */
[----:B------:R-:W-:Y:S01]  /*13f30*/  UMOV UR5, 0x40000040 ;  /* 0x4000004000057882 */ /* 0x000fe20000000000 */
[----:B------:R-:W-:Y:S01]  /*13f40*/  R2UR UR11, R11 ;  /* 0x000000000b0b72ca */ /* 0x000fe200000e0000 */
[----:B------:R-:W-:Y:S01]  /*13f50*/  UMOV UR17, 0x40000040 ;  /* 0x4000004000117882 */ /* 0x000fe20000000000 */
[----:B------:R-:W-:Y:S01]  /*13f60*/  LOP3.LUT R0, R0, 0x10000, RZ, 0xfc, !PT ;  /* 0x0001000000007812 */ /* 0x000fe200078efcff */
[----:B------:R-:W-:Y:S01]  /*13f70*/  ULOP3.LUT UR12, UR12, 0x10000, URZ, 0xfc, !UPT ;  /* 0x000100000c0c7892 */ /* 0x000fe2000f8efc3f */
[----:B------:R-:W-:Y:S01]  /*13f80*/  MOV R11, 0x40000040 ;  /* 0x40000040000b7802 */ /* 0x000fe20000000f00 */
[----:B------:R-:W-:Y:S01]  /*13f90*/  UMOV UR21, 0x40000040 ;  /* 0x4000004000157882 */ /* 0x000fe20000000000 */
[----:B------:R-:W-:Y:S01]  /*13fa0*/  UMOV UR25, 0x40000040 ;  /* 0x4000004000197882 */ /* 0x000fe20000000000 */
[----:B------:R-:W-:Y:S01]  /*13fb0*/  IMAD R6, R152, 0x800, R0 ;  /* 0x0000080098067824 */ /* 0x000fe200078e0200 */
[----:B------:R-:W-:Y:S01]  /*13fc0*/  UIADD3 UR8, UR12, 0x2, URZ ;  /* 0x000000020c087890 */ /* 0x000fe2000fffe03f */
[----:B------:R-:W-:Y:S01]  /*13fd0*/  R2UR UR7, R11 ;  /* 0x000000000b0772ca */ /* 0x000fe200000e0000 */
[----:B------:R-:W-:Y:S01]  /*13fe0*/  UIADD3 UR4, UR12, 0x4, URZ ;  /* 0x000000040c047890 */ /* 0x000fe2000fffe03f */
[C---:B------:R-:W-:Y:S01]  /*13ff0*/  VIADD R10, R6.reuse, 0x2 ;  /* 0x00000002060a7836 */ /* 0x040fe20000000000 */
[----:B------:R-:W-:Y:S01]  /*14000*/  R2UR UR14, R6 ;  /* 0x00000000060e72ca */ /* 0x000fe200000e0000 */
[----:B------:R-:W-:Y:S01]  /*14010*/  IMAD.MOV.U32 R11, RZ, RZ, 0x40000040 ;  /* 0x40000040ff0b7424 */ /* 0x000fe200078e00ff */
[----:B------:R-:W-:Y:S01]  /*14020*/  UIADD3 UR16, UR12, 0x6, URZ ;  /* 0x000000060c107890 */ /* 0x000fe2000fffe03f */
[----:B------:R-:W-:Y:S01]  /*14030*/  IMAD.MOV.U32 R7, RZ, RZ, 0x40000040 ;  /* 0x40000040ff077424 */ /* 0x000fe200078e00ff */
[----:B------:R-:W-:Y:S01]  /*14040*/  R2UR UR10, R10 ;  /* 0x000000000a0a72ca */ /* 0x000fe200000e0000 */
[----:B------:R-:W-:Y:S01]  /*14050*/  VIADD R10, R6, 0x4 ;  /* 0x00000004060a7836 */ /* 0x000fe20000000000 */
[----:B------:R-:W-:Y:S01]  /*14060*/  R2UR UR19, R11 ;  /* 0x000000000b1372ca */ /* 0x000fe200000e0000 */
[----:B------:R-:W-:Y:S01]  /*14070*/  UIADD3 UR20, UR12, 0x400, URZ ;  /* 0x000004000c147890 */ /* 0x000fe2000fffe03f */
[----:B------:R-:W-:Y:S01]  /*14080*/  MOV R11, 0x40000040 ;  /* 0x40000040000b7802 */ /* 0x000fe20000000f00 */
[----:B------:R-:W-:Y:S01]  /*14090*/  UIADD3 UR24, UR12, 0x402, URZ ;  /* 0x000004020c187890 */ /* 0x000fe2000fffe03f */
[----:B------:R-:W-:Y:S01]  /*140a0*/  R2UR UR6, R10 ;  /* 0x000000000a0672ca */ /* 0x000fe200000e0000 */
[----:B------:R-:W-:Y:S01]  /*140b0*/  VIADD R10, R6, 0x6 ;  /* 0x00000006060a7836 */ /* 0x000fe20000000000 */
[----:B------:R-:W-:Y:S01]  /*140c0*/  R2UR UR23, R11 ;  /* 0x000000000b1772ca */ /* 0x000fe200000e0000 */
[----:B------:R-:W-:Y:S01]  /*140d0*/  QGMMA.64x128x32.F32.E4M3.E4M3 R24, gdesc[UR12], RZ, !UPT, gsb0 ;  /* 0x01e000000c1879f3 */ /* 0x000fe2000c0008ff */
[----:B------:R-:W-:Y:S01]  /*140e0*/  IMAD.MOV.U32 R11, RZ, RZ, 0x40000040 ;  /* 0x40000040ff0b7424 */ /* 0x000fe200078e00ff */
[----:B------:R-:W-:Y:S01]  /*140f0*/  UIADD3 UR28, UR12, 0x404, URZ ;  /* 0x000004040c1c7890 */ /* 0x000fe2000fffe03f */
[----:B------:R-:W-:Y:S01]  /*14100*/  R2UR UR18, R10 ;  /* 0x000000000a1272ca */ /* 0x000fe200000e0000 */
[----:B------:R-:W-:Y:S01]  /*14110*/  VIADD R10, R6, 0x400 ;  /* 0x00000400060a7836 */ /* 0x000fe20000000000 */
[----:B------:R-:W-:Y:S01]  /*14120*/  UMOV UR29, 0x40000040 ;  /* 0x40000040001d7882 */ /* 0x000fe20000000000 */
[----:B------:R-:W-:Y:S01]  /*14130*/  R2UR UR27, R11 ;  /* 0x000000000b1b72ca */ /* 0x000fe200000e0000 */
[----:B------:R-:W-:Y:S01]  /*14140*/  UIADD3 UR32, UR12, 0x406, URZ ;  /* 0x000004060c207890 */ /* 0x000fe2000fffe03f */
[----:B------:R-:W-:Y:S01]  /*14150*/  MOV R11, 0x40000040 ;  /* 0x40000040000b7802 */ /* 0x000fe20000000f00 */
[----:B------:R-:W-:Y:S01]  /*14160*/  UMOV UR33, 0x40000040 ;  /* 0x4000004000217882 */ /* 0x000fe20000000000 */
[----:B------:R-:W-:Y:S01]  /*14170*/  R2UR UR22, R10 ;  /* 0x000000000a1672ca */ /* 0x000fe200000e0000 */
[----:B------:R-:W-:Y:S01]  /*14180*/  VIADD R10, R6, 0x402 ;  /* 0x00000402060a7836 */ /* 0x000fe20000000000 */
[----:B------:R-:W-:Y:S01]  /*14190*/  R2UR UR31, R11 ;  /* 0x000000000b1f72ca */ /* 0x000fe200000e0000 */
[--C-:B------:R-:W-:Y:S01]  /*141a0*/  IMAD.MOV.U32 R150, RZ, RZ, R151.reuse ;  /* 0x000000ffff967224 */ /* 0x100fe200078e0097 */
[----:B------:R-:W-:Y:S01]  /*141b0*/  R2UR UR35, R7 ;  /* 0x00000000072372ca */ /* 0x000fe200000e0000 */
[--C-:B------:R-:W-:Y:S01]  /*141c0*/  IMAD.MOV.U32 R148, RZ, RZ, R151.reuse ;  /* 0x000000ffff947224 */ /* 0x100fe200078e0097 */
[----:B------:R-:W-:Y:S01]  /*141d0*/  R2UR UR26, R10 ;  /* 0x000000000a1a72ca */ /* 0x000fe200000e0000 */
[C---:B------:R-:W-:Y:S01]  /*141e0*/  VIADD R10, R6.reuse, 0x404 ;  /* 0x00000404060a7836 */ /* 0x040fe20000000000 */
[----:B------:R-:W-:Y:S01]  /*141f0*/  P2R R88, PR, RZ, 0x2 ;  /* 0x00000002ff587803 */ /* 0x000fe20000000000 */
[----:B------:R-:W-:Y:S01]  /*14200*/  VIADD R6, R6, 0x406 ;  /* 0x0000040606067836 */ /* 0x000fe20000000000 */
[----:B------:R-:W-:Y:S01]  /*14210*/  P2R R90, PR, RZ, 0x1 ;  /* 0x00000001ff5a7803 */ /* 0x000fe20000000000 */
[--C-:B------:R-:W-:Y:S01]  /*14220*/  IMAD.MOV.U32 R146, RZ, RZ, R151.reuse ;  /* 0x000000ffff927224 */ /* 0x100fe200078e0097 */
[----:B------:R-:W-:Y:S01]  /*14230*/  R2UR UR30, R10 ;  /* 0x000000000a1e72ca */ /* 0x000fe200000e0000 */
[----:B------:R-:W-:Y:S01]  /*14240*/  IMAD.MOV.U32 R144, RZ, RZ, R151 ;  /* 0x000000ffff907224 */ /* 0x000fe200078e0097 */
[----:B------:R-:W-:Y:S01]  /*14250*/  R2UR UR34, R6 ;  /* 0x00000000062272ca */ /* 0x000fe200000e0000 */
[----:B------:R-:W-:-:S02]  /*14260*/  IMAD.IADD R6, R8, 0x1, R125 ;  /* 0x0000000108067824 */ /* 0x000fc400078e027d */
[--C-:B------:R-:W-:Y:S02]  /*14270*/  IMAD.MOV.U32 R142, RZ, RZ, R151.reuse ;  /* 0x000000ffff8e7224 */ /* 0x100fe400078e0097 */
[----:B------:R-:W-:Y:S02]  /*14280*/  IMAD R6, R153, -0x80, R6 ;  /* 0xffffff8099067824 */ /* 0x000fe400078e0206 */
[--C-:B------:R-:W-:Y:S02]  /*14290*/  IMAD.MOV.U32 R140, RZ, RZ, R151.reuse ;  /* 0x000000ffff8c7224 */ /* 0x100fe400078e0097 */
[--C-:B------:R-:W-:Y:S01]  /*142a0*/  IMAD.MOV.U32 R138, RZ, RZ, R151.reuse ;  /* 0x000000ffff8a7224 */ /* 0x100fe200078e0097 */
[C---:B------:R-:W-:Y:S01]  /*142b0*/  ISETP.GT.AND P5, PT, R6.reuse, RZ, PT ;  /* 0x000000ff0600720c */ /* 0x040fe20003fa4270 */
[--C-:B------:R-:W-:Y:S01]  /*142c0*/  IMAD.MOV.U32 R136, RZ, RZ, R151.reuse ;  /* 0x000000ffff887224 */ /* 0x100fe200078e0097 */
[C---:B------:R-:W-:Y:S01]  /*142d0*/  ISETP.GT.AND P4, PT, R6.reuse, 0x1, PT ;  /* 0x000000010600780c */ /* 0x040fe20003f84270 */
        /* <DEDUP_REMOVED lines=9> */
[----:B------:R-:W-:Y:S01]  /*14370*/  ISETP.GT.AND P0, PT, R6, 0x68, PT ;  /* 0x000000680600780c */ /* 0x000fe20003f04270 */
[--C-:B------:R-:W-:Y:S01]  /*14380*/  IMAD.MOV.U32 R124, RZ, RZ, R151.reuse ;  /* 0x000000ffff7c7224 */ /* 0x100fe200078e0097 */
[----:B------:R-:W-:Y:S01]  /*14390*/  P2R R20, PR, RZ, 0x2 ;  /* 0x00000002ff147803 */ /* 0x000fe20000000000 */
[--C-:B------:R-:W-:Y:S01]  /*143a0*/  IMAD.MOV.U32 R122, RZ, RZ, R151.reuse ;  /* 0x000000ffff7a7224 */ /* 0x100fe200078e0097 */
[----:B------:R-:W-:Y:S01]  /*143b0*/  P2R R14, PR, RZ, 0x1 ;  /* 0x00000001ff0e7803 */ /* 0x000fe20000000000 */
        /* <DEDUP_REMOVED lines=42> */
[C---:B------:R-:W-:Y:S02]  /*14660*/  ISETP.GT.AND P5, PT, R6.reuse, 0x10, PT ;  /* 0x000000100600780c */ /* 0x040fe40003fa4270 */
        /* <DEDUP_REMOVED lines=30> */
[----:B0-----:R-:W-:Y:S02]  /*14850*/  FSEL R13, R42, -INF , P5 ;  /* 0xff8000002a0d7808 */ /* 0x001fe40002800000 */
        /* <DEDUP_REMOVED lines=51> */
[----:B------:R-:W-:Y:S02]  /*14b90*/  FSEL R139, R73, -INF , P1 ;  /* 0xff800000498b7808 */ /* 0x000fe40000800000 */
[----:B------:R-:W-:Y:S02]  /*14ba0*/  FMNMX.FTZ R8, R137, R8, !PT ;  /* 0x0000000889087209 */ /* 0x000fe40007810000 */
[----:B------:R-:W-:Y:S02]  /*14bb0*/  FSEL R71, R71, -INF , P2 ;  /* 0xff80000047477808 */ /* 0x000fe40001000000 */
[----:B------:R-:W-:Y:S02]  /*14bc0*/  ISETP.GT.AND P2, PT, R6, 0x69, PT ;  /* 0x000000690600780c */ /* 0x000fe40003f44270 */
[----:B------:R-:W-:Y:S01]  /*14bd0*/  FSEL R141, R76, -INF , P0 ;  /* 0xff8000004c8d7808 */ /* 0x000fe20000000000 */
[----:B------:R-:W-:Y:S01]  /*14be0*/  IMAD.MOV.U32 R76, RZ, RZ, R151 ;  /* 0x000000ffff4c7224 */ /* 0x000fe200078e0097 */
[----:B------:R-:W-:-:S02]  /*14bf0*/  FMNMX.FTZ R8, R139, R8, !PT ;  /* 0x000000088b087209 */ /* 0x000fc40007810000 */
[----:B------:R-:W-:Y:S02]  /*14c00*/  FSEL R41, R70, -INF , P3 ;  /* 0xff80000046297808 */ /* 0x000fe40001800000 */
[----:B------:R-:W-:Y:S02]  /*14c10*/  FSEL R143, R77, -INF , P2 ;  /* 0xff8000004d8f7808 */ /* 0x000fe40001000000 */
[----:B------:R-:W-:Y:S02]  /*14c20*/  FMNMX.FTZ R8, R141, R8, !PT ;  /* 0x000000088d087209 */ /* 0x000fe40007810000 */
[----:B------:R-:W-:Y:S02]  /*14c30*/  ISETP.GT.AND P3, PT, R6, 0x70, PT ;  /* 0x000000700600780c */ /* 0x000fe40003f64270 */
[----:B------:R-:W-:Y:S02]  /*14c40*/  FSEL R67, R67, -INF , P4 ;  /* 0xff80000043437808 */ /* 0x000fe40002000000 */
[----:B------:R-:W-:Y:S01]  /*14c50*/  FSEL R145, R80, -INF , P3 ;  /* 0xff80000050917808 */ /* 0x000fe20001800000 */
[----:B------:R-:W-:Y:S01]  /*14c60*/  IMAD.MOV.U32 R80, RZ, RZ, R151 ;  /* 0x000000ffff507224 */ /* 0x000fe200078e0097 */
[----:B------:R-:W-:-:S02]  /*14c70*/  FMNMX.FTZ R8, R143, R8, !PT ;  /* 0x000000088f087209 */ /* 0x000fc40007810000 */
[----:B------:R-:W-:Y:S02]  /*14c80*/  ISETP.GT.AND P4, PT, R6, 0x71, PT ;  /* 0x000000710600780c */ /* 0x000fe40003f84270 */
[----:B------:R-:W-:Y:S02]  /*14c90*/  FSEL R37, R66, -INF , P5 ;  /* 0xff80000042257808 */ /* 0x000fe40002800000 */
[----:B------:R-:W-:Y:S02]  /*14ca0*/  FSEL R147, R81, -INF , P4 ;  /* 0xff80000051937808 */ /* 0x000fe40002000000 */
[----:B------:R-:W-:Y:S02]  /*14cb0*/  FMNMX.FTZ R8, R145, R8, !PT ;  /* 0x0000000891087209 */ /* 0x000fe40007810000 */
[----:B------:R-:W-:Y:S02]  /*14cc0*/  ISETP.GT.AND P5, PT, R6, 0x78, PT ;  /* 0x000000780600780c */ /* 0x000fe40003fa4270 */
[----:B------:R-:W-:-:S02]  /*14cd0*/  FMNMX.FTZ R8, R147, R8, !PT ;  /* 0x0000000893087209 */ /* 0x000fc40007810000 */
[----:B------:R-:W-:Y:S01]  /*14ce0*/  FSEL R149, R84, -INF , P5 ;  /* 0xff80000054957808 */ /* 0x000fe20002800000 */
[----:B------:R-:W-:Y:S01]  /*14cf0*/  IMAD.MOV.U32 R84, RZ, RZ, R151 ;  /* 0x000000ffff547224 */ /* 0x000fe200078e0097 */
[C---:B------:R-:W-:Y:S02]  /*14d00*/  ISETP.GT.AND P6, PT, R6.reuse, 0x79, PT ;  /* 0x000000790600780c */ /* 0x040fe40003fc4270 */
[----:B------:R-:W-:Y:S02]  /*14d10*/  FMNMX.FTZ R8, R149, R8, !PT ;  /* 0x0000000895087209 */ /* 0x000fe40007810000 */
[----:B------:R-:W-:Y:S02]  /*14d20*/  FSEL R155, R85, -INF , P6 ;  /* 0xff800000559b7808 */ /* 0x000fe40003000000 */
[----:B------:R-:W-:Y:S02]  /*14d30*/  ISETP.GT.AND P1, PT, R6, 0x60, PT ;  /* 0x000000600600780c */ /* 0x000fe40003f24270 */
[----:B------:R-:W-:-:S02]  /*14d40*/  FMNMX.FTZ R8, R155, R8, !PT ;  /* 0x000000089b087209 */ /* 0x000fc40007810000 */
[----:B------:R-:W-:Y:S01]  /*14d50*/  FSEL R45, R74, -INF , P1 ;  /* 0xff8000004a2d7808 */ /* 0x000fe20000800000 */
[--C-:B------:R-:W-:Y:S01]  /*14d60*/  IMAD.MOV.U32 R74, RZ, RZ, R151.reuse ;  /* 0x000000ffff4a7224 */ /* 0x100fe200078e0097 */
[----:B------:R-:W-:Y:S01]  /*14d70*/  ISETP.NE.AND P1, PT, R20, RZ, PT ;  /* 0x000000ff1400720c */ /* 0x000fe20003f25270 */
[----:B-12---:R-:W0:Y:S01]  /*14d80*/  SHFL.BFLY PT, R3, R8, 0x2, 0x1f ;  /* 0x0c401f0008037f89 */ /* 0x006e2200000e0000 */
[----:B------:R-:W-:Y:S02]  /*14d90*/  FSEL R79, R79, -INF , P2 ;  /* 0xff8000004f4f7808 */ /* 0x000fe40001000000 */
[----:B------:R-:W-:Y:S02]  /*14da0*/  FSEL R75, R75, -INF , P1 ;  /* 0xff8000004b4b7808 */ /* 0x000fe40000800000 */
[----:B------:R-:W-:Y:S01]  /*14db0*/  ISETP.NE.AND P1, PT, R88, RZ, PT ;  /* 0x000000ff5800720c */ /* 0x000fe20003f25270 */
[----:B------:R-:W-:-:S12]  /*14dc0*/  IMAD.MOV.U32 R88, RZ, RZ, R151 ;  /* 0x000000ffff587224 */ /* 0x000fd800078e0097 */
[----:B------:R-:W-:-:S04]  /*14dd0*/  @!P1 IADD3 R4, R4, 0x38840, RZ ;  /* 0x0003884004049810 */ /* 0x000fc80007ffe0ff */
[----:B------:R-:W-:Y:S02]  /*14de0*/  @!P1 PRMT R4, RZ, 0x654, R4 ;  /* 0x00000654ff049816 */ /* 0x000fe40000000004 */
[----:B0-----:R-:W-:Y:S02]  /*14df0*/  FMNMX.FTZ R12, R8, R3, !PT ;  /* 0x00000003080c7209 */ /* 0x001fe40007810000 */
[----:B------:R0:W-:Y:S03]  /*14e00*/  @!P1 SYNCS.ARRIVE.TRANS64.RED.A1T0 RZ, [R4+URZ], RZ ;  /* 0x000000ff04ff99a7 */ /* 0x0001e6000810043f */
[----:B------:R-:W1:Y:S02]  /*14e10*/  SHFL.BFLY PT, R3, R12, 0x1, 0x1f ;  /* 0x0c201f000c037f89 */ /* 0x000e6400000e0000 */
[----:B-1----:R-:W-:-:S04]  /*14e20*/  FMNMX.FTZ R3, R12, R3, !PT ;  /* 0x000000030c037209 */ /* 0x002fc80007810000 */
[----:B------:R-:W-:Y:S01]  /*14e30*/  FSETP.NEU.FTZ.AND P0, PT, R3, -INF , PT ;  /* 0xff8000000300780b */ /* 0x000fe20003f1d000 */
[----:B------:R-:W-:-:S05]  /*14e40*/  FFMA.FTZ R6, R2, R3, -8 ;  /* 0xc100000002067423 */ /* 0x000fca0000010003 */
[----:B------:R-:W-:Y:S02]  /*14e50*/  FSEL R157, R6, RZ, P0 ;  /* 0x000000ff069d7208 */ /* 0x000fe40000000000 */
[----:B------:R-:W-:Y:S02]  /*14e60*/  FMNMX.FTZ R6, R5, R27, !PT ;  /* 0x0000001b05067209 */ /* 0x000fe40007810000 */
[----:B------:R-:W-:Y:S01]  /*14e70*/  ISETP.NE.AND P0, PT, R14, RZ, PT ;  /* 0x000000ff0e00720c */ /* 0x000fe20003f05270 */
[----:B------:R-:W-:-:S01]  /*14e80*/  FFMA.FTZ R14, R2, R99, -R157 ;  /* 0x00000063020e7223 */ /* 0x000fc2000001089d */
[----:B------:R-:W-:Y:S01]  /*14e90*/  FMNMX.FTZ R6, R7, R6, !PT ;  /* 0x0000000607067209 */ /* 0x000fe20007810000 */
[----:B------:R-:W-:-:S01]  /*14ea0*/  FFMA.FTZ R65, R2, R101, -R157 ;  /* 0x0000006502417223 */ /* 0x000fc2000001089d */
[----:B------:R-:W-:Y:S01]  /*14eb0*/  FSEL R49, R78, -INF , P0 ;  /* 0xff8000004e317808 */ /* 0x000fe20000000000 */
        /* <DEDUP_REMOVED lines=12> */
[----:B------:R-:W-:Y:S01]  /*14f80*/  MUFU.EX2 R53, R53 ;  /* 0x0000003500357308 */ /* 0x000fe20000000800 */
[----:B------:R-:W-:Y:S01]  /*14f90*/  FMNMX.FTZ R6, R11, R6, !PT ;  /* 0x000000060b067209 */ /* 0x000fe20007810000 */
[C-C-:B------:R-:W-:Y:S01]  /*14fa0*/  FFMA.FTZ R57, R2.reuse, R93, -R157.reuse ;  /* 0x0000005d02397223 */ /* 0x140fe2000001089d */
[----:B------:R-:W-:Y:S01]  /*14fb0*/  FSEL R105, R87, -INF , P6 ;  /* 0xff80000057697808 */ /* 0x000fe20003000000 */
[C-C-:B------:R-:W-:Y:S01]  /*14fc0*/  FFMA.FTZ R61, R2.reuse, R97, -R157.reuse ;  /* 0x00000061023d7223 */ /* 0x140fe2000001089d */
[----:B------:R-:W-:Y:S01]  /*14fd0*/  FMNMX.FTZ R6, R39, R6, !PT ;  /* 0x0000000627067209 */ /* 0x000fe20007810000 */
[C-C-:B------:R-:W-:Y:S01]  /*14fe0*/  FFMA.FTZ R24, R2.reuse, R107, -R157.reuse ;  /* 0x0000006b02187223 */ /* 0x140fe2000001089d */
[----:B------:R-:W-:-:S01]  /*14ff0*/  FFMA.FTZ R73, R2, R109, -R157 ;  /* 0x0000006d02497223 */ /* 0x000fc2000001089d */
[----:B------:R-:W-:Y:S01]  /*15000*/  MUFU.EX2 R8, R8 ;  /* 0x0000000800087308 */ /* 0x000fe20000000800 */
[----:B------:R-:W-:Y:S01]  /*15010*/  FMNMX.FTZ R6, R13, R6, !PT ;  /* 0x000000060d067209 */ /* 0x000fe20007810000 */
[C-C-:B------:R-:W-:Y:S01]  /*15020*/  FFMA.FTZ R26, R2.reuse, R111, -R157.reuse ;  /* 0x0000006f021a7223 */ /* 0x140fe2000001089d */
[----:B------:R-:W-:-:S01]  /*15030*/  FFMA.FTZ R77, R2, R113, -R157 ;  /* 0x00000071024d7223 */ /* 0x000fc2000001089d */
        /* <DEDUP_REMOVED lines=12> */
[----:B------:R-:W1:Y:S01]  /*15100*/  MUFU.EX2 R57, R57 ;  /* 0x0000003900397308 */ /* 0x000e620000000800 */
        /* <DEDUP_REMOVED lines=11> */
[----:B------:R-:W-:Y:S01]  /*151c0*/  FFMA.FTZ R147, R2, R147, -R157 ;  /* 0x0000009302937223 */ /* 0x000fe2000001089d */
[----:B------:R-:W-:Y:S01]  /*151d0*/  FMNMX.FTZ R6, R55, R6, !PT ;  /* 0x0000000637067209 */ /* 0x000fe20007810000 */
[--C-:B------:R-:W-:Y:S01]  /*151e0*/  IMAD.MOV.U32 R145, RZ, RZ, R151.reuse ;  /* 0x000000ffff917224 */ /* 0x100fe200078e0097 */
[----:B------:R-:W-:Y:S01]  /*151f0*/  ISETP.NE.AND P0, PT, R90, RZ, PT ;  /* 0x000000ff5a00720c */ /* 0x000fe20003f05270 */
[----:B------:R-:W-:Y:S01]  /*15200*/  MUFU.EX2 R61, R61 ;  /* 0x0000003d003d7308 */ /* 0x000fe20000000800 */
[----:B------:R-:W-:Y:S01]  /*15210*/  FMNMX.FTZ R6, R29, R6, !PT ;  /* 0x000000061d067209 */ /* 0x000fe20007810000 */
[--C-:B------:R-:W-:Y:S01]  /*15220*/  IMAD.MOV.U32 R137, RZ, RZ, R151.reuse ;  /* 0x000000ffff897224 */ /* 0x100fe200078e0097 */
[----:B-1----:R-:W-:Y:S01]  /*15230*/  F2FP.SATFINITE.E4M3.F32.PACK_AB_MERGE_C R228, R57, R10, RZ ;  /* 0x0000000a39e4723e */ /* 0x002fe200048070ff */
[--C-:B------:R-:W-:Y:S01]  /*15240*/  IMAD.MOV.U32 R133, RZ, RZ, R151.reuse ;  /* 0x000000ffff857224 */ /* 0x100fe200078e0097 */
[----:B------:R-:W-:Y:S01]  /*15250*/  FMNMX.FTZ R6, R59, R6, !PT ;  /* 0x000000063b067209 */ /* 0x000fe20007810000 */
[--C-:B------:R-:W-:Y:S01]  /*15260*/  IMAD.MOV.U32 R129, RZ, RZ, R151.reuse ;  /* 0x000000ffff817224 */ /* 0x100fe200078e0097 */
[----:B------:R-:W-:Y:S01]  /*15270*/  F2FP.SATFINITE.E4M3.F32.PACK_AB_MERGE_C R228, R53, R8, R228 ;  /* 0x0000000835e4723e */ /* 0x000fe200048070e4 */
[----:B------:R-:W-:Y:S01]  /*15280*/  MUFU.EX2 R14, R14 ;  /* 0x0000000e000e7308 */ /* 0x000fe20000000800 */
[----:B------:R-:W-:Y:S01]  /*15290*/  FMNMX.FTZ R6, R33, R6, !PT ;  /* 0x0000000621067209 */ /* 0x000fe20007810000 */
[--C-:B------:R-:W-:Y:S01]  /*152a0*/  IMAD.MOV.U32 R121, RZ, RZ, R151.reuse ;  /* 0x000000ffff797224 */ /* 0x100fe200078e0097 */
[-C--:B------:R-:W-:Y:S01]  /*152b0*/  MOV R143, R151.reuse ;  /* 0x00000097008f7202 */ /* 0x080fe20000000f00 */
[--C-:B------:R-:W-:Y:S01]  /*152c0*/  IMAD.MOV.U32 R117, RZ, RZ, R151.reuse ;  /* 0x000000ffff757224 */ /* 0x100fe200078e0097 */
[----:B------:R-:W-:Y:S01]  /*152d0*/  FMNMX.FTZ R6, R63, R6, !PT ;  /* 0x000000063f067209 */ /* 0x000fe20007810000 */
[--C-:B------:R-:W-:Y:S01]  /*152e0*/  IMAD.MOV.U32 R113, RZ, RZ, R151.reuse ;  /* 0x000000ffff717224 */ /* 0x100fe200078e0097 */
[-C--:B------:R-:W-:Y:S01]  /*152f0*/  MOV R139, R151.reuse ;  /* 0x00000097008b7202 */ /* 0x080fe20000000f00 */
[----:B------:R-:W1:Y:S01]  /*15300*/  MUFU.EX2 R65, R65 ;  /* 0x0000004100417308 */ /* 0x000e620000000800 */
[----:B------:R-:W-:Y:S01]  /*15310*/  FMNMX.FTZ R6, R37, R6, !PT ;  /* 0x0000000625067209 */ /* 0x000fe20007810000 */
[--C-:B------:R-:W-:Y:S01]  /*15320*/  IMAD.MOV.U32 R109, RZ, RZ, R151.reuse ;  /* 0x000000ffff6d7224 */ /* 0x100fe200078e0097 */
[-C--:B------:R-:W-:Y:S01]  /*15330*/  MOV R135, R151.reuse ;  /* 0x0000009700877202 */ /* 0x080fe20000000f00 */
[--C-:B------:R-:W-:Y:S01]  /*15340*/  IMAD.MOV.U32 R90, RZ, RZ, R151.reuse ;  /* 0x000000ffff5a7224 */ /* 0x100fe200078e0097 */
[----:B------:R-:W-:Y:S01]  /*15350*/  FMNMX.FTZ R6, R67, R6, !PT ;  /* 0x0000000643067209 */ /* 0x000fe20007810000 */
[--C-:B------:R-:W-:Y:S01]  /*15360*/  IMAD.MOV.U32 R86, RZ, RZ, R151.reuse ;  /* 0x000000ffff567224 */ /* 0x100fe200078e0097 */
[-C--:B------:R-:W-:Y:S01]  /*15370*/  MOV R131, R151.reuse ;  /* 0x0000009700837202 */ /* 0x080fe20000000f00 */
[----:B------:R-:W-:Y:S01]  /*15380*/  MUFU.EX2 R20, R20 ;  /* 0x0000001400147308 */ /* 0x000fe20000000800 */
[----:B------:R-:W-:Y:S01]  /*15390*/  FMNMX.FTZ R6, R41, R6, !PT ;  /* 0x0000000629067209 */ /* 0x000fe20007810000 */
[--C-:B------:R-:W-:Y:S01]  /*153a0*/  IMAD.MOV.U32 R82, RZ, RZ, R151.reuse ;  /* 0x000000ffff527224 */ /* 0x100fe200078e0097 */
[----:B------:R-:W-:Y:S01]  /*153b0*/  MOV R127, R151 ;  /* 0x00000097007f7202 */ /* 0x000fe20000000f00 */
[----:B------:R-:W-:Y:S01]  /*153c0*/  IMAD.MOV.U32 R78, RZ, RZ, R151 ;  /* 0x000000ffff4e7224 */ /* 0x000fe200078e0097 */
[----:B------:R-:W-:-:S02]  /*153d0*/  FMNMX.FTZ R6, R71, R6, !PT ;  /* 0x0000000647067209 */ /* 0x000fc40007810000 */
[----:B------:R-:W-:Y:S01]  /*153e0*/  MOV R123, R151 ;  /* 0x00000097007b7202 */ /* 0x000fe20000000f00 */
[----:B------:R-:W-:Y:S01]  /*153f0*/  MUFU.EX2 R69, R69 ;  /* 0x0000004500457308 */ /* 0x000fe20000000800 */
[----:B------:R-:W-:Y:S02]  /*15400*/  FMNMX.FTZ R6, R45, R6, !PT ;  /* 0x000000062d067209 */ /* 0x000fe40007810000 */
[----:B-1----:R-:W-:Y:S02]  /*15410*/  F2FP.SATFINITE.E4M3.F32.PACK_AB_MERGE_C R230, R65, R14, RZ ;  /* 0x0000000e41e6723e */ /* 0x002fe400048070ff */
[----:B------:R-:W-:Y:S02]  /*15420*/  FMNMX.FTZ R6, R75, R6, !PT ;  /* 0x000000064b067209 */ /* 0x000fe40007810000 */
[----:B------:R-:W-:Y:S01]  /*15430*/  F2FP.SATFINITE.E4M3.F32.PACK_AB_MERGE_C R230, R61, R12, R230 ;  /* 0x0000000c3de6723e */ /* 0x000fe200048070e6 */
[----:B------:R-:W-:Y:S01]  /*15440*/  MUFU.EX2 R24, R24 ;  /* 0x0000001800187308 */ /* 0x000fe20000000800 */
[----:B------:R-:W-:-:S02]  /*15450*/  FMNMX.FTZ R6, R49, R6, !PT ;  /* 0x0000000631067209 */ /* 0x000fc40007810000 */
[-C--:B------:R-:W-:Y:S02]  /*15460*/  MOV R119, R151.reuse ;  /* 0x0000009700777202 */ /* 0x080fe40000000f00 */
[----:B------:R-:W-:Y:S02]  /*15470*/  FMNMX.FTZ R6, R79, R6, !PT ;  /* 0x000000064f067209 */ /* 0x000fe40007810000 */
[-C--:B------:R-:W-:Y:S01]  /*15480*/  MOV R115, R151.reuse ;  /* 0x0000009700737202 */ /* 0x080fe20000000f00 */
[----:B------:R-:W1:Y:S01]  /*15490*/  MUFU.EX2 R73, R73 ;  /* 0x0000004900497308 */ /* 0x000e620000000800 */
[----:B------:R-:W-:Y:S02]  /*154a0*/  FMNMX.FTZ R6, R99, R6, !PT ;  /* 0x0000000663067209 */ /* 0x000fe40007810000 */
[----:B------:R-:W-:Y:S02]  /*154b0*/  MOV R111, R151 ;  /* 0x00000097006f7202 */ /* 0x000fe40000000f00 */
[----:B------:R-:W-:-:S02]  /*154c0*/  FMNMX.FTZ R6, R101, R6, !PT ;  /* 0x0000000665067209 */ /* 0x000fc40007810000 */
[----:B------:R-:W-:Y:S01]  /*154d0*/  MOV R107, R151 ;  /* 0x00000097006b7202 */ /* 0x000fe20000000f00 */
[----:B------:R-:W-:Y:S01]  /*154e0*/  MUFU.EX2 R26, R26 ;  /* 0x0000001a001a7308 */ /* 0x000fe20000000800 */
[----:B------:R-:W-:-:S04]  /*154f0*/  FMNMX.FTZ R6, R103, R6, !PT ;  /* 0x0000000667067209 */ /* 0x000fc80007810000 */
[----:B------:R-:W-:-:S03]  /*15500*/  FMNMX.FTZ R6, R105, R6, !PT ;  /* 0x0000000669067209 */ /* 0x000fc60007810000 */
[----:B------:R-:W-:Y:S01]  /*15510*/  MUFU.EX2 R77, R77 ;  /* 0x0000004d004d7308 */ /* 0x000fe20000000800 */
[----:B-1----:R-:W-:Y:S01]  /*15520*/  F2FP.SATFINITE.E4M3.F32.PACK_AB_MERGE_C R224, R73, R24, RZ ;  /* 0x0000001849e0723e */ /* 0x002fe200048070ff */
[----:B------:R-:W1:Y:S03]  /*15530*/  SHFL.BFLY PT, R91, R6, 0x2, 0x1f ;  /* 0x0c401f00065b7f89 */ /* 0x000e6600000e0000 */
[----:B------:R-:W-:-:S03]  /*15540*/  F2FP.SATFINITE.E4M3.F32.PACK_AB_MERGE_C R224, R69, R20, R224 ;  /* 0x0000001445e0723e */ /* 0x000fc600048070e0 */
[----:B------:R-:W-:Y:S08]  /*15550*/  MUFU.EX2 R28, R28 ;  /* 0x0000001c001c7308 */ /* 0x000ff00000000800 */
[----:B------:R-:W2:Y:S08]  /*15560*/  MUFU.EX2 R81, R81 ;  /* 0x0000005100517308 */ /* 0x000eb00000000800 */
[----:B------:R-:W-:Y:S01]  /*15570*/  MUFU.EX2 R30, R30 ;  /* 0x0000001e001e7308 */ /* 0x000fe20000000800 */
[----:B-1----:R-:W-:Y:S01]  /*15580*/  FMNMX.FTZ R44, R6, R91, !PT ;  /* 0x0000005b062c7209 */ /* 0x002fe20007810000 */
[----:B------:R-:W-:Y:S01]  /*15590*/  FFMA.FTZ R91, R2, R141, -R157 ;  /* 0x0000008d025b7223 */ /* 0x000fe2000001089d */
[----:B------:R-:W-:-:S03]  /*155a0*/  IMAD.MOV.U32 R141, RZ, RZ, R151 ;  /* 0x000000ffff8d7224 */ /* 0x000fc600078e0097 */
[----:B------:R-:W1:Y:S02]  /*155b0*/  SHFL.BFLY PT, R95, R44, 0x1, 0x1f ;  /* 0x0c201f002c5f7f89 */ /* 0x000e6400000e0000 */
[----:B------:R-:W-:Y:S01]  /*155c0*/  MUFU.EX2 R83, R83 ;  /* 0x0000005300537308 */ /* 0x000fe20000000800 */
[----:B--2---:R-:W-:-:S04]  /*155d0*/  F2FP.SATFINITE.E4M3.F32.PACK_AB_MERGE_C R226, R81, R28, RZ ;  /* 0x0000001c51e2723e */ /* 0x004fc800048070ff */
[----:B------:R-:W-:-:S03]  /*155e0*/  F2FP.SATFINITE.E4M3.F32.PACK_AB_MERGE_C R226, R77, R26, R226 ;  /* 0x0000001a4de2723e */ /* 0x000fc600048070e2 */
[----:B------:R-:W-:Y:S08]  /*155f0*/  MUFU.EX2 R34, R34 ;  /* 0x0000002200227308 */ /* 0x000ff00000000800 */
[----:B------:R-:W2:Y:S01]  /*15600*/  MUFU.EX2 R87, R87 ;  /* 0x0000005700577308 */ /* 0x000ea20000000800 */
[----:B-1----:R-:W-:-:S07]  /*15610*/  FMNMX.FTZ R6, R44, R95, !PT ;  /* 0x0000005f2c067209 */ /* 0x002fce0007810000 */
[----:B------:R-:W-:Y:S01]  /*15620*/  MUFU.EX2 R32, R32 ;  /* 0x0000002000207308 */ /* 0x000fe20000000800 */
[----:B------:R-:W-:-:S01]  /*15630*/  FFMA.FTZ R44, R2, R149, -R157 ;  /* 0x00000095022c7223 */ /* 0x000fc2000001089d */
[----:B------:R-:W-:Y:S01]  /*15640*/  IMAD.MOV.U32 R149, RZ, RZ, R151 ;  /* 0x000000ffff957224 */ /* 0x000fe200078e0097 */
[----:B------:R-:W-:Y:S01]  /*15650*/  FSETP.NEU.FTZ.AND P2, PT, R6, -INF , PT ;  /* 0xff8000000600780b */ /* 0x000fe20003f5d000 */
[----:B------:R-:W-:-:S04]  /*15660*/  FFMA.FTZ R46, R2, R6, -8 ;  /* 0xc1000000022e7423 */ /* 0x000fc80000010006 */
[----:B------:R-:W-:Y:S01]  /*15670*/  MUFU.EX2 R85, R85 ;  /* 0x0000005500557308 */ /* 0x000fe20000000800 */
[----:B------:R-:W-:Y:S02]  /*15680*/  FSEL R50, R46, RZ, P2 ;  /* 0x000000ff2e327208 */ /* 0x000fe40001000000 */
[----:B--2---:R-:W-:Y:S02]  /*15690*/  F2FP.SATFINITE.E4M3.F32.PACK_AB_MERGE_C R220, R87, R34, RZ ;  /* 0x0000002257dc723e */ /* 0x004fe400048070ff */
[----:B------:R-:W-:Y:S01]  /*156a0*/  ISETP.GE.AND P2, PT, R125, 0x81, PT ;  /* 0x000000817d00780c */ /* 0x000fe20003f46270 */
[C-C-:B------:R-:W-:Y:S01]  /*156b0*/  FFMA.FTZ R5, R2.reuse, R5, -R50.reuse ;  /* 0x0000000502057223 */ /* 0x140fe20000010832 */
[----:B------:R-:W-:-:S01]  /*156c0*/  FFMA.FTZ R46, R2, R27, -R50 ;  /* 0x0000001b022e7223 */ /* 0x000fc20000010832 */
[C-C-:B------:R-:W-:Y:S01]  /*156d0*/  FFMA.FTZ R27, R2.reuse, R7, -R50.reuse ;  /* 0x00000007021b7223 */ /* 0x140fe20000010832 */
[----:B------:R-:W-:-:S01]  /*156e0*/  FFMA.FTZ R31, R2, R31, -R50 ;  /* 0x0000001f021f7223 */ /* 0x000fc20000010832 */
[C-C-:B------:R-:W-:Y:S01]  /*156f0*/  FFMA.FTZ R7, R2.reuse, R9, -R50.reuse ;  /* 0x0000000902077223 */ /* 0x140fe20000010832 */
[----:B------:R-:W-:-:S01]  /*15700*/  FFMA.FTZ R48, R2, R35, -R50 ;  /* 0x0000002302307223 */ /* 0x000fc20000010832 */
[----:B------:R-:W-:Y:S01]  /*15710*/  MUFU.EX2 R5, R5 ;  /* 0x0000000500057308 */ /* 0x000fe20000000800 */
[----:B------:R-:W-:-:S01]  /*15720*/  FFMA.FTZ R11, R2, R11, -R50 ;  /* 0x0000000b020b7223 */ /* 0x000fc20000010832 */
[----:B------:R-:W-:Y:S01]  /*15730*/  FFMA.FTZ R9, R2, R13, -R50 ;  /* 0x0000000d02097223 */ /* 0x000fe20000010832 */
[----:B------:R-:W-:-:S01]  /*15740*/  FADD.FTZ R13, R8, R53 ;  /* 0x00000035080d7221 */ /* 0x000fc20000010000 */
[C-C-:B------:R-:W-:Y:S01]  /*15750*/  FFMA.FTZ R39, R2.reuse, R39, -R50.reuse ;  /* 0x0000002702277223 */ /* 0x140fe20000010832 */
[----:B------:R-:W-:-:S01]  /*15760*/  FFMA.FTZ R43, R2, R43, -R50 ;  /* 0x0000002b022b7223 */ /* 0x000fc20000010832 */
[----:B------:R-:W-:Y:S01]  /*15770*/  FFMA.FTZ R15, R2, R15, -R50 ;  /* 0x0000000f020f7223 */ /* 0x000fe20000010832 */
[----:B------:R-:W-:-:S01]  /*15780*/  FADD.FTZ R70, R10, R13 ;  /* 0x0000000d0a467221 */ /* 0x000fc20000010000 */
[----:B------:R-:W1:Y:S01]  /*15790*/  MUFU.EX2 R46, R46 ;  /* 0x0000002e002e7308 */ /* 0x000e620000000800 */
[----:B------:R-:W-:-:S01]  /*157a0*/  FFMA.FTZ R47, R2, R47, -R50 ;  /* 0x0000002f022f7223 */ /* 0x000fc20000010832 */
[C-C-:B------:R-:W-:Y:S01]  /*157b0*/  FFMA.FTZ R21, R2.reuse, R21, -R50.reuse ;  /* 0x0000001502157223 */ /* 0x140fe20000010832 */
[----:B------:R-:W-:-:S01]  /*157c0*/  FFMA.FTZ R51, R2, R51, -R50 ;  /* 0x0000003302337223 */ /* 0x000fc20000010832 */
[C-C-:B------:R-:W-:Y:S01]  /*157d0*/  FFMA.FTZ R25, R2.reuse, R25, -R50.reuse ;  /* 0x0000001902197223 */ /* 0x140fe20000010832 */
[----:B------:R-:W-:-:S01]  /*157e0*/  FFMA.FTZ R55, R2, R55, -R50 ;  /* 0x0000003702377223 */ /* 0x000fc20000010832 */
[C-C-:B------:R-:W-:Y:S01]  /*157f0*/  FFMA.FTZ R29, R2.reuse, R29, -R50.reuse ;  /* 0x0000001d021d7223 */ /* 0x140fe20000010832 */
[----:B------:R-:W-:-:S01]  /*15800*/  FFMA.FTZ R59, R2, R59, -R50 ;  /* 0x0000003b023b7223 */ /* 0x000fc20000010832 */
[----:B------:R-:W2:Y:S01]  /*15810*/  MUFU.EX2 R27, R27 ;  /* 0x0000001b001b7308 */ /* 0x000ea20000000800 */
[----:B------:R-:W-:-:S01]  /*15820*/  FFMA.FTZ R33, R2, R33, -R50 ;  /* 0x0000002102217223 */ /* 0x000fc20000010832 */
[C-C-:B------:R-:W-:Y:S01]  /*15830*/  FFMA.FTZ R63, R2.reuse, R63, -R50.reuse ;  /* 0x0000003f023f7223 */ /* 0x140fe20000010832 */
[----:B------:R-:W-:-:S01]  /*15840*/  FFMA.FTZ R37, R2, R37, -R50 ;  /* 0x0000002502257223 */ /* 0x000fc20000010832 */
[C-C-:B------:R-:W-:Y:S01]  /*15850*/  FFMA.FTZ R67, R2.reuse, R67, -R50.reuse ;  /* 0x0000004302437223 */ /* 0x140fe20000010832 */
[----:B------:R-:W-:-:S01]  /*15860*/  FFMA.FTZ R41, R2, R41, -R50 ;  /* 0x0000002902297223 */ /* 0x000fc20000010832 */
[C-C-:B------:R-:W-:Y:S01]  /*15870*/  FFMA.FTZ R71, R2.reuse, R71, -R50.reuse ;  /* 0x0000004702477223 */ /* 0x140fe20000010832 */
[----:B------:R-:W-:-:S01]  /*15880*/  FFMA.FTZ R45, R2, R45, -R50 ;  /* 0x0000002d022d7223 */ /* 0x000fc20000010832 */
[----:B------:R3:W4:Y:S01]  /*15890*/  MUFU.EX2 R52, R31 ;  /* 0x0000001f00347308 */ /* 0x0007220000000800 */
[----:B-1----:R-:W-:-:S01]  /*158a0*/  FADD.FTZ R68, R5, R46 ;  /* 0x0000002e05447221 */ /* 0x002fc20000010000 */
[C-C-:B------:R-:W-:Y:S01]  /*158b0*/  FFMA.FTZ R75, R2.reuse, R75, -R50.reuse ;  /* 0x0000004b024b7223 */ /* 0x140fe20000010832 */
[----:B------:R-:W-:-:S01]  /*158c0*/  FFMA.FTZ R49, R2, R49, -R50 ;  /* 0x0000003102317223 */ /* 0x000fc20000010832 */
[C-C-:B------:R-:W-:Y:S01]  /*158d0*/  FFMA.FTZ R79, R2.reuse, R79, -R50.reuse ;  /* 0x0000004f024f7223 */ /* 0x140fe20000010832 */
[----:B------:R-:W-:-:S01]  /*158e0*/  FFMA.FTZ R99, R2, R99, -R50 ;  /* 0x0000006302637223 */ /* 0x000fc20000010832 */
[C-C-:B------:R-:W-:Y:S01]  /*158f0*/  FFMA.FTZ R101, R2.reuse, R101, -R50.reuse ;  /* 0x0000006502657223 */ /* 0x140fe20000010832 */
[----:B------:R-:W-:-:S01]  /*15900*/  FFMA.FTZ R103, R2, R103, -R50 ;  /* 0x0000006702677223 */ /* 0x000fc20000010832 */
[----:B------:R-:W1:Y:S01]  /*15910*/  MUFU.EX2 R7, R7 ;  /* 0x0000000700077308 */ /* 0x000e620000000800 */
[----:B--2---:R-:W-:-:S01]  /*15920*/  FADD.FTZ R13, R27, R68 ;  /* 0x000000441b0d7221 */ /* 0x004fc20000010000 */
[----:B---3--:R-:W-:Y:S01]  /*15930*/  FADD.FTZ R31, R57, R70 ;  /* 0x00000046391f7221 */ /* 0x008fe20000010000 */
[----:B------:R-:W-:-:S01]  /*15940*/  FFMA.FTZ R50, R2, R105, -R50 ;  /* 0x0000006902327223 */ /* 0x000fc20000010832 */
[----:B------:R-:W-:Y:S01]  /*15950*/  F2FP.SATFINITE.E4M3.F32.PACK_AB_MERGE_C R220, R83, R30, R220 ;  /* 0x0000001e53dc723e */ /* 0x000fe200048070dc */
[----:B------:R-:W-:-:S02]  /*15960*/  IMAD.MOV.U32 R125, RZ, RZ, R151 ;  /* 0x000000ffff7d7224 */ /* 0x000fc400078e0097 */
[----:B------:R-:W-:Y:S01]  /*15970*/  FADD.FTZ R70, R12, R31 ;  /* 0x0000001f0c467221 */ /* 0x000fe20000010000 */
[----:B------:R-:W-:Y:S01]  /*15980*/  IMAD.MOV.U32 R105, RZ, RZ, R151 ;  /* 0x000000ffff697224 */ /* 0x000fe200078e0097 */
[----:B------:R-:W2:Y:S01]  /*15990*/  MUFU.EX2 R48, R48 ;  /* 0x0000003000307308 */ /* 0x000ea20000000800 */
[----:B----4-:R-:W-:-:S01]  /*159a0*/  FADD.FTZ R68, R52, R13 ;  /* 0x0000000d34447221 */ /* 0x010fc20000010000 */
[----:B------:R-:W-:Y:S01]  /*159b0*/  FADD.FTZ R31, R61, R70 ;  /* 0x000000463d1f7221 */ /* 0x000fe20000010000 */
[----:B------:R-:W-:Y:S01]  /*159c0*/  F2FP.SATFINITE.E4M3.F32.PACK_AB_MERGE_C R229, R52, R27, RZ ;  /* 0x0000001b34e5723e */ /* 0x000fe200048070ff */
[----:B------:R-:W-:Y:S01]  /*159d0*/  IMAD.MOV.U32 R61, RZ, RZ, R151 ;  /* 0x000000ffff3d7224 */ /* 0x000fe200078e0097 */
[----:B------:R-:W-:Y:S01]  /*159e0*/  MOV R35, R151 ;  /* 0x0000009700237202 */ /* 0x000fe20000000f00 */
[----:B------:R-:W-:Y:S01]  /*159f0*/  FADD.FTZ R70, R14, R31 ;  /* 0x0000001f0e467221 */ /* 0x000fe20000010000 */
[----:B------:R-:W-:Y:S01]  /*15a00*/  F2FP.SATFINITE.E4M3.F32.PACK_AB_MERGE_C R229, R46, R5, R229 ;  /* 0x000000052ee5723e */ /* 0x000fe200048070e5 */
[----:B------:R-:W3:Y:S01]  /*15a10*/  MUFU.EX2 R11, R11 ;  /* 0x0000000b000b7308 */ /* 0x000ee20000000800 */
[----:B-1----:R-:W-:-:S01]  /*15a20*/  FADD.FTZ R13, R7, R68 ;  /* 0x00000044070d7221 */ /* 0x002fc20000010000 */
[----:B------:R-:W-:Y:S01]  /*15a30*/  FADD.FTZ R31, R65, R70 ;  /* 0x00000046411f7221 */ /* 0x000fe20000010000 */
[--C-:B------:R-:W-:Y:S01]  /*15a40*/  IMAD.MOV.U32 R65, RZ, RZ, R151.reuse ;  /* 0x000000ffff417224 */ /* 0x100fe200078e0097 */
[----:B------:R-:W-:Y:S01]  /*15a50*/  MOV R27, R151 ;  /* 0x00000097001b7202 */ /* 0x000fe20000000f00 */
[----:B------:R-:W-:-:S02]  /*15a60*/  IMAD.MOV.U32 R57, RZ, RZ, R151 ;  /* 0x000000ffff397224 */ /* 0x000fc400078e0097 */
[----:B------:R-:W-:Y:S01]  /*15a70*/  FADD.FTZ R70, R20, R31 ;  /* 0x0000001f14467221 */ /* 0x000fe20000010000 */
[----:B------:R-:W-:Y:S01]  /*15a80*/  IMAD.MOV.U32 R53, RZ, RZ, R151 ;  /* 0x000000ffff357224 */ /* 0x000fe200078e0097 */
[----:B------:R1:W4:Y:S01]  /*15a90*/  MUFU.EX2 R54, R39 ;  /* 0x0000002700367308 */ /* 0x0003220000000800 */
[----:B--2---:R-:W-:-:S01]  /*15aa0*/  FADD.FTZ R68, R48, R13 ;  /* 0x0000000d30447221 */ /* 0x004fc20000010000 */
[----:B------:R-:W-:Y:S01]  /*15ab0*/  FADD.FTZ R31, R69, R70 ;  /* 0x00000046451f7221 */ /* 0x000fe20000010000 */
[--C-:B------:R-:W-:Y:S02]  /*15ac0*/  IMAD.MOV.U32 R69, RZ, RZ, R151.reuse ;  /* 0x000000ffff457224 */ /* 0x100fe400078e0097 */
[----:B------:R-:W-:Y:S02]  /*15ad0*/  IMAD.MOV.U32 R52, RZ, RZ, R151 ;  /* 0x000000ffff347224 */ /* 0x000fe400078e0097 */
[----:B------:R-:W-:-:S01]  /*15ae0*/  FADD.FTZ R72, R24, R31 ;  /* 0x0000001f18487221 */ /* 0x000fc20000010000 */
[----:B------:R-:W-:Y:S01]  /*15af0*/  IMAD.MOV.U32 R46, RZ, RZ, R151 ;  /* 0x000000ffff2e7224 */ /* 0x000fe200078e0097 */
[----:B------:R-:W2:Y:S01]  /*15b00*/  MUFU.EX2 R9, R9 ;  /* 0x0000000900097308 */ /* 0x000ea20000000800 */
[----:B---3--:R-:W-:-:S01]  /*15b10*/  FADD.FTZ R13, R11, R68 ;  /* 0x000000440b0d7221 */ /* 0x008fc20000010000 */
[----:B------:R-:W-:Y:S01]  /*15b20*/  FADD.FTZ R31, R73, R72 ;  /* 0x00000048491f7221 */ /* 0x000fe20000010000 */
[----:B------:R-:W-:Y:S01]  /*15b30*/  IMAD.MOV.U32 R73, RZ, RZ, R151 ;  /* 0x000000ffff497224 */ /* 0x000fe200078e0097 */
[----:B-1----:R-:W-:-:S02]  /*15b40*/  MOV R39, R151 ;  /* 0x0000009700277202 */ /* 0x002fc40000000f00 */
[----:B------:R-:W-:-:S01]  /*15b50*/  FADD.FTZ R72, R26, R31 ;  /* 0x0000001f1a487221 */ /* 0x000fc20000010000 */
[----:B------:R-:W-:Y:S01]  /*15b60*/  IMAD.MOV.U32 R26, RZ, RZ, R151 ;  /* 0x000000ffff1a7224 */ /* 0x000fe200078e0097 */
[----:B------:R1:W3:Y:S01]  /*15b70*/  MUFU.EX2 R56, R43 ;  /* 0x0000002b00387308 */ /* 0x0002e20000000800 */
[----:B----4-:R-:W-:-:S01]  /*15b80*/  FADD.FTZ R68, R54, R13 ;  /* 0x0000000d36447221 */ /* 0x010fc20000010000 */
[----:B------:R-:W-:Y:S01]  /*15b90*/  FADD.FTZ R31, R77, R72 ;  /* 0x000000484d1f7221 */ /* 0x000fe20000010000 */
[----:B------:R-:W-:Y:S01]  /*15ba0*/  F2FP.SATFINITE.E4M3.F32.PACK_AB_MERGE_C R231, R54, R11, RZ ;  /* 0x0000000b36e7723e */ /* 0x000fe200048070ff */
[--C-:B------:R-:W-:Y:S02]  /*15bb0*/  IMAD.MOV.U32 R77, RZ, RZ, R151.reuse ;  /* 0x000000ffff4d7224 */ /* 0x100fe400078e0097 */
[----:B------:R-:W-:Y:S01]  /*15bc0*/  IMAD.MOV.U32 R72, RZ, RZ, R151 ;  /* 0x000000ffff487224 */ /* 0x000fe200078e0097 */
[----:B------:R-:W-:Y:S01]  /*15bd0*/  F2FP.SATFINITE.E4M3.F32.PACK_AB_MERGE_C R231, R48, R7, R231 ;  /* 0x0000000730e7723e */ /* 0x000fe200048070e7 */
[----:B------:R-:W4:Y:S01]  /*15be0*/  MUFU.EX2 R15, R15 ;  /* 0x0000000f000f7308 */ /* 0x000f220000000800 */
[----:B--2---:R-:W-:-:S01]  /*15bf0*/  FADD.FTZ R13, R9, R68 ;  /* 0x00000044090d7221 */ /* 0x004fc20000010000 */
[--C-:B------:R-:W-:Y:S01]  /*15c00*/  IMAD.MOV.U32 R54, RZ, RZ, R151.reuse ;  /* 0x000000ffff367224 */ /* 0x100fe200078e0097 */
[----:B-1----:R-:W-:Y:S01]  /*15c10*/  MOV R43, R151 ;  /* 0x00000097002b7202 */ /* 0x002fe20000000f00 */
[----:B------:R-:W-:-:S04]  /*15c20*/  IMAD.MOV.U32 R48, RZ, RZ, R151 ;  /* 0x000000ffff307224 */ /* 0x000fc800078e0097 */
[----:B------:R1:W2:Y:S01]  /*15c30*/  MUFU.EX2 R58, R47 ;  /* 0x0000002f003a7308 */ /* 0x0002a20000000800 */
[----:B---3--:R-:W-:-:S07]  /*15c40*/  FADD.FTZ R70, R56, R13 ;  /* 0x0000000d38467221 */ /* 0x008fce0000010000 */
[----:B------:R-:W3:Y:S01]  /*15c50*/  MUFU.EX2 R21, R21 ;  /* 0x0000001500157308 */ /* 0x000ee20000000800 */
[----:B----4-:R-:W-:-:S01]  /*15c60*/  FADD.FTZ R13, R15, R70 ;  /* 0x000000460f0d7221 */ /* 0x010fc20000010000 */
[----:B-1----:R-:W-:-:S06]  /*15c70*/  MOV R47, R151 ;  /* 0x00000097002f7202 */ /* 0x002fcc0000000f00 */
[----:B------:R1:W4:Y:S01]  /*15c80*/  MUFU.EX2 R60, R51 ;  /* 0x00000033003c7308 */ /* 0x0003220000000800 */
[----:B--2---:R-:W-:-:S01]  /*15c90*/  FADD.FTZ R70, R58, R13 ;  /* 0x0000000d3a467221 */ /* 0x004fc20000010000 */
[----:B------:R-:W-:Y:S01]  /*15ca0*/  F2FP.SATFINITE.E4M3.F32.PACK_AB_MERGE_C R225, R58, R15, RZ ;  /* 0x0000000f3ae1723e */ /* 0x000fe200048070ff */
[----:B------:R-:W-:-:S03]  /*15cb0*/  IMAD.MOV.U32 R58, RZ, RZ, R151 ;  /* 0x000000ffff3a7224 */ /* 0x000fc600078e0097 */
[----:B------:R-:W-:Y:S01]  /*15cc0*/  F2FP.SATFINITE.E4M3.F32.PACK_AB_MERGE_C R225, R56, R9, R225 ;  /* 0x0000000938e1723e */ /* 0x000fe200048070e1 */
[----:B------:R-:W-:Y:S01]  /*15cd0*/  IMAD.MOV.U32 R56, RZ, RZ, R151 ;  /* 0x000000ffff387224 */ /* 0x000fe200078e0097 */
[----:B------:R-:W2:Y:S01]  /*15ce0*/  MUFU.EX2 R25, R25 ;  /* 0x0000001900197308 */ /* 0x000ea20000000800 */
[----:B---3--:R-:W-:-:S01]  /*15cf0*/  FADD.FTZ R13, R21, R70 ;  /* 0x00000046150d7221 */ /* 0x008fc20000010000 */
[----:B------:R-:W-:Y:S01]  /*15d00*/  FADD.FTZ R70, R28, R31 ;  /* 0x0000001f1c467221 */ /* 0x000fe20000010000 */
[-C--:B-1----:R-:W-:Y:S02]  /*15d10*/  MOV R51, R151.reuse ;  /* 0x0000009700337202 */ /* 0x082fe40000000f00 */
[----:B------:R-:W-:Y:S01]  /*15d20*/  MOV R31, R151 ;  /* 0x00000097001f7202 */ /* 0x000fe20000000f00 */
[----:B------:R-:W-:-:S01]  /*15d30*/  FADD.FTZ R81, R81, R70 ;  /* 0x0000004651517221 */ /* 0x000fc20000010000 */
[----:B------:R-:W-:Y:S01]  /*15d40*/  IMAD.MOV.U32 R70, RZ, RZ, R151 ;  /* 0x000000ffff467224 */ /* 0x000fe200078e0097 */
[----:B------:R1:W3:Y:S01]  /*15d50*/  MUFU.EX2 R62, R55 ;  /* 0x00000037003e7308 */ /* 0x0002e20000000800 */
[----:B----4-:R-:W-:-:S01]  /*15d60*/  FADD.FTZ R14, R60, R13 ;  /* 0x0000000d3c0e7221 */ /* 0x010fc20000010000 */
[----:B------:R-:W-:Y:S01]  /*15d70*/  FADD.FTZ R24, R30, R81 ;  /* 0x000000511e187221 */ /* 0x000fe20000010000 */
[----:B------:R-:W-:-:S02]  /*15d80*/  IMAD.MOV.U32 R81, RZ, RZ, R151 ;  /* 0x000000ffff517224 */ /* 0x000fc400078e0097 */
[----:B------:R-:W-:-:S03]  /*15d90*/  IMAD.MOV.U32 R30, RZ, RZ, R151 ;  /* 0x000000ffff1e7224 */ /* 0x000fc600078e0097 */
[----:B------:R-:W4:Y:S01]  /*15da0*/  MUFU.EX2 R29, R29 ;  /* 0x0000001d001d7308 */ /* 0x000f220000000800 */
[----:B--2---:R-:W-:-:S01]  /*15db0*/  FADD.FTZ R13, R25, R14 ;  /* 0x0000000e190d7221 */ /* 0x004fc20000010000 */
[----:B-1----:R-:W-:-:S06]  /*15dc0*/  MOV R55, R151 ;  /* 0x0000009700377202 */ /* 0x002fcc0000000f00 */
[----:B------:R1:W2:Y:S01]  /*15dd0*/  MUFU.EX2 R64, R59 ;  /* 0x0000003b00407308 */ /* 0x0002a20000000800 */
[----:B---3--:R-:W-:-:S01]  /*15de0*/  FADD.FTZ R14, R62, R13 ;  /* 0x0000000d3e0e7221 */ /* 0x008fc20000010000 */
[----:B------:R-:W-:Y:S01]  /*15df0*/  FADD.FTZ R13, R83, R24 ;  /* 0x00000018530d7221 */ /* 0x000fe20000010000 */
[----:B------:R-:W-:Y:S01]  /*15e00*/  F2FP.SATFINITE.E4M3.F32.PACK_AB_MERGE_C R25, R62, R25, RZ ;  /* 0x000000193e19723e */ /* 0x000fe200048070ff */
[----:B------:R-:W-:Y:S01]  /*15e10*/  IMAD.MOV.U32 R62, RZ, RZ, R151 ;  /* 0x000000ffff3e7224 */ /* 0x000fe200078e0097 */
[----:B------:R-:W-:Y:S01]  /*15e20*/  MOV R83, R151 ;  /* 0x0000009700537202 */ /* 0x000fe20000000f00 */
[----:B------:R-:W-:Y:S01]  /*15e30*/  FADD.FTZ R28, R34, R13 ;  /* 0x0000000d221c7221 */ /* 0x000fe20000010000 */
[----:B------:R-:W-:Y:S01]  /*15e40*/  F2FP.SATFINITE.E4M3.F32.PACK_AB_MERGE_C R227, R60, R21, R25 ;  /* 0x000000153ce3723e */ /* 0x000fe20004807019 */
[----:B------:R-:W3:Y:S01]  /*15e50*/  MUFU.EX2 R33, R33 ;  /* 0x0000002100217308 */ /* 0x000ee20000000800 */
[----:B----4-:R-:W-:-:S01]  /*15e60*/  FADD.FTZ R11, R29, R14 ;  /* 0x0000000e1d0b7221 */ /* 0x010fc20000010000 */
[----:B------:R-:W-:Y:S01]  /*15e70*/  FADD.FTZ R87, R87, R28 ;  /* 0x0000001c57577221 */ /* 0x000fe20000010000 */
[--C-:B------:R-:W-:Y:S01]  /*15e80*/  IMAD.MOV.U32 R60, RZ, RZ, R151.reuse ;  /* 0x000000ffff3c7224 */ /* 0x100fe200078e0097 */
[----:B-1----:R-:W-:Y:S01]  /*15e90*/  MOV R59, R151 ;  /* 0x00000097003b7202 */ /* 0x002fe20000000f00 */
[----:B------:R-:W-:-:S02]  /*15ea0*/  IMAD.MOV.U32 R34, RZ, RZ, R151 ;  /* 0x000000ffff227224 */ /* 0x000fc400078e0097 */
[----:B------:R-:W-:Y:S01]  /*15eb0*/  FADD.FTZ R8, R32, R87 ;  /* 0x0000005720087221 */ /* 0x000fe20000010000 */
[----:B------:R-:W-:Y:S01]  /*15ec0*/  MOV R87, R151 ;  /* 0x0000009700577202 */ /* 0x000fe20000000f00 */
[----:B------:R1:W4:Y:S01]  /*15ed0*/  MUFU.EX2 R66, R63 ;  /* 0x0000003f00427308 */ /* 0x0003220000000800 */
[----:B--2---:R-:W-:-:S01]  /*15ee0*/  FADD.FTZ R24, R64, R11 ;  /* 0x0000000b40187221 */ /* 0x004fc20000010000 */
[----:B------:R-:W-:Y:S01]  /*15ef0*/  FADD.FTZ R13, R85, R8 ;  /* 0x00000008550d7221 */ /* 0x000fe20000010000 */
[--C-:B------:R-:W-:Y:S02]  /*15f00*/  IMAD.MOV.U32 R28, RZ, RZ, R151.reuse ;  /* 0x000000ffff1c7224 */ /* 0x100fe400078e0097 */
[----:B------:R-:W-:-:S03]  /*15f10*/  IMAD.MOV.U32 R25, RZ, RZ, R151 ;  /* 0x000000ffff197224 */ /* 0x000fc600078e0097 */
[----:B------:R-:W2:Y:S01]  /*15f20*/  MUFU.EX2 R37, R37 ;  /* 0x0000002500257308 */ /* 0x000ea20000000800 */
[----:B---3--:R-:W-:-:S01]  /*15f30*/  FADD.FTZ R11, R33, R24 ;  /* 0x00000018210b7221 */ /* 0x008fc20000010000 */
[----:B-1----:R-:W-:Y:S01]  /*15f40*/  MOV R63, R151 ;  /* 0x00000097003f7202 */ /* 0x002fe20000000f00 */
[----:B------:R-:W-:-:S05]  /*15f50*/  IMAD.MOV.U32 R24, RZ, RZ, R151 ;  /* 0x000000ffff187224 */ /* 0x000fca00078e0097 */
[----:B0-----:R0:W1:Y:S01]  /*15f60*/  MUFU.EX2 R4, R67 ;  /* 0x0000004300047308 */ /* 0x0010620000000800 */
[C---:B----4-:R-:W-:Y:S01]  /*15f70*/  F2FP.SATFINITE.E4M3.F32.PACK_AB_MERGE_C R33, R66.reuse, R33, RZ ;  /* 0x000000214221723e */ /* 0x050fe200048070ff */
[----:B------:R-:W-:-:S03]  /*15f80*/  FADD.FTZ R66, R66, R11 ;  /* 0x0000000b42427221 */ /* 0x000fc60000010000 */
[----:B------:R-:W-:Y:S01]  /*15f90*/  F2FP.SATFINITE.E4M3.F32.PACK_AB_MERGE_C R221, R64, R29, R33 ;  /* 0x0000001d40dd723e */ /* 0x000fe20004807021 */
[----:B------:R-:W-:Y:S02]  /*15fa0*/  IMAD.MOV.U32 R64, RZ, RZ, R151 ;  /* 0x000000ffff407224 */ /* 0x000fe400078e0097 */
[----:B------:R-:W3:Y:S01]  /*15fb0*/  MUFU.EX2 R36, R36 ;  /* 0x0000002400247308 */ /* 0x000ee20000000800 */
[----:B--2---:R-:W-:-:S01]  /*15fc0*/  FADD.FTZ R11, R37, R66 ;  /* 0x00000042250b7221 */ /* 0x004fc20000010000 */
[----:B0-----:R-:W-:Y:S01]  /*15fd0*/  MOV R67, R151 ;  /* 0x0000009700437202 */ /* 0x001fe20000000f00 */
[--C-:B------:R-:W-:Y:S02]  /*15fe0*/  IMAD.MOV.U32 R66, RZ, RZ, R151.reuse ;  /* 0x000000ffff427224 */ /* 0x100fe400078e0097 */
[--C-:B------:R-:W-:Y:S02]  /*15ff0*/  IMAD.MOV.U32 R33, RZ, RZ, R151.reuse ;  /* 0x000000ffff217224 */ /* 0x100fe400078e0097 */
[----:B------:R-:W-:Y:S01]  /*16000*/  IMAD.MOV.U32 R29, RZ, RZ, R151 ;  /* 0x000000ffff1d7224 */ /* 0x000fe200078e0097 */
[----:B------:R-:W0:Y:S01]  /*16010*/  MUFU.EX2 R41, R41 ;  /* 0x0000002900297308 */ /* 0x000e220000000800 */
[----:B-1----:R-:W-:-:S07]  /*16020*/  FADD.FTZ R12, R4, R11 ;  /* 0x0000000b040c7221 */ /* 0x002fce0000010000 */
[----:B------:R-:W1:Y:S01]  /*16030*/  MUFU.EX2 R89, R89 ;  /* 0x0000005900597308 */ /* 0x000e620000000800 */
[----:B---3--:R-:W-:-:S07]  /*16040*/  FADD.FTZ R20, R36, R13 ;  /* 0x0000000d24147221 */ /* 0x008fce0000010000 */
[----:B------:R2:W3:Y:S01]  /*16050*/  MUFU.EX2 R68, R71 ;  /* 0x0000004700447308 */ /* 0x0004e20000000800 */
[----:B0-----:R-:W-:-:S07]  /*16060*/  FADD.FTZ R11, R41, R12 ;  /* 0x0000000c290b7221 */ /* 0x001fce0000010000 */
[----:B------:R-:W0:Y:S01]  /*16070*/  MUFU.EX2 R38, R38 ;  /* 0x0000002600267308 */ /* 0x000e220000000800 */
[C---:B-1----:R-:W-:Y:S01]  /*16080*/  F2FP.SATFINITE.E4M3.F32.PACK_AB_MERGE_C R222, R89.reuse, R36, RZ ;  /* 0x0000002459de723e */ /* 0x042fe200048070ff */
[----:B------:R-:W-:Y:S01]  /*16090*/  FADD.FTZ R89, R89, R20 ;  /* 0x0000001459597221 */ /* 0x000fe20000010000 */
[----:B--2---:R-:W-:Y:S01]  /*160a0*/  MOV R71, R151 ;  /* 0x0000009700477202 */ /* 0x004fe20000000f00 */
[--C-:B------:R-:W-:Y:S01]  /*160b0*/  IMAD.MOV.U32 R36, RZ, RZ, R151.reuse ;  /* 0x000000ffff247224 */ /* 0x100fe200078e0097 */
[----:B------:R-:W-:Y:S01]  /*160c0*/  F2FP.SATFINITE.E4M3.F32.PACK_AB_MERGE_C R222, R85, R32, R222 ;  /* 0x0000002055de723e */ /* 0x000fe200048070de */
[----:B------:R-:W-:Y:S02]  /*160d0*/  IMAD.MOV.U32 R85, RZ, RZ, R151 ;  /* 0x000000ffff557224 */ /* 0x000fe400078e0097 */
[----:B------:R-:W1:Y:S01]  /*160e0*/  MUFU.EX2 R45, R45 ;  /* 0x0000002d002d7308 */ /* 0x000e620000000800 */
[C---:B---3--:R-:W-:Y:S01]  /*160f0*/  F2FP.SATFINITE.E4M3.F32.PACK_AB_MERGE_C R41, R68.reuse, R41, RZ ;  /* 0x000000294429723e */ /* 0x048fe200048070ff */
[----:B------:R-:W-:Y:S01]  /*16100*/  FADD.FTZ R68, R68, R11 ;  /* 0x0000000b44447221 */ /* 0x000fe20000010000 */
[----:B------:R-:W-:-:S02]  /*16110*/  IMAD.MOV.U32 R32, RZ, RZ, R151 ;  /* 0x000000ffff207224 */ /* 0x000fc400078e0097 */
[----:B------:R-:W-:Y:S01]  /*16120*/  F2FP.SATFINITE.E4M3.F32.PACK_AB_MERGE_C R223, R4, R37, R41 ;  /* 0x0000002504df723e */ /* 0x000fe20004807029 */
[----:B------:R-:W-:Y:S02]  /*16130*/  IMAD.MOV.U32 R41, RZ, RZ, R151 ;  /* 0x000000ffff297224 */ /* 0x000fe400078e0097 */
[----:B------:R-:W2:Y:S01]  /*16140*/  MUFU.EX2 R93, R93 ;  /* 0x0000005d005d7308 */ /* 0x000ea20000000800 */
[----:B0-----:R-:W-:-:S01]  /*16150*/  FADD.FTZ R12, R38, R89 ;  /* 0x00000059260c7221 */ /* 0x001fc20000010000 */
[--C-:B------:R-:W-:Y:S02]  /*16160*/  IMAD.MOV.U32 R89, RZ, RZ, R151.reuse ;  /* 0x000000ffff597224 */ /* 0x100fe400078e0097 */
[----:B------:R-:W-:-:S04]  /*16170*/  IMAD.MOV.U32 R37, RZ, RZ, R151 ;  /* 0x000000ffff257224 */ /* 0x000fc800078e0097 */
[----:B------:R0:W3:Y:S01]  /*16180*/  MUFU.EX2 R10, R75 ;  /* 0x0000004b000a7308 */ /* 0x0000e20000000800 */
[----:B-1----:R-:W-:-:S01]  /*16190*/  FADD.FTZ R11, R45, R68 ;  /* 0x000000442d0b7221 */ /* 0x002fc20000010000 */
[----:B------:R-:W-:-:S06]  /*161a0*/  IMAD.MOV.U32 R68, RZ, RZ, R151 ;  /* 0x000000ffff447224 */ /* 0x000fcc00078e0097 */
[----:B------:R-:W-:Y:S01]  /*161b0*/  MUFU.EX2 R91, R91 ;  /* 0x0000005b005b7308 */ /* 0x000fe20000000800 */
[----:B--2---:R-:W-:-:S01]  /*161c0*/  FADD.FTZ R12, R93, R12 ;  /* 0x0000000c5d0c7221 */ /* 0x004fc20000010000 */
[----:B0-----:R-:W-:-:S06]  /*161d0*/  MOV R75, R151 ;  /* 0x00000097004b7202 */ /* 0x001fcc0000000f00 */
[----:B------:R-:W0:Y:S01]  /*161e0*/  MUFU.EX2 R40, R40 ;  /* 0x0000002800287308 */ /* 0x000e220000000800 */
[----:B---3--:R-:W-:-:S07]  /*161f0*/  FADD.FTZ R20, R10, R11 ;  /* 0x0000000b0a147221 */ /* 0x008fce0000010000 */
[----:B------:R-:W1:Y:S08]  /*16200*/  MUFU.EX2 R49, R49 ;  /* 0x0000003100317308 */ /* 0x000e700000000800 */
[----:B------:R2:W3:Y:S01]  /*16210*/  MUFU.EX2 R14, R79 ;  /* 0x0000004f000e7308 */ /* 0x0004e20000000800 */
[----:B0-----:R-:W-:Y:S01]  /*16220*/  F2FP.SATFINITE.E4M3.F32.PACK_AB_MERGE_C R216, R40, R91, RZ ;  /* 0x0000005b28d8723e */ /* 0x001fe200048070ff */
[----:B------:R-:W-:-:S03]  /*16230*/  FADD.FTZ R91, R91, R12 ;  /* 0x0000000c5b5b7221 */ /* 0x000fc60000010000 */
[----:B------:R-:W-:Y:S01]  /*16240*/  F2FP.SATFINITE.E4M3.F32.PACK_AB_MERGE_C R216, R93, R38, R216 ;  /* 0x000000265dd8723e */ /* 0x000fe200048070d8 */
[----:B------:R-:W-:-:S01]  /*16250*/  FADD.FTZ R91, R40, R91 ;  /* 0x0000005b285b7221 */ /* 0x000fc20000010000 */
[----:B------:R-:W-:Y:S01]  /*16260*/  IMAD.MOV.U32 R93, RZ, RZ, R151 ;  /* 0x000000ffff5d7224 */ /* 0x000fe200078e0097 */
[----:B------:R-:W-:Y:S01]  /*16270*/  MUFU.EX2 R44, R44 ;  /* 0x0000002c002c7308 */ /* 0x000fe20000000800 */
[----:B-1----:R-:W-:-:S01]  /*16280*/  FADD.FTZ R5, R49, R20 ;  /* 0x0000001431057221 */ /* 0x002fc20000010000 */
[----:B--2---:R-:W-:Y:S01]  /*16290*/  MOV R79, R151 ;  /* 0x00000097004f7202 */ /* 0x004fe20000000f00 */
[--C-:B------:R-:W-:Y:S02]  /*162a0*/  IMAD.MOV.U32 R40, RZ, RZ, R151.reuse ;  /* 0x000000ffff287224 */ /* 0x100fe400078e0097 */
[----:B------:R-:W-:-:S03]  /*162b0*/  IMAD.MOV.U32 R38, RZ, RZ, R151 ;  /* 0x000000ffff267224 */ /* 0x000fc600078e0097 */
[----:B------:R-:W0:Y:S01]  /*162c0*/  MUFU.EX2 R97, R97 ;  /* 0x0000006100617308 */ /* 0x000e220000000800 */
[C---:B---3--:R-:W-:Y:S01]  /*162d0*/  F2FP.SATFINITE.E4M3.F32.PACK_AB_MERGE_C R49, R14.reuse, R49, RZ ;  /* 0x000000310e31723e */ /* 0x048fe200048070ff */
[----:B------:R-:W-:-:S03]  /*162e0*/  FADD.FTZ R14, R14, R5 ;  /* 0x000000050e0e7221 */ /* 0x000fc60000010000 */
[----:B------:R-:W-:Y:S01]  /*162f0*/  F2FP.SATFINITE.E4M3.F32.PACK_AB_MERGE_C R217, R10, R45, R49 ;  /* 0x0000002d0ad9723e */ /* 0x000fe20004807031 */
[--C-:B------:R-:W-:Y:S02]  /*16300*/  IMAD.MOV.U32 R49, RZ, RZ, R151.reuse ;  /* 0x000000ffff317224 */ /* 0x100fe400078e0097 */
[----:B------:R-:W1:Y:S01]  /*16310*/  MUFU.EX2 R42, R42 ;  /* 0x0000002a002a7308 */ /* 0x000e620000000800 */
[----:B------:R-:W-:-:S07]  /*16320*/  IMAD.MOV.U32 R45, RZ, RZ, R151 ;  /* 0x000000ffff2d7224 */ /* 0x000fce00078e0097 */
[----:B------:R-:W2:Y:S01]  /*16330*/  MUFU.EX2 R99, R99 ;  /* 0x0000006300637308 */ /* 0x000ea20000000800 */
[----:B0-----:R-:W-:-:S07]  /*16340*/  F2FP.SATFINITE.E4M3.F32.PACK_AB_MERGE_C R7, R97, R44, RZ ;  /* 0x0000002c6107723e */ /* 0x001fce00048070ff */
[----:B------:R0:W3:Y:S01]  /*16350*/  MUFU.EX2 R95, R147 ;  /* 0x00000093005f7308 */ /* 0x0000e20000000800 */
[----:B-1----:R-:W-:-:S01]  /*16360*/  FADD.FTZ R12, R42, R91 ;  /* 0x0000005b2a0c7221 */ /* 0x002fc20000010000 */
[----:B------:R-:W-:-:S06]  /*16370*/  MOV R91, R151 ;  /* 0x00000097005b7202 */ /* 0x000fcc0000000f00 */
[----:B------:R1:W4:Y:S01]  /*16380*/  MUFU.EX2 R8, R101 ;  /* 0x0000006500087308 */ /* 0x0003220000000800 */
[----:B--2---:R-:W-:-:S01]  /*16390*/  FADD.FTZ R5, R99, R14 ;  /* 0x0000000e63057221 */ /* 0x004fc20000010000 */
[----:B0-----:R-:W-:-:S06]  /*163a0*/  MOV R147, R151 ;  /* 0x0000009700937202 */ /* 0x001fcc0000000f00 */
[----:B------:R-:W-:Y:S01]  /*163b0*/  MUFU.EX2 R103, R103 ;  /* 0x0000006700677308 */ /* 0x000fe20000000800 */
[C---:B---3--:R-:W-:Y:S01]  /*163c0*/  F2FP.SATFINITE.E4M3.F32.PACK_AB_MERGE_C R218, R95.reuse, R42, R7 ;  /* 0x0000002a5fda723e */ /* 0x048fe20004807007 */
[----:B------:R-:W-:Y:S01]  /*163d0*/  FADD.FTZ R95, R95, R12 ;  /* 0x0000000c5f5f7221 */ /* 0x000fe20000010000 */
[--C-:B-1----:R-:W-:Y:S02]  /*163e0*/  IMAD.MOV.U32 R101, RZ, RZ, R151.reuse ;  /* 0x000000ffff657224 */ /* 0x102fe400078e0097 */
[----:B------:R-:W-:Y:S02]  /*163f0*/  IMAD.MOV.U32 R42, RZ, RZ, R151 ;  /* 0x000000ffff2a7224 */ /* 0x000fe400078e0097 */
[----:B------:R-:W-:-:S01]  /*16400*/  FADD.FTZ R44, R44, R95 ;  /* 0x0000005f2c2c7221 */ /* 0x000fc20000010000 */
[----:B------:R-:W-:Y:S01]  /*16410*/  MOV R95, R151 ;  /* 0x00000097005f7202 */ /* 0x000fe20000000f00 */
[----:B------:R-:W0:Y:S01]  /*16420*/  MUFU.EX2 R50, R50 ;  /* 0x0000003200327308 */ /* 0x000e220000000800 */
[----:B----4-:R-:W-:-:S01]  /*16430*/  FADD.FTZ R12, R8, R5 ;  /* 0x00000005080c7221 */ /* 0x010fc20000010000 */
[----:B------:R-:W-:Y:S01]  /*16440*/  FADD.FTZ R5, R97, R44 ;  /* 0x0000002c61057221 */ /* 0x000fe20000010000 */
[----:B------:R-:W-:-:S02]  /*16450*/  IMAD.MOV.U32 R97, RZ, RZ, R151 ;  /* 0x000000ffff617224 */ /* 0x000fc400078e0097 */
[----:B------:R-:W-:Y:S01]  /*16460*/  IMAD.MOV.U32 R44, RZ, RZ, R151 ;  /* 0x000000ffff2c7224 */ /* 0x000fe200078e0097 */
[----:B0-----:R-:W-:Y:S01]  /*16470*/  F2FP.SATFINITE.E4M3.F32.PACK_AB_MERGE_C R4, R50, R103, RZ ;  /* 0x000000673204723e */ /* 0x001fe200048070ff */
[----:B------:R-:W-:-:S03]  /*16480*/  FADD.FTZ R103, R103, R12 ;  /* 0x0000000c67677221 */ /* 0x000fc60000010000 */
[----:B------:R-:W-:Y:S01]  /*16490*/  F2FP.SATFINITE.E4M3.F32.PACK_AB_MERGE_C R219, R8, R99, R4 ;  /* 0x0000006308db723e */ /* 0x000fe20004807004 */
[----:B------:R-:W-:-:S01]  /*164a0*/  FADD.FTZ R10, R50, R103 ;  /* 0x00000067320a7221 */ /* 0x000fc20000010000 */
[-C--:B------:R-:W-:Y:S01]  /*164b0*/  MOV R103, R151.reuse ;  /* 0x0000009700677202 */ /* 0x080fe20000000f00 */
[----:B------:R-:W-:Y:S01]  /*164c0*/  IMAD.MOV.U32 R50, RZ, RZ, R151 ;  /* 0x000000ffff327224 */ /* 0x000fe200078e0097 */
[----:B------:R-:W-:Y:S01]  /*164d0*/  MOV R99, R151 ;  /* 0x0000009700637202 */ /* 0x000fe20000000f00 */
[----:B------:R-:W-:Y:S06]  /*164e0*/  @!P2 BRA `(.L_x_483) ;  /* 0x000000280034a947 */ /* 0x000fec0003800000 */
[----:B------:R-:W-:Y:S01]  /*164f0*/  IADD3 R11, R153, -0x2, RZ ;  /* 0xfffffffe990b7810 */ /* 0x000fe20007ffe0ff */
[----:B------:R-:W-:Y:S01]  /*16500*/  IMAD.MOV.U32 R14, RZ, RZ, R6 ;  /* 0x000000ffff0e7224 */ /* 0x000fe200078e0006 */
[----:B------:R-:W-:Y:S01]  /*16510*/  MOV R12, R152 ;  /* 0x00000098000c7202 */ /* 0x000fe20000000f00 */
[----:B------:R-:W-:Y:S01]  /*16520*/  IMAD.MOV.U32 R4, RZ, RZ, R3 ;  /* 0x000000ffff047224 */ /* 0x000fe200078e0003 */
[----:B------:R-:W-:Y:S01]  /*16530*/  CS2R R150, SRZ ;  /* 0x0000000000967805 */ /* 0x000fe2000001ff00 */
[----:B------:R-:W-:Y:S01]  /*16540*/  IMAD.MOV.U32 R7, RZ, RZ, R235 ;  /* 0x000000ffff077224 */ /* 0x000fe200078e00eb */
        /* <DEDUP_REMOVED lines=62> */
[----:B------:R-:W-:-:S07]  /*16930*/  CS2R R24, SRZ ;  /* 0x0000000000187805 */ /* 0x000fce000001ff00 */
.L_x_494:
[----:B------:R-:W-:Y:S01]  /*16940*/  ISETP.NE.AND P1, PT, R12, 0x1, PT ;  /* 0x000000010c00780c */ /* 0x000fe20003f25270 */
[----:B------:R-:W-:Y:S05]  /*16950*/  YIELD ;  /* 0x0000000000007946 */ /* 0x000fea0003800000 */
[----:B------:R-:W-:Y:S02]  /*16960*/  SEL R6, RZ, 0x1, P1 ;  /* 0x00000001ff067807 */ /* 0x000fe40000800000 */
[----:B------:R-:W-:Y:S02]  /*16970*/  ISETP.NE.AND P1, PT, R236, RZ, PT ;  /* 0x000000ffec00720c */ /* 0x000fe40003f25270 */
[----:B------:R-:W-:-:S11]  /*16980*/  LOP3.LUT R235, R7, R6, RZ, 0x3c, !PT ;  /* 0x0000000607eb7212 */ /* 0x000fd600078e3cff */
[----:B------:R-:W-:Y:S05]  /*16990*/  @P1 BRA `(.L_x_484) ;  /* 0x00000000003c1947 */ /* 0x000fea0003800000 */
[----:B------:R-:W-:Y:S05]  /*169a0*/  @!P0 BRA `(.L_x_485) ;  /* 0x0000000000048947 */ /* 0x000fea0003800000 */
[----:B------:R-:W-:Y:S01]  /*169b0*/  BPT.TRAP 0x1 ;  /* 0x000000040000795c */ /* 0x000fe20000300000 */
.L_x_485:
[----:B------:R-:W-:Y:S01]  /*169c0*/  VIADD R3, R12, 0x1 ;  /* 0x000000010c037836 */ /* 0x000fe20000000000 */
[----:B------:R-:W-:-:S04]  /*169d0*/  SHF.L.U32 R6, R235, 0x1f, RZ ;  /* 0x0000001feb067819 */ /* 0x000fc800000006ff */
[----:B------:R-:W-:-:S04]  /*169e0*/  ISETP.NE.AND P2, PT, R3, 0x2, PT ;  /* 0x000000020300780c */ /* 0x000fc80003f45270 */
[----:B------:R-:W-:-:S05]  /*169f0*/  SEL R3, R3, RZ, P2 ;  /* 0x000000ff03037207 */ /* 0x000fca0001000000 */
[----:B------:R-:W-:-:S04]  /*16a00*/  IMAD R3, R3, 0x8, R22 ;  /* 0x0000000803037824 */ /* 0x000fc800078e0216 */
[----:B------:R0:W1:Y:S01]  /*16a10*/  SYNCS.PHASECHK.TRANS64.TRYWAIT P2, [R3+URZ+0x38830], R6 ;  /* 0x03883006030075a7 */ /* 0x000062000804017f */
[----:B------:R-:W-:Y:S05]  /*16a20*/  @!P0 BRA `(.L_x_486) ;  /* 0x0000000000048947 */ /* 0x000fea0003800000 */
[----:B------:R-:W-:Y:S01]  /*16a30*/  BPT.TRAP 0x1 ;  /* 0x000000040000795c */ /* 0x000fe20000300000 */
.L_x_486:
[----:B------:R-:W-:Y:S04]  /*16a40*/  BSSY B0, `(.L_x_484) ;  /* 0x0000004000007945 */ /* 0x000fe80003800000 */
[----:B-1----:R-:W-:Y:S05]  /*16a50*/  @P2 BRA `(.L_x_487) ;  /* 0x0000000000082947 */ /* 0x002fea0003800000 */
[----:B------:R-:W1:Y:S02]  /*16a60*/  SYNCS.PHASECHK.TRANS64.TRYWAIT P2, [R3+URZ+0x38830], R6 ;  /* 0x03883006030075a7 */ /* 0x000e64000804017f */
[----:B-1----:R-:W-:Y:S05]  /*16a70*/  @!P2 BRA `(.L_x_488) ;  /* 0x000000e40078a947 */ /* 0x002fea0003800000 */
.L_x_487:
[----:B------:R-:W-:Y:S05]  /*16a80*/  BSYNC B0 ;  /* 0x0000000000007941 */ /* 0x000fea0003800000 */
.L_x_484:
[----:B01----:R-:W0:Y:S01]  /*16a90*/  S2R R3, SR_TID.X ;  /* 0x0000000000037919 */ /* 0x003e220000002100 */
[----:B------:R-:W-:Y:S01]  /*16aa0*/  VIADD R13, R12, 0x1 ;  /* 0x000000010c0d7836 */ /* 0x000fe20000000000 */
[----:B------:R-:W-:Y:S05]  /*16ab0*/  WARPSYNC.ALL ;  /* 0x0000000000007948 */ /* 0x000fea0003800000 */
[C---:B------:R-:W-:Y:S01]  /*16ac0*/  ISETP.NE.AND P2, PT, R13.reuse, 0x2, PT ;  /* 0x000000020d00780c */ /* 0x040fe20003f45270 */
[----:B------:R-:W-:Y:S01]  /*16ad0*/  IMAD.MOV.U32 R153, RZ, RZ, 0x40000040 ;  /* 0x40000040ff997424 */ /* 0x000fe200078e00ff */
[----:B------:R-:W-:Y:S01]  /*16ae0*/  MOV R9, 0x40000040 ;  /* 0x4000004000097802 */ /* 0x000fe20000000f00 */
[----:B------:R-:W-:Y:S01]  /*16af0*/  IMAD.MOV.U32 R155, RZ, RZ, 0x40000040 ;  /* 0x40000040ff9b7424 */ /* 0x000fe200078e00ff */
[----:B------:R-:W-:Y:S01]  /*16b00*/  SEL R13, R13, RZ, P2 ;  /* 0x000000ff0d0d7207 */ /* 0x000fe20001000000 */
[----:B------:R-:W-:Y:S01]  /*16b10*/  IMAD.MOV.U32 R21, RZ, RZ, 0x40000040 ;  /* 0x40000040ff157424 */ /* 0x000fe200078e00ff */
[----:B------:R-:W-:-:S02]  /*16b20*/  R2UR UR15, R9 ;  /* 0x00000000090f72ca */ /* 0x000fc400000e0000 */
[----:B------:R-:W-:Y:S01]  /*16b30*/  R2UR UR11, R153 ;  /* 0x00000000990b72ca */ /* 0x000fe200000e0000 */
[----:B------:R-:W-:Y:S01]  /*16b40*/  IMAD R8, R13, 0x800, R0 ;  /* 0x000008000d087824 */ /* 0x000fe200078e0200 */
[----:B------:R-:W-:Y:S02]  /*16b50*/  R2UR UR7, R155 ;  /* 0x000000009b0772ca */ /* 0x000fe400000e0000 */
[----:B------:R-:W-:Y:S01]  /*16b60*/  R2UR UR23, R153 ;  /* 0x00000000991772ca */ /* 0x000fe200000e0000 */
[C---:B------:R-:W-:Y:S01]  /*16b70*/  VIADD R152, R8.reuse, 0x2 ;  /* 0x0000000208987836 */ /* 0x040fe20000000000 */
[C---:B------:R-:W-:Y:S01]  /*16b80*/  R2UR UR14, R8.reuse ;  /* 0x00000000080e72ca */ /* 0x040fe200000e0000 */
[C---:B------:R-:W-:Y:S01]  /*16b90*/  VIADD R154, R8.reuse, 0x4 ;  /* 0x00000004089a7836 */ /* 0x040fe20000000000 */
[----:B------:R-:W-:Y:S01]  /*16ba0*/  R2UR UR31, R155 ;  /* 0x000000009b1f72ca */ /* 0x000fe200000e0000 */
[----:B------:R-:W-:Y:S01]  /*16bb0*/  VIADD R20, R8, 0x6 ;  /* 0x0000000608147836 */ /* 0x000fe20000000000 */
[----:B------:R-:W-:-:S02]  /*16bc0*/  R2UR UR10, R152 ;  /* 0x00000000980a72ca */ /* 0x000fc400000e0000 */
[----:B------:R-:W-:Y:S01]  /*16bd0*/  R2UR UR6, R154 ;  /* 0x000000009a0672ca */ /* 0x000fe200000e0000 */
[C---:B------:R-:W-:Y:S01]  /*16be0*/  VIADD R154, R8.reuse, 0x404 ;  /* 0x00000404089a7836 */ /* 0x040fe20000000000 */
[----:B------:R-:W-:Y:S02]  /*16bf0*/  IADD3 R152, R8, 0x400, RZ ;  /* 0x0000040008987810 */ /* 0x000fe40007ffe0ff */
[----:B------:R-:W-:Y:S01]  /*16c00*/  R2UR UR18, R20 ;  /* 0x00000000141272ca */ /* 0x000fe200000e0000 */
[----:B------:R-:W-:Y:S01]  /*16c10*/  VIADD R20, R8, 0x402 ;  /* 0x0000040208147836 */ /* 0x000fe20000000000 */
[----:B0-----:R-:W-:Y:S02]  /*16c20*/  SHF.R.U32.HI R3, RZ, 0x7, R3 ;  /* 0x00000007ff037819 */ /* 0x001fe40000011603 */
[----:B------:R-:W-:Y:S02]  /*16c30*/  R2UR UR22, R152 ;  /* 0x00000000981672ca */ /* 0x000fe400000e0000 */
[----:B------:R-:W-:-:S02]  /*16c40*/  IADD3 R3, R3, 0x8, RZ ;  /* 0x0000000803037810 */ /* 0x000fc40007ffe0ff */
[----:B------:R-:W-:Y:S02]  /*16c50*/  R2UR UR30, R154 ;  /* 0x000000009a1e72ca */ /* 0x000fe400000e0000 */
[C---:B------:R-:W-:Y:S01]  /*16c60*/  R2UR UR19, R21.reuse ;  /* 0x00000000151372ca */ /* 0x040fe200000e0000 */
[----:B------:R0:W-:Y:S01]  /*16c70*/  BAR.SYNC.DEFER_BLOCKING R3, 0x100 ;  /* 0x000400030000751d */ /* 0x0001e20000010000 */
[----:B------:R-:W-:Y:S02]  /*16c80*/  R2UR UR26, R20 ;  /* 0x00000000141a72ca */ /* 0x000fe400000e0000 */
[----:B------:R-:W-:Y:S02]  /*16c90*/  R2UR UR27, R21 ;  /* 0x00000000151b72ca */ /* 0x000fe400000e0000 */
[----:B------:R-:W-:Y:S02]  /*16ca0*/  IADD3 R8, R8, 0x406, RZ ;  /* 0x0000040608087810 */ /* 0x000fe40007ffe0ff */
[----:B------:R-:W-:-:S02]  /*16cb0*/  R2UR UR35, R9 ;  /* 0x00000000092372ca */ /* 0x000fc400000e0000 */
[----:B------:R-:W-:Y:S01]  /*16cc0*/  R2UR UR34, R8 ;  /* 0x00000000082272ca */ /* 0x000fe200000e0000 */
        /* <DEDUP_REMOVED lines=27> */
.L_x_490:
[----:B------:R-:W-:Y:S01]  /*16e80*/  SHF.L.U32 R3, R7, 0x1f, RZ ;  /* 0x0000001f07037819 */ /* 0x000fe200000006ff */
[----:B------:R-:W-:-:S04]  /*16e90*/  IMAD R6, R12, 0x8, R22 ;  /* 0x000000080c067824 */ /* 0x000fc800078e0216 */
[----:B------:R0:W1:Y:S01]  /*16ea0*/  SYNCS.PHASECHK.TRANS64.TRYWAIT P1, [R6+URZ+0x38850], R3 ;  /* 0x03885003060075a7 */ /* 0x000062000802017f */
[----:B------:R-:W-:Y:S05]  /*16eb0*/  @!P0 BRA `(.L_x_491) ;  /* 0x0000000000048947 */ /* 0x000fea0003800000 */
[----:B------:R-:W-:Y:S01]  /*16ec0*/  BPT.TRAP 0x1 ;  /* 0x000000040000795c */ /* 0x000fe20000300000 */
.L_x_491:
[----:B-1----:R-:W-:Y:S05]  /*16ed0*/  @P1 BRA `(.L_x_489) ;  /* 0x0000000000081947 */ /* 0x002fea0003800000 */
[----:B------:R-:W1:Y:S02]  /*16ee0*/  SYNCS.PHASECHK.TRANS64.TRYWAIT P1, [R6+URZ+0x38850], R3 ;  /* 0x03885003060075a7 */ /* 0x000e64000802017f */
[----:B-1----:R-:W-:Y:S05]  /*16ef0*/  @!P1 BRA `(.L_x_492) ;  /* 0x000000e0006c9947 */ /* 0x002fea0003800000 */
.L_x_489:
[----:B01----:R-:W-:Y:S01]  /*16f00*/  VIADD R3, R22, 0x400 ;  /* 0x0000040016037836 */ /* 0x003fe20000000000 */
[----:B------:R-:W-:Y:S01]  /*16f10*/  MOV R7, 0x40000040 ;  /* 0x4000004000077802 */ /* 0x000fe20000000f00 */
[----:B------:R-:W-:Y:S05]  /*16f20*/  WARPSYNC.ALL ;  /* 0x0000000000007948 */ /* 0x000fea0003800000 */
[----:B------:R-:W-:Y:S01]  /*16f30*/  SHF.R.U32.HI R3, RZ, 0x4, R3 ;  /* 0x00000004ff037819 */ /* 0x000fe20000011603 */
[----:B------:R-:W-:Y:S01]  /*16f40*/  WARPGROUP.ARRIVE ;  /* 0x00000000000079c5 */ /* 0x000fe20000000000 */
[----:B------:R-:W-:Y:S01]  /*16f50*/  R2UR UR7, R7 ;  /* 0x00000000070772ca */ /* 0x000fe200000e0000 */
[----:B------:R-:W-:Y:S01]  /*16f60*/  IMAD.MOV.U32 R9, RZ, RZ, 0x40000040 ;  /* 0x40000040ff097424 */ /* 0x000fe200078e00ff */
[----:B------:R-:W-:-:S04]  /*16f70*/  LOP3.LUT R3, R3, 0x3fff, RZ, 0xc0, !PT ;  /* 0x00003fff03037812 */ /* 0x000fc800078ec0ff */
[----:B------:R-:W-:-:S05]  /*16f80*/  LOP3.LUT R3, R3, 0x10000, RZ, 0xfc, !PT ;  /* 0x0001000003037812 */ /* 0x000fca00078efcff */
[----:B------:R-:W-:Y:S01]  /*16f90*/  IMAD R6, R12, 0x800, R3 ;  /* 0x000008000c067824 */ /* 0x000fe200078e0203 */
[----:B------:R-:W-:-:S03]  /*16fa0*/  FMNMX.FTZ R3, R152, R4, !PT ;  /* 0x0000000498037209 */ /* 0x000fc60007810000 */
[C---:B------:R-:W-:Y:S01]  /*16fb0*/  VIADD R8, R6.reuse, 0x2 ;  /* 0x0000000206087836 */ /* 0x040fe20000000000 */
[----:B------:R-:W-:Y:S02]  /*16fc0*/  R2UR UR6, R6 ;  /* 0x00000000060672ca */ /* 0x000fe400000e0000 */
[----:B------:R-:W-:-:S04]  /*16fd0*/  FMNMX.FTZ R3, R153, R3, !PT ;  /* 0x0000000399037209 */ /* 0x000fc80007810000 */
[----:B------:R-:W-:-:S04]  /*16fe0*/  FMNMX.FTZ R3, R156, R3, !PT ;  /* 0x000000039c037209 */ /* 0x000fc80007810000 */
[----:B------:R-:W-:-:S03]  /*16ff0*/  FMNMX.FTZ R3, R157, R3, !PT ;  /* 0x000000039d037209 */ /* 0x000fc60007810000 */
[----:B------:R-:W-:Y:S01]  /*17000*/  QGMMA.64x256x32.F32.E4M3.E4M3 R24, R228, gdesc[UR4], R24, gsb0 ;  /* 0x03e00004e4187df3 */ /* 0x000fe20008000818 */
[----:B------:R-:W-:Y:S01]  /*17010*/  R2UR UR6, R8 ;  /* 0x00000000080672ca */ /* 0x000fe200000e0000 */
[C---:B------:R-:W-:Y:S01]  /*17020*/  VIADD R8, R6.reuse, 0x4 ;  /* 0x0000000406087836 */ /* 0x040fe20000000000 */
[----:B------:R-:W-:Y:S01]  /*17030*/  R2UR UR7, R9 ;  /* 0x00000000090772ca */ /* 0x000fe200000e0000 */
[----:B------:R-:W-:Y:S01]  /*17040*/  VIADD R6, R6, 0x6 ;  /* 0x0000000606067836 */ /* 0x000fe20000000000 */
[----:B------:R-:W-:Y:S02]  /*17050*/  MOV R9, 0x40000040 ;  /* 0x4000004000097802 */ /* 0x000fe40000000f00 */
[----:B------:R-:W-:-:S04]  /*17060*/  FMNMX.FTZ R3, R160, R3, !PT ;  /* 0x00000003a0037209 */ /* 0x000fc80007810000 */
        /* <DEDUP_REMOVED lines=26> */
[----:B------:R-:W-:-:S05]  /*17210*/  FMNMX.FTZ R3, R213, R3, !PT ;  /* 0x00000003d5037209 */ /* 0x000fca0007810000 */
[----:B------:R-:W0:Y:S02]  /*17220*/  SHFL.BFLY PT, R7, R3, 0x2, 0x1f ;  /* 0x0c401f0003077f89 */ /* 0x000e2400000e0000 */
[----:B0-----:R-:W-:Y:S01]  /*17230*/  FMNMX.FTZ R3, R3, R7, !PT ;  /* 0x0000000703037209 */ /* 0x001fe20007810000 */
[----:B------:R-:W-:Y:S01]  /*17240*/  IMAD.MOV.U32 R7, RZ, RZ, 0x40000040 ;  /* 0x40000040ff077424 */ /* 0x000fe200078e00ff */
[----:B------:R-:W-:Y:S02]  /*17250*/  WARPGROUP.DEPBAR.LE gsb0, 0x0 ;  /* 0x00008000000079c5 */ /* 0x000fe40000010000 */
[----:B------:R-:W-:-:S06]  /*17260*/  WARPGROUP.ARRIVE ;  /* 0x00000000000079c5 */ /* 0x000fcc0000000000 */
[----:B------:R-:W0:Y:S01]  /*17270*/  S2R R231, SR_TID.X ;  /* 0x0000000000e77919 */ /* 0x000e220000002100 */
[----:B------:R-:W-:Y:S01]  /*17280*/  QGMMA.64x256x32.F32.E4M3.E4M3 R24, R224, gdesc[UR4], R24, gsb0 ;  /* 0x03e00004e0187df3 */ /* 0x000fe20008000818 */
[----:B------:R-:W-:Y:S02]  /*17290*/  R2UR UR6, R8 ;  /* 0x00000000080672ca */ /* 0x000fe400000e0000 */
[----:B------:R-:W-:Y:S02]  /*172a0*/  R2UR UR7, R9 ;  /* 0x00000000090772ca */ /* 0x000fe400000e0000 */
[----:B------:R-:W-:-:S04]  /*172b0*/  FMNMX.FTZ R8, R154, R14, !PT ;  /* 0x0000000e9a087209 */ /* 0x000fc80007810000 */
[----:B------:R-:W-:-:S04]  /*172c0*/  FMNMX.FTZ R8, R155, R8, !PT ;  /* 0x000000089b087209 */ /* 0x000fc80007810000 */
[----:B------:R-:W-:-:S04]  /*172d0*/  FMNMX.FTZ R8, R158, R8, !PT ;  /* 0x000000089e087209 */ /* 0x000fc80007810000 */
[----:B------:R-:W-:-:S04]  /*172e0*/  FMNMX.FTZ R8, R159, R8, !PT ;  /* 0x000000089f087209 */ /* 0x000fc80007810000 */
[----:B------:R-:W-:-:S04]  /*172f0*/  FMNMX.FTZ R8, R162, R8, !PT ;  /* 0x00000008a2087209 */ /* 0x000fc80007810000 */
[----:B------:R-:W-:Y:S02]  /*17300*/  FMNMX.FTZ R8, R163, R8, !PT ;  /* 0x00000008a3087209 */ /* 0x000fe40007810000 */
[----:B0-----:R-:W-:Y:S02]  /*17310*/  LOP3.LUT R231, R231, 0x7f, RZ, 0xc0, !PT ;  /* 0x0000007fe7e77812 */ /* 0x001fe400078ec0ff */
[----:B------:R-:W-:Y:S02]  /*17320*/  FMNMX.FTZ R8, R166, R8, !PT ;  /* 0x00000008a6087209 */ /* 0x000fe40007810000 */
[----:B------:R-:W-:Y:S02]  /*17330*/  ISETP.NE.AND P1, PT, R231, RZ, PT ;  /* 0x000000ffe700720c */ /* 0x000fe40003f25270 */
[----:B------:R-:W-:Y:S01]  /*17340*/  FMNMX.FTZ R8, R167, R8, !PT ;  /* 0x00000008a7087209 */ /* 0x000fe20007810000 */
[----:B------:R-:W0:Y:S03]  /*17350*/  S2R R231, SR_TID.X ;  /* 0x0000000000e77919 */ /* 0x000e260000002100 */
[----:B------:R-:W-:-:S04]  /*17360*/  FMNMX.FTZ R8, R170, R8, !PT ;  /* 0x00000008aa087209 */ /* 0x000fc80007810000 */
[----:B------:R-:W-:-:S04]  /*17370*/  FMNMX.FTZ R8, R171, R8, !PT ;  /* 0x00000008ab087209 */ /* 0x000fc80007810000 */
[----:B------:R-:W-:-:S04]  /*17380*/  FMNMX.FTZ R8, R174, R8, !PT ;  /* 0x00000008ae087209 */ /* 0x000fc80007810000 */
[----:B------:R-:W-:-:S04]  /*17390*/  FMNMX.FTZ R8, R175, R8, !PT ;  /* 0x00000008af087209 */ /* 0x000fc80007810000 */
[----:B------:R-:W-:-:S04]  /*173a0*/  FMNMX.FTZ R8, R178, R8, !PT ;  /* 0x00000008b2087209 */ /* 0x000fc80007810000 */
[----:B------:R-:W-:-:S04]  /*173b0*/  FMNMX.FTZ R8, R179, R8, !PT ;  /* 0x00000008b3087209 */ /* 0x000fc80007810000 */
[----:B------:R-:W-:-:S04]  /*173c0*/  FMNMX.FTZ R8, R182, R8, !PT ;  /* 0x00000008b6087209 */ /* 0x000fc80007810000 */
[----:B------:R-:W-:Y:S02]  /*173d0*/  FMNMX.FTZ R8, R183, R8, !PT ;  /* 0x00000008b7087209 */ /* 0x000fe40007810000 */
[----:B0-----:R-:W-:Y:S02]  /*173e0*/  SHF.R.U32.HI R231, RZ, 0x7, R231 ;  /* 0x00000007ffe77819 */ /* 0x001fe400000116e7 */
        /* <DEDUP_REMOVED lines=18> */
[----:B------:R-:W-:Y:S02]  /*17510*/  WARPGROUP.DEPBAR.LE gsb0, 0x0 ;  /* 0x00008000000079c5 */ /* 0x000fe40000010000 */
[----:B------:R-:W-:-:S06]  /*17520*/  WARPGROUP.ARRIVE ;  /* 0x00000000000079c5 */ /* 0x000fcc0000000000 */
[----:B------:R-:W-:Y:S01]  /*17530*/  QGMMA.64x256x32.F32.E4M3.E4M3 R24, R220, gdesc[UR4], R24, gsb0 ;  /* 0x03e00004dc187df3 */ /* 0x000fe20008000818 */
[----:B------:R-:W-:Y:S02]  /*17540*/  R2UR UR7, R7 ;  /* 0x00000000070772ca */ /* 0x000fe400000e0000 */
[----:B------:R-:W0:Y:S01]  /*17550*/  SHFL.BFLY PT, R7, R3, 0x1, 0x1f ;  /* 0x0c201f0003077f89 */ /* 0x000e2200000e0000 */
[----:B------:R-:W-:-:S03]  /*17560*/  R2UR UR6, R6 ;  /* 0x00000000060672ca */ /* 0x000fc600000e0000 */
[----:B------:R-:W1:Y:S01]  /*17570*/  SHFL.BFLY PT, R6, R9, 0x1, 0x1f ;  /* 0x0c201f0009067f89 */ /* 0x000e6200000e0000 */
[----:B0-----:R-:W-:Y:S02]  /*17580*/  FMNMX.FTZ R3, R3, R7, !PT ;  /* 0x0000000703037209 */ /* 0x001fe40007810000 */
[----:B-1----:R-:W-:-:S03]  /*17590*/  FMNMX.FTZ R6, R9, R6, !PT ;  /* 0x0000000609067209 */ /* 0x002fc60007810000 */
[----:B------:R-:W-:Y:S01]  /*175a0*/  FFMA.FTZ R15, R2, R3, -8 ;  /* 0xc1000000020f7423 */ /* 0x000fe20000010003 */
[----:B------:R-:W-:-:S01]  /*175b0*/  FADD.FTZ R7, -R3, R4 ;  /* 0x0000000403077221 */ /* 0x000fc20000010100 */
[----:B------:R-:W-:Y:S02]  /*175c0*/  FADD.FTZ R4, -R6, R14 ;  /* 0x0000000e06047221 */ /* 0x000fe40000010100 */
[----:B------:R-:W-:-:S01]  /*175d0*/  FFMA.FTZ R14, R2, R156, -R15 ;  /* 0x0000009c020e7223 */ /* 0x000fc2000001080f */
[C-C-:B------:R-:W-:Y:S01]  /*175e0*/  FFMA.FTZ R156, R2.reuse, R165, -R15.reuse ;  /* 0x000000a5029c7223 */ /* 0x140fe2000001080f */
[----:B------:R-:W-:-:S01]  /*175f0*/  FFMA.FTZ R165, R2, R176, -R15 ;  /* 0x000000b002a57223 */ /* 0x000fc2000001080f */
[C-C-:B------:R-:W-:Y:S01]  /*17600*/  FFMA.FTZ R176, R2.reuse, R185, -R15.reuse ;  /* 0x000000b902b07223 */ /* 0x140fe2000001080f */
[----:B------:R-:W-:-:S01]  /*17610*/  FFMA.FTZ R185, R2, R196, -R15 ;  /* 0x000000c402b97223 */ /* 0x000fc2000001080f */
[C---:B------:R-:W-:Y:S01]  /*17620*/  FFMA.FTZ R196, R2.reuse, R205, -R15 ;  /* 0x000000cd02c47223 */ /* 0x040fe2000001080f */
[----:B------:R-:W-:-:S01]  /*17630*/  FFMA.FTZ R205, R2, R6, -8 ;  /* 0xc100000002cd7423 */ /* 0x000fc20000010006 */
[C---:B------:R-:W-:Y:S01]  /*17640*/  FMUL.FTZ R7, R2.reuse, R7 ;  /* 0x0000000702077220 */ /* 0x040fe20000410000 */
[C---:B------:R-:W-:Y:S01]  /*17650*/  FMUL.FTZ R4, R2.reuse, R4 ;  /* 0x0000000402047220 */ /* 0x040fe20000410000 */
[C---:B------:R-:W-:Y:S01]  /*17660*/  FFMA.FTZ R8, R2.reuse, R152, -R15 ;  /* 0x0000009802087223 */ /* 0x040fe2000001080f */
[----:B------:R-:W-:-:S01]  /*17670*/  FFMA.FTZ R154, R2, R154, -R205 ;  /* 0x0000009a029a7223 */ /* 0x000fc200000108cd */
[C---:B------:R-:W-:Y:S01]  /*17680*/  FFMA.FTZ R9, R2.reuse, R153, -R15 ;  /* 0x0000009902097223 */ /* 0x040fe2000001080f */
[----:B------:R-:W-:-:S01]  /*17690*/  FFMA.FTZ R155, R2, R155, -R205 ;  /* 0x0000009b029b7223 */ /* 0x000fc200000108cd */
[----:B------:R-:W-:Y:S01]  /*176a0*/  MUFU.EX2 R7, R7 ;  /* 0x0000000700077308 */ /* 0x000fe20000000800 */
[----:B------:R-:W-:-:S01]  /*176b0*/  FFMA.FTZ R158, R2, R158, -R205 ;  /* 0x0000009e029e7223 */ /* 0x000fc200000108cd */
[C---:B------:R-:W-:Y:S01]  /*176c0*/  FFMA.FTZ R20, R2.reuse, R157, -R15 ;  /* 0x0000009d02147223 */ /* 0x040fe2000001080f */
[----:B------:R-:W-:-:S01]  /*176d0*/  FFMA.FTZ R159, R2, R159, -R205 ;  /* 0x0000009f029f7223 */ /* 0x000fc200000108cd */
[C---:B------:R-:W-:Y:S01]  /*176e0*/  FFMA.FTZ R21, R2.reuse, R160, -R15 ;  /* 0x000000a002157223 */ /* 0x040fe2000001080f */
[----:B------:R-:W-:-:S01]  /*176f0*/  FFMA.FTZ R162, R2, R162, -R205 ;  /* 0x000000a202a27223 */ /* 0x000fc200000108cd */
[C---:B------:R-:W-:Y:S01]  /*17700*/  FFMA.FTZ R152, R2.reuse, R161, -R15 ;  /* 0x000000a102987223 */ /* 0x040fe2000001080f */
[----:B------:R-:W-:-:S01]  /*17710*/  FFMA.FTZ R163, R2, R163, -R205 ;  /* 0x000000a302a37223 */ /* 0x000fc200000108cd */
[----:B------:R-:W-:Y:S01]  /*17720*/  MUFU.EX2 R4, R4 ;  /* 0x0000000400047308 */ /* 0x000fe20000000800 */
[----:B------:R-:W-:-:S01]  /*17730*/  FFMA.FTZ R153, R2, R164, -R15 ;  /* 0x000000a402997223 */ /* 0x000fc2000001080f */
[C-C-:B------:R-:W-:Y:S01]  /*17740*/  FFMA.FTZ R166, R2.reuse, R166, -R205.reuse ;  /* 0x000000a602a67223 */ /* 0x140fe200000108cd */
[----:B------:R-:W-:-:S01]  /*17750*/  FFMA.FTZ R167, R2, R167, -R205 ;  /* 0x000000a702a77223 */ /* 0x000fc200000108cd */
[C---:B------:R-:W-:Y:S01]  /*17760*/  FFMA.FTZ R157, R2.reuse, R168, -R15 ;  /* 0x000000a8029d7223 */ /* 0x040fe2000001080f */
[----:B------:R-:W-:-:S01]  /*17770*/  FFMA.FTZ R170, R2, R170, -R205 ;  /* 0x000000aa02aa7223 */ /* 0x000fc200000108cd */
[C---:B------:R-:W-:Y:S01]  /*17780*/  FFMA.FTZ R160, R2.reuse, R169, -R15 ;  /* 0x000000a902a07223 */ /* 0x040fe2000001080f */
[----:B------:R-:W-:-:S01]  /*17790*/  FFMA.FTZ R171, R2, R171, -R205 ;  /* 0x000000ab02ab7223 */ /* 0x000fc200000108cd */
[----:B------:R-:W0:Y:S01]  /*177a0*/  MUFU.EX2 R8, R8 ;  /* 0x0000000800087308 */ /* 0x000e220000000800 */
[----:B------:R-:W-:-:S01]  /*177b0*/  FFMA.FTZ R161, R2, R172, -R15 ;  /* 0x000000ac02a17223 */ /* 0x000fc2000001080f */
[C---:B------:R-:W-:Y:S01]  /*177c0*/  FFMA.FTZ R174, R2.reuse, R174, -R205 ;  /* 0x000000ae02ae7223 */ /* 0x040fe200000108cd */
[----:B------:R-:W-:-:S01]  /*177d0*/  FFMA.FTZ R164, R2, R173, -R15 ;  /* 0x000000ad02a47223 */ /* 0x000fc2000001080f */
[C-C-:B------:R-:W-:Y:S01]  /*177e0*/  FFMA.FTZ R175, R2.reuse, R175, -R205.reuse ;  /* 0x000000af02af7223 */ /* 0x140fe200000108cd */
[----:B------:R-:W-:-:S01]  /*177f0*/  FFMA.FTZ R178, R2, R178, -R205 ;  /* 0x000000b202b27223 */ /* 0x000fc200000108cd */
[C---:B------:R-:W-:Y:S01]  /*17800*/  FFMA.FTZ R168, R2.reuse, R177, -R15 ;  /* 0x000000b102a87223 */ /* 0x040fe2000001080f */
[----:B------:R-:W-:-:S01]  /*17810*/  FFMA.FTZ R179, R2, R179, -R205 ;  /* 0x000000b302b37223 */ /* 0x000fc200000108cd */
[----:B------:R-:W1:Y:S01]  /*17820*/  MUFU.EX2 R154, R154 ;  /* 0x0000009a009a7308 */ /* 0x000e620000000800 */
[----:B------:R-:W-:-:S01]  /*17830*/  FFMA.FTZ R169, R2, R180, -R15 ;  /* 0x000000b402a97223 */ /* 0x000fc2000001080f */
[C---:B------:R-:W-:Y:S01]  /*17840*/  FFMA.FTZ R182, R2.reuse, R182, -R205 ;  /* 0x000000b602b67223 */ /* 0x040fe200000108cd */
[----:B------:R-:W-:-:S01]  /*17850*/  FFMA.FTZ R172, R2, R181, -R15 ;  /* 0x000000b502ac7223 */ /* 0x000fc2000001080f */
[C---:B------:R-:W-:Y:S01]  /*17860*/  FFMA.FTZ R183, R2.reuse, R183, -R205 ;  /* 0x000000b702b77223 */ /* 0x040fe200000108cd */
[----:B------:R-:W-:-:S01]  /*17870*/  FFMA.FTZ R173, R2, R184, -R15 ;  /* 0x000000b802ad7223 */ /* 0x000fc2000001080f */
[C-C-:B------:R-:W-:Y:S01]  /*17880*/  FFMA.FTZ R186, R2.reuse, R186, -R205.reuse ;  /* 0x000000ba02ba7223 */ /* 0x140fe200000108cd */
[----:B------:R-:W-:-:S01]  /*17890*/  FFMA.FTZ R187, R2, R187, -R205 ;  /* 0x000000bb02bb7223 */ /* 0x000fc200000108cd */
[----:B------:R-:W2:Y:S01]  /*178a0*/  MUFU.EX2 R9, R9 ;  /* 0x0000000900097308 */ /* 0x000ea20000000800 */
[----:B0-----:R-:W-:-:S01]  /*178b0*/  FFMA.FTZ R5, R7, R5, R8 ;  /* 0x0000000507057223 */ /* 0x001fc20000010008 */
[C---:B------:R-:W-:Y:S01]  /*178c0*/  FFMA.FTZ R177, R2.reuse, R188, -R15 ;  /* 0x000000bc02b17223 */ /* 0x040fe2000001080f */
[----:B------:R-:W-:-:S01]  /*178d0*/  FFMA.FTZ R190, R2, R190, -R205 ;  /* 0x000000be02be7223 */ /* 0x000fc200000108cd */
[C---:B------:R-:W-:Y:S01]  /*178e0*/  FFMA.FTZ R180, R2.reuse, R189, -R15 ;  /* 0x000000bd02b47223 */ /* 0x040fe2000001080f */
[----:B------:R-:W-:-:S01]  /*178f0*/  FFMA.FTZ R191, R2, R191, -R205 ;  /* 0x000000bf02bf7223 */ /* 0x000fc200000108cd */
[C---:B------:R-:W-:Y:S01]  /*17900*/  FFMA.FTZ R181, R2.reuse, R192, -R15 ;  /* 0x000000c002b57223 */ /* 0x040fe2000001080f */
[----:B------:R-:W-:-:S01]  /*17910*/  FFMA.FTZ R194, R2, R194, -R205 ;  /* 0x000000c202c27223 */ /* 0x000fc200000108cd */
[----:B------:R-:W0:Y:S01]  /*17920*/  MUFU.EX2 R155, R155 ;  /* 0x0000009b009b7308 */ /* 0x000e220000000800 */
[----:B-1----:R-:W-:-:S01]  /*17930*/  FFMA.FTZ R10, R4, R10, R154 ;  /* 0x0000000a040a7223 */ /* 0x002fc2000001009a */
[C---:B------:R-:W-:Y:S01]  /*17940*/  FFMA.FTZ R184, R2.reuse, R193, -R15 ;  /* 0x000000c102b87223 */ /* 0x040fe2000001080f */
[----:B------:R-:W-:-:S01]  /*17950*/  FFMA.FTZ R195, R2, R195, -R205 ;  /* 0x000000c302c37223 */ /* 0x000fc200000108cd */
[C---:B------:R-:W-:Y:S01]  /*17960*/  FFMA.FTZ R198, R2.reuse, R198, -R205 ;  /* 0x000000c602c67223 */ /* 0x040fe200000108cd */
[----:B------:R-:W-:-:S01]  /*17970*/  FFMA.FTZ R188, R2, R197, -R15 ;  /* 0x000000c502bc7223 */ /* 0x000fc2000001080f */
[C---:B------:R-:W-:Y:S01]  /*17980*/  FFMA.FTZ R199, R2.reuse, R199, -R205 ;  /* 0x000000c702c77223 */ /* 0x040fe200000108cd */
[----:B------:R-:W-:-:S01]  /*17990*/  FFMA.FTZ R189, R2, R200, -R15 ;  /* 0x000000c802bd7223 */ /* 0x000fc2000001080f */
[----:B------:R-:W1:Y:S01]  /*179a0*/  MUFU.EX2 R14, R14 ;  /* 0x0000000e000e7308 */ /* 0x000e620000000800 */
[----:B--2---:R-:W-:-:S01]  /*179b0*/  FADD.FTZ R5, R9, R5 ;  /* 0x0000000509057221 */ /* 0x004fc20000010000 */
[C---:B------:R-:W-:Y:S01]  /*179c0*/  FFMA.FTZ R202, R2.reuse, R202, -R205 ;  /* 0x000000ca02ca7223 */ /* 0x040fe200000108cd */
[----:B------:R-:W-:-:S01]  /*179d0*/  FFMA.FTZ R192, R2, R201, -R15 ;  /* 0x000000c902c07223 */ /* 0x000fc2000001080f */
[C---:B------:R-:W-:Y:S01]  /*179e0*/  FFMA.FTZ R203, R2.reuse, R203, -R205 ;  /* 0x000000cb02cb7223 */ /* 0x040fe200000108cd */
[----:B------:R-:W-:-:S01]  /*179f0*/  FFMA.FTZ R193, R2, R204, -R15 ;  /* 0x000000cc02c17223 */ /* 0x000fc2000001080f */
[C-C-:B------:R-:W-:Y:S01]  /*17a00*/  FFMA.FTZ R206, R2.reuse, R206, -R205.reuse ;  /* 0x000000ce02ce7223 */ /* 0x140fe200000108cd */
[----:B------:R-:W-:-:S01]  /*17a10*/  FFMA.FTZ R207, R2, R207, -R205 ;  /* 0x000000cf02cf7223 */ /* 0x000fc200000108cd */
[----:B------:R-:W2:Y:S01]  /*17a20*/  MUFU.EX2 R158, R158 ;  /* 0x0000009e009e7308 */ /* 0x000ea20000000800 */
[----:B0-----:R-:W-:-:S01]  /*17a30*/  FADD.FTZ R10, R155, R10 ;  /* 0x0000000a9b0a7221 */ /* 0x001fc20000010000 */
[C---:B------:R-:W-:Y:S01]  /*17a40*/  FFMA.FTZ R197, R2.reuse, R208, -R15 ;  /* 0x000000d002c57223 */ /* 0x040fe2000001080f */
[----:B------:R-:W-:-:S01]  /*17a50*/  FFMA.FTZ R210, R2, R210, -R205 ;  /* 0x000000d202d27223 */ /* 0x000fc200000108cd */
[C---:B------:R-:W-:Y:S01]  /*17a60*/  FFMA.FTZ R200, R2.reuse, R209, -R15 ;  /* 0x000000d102c87223 */ /* 0x040fe2000001080f */
[----:B------:R-:W-:-:S01]  /*17a70*/  FFMA.FTZ R211, R2, R211, -R205 ;  /* 0x000000d302d37223 */ /* 0x000fc200000108cd */
[C---:B------:R-:W-:Y:S01]  /*17a80*/  FFMA.FTZ R201, R2.reuse, R212, -R15 ;  /* 0x000000d402c97223 */ /* 0x040fe2000001080f */
[----:B------:R-:W-:-:S01]  /*17a90*/  FFMA.FTZ R214, R2, R214, -R205 ;  /* 0x000000d602d67223 */ /* 0x000fc200000108cd */
[----:B------:R-:W0:Y:S01]  /*17aa0*/  MUFU.EX2 R20, R20 ;  /* 0x0000001400147308 */ /* 0x000e220000000800 */
[----:B-1----:R-:W-:-:S01]  /*17ab0*/  FADD.FTZ R5, R14, R5 ;  /* 0x000000050e057221 */ /* 0x002fc20000010000 */
[C---:B------:R-:W-:Y:S01]  /*17ac0*/  FFMA.FTZ R15, R2.reuse, R213, -R15 ;  /* 0x000000d5020f7223 */ /* 0x040fe2000001080f */
[----:B------:R-:W-:-:S01]  /*17ad0*/  FFMA.FTZ R205, R2, R215, -R205 ;  /* 0x000000d702cd7223 */ /* 0x000fc200000108cd */
[----:B------:R-:W-:Y:S01]  /*17ae0*/  @!P1 IMAD R204, R13, 0x8, R22 ;  /* 0x000000080dcc9824 */ /* 0x000fe200078e0216 */
[----:B------:R-:W-:-:S03]  /*17af0*/  IADD3 R208, -R231, 0xb, RZ ;  /* 0x0000000be7d07810 */ /* 0x000fc60007ffe1ff */
[----:B------:R-:W1:Y:S01]  /*17b00*/  MUFU.EX2 R159, R159 ;  /* 0x0000009f009f7308 */ /* 0x000e620000000800 */
[----:B--2---:R-:W-:-:S01]  /*17b10*/  FADD.FTZ R10, R158, R10 ;  /* 0x0000000a9e0a7221 */ /* 0x004fc20000010000 */
[----:B------:R-:W-:-:S04]  /*17b20*/  @!P1 IADD3 R204, R204, 0x38840, RZ ;  /* 0x00038840cccc9810 */ /* 0x000fc80007ffe0ff */
[----:B------:R-:W-:Y:S02]  /*17b30*/  @!P1 PRMT R204, RZ, 0x654, R204 ;  /* 0x00000654ffcc9816 */ /* 0x000fe400000000cc */
        /* <DEDUP_REMOVED lines=36> */
[----:B------:R-:W-:Y:S02]  /*17d80*/  WARPGROUP.DEPBAR.LE gsb0, 0x0 ;  /* 0x00008000000079c5 */ /* 0x000fe40000010000 */
[----:B------:R-:W-:-:S04]  /*17d90*/  WARPGROUP.ARRIVE ;  /* 0x00000000000079c5 */ /* 0x000fc80000000000 */
[----:B------:R-:W2:Y:S01]  /*17da0*/  MUFU.EX2 R168, R168 ;  /* 0x000000a800a87308 */ /* 0x000ea20000000800 */
[----:B0-----:R-:W-:-:S01]  /*17db0*/  FADD.FTZ R5, R165, R5 ;  /* 0x00000005a5057221 */ /* 0x001fc20000010000 */
[----:B------:R-:W-:Y:S06]  /*17dc0*/  QGMMA.64x256x32.F32.E4M3.E4M3 R24, R216, gdesc[UR4], R24, gsb0 ;  /* 0x03e00004d8187df3 */ /* 0x000fec0008000818 */
        /* <DEDUP_REMOVED lines=68> */
[----:B------:R-:W-:Y:S02]  /*18210*/  WARPGROUP.DEPBAR.LE gsb0, 0x0 ;  /* 0x00008000000079c5 */ /* 0x000fe40000010000 */
[----:B------:R1:W-:Y:S06]  /*18220*/  BAR.ARV R208, 0x100 ;  /* 0x000400d00000751d */ /* 0x0003ec0000002000 */
[----:B------:R-:W3:Y:S01]  /*18230*/  MUFU.EX2 R214, R214 ;  /* 0x000000d600d67308 */ /* 0x000ee20000000800 */
[----:B--2---:R-:W-:-:S01]  /*18240*/  FADD.FTZ R10, R211, R10 ;  /* 0x0000000ad30a7221 */ /* 0x004fc20000010000 */
[----:B------:R1:W-:Y:S01]  /*18250*/  @!P1 SYNCS.ARRIVE.TRANS64.RED.A1T0 RZ, [R204+URZ], RZ ;  /* 0x000000ffccff99a7 */ /* 0x0003e2000810043f */
[----:B0-----:R-:W-:-:S05]  /*18260*/  FADD.FTZ R5, R201, R5 ;  /* 0x00000005c9057221 */ /* 0x001fca0000010000 */
[----:B------:R-:W0:Y:S08]  /*18270*/  MUFU.EX2 R15, R15 ;  /* 0x0000000f000f7308 */ /* 0x000e300000000800 */
[----:B------:R-:W2:Y:S01]  /*18280*/  MUFU.EX2 R205, R205 ;  /* 0x000000cd00cd7308 */ /* 0x000ea20000000800 */
[----:B---3--:R-:W-:-:S01]  /*18290*/  FADD.FTZ R10, R214, R10 ;  /* 0x0000000ad60a7221 */ /* 0x008fc20000010000 */
[----:B0-----:R-:W-:-:S03]  /*182a0*/  FADD.FTZ R5, R15, R5 ;  /* 0x000000050f057221 */ /* 0x001fc60000010000 */
[----:B--2---:R-:W-:Y:S01]  /*182b0*/  FADD.FTZ R10, R205, R10 ;  /* 0x0000000acd0a7221 */ /* 0x004fe20000010000 */
[----:B-1----:R-:W-:Y:S06]  /*182c0*/  @!P0 BRA `(.L_x_493) ;  /* 0x0000000000048947 */ /* 0x002fec0003800000 */
[----:B------:R-:W-:Y:S01]  /*182d0*/  BPT.TRAP 0x1 ;  /* 0x000000040000795c */ /* 0x000fe20000300000 */
.L_x_493:
[----:B------:R-:W-:Y:S01]  /*182e0*/  IMAD R12, R12, 0x8, R22 ;  /* 0x000000080c0c7824 */ /* 0x000fe200078e0216 */
[----:B------:R-:W-:Y:S01]  /*182f0*/  ISETP.GT.AND P1, PT, R11, RZ, PT ;  /* 0x000000ff0b00720c */ /* 0x000fe20003f24270 */
[----:B------:R-:W-:Y:S01]  /*18300*/  IMAD.U32 R204, RZ, RZ, UR44 ;  /* 0x0000002cffcc7e24 */ /* 0x000fe2000f8e00ff */
[----:B------:R-:W-:Y:S01]  /*18310*/  F2FP.SATFINITE.E4M3.F32.PACK_AB_MERGE_C R14, R20, R14, RZ ;  /* 0x0000000e140e723e */ /* 0x000fe200048070ff */
[----:B------:R-:W-:Y:S01]  /*18320*/  VIADD R12, R12, 0x38860 ;  /* 0x000388600c0c7836 */ /* 0x000fe20000000000 */
[----:B------:R-:W-:Y:S01]  /*18330*/  F2FP.SATFINITE.E4M3.F32.PACK_AB_MERGE_C R158, R159, R158, RZ ;  /* 0x0000009e9f9e723e */ /* 0x000fe200048070ff */
[-C--:B------:R-:W-:Y:S01]  /*18340*/  FMUL.FTZ R24, R24, R7.reuse ;  /* 0x0000000718187220 */ /* 0x080fe20000410000 */
[----:B------:R-:W-:Y:S01]  /*18350*/  F2FP.SATFINITE.E4M3.F32.PACK_AB_MERGE_C R8, R9, R8, R14 ;  /* 0x000000080908723e */ /* 0x000fe2000480700e */
[-C--:B------:R-:W-:Y:S01]  /*18360*/  FMUL.FTZ R25, R25, R7.reuse ;  /* 0x0000000719197220 */ /* 0x080fe20000410000 */
[----:B------:R-:W-:Y:S01]  /*18370*/  PRMT R12, R204, 0x654, R12 ;  /* 0x00000654cc0c7816 */ /* 0x000fe2000000000c */
[----:B------:R-:W-:Y:S01]  /*18380*/  FMUL.FTZ R28, R28, R7 ;  /* 0x000000071c1c7220 */ /* 0x000fe20000410000 */
[----:B------:R-:W-:Y:S01]  /*18390*/  F2FP.SATFINITE.E4M3.F32.PACK_AB_MERGE_C R153, R156, R153, RZ ;  /* 0x000000999c99723e */ /* 0x000fe200048070ff */
[----:B------:R-:W-:Y:S01]  /*183a0*/  FMUL.FTZ R29, R29, R7 ;  /* 0x000000071d1d7220 */ /* 0x000fe20000410000 */
[----:B------:R-:W-:Y:S01]  /*183b0*/  F2FP.SATFINITE.E4M3.F32.PACK_AB_MERGE_C R166, R167, R166, RZ ;  /* 0x000000a6a7a6723e */ /* 0x000fe200048070ff */
[----:B------:R0:W-:Y:S01]  /*183c0*/  SYNCS.ARRIVE.TRANS64.RED.A1T0 RZ, [R12+URZ], RZ ;  /* 0x000000ff0cff79a7 */ /* 0x0001e2000810043f */
[----:B------:R-:W-:Y:S01]  /*183d0*/  F2FP.SATFINITE.E4M3.F32.PACK_AB_MERGE_C R161, R164, R161, RZ ;  /* 0x000000a1a4a1723e */ /* 0x000fe200048070ff */
[-C--:B------:R-:W-:Y:S01]  /*183e0*/  FMUL.FTZ R32, R32, R7.reuse ;  /* 0x0000000720207220 */ /* 0x080fe20000410000 */
[----:B------:R-:W-:Y:S01]  /*183f0*/  F2FP.SATFINITE.E4M3.F32.PACK_AB_MERGE_C R174, R175, R174, RZ ;  /* 0x000000aeafae723e */ /* 0x000fe200048070ff */
[----:B------:R-:W-:Y:S01]  /*18400*/  FMUL.FTZ R33, R33, R7 ;  /* 0x0000000721217220 */ /* 0x000fe20000410000 */
        /* <DEDUP_REMOVED lines=151> */
[----:B------:R-:W-:Y:S02]  /*18d80*/  IADD3 R11, R11, -0x1, RZ ;  /* 0xffffffff0b0b7810 */ /* 0x000fe40007ffe0ff */
[----:B0-----:R-:W-:Y:S01]  /*18d90*/  MOV R12, R13 ;  /* 0x0000000d000c7202 */ /* 0x001fe20000000f00 */
[----:B------:R-:W-:Y:S06]  /*18da0*/  @P1 BRA `(.L_x_494) ;  /* 0xffffffd800e41947 */ /* 0x000fec000383ffff */
[----:B------:R-:W-:-:S07]  /*18db0*/  IMAD.MOV.U32 R152, RZ, RZ, R13 ;  /* 0x000000ffff987224 */ /* 0x000fce00078e000d */
.L_x_483:
[----:B------:R-:W-:Y:S05]  /*18dc0*/  WARPSYNC.ALL ;  /* 0x0000000000007948 */ /* 0x000fea0003800000 */
[----:B------:R-:W-:Y:S06]  /*18dd0*/  BAR.ARV 0x8, 0x180 ;  /* 0x0206000000007b1d */ /* 0x000fec0000002000 */
[----:B------:R-:W-:Y:S05]  /*18de0*/  @!P0 BRA `(.L_x_495) ;  /* 0x0000000000048947 */ /* 0x000fea0003800000 */
[----:B------:R-:W-:Y:S01]  /*18df0*/  BPT.TRAP 0x1 ;  /* 0x000000040000795c */ /* 0x000fe20000300000 */
.L_x_495:
[----:B------:R-:W-:Y:S01]  /*18e00*/  IMAD R4, R152, 0x8, R22 ;  /* 0x0000000898047824 */ /* 0x000fe200078e0216 */
[----:B------:R-:W-:-:S04]  /*18e10*/  SHF.L.U32 R7, R235, 0x1f, RZ ;  /* 0x0000001feb077819 */ /* 0x000fc800000006ff */
[----:B------:R0:W1:Y:S01]  /*18e20*/  SYNCS.PHASECHK.TRANS64.TRYWAIT P1, [R4+URZ+0x38850], R7 ;  /* 0x03885007040075a7 */ /* 0x000062000802017f */
[----:B------:R-:W-:Y:S05]  /*18e30*/  @!P0 BRA `(.L_x_496) ;  /* 0x0000000000048947 */ /* 0x000fea0003800000 */
[----:B------:R-:W-:Y:S01]  /*18e40*/  BPT.TRAP 0x1 ;  /* 0x000000040000795c */ /* 0x000fe20000300000 */
.L_x_496:
[----:B------:R-:W-:-:S04]  /*18e50*/  IADD3 R22, R22, 0x400, RZ ;  /* 0x0000040016167810 */ /* 0x000fc80007ffe0ff */
[----:B------:R-:W-:-:S04]  /*18e60*/  SHF.R.U32.HI R22, RZ, 0x4, R22 ;  /* 0x00000004ff167819 */ /* 0x000fc80000011616 */
[----:B------:R-:W-:-:S04]  /*18e70*/  LOP3.LUT R22, R22, 0x3fff, RZ, 0xc0, !PT ;  /* 0x00003fff16167812 */ /* 0x000fc800078ec0ff */
[----:B------:R-:W-:Y:S01]  /*18e80*/  LOP3.LUT R9, R22, 0x10000, RZ, 0xfc, !PT ;  /* 0x0001000016097812 */ /* 0x000fe200078efcff */
[----:B-1----:R-:W-:Y:S06]  /*18e90*/  @P1 BRA `(.L_x_497) ;  /* 0x0000000000081947 */ /* 0x002fec0003800000 */
[----:B------:R-:W1:Y:S02]  /*18ea0*/  SYNCS.PHASECHK.TRANS64.TRYWAIT P1, [R4+URZ+0x38850], R7 ;  /* 0x03885007040075a7 */ /* 0x000e64000802017f */
[----:B-1----:R-:W-:Y:S05]  /*18eb0*/  @!P1 BRA `(.L_x_498) ;  /* 0x000000c000909947 */ /* 0x002fea0003800000 */
.L_x_497:
[----:B------:R-:W-:Y:S01]  /*18ec0*/  IMAD R8, R152, 0x800, R9 ;  /* 0x0000080098087824 */ /* 0x000fe200078e0209 */
[----:B------:R-:W2:Y:S01]  /*18ed0*/  LDL R0, [R1+0x3c] ;  /* 0x00003c0001007983 */ /* 0x000ea20000100800 */
[----:B------:R-:W-:Y:S01]  /*18ee0*/  IMAD.MOV.U32 R9, RZ, RZ, 0x40000040 ;  /* 0x40000040ff097424 */ /* 0x000fe200078e00ff */
[----:B------:R-:W-:Y:S05]  /*18ef0*/  WARPSYNC.ALL ;  /* 0x0000000000007948 */ /* 0x000fea0003800000 */
[C---:B------:R-:W-:Y:S01]  /*18f00*/  R2UR UR6, R8.reuse ;  /* 0x00000000080672ca */ /* 0x040fe200000e0000 */
[----:B------:R-:W0:Y:S01]  /*18f10*/  LDL R22, [R1+0x1c] ;  /* 0x00001c0001167983 */ /* 0x000e220000100800 */
[----:B------:R-:W-:Y:S01]  /*18f20*/  R2UR UR7, R9 ;  /* 0x00000000090772ca */ /* 0x000fe200000e0000 */
[----:B------:R-:W-:Y:S01]  /*18f30*/  WARPGROUP.ARRIVE ;  /* 0x00000000000079c5 */ /* 0x000fe20000000000 */
[C---:B------:R-:W-:Y:S01]  /*18f40*/  VIADD R12, R8.reuse, 0x2 ;  /* 0x00000002080c7836 */ /* 0x040fe20000000000 */
[----:B------:R-:W3:Y:S01]  /*18f50*/  LDL.LU R11, [R1+0x8] ;  /* 0x00000800010b7983 */ /* 0x000ee20000300800 */
[----:B------:R-:W-:Y:S01]  /*18f60*/  MOV R13, 0x40000040 ;  /* 0x40000040000d7802 */ /* 0x000fe20000000f00 */
[----:B------:R-:W-:Y:S01]  /*18f70*/  ULDC.64 UR4, c[0x0][0x9a0] ;  /* 0x0002680000047ab9 */ /* 0x000fe20000000a00 */
[----:B------:R-:W-:Y:S01]  /*18f80*/  VIADD R20, R8, 0x4 ;  /* 0x0000000408147836 */ /* 0x000fe20000000000 */
[----:B------:R-:W-:Y:S01]  /*18f90*/  ISETP.NE.U32.AND P1, PT, RZ, UR4, PT ;  /* 0x00000004ff007c0c */ /* 0x000fe2000bf25070 */
[----:B------:R-:W-:-:S03]  /*18fa0*/  IMAD.MOV.U32 R21, RZ, RZ, 0x40000040 ;  /* 0x40000040ff157424 */ /* 0x000fc600078e00ff */
[----:B------:R-:W-:Y:S02]  /*18fb0*/  ISETP.NE.AND.EX P1, PT, RZ, UR5, PT, P1 ;  /* 0x00000005ff007c0c */ /* 0x000fe4000bf25310 */
[----:B------:R-:W-:Y:S01]  /*18fc0*/  QGMMA.64x256x32.F32.E4M3.E4M3 R24, R228, gdesc[UR4], R24, gsb0 ;  /* 0x03e00004e4187df3 */ /* 0x000fe20008000818 */
[----:B------:R-:W-:Y:S02]  /*18fd0*/  R2UR UR6, R12 ;  /* 0x000000000c0672ca */ /* 0x000fe400000e0000 */
[----:B------:R-:W-:-:S08]  /*18fe0*/  R2UR UR7, R13 ;  /* 0x000000000d0772ca */ /* 0x000fd000000e0000 */
[----:B------:R-:W2:Y:S08]  /*18ff0*/  @P1 LDC.64 R14, c[0x0][0x9c8] ;  /* 0x00027200ff0e1b82 */ /* 0x000eb00000000a00 */
[----:B------:R-:W4:Y:S01]  /*19000*/  @P1 LDC.64 R12, c[0x0][0x9d0] ;  /* 0x00027400ff0c1b82 */ /* 0x000f220000000a00 */
[----:B------:R-:W-:Y:S02]  /*19010*/  WARPGROUP.DEPBAR.LE gsb0, 0x0 ;  /* 0x00008000000079c5 */ /* 0x000fe40000010000 */
[----:B------:R-:W-:-:S06]  /*19020*/  WARPGROUP.ARRIVE ;  /* 0x00000000000079c5 */ /* 0x000fcc0000000000 */
[----:B------:R-:W-:Y:S01]  /*19030*/  QGMMA.64x256x32.F32.E4M3.E4M3 R24, R224, gdesc[UR4], R24, gsb0 ;  /* 0x03e00004e0187df3 */ /* 0x000fe20008000818 */
[----:B------:R-:W-:Y:S01]  /*19040*/  R2UR UR6, R20 ;  /* 0x00000000140672ca */ /* 0x000fe200000e0000 */
[----:B--2---:R-:W-:Y:S01]  /*19050*/  @P1 IMAD R0, R0, R14, RZ ;  /* 0x0000000e00001224 */ /* 0x004fe200078e02ff */
[----:B------:R-:W-:-:S03]  /*19060*/  R2UR UR7, R21 ;  /* 0x00000000150772ca */ /* 0x000fc600000e0000 */
[C---:B01----:R-:W-:Y:S02]  /*19070*/  @P1 IMAD R7, R22.reuse, R15, R0 ;  /* 0x0000000f16071224 */ /* 0x043fe400078e0200 */
[----:B------:R-:W-:Y:S01]  /*19080*/  @P1 IMAD.WIDE.U32 R14, R22, R14, RZ ;  /* 0x0000000e160e1225 */ /* 0x000fe200078e00ff */
[----:B---3--:R-:W-:-:S03]  /*19090*/  @P1 SHF.R.S32.HI R9, RZ, 0x1f, R11 ;  /* 0x0000001fff091819 */ /* 0x008fc6000001140b */
[----:B------:R-:W-:Y:S02]  /*190a0*/  @P1 IMAD.IADD R15, R15, 0x1, R7 ;  /* 0x000000010f0f1824 */ /* 0x000fe400078e0207 */
[----:B----4-:R-:W-:-:S04]  /*190b0*/  @P1 IMAD R0, R9, R12, RZ ;  /* 0x0000000c09001224 */ /* 0x010fc800078e02ff */
[C---:B------:R-:W-:Y:S02]  /*190c0*/  @P1 IMAD R7, R11.reuse, R13, R0 ;  /* 0x0000000d0b071224 */ /* 0x040fe400078e0200 */
[----:B------:R-:W-:-:S05]  /*190d0*/  @P1 IMAD.WIDE.U32 R12, R11, R12, R14 ;  /* 0x0000000c0b0c1225 */ /* 0x000fca00078e000e */
[----:B------:R-:W-:Y:S02]  /*190e0*/  @P1 IADD3 R7, R13, R7, RZ ;  /* 0x000000070d071210 */ /* 0x000fe40007ffe0ff */
[----:B------:R-:W-:-:S04]  /*190f0*/  @P1 LEA R14, P2, R12, UR4, 0x2 ;  /* 0x000000040c0e1c11 */ /* 0x000fc8000f8410ff */
[----:B------:R-:W-:Y:S01]  /*19100*/  @P1 LEA.HI.X R15, R12, UR5, R7, 0x2, P2 ;  /* 0x000000050c0f1c11 */ /* 0x000fe200090f1407 */
[----:B------:R-:W-:-:S06]  /*19110*/  IMAD.MOV.U32 R7, RZ, RZ, 0x3f800000 ;  /* 0x3f800000ff077424 */ /* 0x000fcc00078e00ff */
[----:B------:R0:W2:Y:S01]  /*19120*/  @P1 LDG.E R7, desc[UR42][R14.64] ;  /* 0x0000002a0e071981 */ /* 0x0000a2000c1e1900 */
[----:B------:R-:W-:Y:S02]  /*19130*/  VIADD R8, R8, 0x6 ;  /* 0x0000000608087836 */ /* 0x000fe40000000000 */
[----:B------:R-:W-:Y:S01]  /*19140*/  IMAD.MOV.U32 R9, RZ, RZ, 0x40000040 ;  /* 0x40000040ff097424 */ /* 0x000fe200078e00ff */
[----:B------:R-:W-:Y:S02]  /*19150*/  WARPGROUP.DEPBAR.LE gsb0, 0x0 ;  /* 0x00008000000079c5 */ /* 0x000fe40000010000 */
[----:B------:R-:W-:-:S06]  /*19160*/  WARPGROUP.ARRIVE ;  /* 0x00000000000079c5 */ /* 0x000fcc0000000000 */
[----:B------:R-:W-:Y:S01]  /*19170*/  QGMMA.64x256x32.F32.E4M3.E4M3 R24, R220, gdesc[UR4], R24, gsb0 ;  /* 0x03e00004dc187df3 */ /* 0x000fe20008000818 */
[----:B------:R-:W-:Y:S02]  /*19180*/  R2UR UR6, R8 ;  /* 0x00000000080672ca */ /* 0x000fe400000e0000 */
[----:B------:R-:W-:Y:S01]  /*19190*/  R2UR UR7, R9 ;  /* 0x00000000090772ca */ /* 0x000fe200000e0000 */
[----:B------:R-:W1:Y:S04]  /*191a0*/  SHFL.BFLY PT, R0, R5, 0x2, 0x1f ;  /* 0x0c401f0005007f89 */ /* 0x000e6800000e0000 */
[----:B------:R-:W3:Y:S01]  /*191b0*/  SHFL.BFLY PT, R11, R10, 0x2, 0x1f ;  /* 0x0c401f000a0b7f89 */ /* 0x000ee200000e0000 */
[----:B-1----:R-:W-:-:S01]  /*191c0*/  FADD.FTZ R0, R0, R5 ;  /* 0x0000000500007221 */ /* 0x002fc20000010000 */
[----:B---3--:R-:W-:-:S04]  /*191d0*/  FADD.FTZ R11, R11, R10 ;  /* 0x0000000a0b0b7221 */ /* 0x008fc80000010000 */
[----:B------:R-:W1:Y:S04]  /*191e0*/  SHFL.BFLY PT, R9, R0, 0x1, 0x1f ;  /* 0x0c201f0000097f89 */ /* 0x000e6800000e0000 */
[----:B------:R-:W3:Y:S01]  /*191f0*/  SHFL.BFLY PT, R8, R11, 0x1, 0x1f ;  /* 0x0c201f000b087f89 */ /* 0x000ee200000e0000 */
[----:B------:R-:W-:Y:S01]  /*19200*/  MOV R22, RZ ;  /* 0x000000ff00167202 */ /* 0x000fe20000000f00 */
[----:B-1----:R-:W-:Y:S01]  /*19210*/  FADD.FTZ R12, R0, R9 ;  /* 0x00000009000c7221 */ /* 0x002fe20000010000 */
[----:B---3--:R-:W-:-:S04]  /*19220*/  FADD.FTZ R13, R11, R8 ;  /* 0x000000080b0d7221 */ /* 0x008fc80000010000 */
[C---:B------:R-:W-:Y:S01]  /*19230*/  FSETP.NE.FTZ.AND P1, PT, R12.reuse, RZ, PT ;  /* 0x000000ff0c00720b */ /* 0x040fe20003f35000 */
[----:B0-----:R-:W-:Y:S01]  /*19240*/  FMUL.FTZ R14, R12, 0.00390625 ;  /* 0x3b8000000c0e7820 */ /* 0x001fe20000410000 */
[----:B------:R-:W-:-:S04]  /*19250*/  FMUL.FTZ R15, R13, 0.00390625 ;  /* 0x3b8000000d0f7820 */ /* 0x000fc80000410000 */
[----:B------:R-:W-:Y:S02]  /*19260*/  FSETP.NE.FTZ.AND P2, PT, R14, RZ, PT ;  /* 0x000000ff0e00720b */ /* 0x000fe40003f55000 */
[----:B------:R-:W-:-:S05]  /*19270*/  FSETP.NE.FTZ.AND P3, PT, R15, RZ, PT ;  /* 0x000000ff0f00720b */ /* 0x000fca0003f75000 */
[----:B------:R-:W-:Y:S01]  /*19280*/  @P1 MUFU.RCP R22, R12 ;  /* 0x0000000c00161308 */ /* 0x000fe20000001000 */
[----:B------:R-:W-:Y:S01]  /*19290*/  FSETP.NE.FTZ.AND P1, PT, R13, RZ, PT ;  /* 0x000000ff0d00720b */ /* 0x000fe20003f35000 */
[----:B------:R-:W-:-:S06]  /*192a0*/  IMAD.MOV.U32 R10, RZ, RZ, RZ ;  /* 0x000000ffff0a7224 */ /* 0x000fcc00078e00ff */
[----:B------:R-:W0:Y:S08]  /*192b0*/  @P3 MUFU.LG2 R9, R15 ;  /* 0x0000000f00093308 */ /* 0x000e300000000c00 */
[----:B------:R-:W1:Y:S08]  /*192c0*/  @P2 MUFU.LG2 R5, R14 ;  /* 0x0000000e00052308 */ /* 0x000e700000000c00 */
[----:B------:R-:W3:Y:S01]  /*192d0*/  @P1 MUFU.RCP R10, R13 ;  /* 0x0000000d000a1308 */ /* 0x000ee20000001000 */
[C---:B------:R-:W-:Y:S01]  /*192e0*/  @P2 FMUL.FTZ R8, R2.reuse, 0.69314718246459960938 ;  /* 0x3f31721802082820 */ /* 0x040fe20000410000 */
[----:B------:R-:W-:Y:S01]  /*192f0*/  @P3 FMUL.FTZ R2, R2, 0.69314718246459960938 ;  /* 0x3f31721802023820 */ /* 0x000fe20000410000 */
[----:B0-----:R-:W-:Y:S01]  /*19300*/  @P3 FMUL.FTZ R9, R9, 0.69314718246459960938 ;  /* 0x3f31721809093820 */ /* 0x001fe20000410000 */
[----:B------:R-:W-:-:S02]  /*19310*/  WARPGROUP.DEPBAR.LE gsb0, 0x0 ;  /* 0x00008000000079c5 */ /* 0x000fc40000010000 */
[----:B------:R-:W-:-:S06]  /*19320*/  WARPGROUP.ARRIVE ;  /* 0x00000000000079c5 */ /* 0x000fcc0000000000 */
[----:B------:R-:W-:Y:S01]  /*19330*/  QGMMA.64x256x32.F32.E4M3.E4M3 R24, R216, gdesc[UR4], R24, gsb0 ;  /* 0x03e00004d8187df3 */ /* 0x000fe20008000818 */
[----:B-1----:R-:W-:Y:S01]  /*19340*/  @P2 FMUL.FTZ R5, R5, 0.69314718246459960938 ;  /* 0x3f31721805052820 */ /* 0x002fe20000410000 */
[----:B------:R-:W-:Y:S02]  /*19350*/  IMAD.MOV.U32 R20, RZ, RZ, -0x800000 ;  /* 0xff800000ff147424 */ /* 0x000fe400078e00ff */
[----:B------:R-:W-:-:S01]  /*19360*/  @P3 FFMA.FTZ R20, R2, R6, R9 ;  /* 0x0000000602143223 */ /* 0x000fc20000010009 */
[----:B------:R-:W-:Y:S02]  /*19370*/  IMAD.MOV.U32 R0, RZ, RZ, -0x800000 ;  /* 0xff800000ff007424 */ /* 0x000fe400078e00ff */
[----:B------:R-:W-:-:S01]  /*19380*/  @P2 FFMA.FTZ R0, R8, R3, R5 ;  /* 0x0000000308002223 */ /* 0x000fc20000010005 */
[-C--:B--2---:R-:W-:Y:S01]  /*19390*/  FMUL.FTZ R22, R22, R7.reuse ;  /* 0x0000000716167220 */ /* 0x084fe20000410000 */
[----:B---3--:R-:W-:Y:S01]  /*193a0*/  FMUL.FTZ R2, R10, R7 ;  /* 0x000000070a027220 */ /* 0x008fe20000410000 */
[----:B------:R-:W-:-:S02]  /*193b0*/  WARPGROUP.DEPBAR.LE gsb0, 0x0 ;  /* 0x00008000000079c5 */ /* 0x000fc40000010000 */
[----:B------:R-:W-:Y:S05]  /*193c0*/  @!P0 BRA `(.L_x_499) ;  /* 0x0000000000048947 */ /* 0x000fea0003800000 */
[----:B------:R-:W-:Y:S01]  /*193d0*/  BPT.TRAP 0x1 ;  /* 0x000000040000795c */ /* 0x000fe20000300000 */
.L_x_499:
[----:B------:R-:W-:Y:S01]  /*193e0*/  IMAD.U32 R6, RZ, RZ, UR44 ;  /* 0x0000002cff067e24 */ /* 0x000fe2000f8e00ff */
[----:B------:R-:W-:Y:S01]  /*193f0*/  IADD3 R5, R4, 0x38860, RZ ;  /* 0x0003886004057810 */ /* 0x000fe20007ffe0ff */
[----:B------:R-:W-:Y:S02]  /*19400*/  VIADD R152, R152, 0x1 ;  /* 0x0000000198987836 */ /* 0x000fe40000000000 */
        /* <DEDUP_REMOVED lines=29> */
[----:B------:R-:W-:Y:S01]  /*195e0*/  ISETP.NE.AND P1, PT, R152, 0x2, PT ;  /* 0x000000029800780c */ /* 0x000fe20003f25270 */
        /* <DEDUP_REMOVED lines=47> */
[----:B------:R-:W-:Y:S01]  /*198e0*/  SEL R22, RZ, 0x1, P1 ;  /* 0x00000001ff167807 */ /* 0x000fe20000800000 */
        /* <DEDUP_REMOVED lines=51> */
[----:B------:R-:W-:Y:S01]  /*19c20*/  PLOP3.LUT P0, PT, PT, PT, PT, 0x8, 0x0 ;  /* 0x000000000000781c */ /* 0x000fe20003f0e170 */
[-C--:B------:R-:W-:Y:S01]  /*19c30*/  FMUL.FTZ R138, R147, R2.reuse ;  /* 0x00000002938a7220 */ /* 0x080fe20000410000 */
[-C--:B------:R-:W-:Y:S01]  /*19c40*/  FMUL.FTZ R146, R150, R2.reuse ;  /* 0x0000000296927220 */ /* 0x080fe20000410000 */
[----:B------:R-:W-:Y:S01]  /*19c50*/  FMUL.FTZ R151, R151, R2 ;  /* 0x0000000297977220 */ /* 0x000fe20000410000 */
[----:B------:R-:W-:Y:S01]  /*19c60*/  LOP3.LUT R235, R235, R22, RZ, 0x3c, !PT ;  /* 0x00000016ebeb7212 */ /* 0x000fe200078e3cff */
[----:B------:R-:W-:Y:S01]  /*19c70*/  UIADD3 UR45, UR45, 0x1, URZ ;  /* 0x000000012d2d7890 */ /* 0x000fe2000fffe03f */
[----:B0-----:R-:W-:-:S11]  /*19c80*/  SEL R152, R152, RZ, P1 ;  /* 0x000000ff98987207 */ /* 0x001fd60000800000 */
.L_x_437:
[----:B------:R-:W-:Y:S05]  /*19c90*/  WARPSYNC.ALL ;  /* 0x0000000000007948 */ /* 0x000fea0003800000 */
[----:B------:R-:W0:Y:S08]  /*19ca0*/  S2UR UR44, SR_CgaCtaId ;  /* 0x00000000002c79c3 */ /* 0x000e300000008800 */
[----:B------:R-:W-:Y:S06]  /*19cb0*/  BAR.SYNC.DEFER_BLOCKING 0x5, 0x180 ;  /* 0x0146000000007b1d */ /* 0x000fec0000010000 */
[----:B------:R-:W-:Y:S01]  /*19cc0*/  UMOV UR4, 0x400 ;  /* 0x0000040000047882 */ /* 0x000fe20000000000 */
[----:B------:R-:W-:Y:S01]  /*19cd0*/  BSSY B0, `(.L_x_500) ;  /* 0x00003d0000007945 */ /* 0x000fe20003800000 */
[----:B0-----:R-:W-:-:S06]  /*19ce0*/  ULEA UR4, UR44, UR4, 0x18 ;  /* 0x000000042c047291 */ /* 0x001fcc000f8ec03f */
[----:B------:R-:W-:-:S05]  /*19cf0*/  IMAD.U32 R22, RZ, RZ, UR4 ;  /* 0x00000004ff167e24 */ /* 0x000fca000f8e00ff */
[----:B------:R-:W0:Y:S04]  /*19d00*/  LDS.128 R160, [R22+0x388d0] ;  /* 0x0388d00016a07984 */ /* 0x000e280000000c00 */
[----:B0-----:R0:W-:Y:S04]  /*19d10*/  STL.64 [R1], R160 ;  /* 0x000000a001007387 */ /* 0x0011e80000100a00 */
[----:B------:R0:W-:Y:S01]  /*19d20*/  STL.64 [R1+0x8], R162 ;  /* 0x000008a201007387 */ /* 0x0001e20000100a00 */
[----:B------:R-:W-:Y:S06]  /*19d30*/  BAR.ARV 0x4, 0x180 ;  /* 0x0106000000007b1d */ /* 0x000fec0000002000 */
[----:B------:R-:W-:Y:S05]  /*19d40*/  @P0 BRA `(.L_x_501) ;  /* 0x0000002c008c0947 */ /* 0x000fea0003800000 */
[----:B------:R-:W2:Y:S04]  /*19d50*/  LDL R153, [R1+0x68] ;  /* 0x0000680001997983 */ /* 0x000ea80000100800 */
[----:B------:R-:W3:Y:S04]  /*19d60*/  LDL R147, [R1+0x3c] ;  /* 0x00003c0001937983 */ /* 0x000ee80000100800 */
[----:B------:R-:W4:Y:S01]  /*19d70*/  LDL R143, [R1+0x1c] ;  /* 0x00001c00018f7983 */ /* 0x000f220000100800 */
[----:B------:R-:W1:Y:S01]  /*19d80*/  S2R R150, SR_TID.X ;  /* 0x0000000000967919 */ /* 0x000e620000002100 */
[----:B------:R-:W-:Y:S01]  /*19d90*/  F2FP.BF16.F32.PACK_AB R111, R9, R8 ;  /* 0x00000008096f723e */ /* 0x000fe200000010ff */
[----:B------:R-:W-:Y:S01]  /*19da0*/  ULDC.64 UR4, c[0x4][0x38] ;  /* 0x01000e0000047ab9 */ /* 0x000fe20000000a00 */
[----:B------:R-:W0:Y:S01]  /*19db0*/  S2R R9, SR_SWINHI ;  /* 0x0000000000097919 */ /* 0x000e220000002f00 */
[----:B------:R-:W-:-:S02]  /*19dc0*/  F2FP.BF16.F32.PACK_AB R78, R140, R129 ;  /* 0x000000818c4e723e */ /* 0x000fc400000010ff */
[----:B-----5:R-:W-:Y:S02]  /*19dd0*/  F2FP.BF16.F32.PACK_AB R113, R83, R70 ;  /* 0x000000465371723e */ /* 0x020fe400000010ff */
[----:B------:R-:W-:Y:S02]  /*19de0*/  F2FP.BF16.F32.PACK_AB R70, R76, R69 ;  /* 0x000000454c46723e */ /* 0x000fe400000010ff */
[----:B------:R-:W-:Y:S02]  /*19df0*/  F2FP.BF16.F32.PACK_AB R129, R84, R77 ;  /* 0x0000004d5481723e */ /* 0x000fe400000010ff */
[----:B------:R-:W-:Y:S02]  /*19e00*/  F2FP.BF16.F32.PACK_AB R90, R58, R39 ;  /* 0x000000273a5a723e */ /* 0x000fe400000010ff */
[----:B------:R-:W-:Y:S02]  /*19e10*/  F2FP.BF16.F32.PACK_AB R49, R56, R49 ;  /* 0x000000313831723e */ /* 0x000fe400000010ff */
[----:B------:R-:W-:-:S02]  /*19e20*/  F2FP.BF16.F32.PACK_AB R39, R64, R57 ;  /* 0x000000394027723e */ /* 0x000fc400000010ff */
[----:B-1----:R-:W-:-:S04]  /*19e30*/  SHF.L.U32 R2, R150, 0x2, RZ ;  /* 0x0000000296027819 */ /* 0x002fc800000006ff */
[----:B------:R-:W-:Y:S02]  /*19e40*/  LOP3.LUT R2, R2, 0xc, RZ, 0xc0, !PT ;  /* 0x0000000c02027812 */ /* 0x000fe400078ec0ff */
[----:B------:R-:W-:Y:S02]  /*19e50*/  MOV R76, R22 ;  /* 0x00000016004c7202 */ /* 0x000fe40000000f00 */
[----:B0-----:R-:W-:Y:S02]  /*19e60*/  MOV R77, R9 ;  /* 0x00000009004d7202 */ /* 0x001fe40000000f00 */
[----:B------:R-:W-:Y:S02]  /*19e70*/  IADD3 R26, P0, R2, UR4, RZ ;  /* 0x00000004021a7c10 */ /* 0x000fe4000ff1e0ff */
[----:B------:R-:W-:-:S03]  /*19e80*/  F2FP.BF16.F32.PACK_AB R86, R62, R43 ;  /* 0x0000002b3e56723e */ /* 0x000fc600000010ff */
[----:B------:R-:W-:Y:S01]  /*19e90*/  IMAD.X R27, RZ, RZ, UR5, P0 ;  /* 0x00000005ff1b7e24 */ /* 0x000fe200080e06ff */
[----:B------:R-:W-:Y:S02]  /*19ea0*/  F2FP.BF16.F32.PACK_AB R67, R47, R30 ;  /* 0x0000001e2f43723e */ /* 0x000fe400000010ff */
[----:B------:R-:W-:Y:S02]  /*19eb0*/  F2FP.BF16.F32.PACK_AB R62, R68, R61 ;  /* 0x0000003d443e723e */ /* 0x000fe400000010ff */
[----:B------:R-:W-:Y:S01]  /*19ec0*/  F2FP.BF16.F32.PACK_AB R43, R72, R65 ;  /* 0x00000041482b723e */ /* 0x000fe200000010ff */
[----:B------:R0:W5:Y:S01]  /*19ed0*/  LDG.E.CONSTANT R2, desc[UR42][R26.64] ;  /* 0x0000002a1a027981 */ /* 0x000162000c1e9900 */
[----:B------:R-:W-:Y:S02]  /*19ee0*/  F2FP.BF16.F32.PACK_AB R30, R59, R42 ;  /* 0x0000002a3b1e723e */ /* 0x000fe400000010ff */
[----:B------:R-:W-:Y:S02]  /*19ef0*/  F2FP.BF16.F32.PACK_AB R80, R80, R73 ;  /* 0x000000495050723e */ /* 0x000fe400000010ff */
[----:B0-----:R-:W-:-:S02]  /*19f00*/  F2FP.BF16.F32.PACK_AB R27, R13, R12 ;  /* 0x0000000c0d1b723e */ /* 0x001fc400000010ff */
[----:B------:R-:W-:Y:S02]  /*19f10*/  F2FP.BF16.F32.PACK_AB R12, R60, R53 ;  /* 0x000000353c0c723e */ /* 0x000fe400000010ff */
        /* <DEDUP_REMOVED lines=17> */
[----:B------:R-:W-:Y:S02]  /*1a030*/  LOP3.LUT P0, R8, R150, 0x3, RZ, 0xc0, !PT ;  /* 0x0000000396087812 */ /* 0x000fe4000780c0ff */
[----:B------:R-:W-:Y:S02]  /*1a040*/  F2FP.BF16.F32.PACK_AB R31, R44, R37 ;  /* 0x000000252c1f723e */ /* 0x000fe400000010ff */
[----:B------:R-:W-:Y:S02]  /*1a050*/  F2FP.BF16.F32.PACK_AB R48, R48, R41 ;  /* 0x000000293030723e */ /* 0x000fe400000010ff */
[----:B------:R-:W-:Y:S02]  /*1a060*/  F2FP.BF16.F32.PACK_AB R3, R6, R3 ;  /* 0x000000030603723e */ /* 0x000fe400000010ff */
[----:B------:R-:W-:Y:S02]  /*1a070*/  F2FP.BF16.F32.PACK_AB R4, R5, R4 ;  /* 0x000000040504723e */ /* 0x000fe400000010ff */
[----:B------:R-:W-:-:S02]  /*1a080*/  ISETP.EQ.OR P0, PT, R8, 0x3, !P0 ;  /* 0x000000030800780c */ /* 0x000fc40004702670 */
[----:B------:R-:W-:Y:S02]  /*1a090*/  F2FP.BF16.F32.PACK_AB R29, R36, R29 ;  /* 0x0000001d241d723e */ /* 0x000fe400000010ff */
[----:B------:R-:W-:Y:S02]  /*1a0a0*/  SEL R13, R3, R4, P0 ;  /* 0x00000004030d7207 */ /* 0x000fe40000000000 */
[----:B------:R-:W-:Y:S01]  /*1a0b0*/  SEL R4, R4, R3, P0 ;  /* 0x0000000304047207 */ /* 0x000fe20000000000 */
[----:B------:R-:W-:Y:S01]  /*1a0c0*/  UMOV UR4, 0xffffffff ;  /* 0xffffffff00047882 */ /* 0x000fe20000000000 */
        /* <DEDUP_REMOVED lines=25> */
[----:B------:R-:W-:Y:S01]  /*1a260*/  F2FP.BF16.F32.PACK_AB R138, R151, R138 ;  /* 0x0000008a978a723e */ /* 0x000fe200000010ff */
[----:B--2---:R-:W-:-:S03]  /*1a270*/  IMAD.WIDE R56, R153, 0x2, R76 ;  /* 0x0000000299387825 */ /* 0x004fc600078e024c */
[C---:B------:R-:W-:Y:S02]  /*1a280*/  IADD3 R69, P2, R56.reuse, 0xc040, RZ ;  /* 0x0000c04038457810 */ /* 0x040fe40007f5e0ff */
[C---:B------:R-:W-:Y:S02]  /*1a290*/  IADD3 R65, P1, R56.reuse, 0xc020, RZ ;  /* 0x0000c02038417810 */ /* 0x040fe40007f3e0ff */
[C---:B------:R-:W-:Y:S02]  /*1a2a0*/  IADD3 R61, P5, R56.reuse, 0xc000, RZ ;  /* 0x0000c000383d7810 */ /* 0x040fe40007fbe0ff */
[C---:B------:R-:W-:Y:S02]  /*1a2b0*/  IADD3 R73, P3, R56.reuse, 0xc060, RZ ;  /* 0x0000c06038497810 */ /* 0x040fe40007f7e0ff */
[----:B------:R-:W-:Y:S02]  /*1a2c0*/  IADD3 R59, P4, R56, 0x8060, RZ ;  /* 0x00008060383b7810 */ /* 0x000fe40007f9e0ff */
[----:B------:R-:W-:-:S02]  /*1a2d0*/  LOP3.LUT R68, R69, 0x380, RZ, 0xc0, !PT ;  /* 0x0000038045447812 */ /* 0x000fc400078ec0ff */
[----:B------:R-:W-:Y:S02]  /*1a2e0*/  LOP3.LUT R64, R65, 0x380, RZ, 0xc0, !PT ;  /* 0x0000038041407812 */ /* 0x000fe400078ec0ff */
[----:B------:R-:W-:Y:S02]  /*1a2f0*/  LOP3.LUT R60, R61, 0x380, RZ, 0xc0, !PT ;  /* 0x000003803d3c7812 */ /* 0x000fe400078ec0ff */
[----:B------:R-:W-:Y:S02]  /*1a300*/  LOP3.LUT R72, R73, 0x380, RZ, 0xc0, !PT ;  /* 0x0000038049487812 */ /* 0x000fe400078ec0ff */
[----:B------:R-:W-:Y:S02]  /*1a310*/  LOP3.LUT R58, R59, 0x380, RZ, 0xc0, !PT ;  /* 0x000003803b3a7812 */ /* 0x000fe400078ec0ff */
[----:B------:R-:W-:Y:S02]  /*1a320*/  SHF.R.U64 R68, R68, 0x3, RZ ;  /* 0x0000000344447819 */ /* 0x000fe400000012ff */
[----:B------:R-:W-:-:S02]  /*1a330*/  SHF.R.U64 R64, R64, 0x3, RZ ;  /* 0x0000000340407819 */ /* 0x000fc400000012ff */
[----:B------:R-:W-:Y:S02]  /*1a340*/  SHF.R.U64 R60, R60, 0x3, RZ ;  /* 0x000000033c3c7819 */ /* 0x000fe400000012ff */
[----:B------:R-:W-:Y:S02]  /*1a350*/  SHF.R.U64 R72, R72, 0x3, RZ ;  /* 0x0000000348487819 */ /* 0x000fe400000012ff */
[----:B------:R-:W-:Y:S02]  /*1a360*/  SHF.R.U64 R58, R58, 0x3, RZ ;  /* 0x000000033a3a7819 */ /* 0x000fe400000012ff */
[----:B------:R-:W-:Y:S01]  /*1a370*/  LOP3.LUT R68, R68, R69, RZ, 0x3c, !PT ;  /* 0x0000004544447212 */ /* 0x000fe200078e3cff */
[--C-:B------:R-:W-:Y:S01]  /*1a380*/  IMAD.X R69, RZ, RZ, R57.reuse, P2 ;  /* 0x000000ffff457224 */ /* 0x100fe200010e0639 */
[----:B------:R-:W-:Y:S02]  /*1a390*/  LOP3.LUT R64, R64, R65, RZ, 0x3c, !PT ;  /* 0x0000004140407212 */ /* 0x000fe400078e3cff */
[----:B------:R-:W-:Y:S01]  /*1a3a0*/  LOP3.LUT R60, R60, R61, RZ, 0x3c, !PT ;  /* 0x0000003d3c3c7212 */ /* 0x000fe200078e3cff */
[--C-:B------:R-:W-:Y:S01]  /*1a3b0*/  IMAD.X R61, RZ, RZ, R57.reuse, P5 ;  /* 0x000000ffff3d7224 */ /* 0x100fe200028e0639 */
[----:B------:R-:W-:Y:S01]  /*1a3c0*/  LOP3.LUT R72, R72, R73, RZ, 0x3c, !PT ;  /* 0x0000004948487212 */ /* 0x000fe200078e3cff */
[--C-:B------:R-:W-:Y:S01]  /*1a3d0*/  IMAD.X R73, RZ, RZ, R57.reuse, P3 ;  /* 0x000000ffff497224 */ /* 0x100fe200018e0639 */
[----:B------:R-:W-:Y:S01]  /*1a3e0*/  LOP3.LUT R58, R58, R59, RZ, 0x3c, !PT ;  /* 0x0000003b3a3a7212 */ /* 0x000fe200078e3cff */
[----:B------:R-:W-:Y:S01]  /*1a3f0*/  IMAD.X R59, RZ, RZ, R57, P4 ;  /* 0x000000ffff3b7224 */ /* 0x000fe200020e0639 */
[----:B------:R-:W-:-:S02]  /*1a400*/  IADD3.X R65, RZ, R57, RZ, P1, !PT ;  /* 0x00000039ff417210 */ /* 0x000fc40000ffe4ff */
        /* <DEDUP_REMOVED lines=23> */
[----:B------:R-:W-:Y:S01]  /*1a580*/  LOP3.LUT R46, R46, R47, RZ, 0x3c, !PT ;  /* 0x0000002f2e2e7212 */ /* 0x000fe200078e3cff */
[----:B------:R-:W-:Y:S01]  /*1a590*/  IMAD.X R47, RZ, RZ, R57, P4 ;  /* 0x000000ffff2f7224 */ /* 0x000fe200020e0639 */
[C---:B------:R-:W-:Y:S02]  /*1a5a0*/  IADD3 R41, P2, R56.reuse, 0x4000, RZ ;  /* 0x0000400038297810 */ /* 0x040fe40007f5e0ff */
[C---:B------:R-:W-:Y:S02]  /*1a5b0*/  IADD3 R37, P1, R56.reuse, 0x60, RZ ;  /* 0x0000006038257810 */ /* 0x040fe40007f3e0ff */
[C---:B------:R-:W-:Y:S02]  /*1a5c0*/  IADD3 R25, P5, R56.reuse, 0x40, RZ ;  /* 0x0000004038197810 */ /* 0x040fe40007fbe0ff */
[C---:B------:R-:W-:Y:S02]  /*1a5d0*/  IADD3 R45, P3, R56.reuse, 0x4020, RZ ;  /* 0x00004020382d7810 */ /* 0x040fe40007f7e0ff */
[----:B------:R-:W-:-:S02]  /*1a5e0*/  IADD3 R9, P4, R56, 0x20, RZ ;  /* 0x0000002038097810 */ /* 0x000fc40007f9e0ff */
[----:B------:R-:W-:Y:S02]  /*1a5f0*/  LOP3.LUT R40, R41, 0x380, RZ, 0xc0, !PT ;  /* 0x0000038029287812 */ /* 0x000fe400078ec0ff */
[----:B------:R-:W-:Y:S02]  /*1a600*/  LOP3.LUT R36, R37, 0x380, RZ, 0xc0, !PT ;  /* 0x0000038025247812 */ /* 0x000fe400078ec0ff */
[----:B------:R-:W-:Y:S02]  /*1a610*/  LOP3.LUT R24, R25, 0x380, RZ, 0xc0, !PT ;  /* 0x0000038019187812 */ /* 0x000fe400078ec0ff */
[----:B------:R-:W-:Y:S02]  /*1a620*/  LOP3.LUT R44, R45, 0x380, RZ, 0xc0, !PT ;  /* 0x000003802d2c7812 */ /* 0x000fe400078ec0ff */
[----:B------:R-:W-:Y:S02]  /*1a630*/  LOP3.LUT R8, R9, 0x380, RZ, 0xc0, !PT ;  /* 0x0000038009087812 */ /* 0x000fe400078ec0ff */
[----:B------:R-:W-:-:S02]  /*1a640*/  LOP3.LUT R3, R56, 0x380, RZ, 0xc0, !PT ;  /* 0x0000038038037812 */ /* 0x000fc400078ec0ff */
[----:B------:R-:W-:Y:S02]  /*1a650*/  SHF.R.U64 R40, R40, 0x3, RZ ;  /* 0x0000000328287819 */ /* 0x000fe400000012ff */
[----:B------:R-:W-:Y:S02]  /*1a660*/  SHF.R.U64 R36, R36, 0x3, RZ ;  /* 0x0000000324247819 */ /* 0x000fe400000012ff */
[----:B------:R-:W-:Y:S02]  /*1a670*/  SHF.R.U64 R24, R24, 0x3, RZ ;  /* 0x0000000318187819 */ /* 0x000fe400000012ff */
[----:B------:R-:W-:Y:S02]  /*1a680*/  SHF.R.U64 R44, R44, 0x3, RZ ;  /* 0x000000032c2c7819 */ /* 0x000fe400000012ff */
[----:B------:R-:W-:Y:S02]  /*1a690*/  SHF.R.U64 R8, R8, 0x3, RZ ;  /* 0x0000000308087819 */ /* 0x000fe400000012ff */
[----:B------:R-:W-:-:S02]  /*1a6a0*/  SHF.R.U64 R3, R3, 0x3, RZ ;  /* 0x0000000303037819 */ /* 0x000fc400000012ff */
[----:B------:R-:W-:Y:S01]  /*1a6b0*/  LOP3.LUT R40, R40, R41, RZ, 0x3c, !PT ;  /* 0x0000002928287212 */ /* 0x000fe200078e3cff */
[--C-:B------:R-:W-:Y:S01]  /*1a6c0*/  IMAD.X R41, RZ, RZ, R57.reuse, P2 ;  /* 0x000000ffff297224 */ /* 0x100fe200010e0639 */
[----:B------:R-:W-:Y:S01]  /*1a6d0*/  LOP3.LUT R36, R36, R37, RZ, 0x3c, !PT ;  /* 0x0000002524247212 */ /* 0x000fe200078e3cff */
[--C-:B------:R-:W-:Y:S01]  /*1a6e0*/  IMAD.X R37, RZ, RZ, R57.reuse, P1 ;  /* 0x000000ffff257224 */ /* 0x100fe200008e0639 */
[----:B------:R-:W-:Y:S01]  /*1a6f0*/  LOP3.LUT R24, R24, R25, RZ, 0x3c, !PT ;  /* 0x0000001918187212 */ /* 0x000fe200078e3cff */
[----:B------:R-:W-:Y:S01]  /*1a700*/  IMAD.X R25, RZ, RZ, R57, P5 ;  /* 0x000000ffff197224 */ /* 0x000fe200028e0639 */
[----:B------:R-:W-:Y:S02]  /*1a710*/  LOP3.LUT R44, R44, R45, RZ, 0x3c, !PT ;  /* 0x0000002d2c2c7212 */ /* 0x000fe400078e3cff */
[----:B------:R-:W-:Y:S02]  /*1a720*/  LOP3.LUT R8, R8, R9, RZ, 0x3c, !PT ;  /* 0x0000000908087212 */ /* 0x000fe400078e3cff */
[----:B------:R-:W-:-:S02]  /*1a730*/  IADD3.X R45, RZ, R57, RZ, P3, !PT ;  /* 0x00000039ff2d7210 */ /* 0x000fc40001ffe4ff */
[----:B------:R-:W-:Y:S02]  /*1a740*/  LOP3.LUT R56, R3, R56, RZ, 0x3c, !PT ;  /* 0x0000003803387212 */ /* 0x000fe400078e3cff */
[----:B------:R-:W-:Y:S01]  /*1a750*/  IADD3.X R9, RZ, R57, RZ, P4, !PT ;  /* 0x00000039ff097210 */ /* 0x000fe200027fe4ff */
[----:B----4-:R-:W-:Y:S01]  /*1a760*/  IMAD.SHL.U32 R87, R143, 0x4, RZ ;  /* 0x000000048f577824 */ /* 0x010fe200078e00ff */
[----:B------:R-:W-:Y:S02]  /*1a770*/  MOV R85, R72 ;  /* 0x0000004800557202 */ /* 0x000fe40000000f00 */
[----:B------:R-:W-:Y:S02]  /*1a780*/  MOV R100, R100 ;  /* 0x0000006400647202 */ /* 0x000fe40000000f00 */
[----:B------:R-:W-:Y:S02]  /*1a790*/  MOV R103, R56 ;  /* 0x0000003800677202 */ /* 0x000fe40000000f00 */
[----:B------:R-:W-:-:S02]  /*1a7a0*/  MOV R83, R68 ;  /* 0x0000004400537202 */ /* 0x000fc40000000f00 */
[----:B------:R-:W-:Y:S02]  /*1a7b0*/  MOV R81, R64 ;  /* 0x0000004000517202 */ /* 0x000fe40000000f00 */
[----:B------:R-:W-:Y:S02]  /*1a7c0*/  MOV R79, R60 ;  /* 0x0000003c004f7202 */ /* 0x000fe40000000f00 */
        /* <DEDUP_REMOVED lines=10> */
[----:B---3--:R-:W-:Y:S01]  /*1a870*/  SHF.L.U64.HI R101, R143, 0x2, R147 ;  /* 0x000000028f657819 */ /* 0x008fe20000010293 */
[----:B------:R-:W-:Y:S06]  /*1a880*/  BRA.DIV UR4, `(.L_x_502) ;  /* 0x000000aa04307947 */ /* 0x000fec000b800000 */
[----:B------:R-:W-:Y:S02]  /*1a890*/  SEL R21, R14, R27, P0 ;  /* 0x0000001b0e157207 */ /* 0x000fe40000000000 */
[----:B------:R-:W-:Y:S02]  /*1a8a0*/  SEL R24, R27, R14, P0 ;  /* 0x0000000e1b187207 */ /* 0x000fe40000000000 */
[----:B------:R-:W-:Y:S02]  /*1a8b0*/  SEL R27, R28, R29, P0 ;  /* 0x0000001d1c1b7207 */ /* 0x000fe40000000000 */
[----:B------:R-:W-:Y:S01]  /*1a8c0*/  SEL R28, R29, R28, P0 ;  /* 0x0000001c1d1c7207 */ /* 0x000fe20000000000 */
[----:B-----5:R-:W-:Y:S01]  /*1a8d0*/  SHFL.IDX PT, R21, R21, R2, 0x1c1f ;  /* 0x001c1f0215157589 */ /* 0x020fe200000e0000 */
[----:B------:R-:W-:Y:S02]  /*1a8e0*/  SEL R29, R32, R31, P0 ;  /* 0x0000001f201d7207 */ /* 0x000fe40000000000 */
[----:B------:R-:W-:-:S02]  /*1a8f0*/  SEL R25, R26, R35, P0 ;  /* 0x000000231a197207 */ /* 0x000fc40000000000 */
[----:B------:R-:W-:Y:S02]  /*1a900*/  SEL R32, R31, R32, P0 ;  /* 0x000000201f207207 */ /* 0x000fe40000000000 */
[----:B------:R-:W-:Y:S02]  /*1a910*/  SEL R26, R35, R26, P0 ;  /* 0x0000001a231a7207 */ /* 0x000fe40000000000 */
[----:B------:R-:W-:Y:S01]  /*1a920*/  SEL R31, R48, R33, P0 ;  /* 0x00000021301f7207 */ /* 0x000fe20000000000 */
[----:B------:R-:W-:Y:S01]  /*1a930*/  SHFL.IDX PT, R25, R25, R2, 0x1c1f ;  /* 0x001c1f0219197589 */ /* 0x000fe200000e0000 */
[----:B------:R-:W-:Y:S02]  /*1a940*/  SEL R36, R33, R48, P0 ;  /* 0x0000003021247207 */ /* 0x000fe40000000000 */
[----:B------:R-:W-:Y:S02]  /*1a950*/  SEL R41, R88, R133, P0 ;  /* 0x0000008558297207 */ /* 0x000fe40000000000 */
[----:B------:R-:W-:-:S02]  /*1a960*/  SEL R56, R133, R88, P0 ;  /* 0x0000005885387207 */ /* 0x000fc40000000000 */
[----:B------:R-:W-:Y:S01]  /*1a970*/  SEL R51, R78, R5, P0 ;  /* 0x000000054e337207 */ /* 0x000fe20000000000 */
[----:B------:R-:W-:Y:S01]  /*1a980*/  SHFL.IDX PT, R58, R41, R2, 0x1c1f ;  /* 0x001c1f02293a7589 */ /* 0x000fe200000e0000 */
[----:B------:R-:W-:Y:S02]  /*1a990*/  SEL R9, R66, R111, P0 ;  /* 0x0000006f42097207 */ /* 0x000fe40000000000 */
[----:B------:R-:W-:Y:S02]  /*1a9a0*/  SEL R33, R49, R12, P0 ;  /* 0x0000000c31217207 */ /* 0x000fe40000000000 */
[----:B------:R-:W-:Y:S01]  /*1a9b0*/  SEL R40, R12, R49, P0 ;  /* 0x000000310c287207 */ /* 0x000fe20000000000 */
[----:B------:R-:W-:Y:S01]  /*1a9c0*/  SHFL.IDX PT, R51, R51, R2, 0x1c1f ;  /* 0x001c1f0233337589 */ /* 0x000fe200000e0000 */
[----:B------:R-:W-:Y:S02]  /*1a9d0*/  SEL R35, R39, R62, P0 ;  /* 0x0000003e27237207 */ /* 0x000fe40000000000 */
[----:B------:R-:W-:-:S02]  /*1a9e0*/  SEL R44, R62, R39, P0 ;  /* 0x000000273e2c7207 */ /* 0x000fc40000000000 */
[----:B------:R-:W-:Y:S01]  /*1a9f0*/  SEL R37, R43, R70, P0 ;  /* 0x000000462b257207 */ /* 0x000fe20000000000 */
[----:B------:R-:W-:Y:S01]  /*1aa00*/  SHFL.IDX PT, R46, R35, R2, 0x1c1f ;  /* 0x001c1f02232e7589 */ /* 0x000fe200000e0000 */
[----:B------:R-:W-:Y:S02]  /*1aa10*/  SEL R48, R70, R43, P0 ;  /* 0x0000002b46307207 */ /* 0x000fe40000000000 */
[----:B------:R-:W-:Y:S01]  /*1aa20*/  SEL R78, R5, R78, P0 ;  /* 0x0000004e054e7207 */ /* 0x000fe20000000000 */
[----:B------:R-:W-:Y:S01]  /*1aa30*/  SHFL.IDX PT, R50, R37, R2, 0x1c1f ;  /* 0x001c1f0225327589 */ /* 0x000fe200000e0000 */
[----:B------:R-:W-:Y:S02]  /*1aa40*/  SEL R61, R30, R63, P0 ;  /* 0x0000003f1e3d7207 */ /* 0x000fe40000000000 */
[----:B------:R-:W-:Y:S02]  /*1aa50*/  SEL R88, R63, R30, P0 ;  /* 0x0000001e3f587207 */ /* 0x000fe40000000000 */
[----:B------:R-:W-:Y:S01]  /*1aa60*/  SEL R8, R111, R66, P0 ;  /* 0x000000426f087207 */ /* 0x000fe20000000000 */
[----:B------:R-:W-:Y:S01]  /*1aa70*/  SHFL.IDX PT, R30, R27, R2, 0x1c1f ;  /* 0x001c1f021b1e7589 */ /* 0x000fe200000e0000 */
[----:B------:R-:W-:-:S02]  /*1aa80*/  SEL R39, R80, R129, P0 ;  /* 0x0000008150277207 */ /* 0x000fc40000000000 */
[----:B------:R-:W-:Y:S01]  /*1aa90*/  SEL R52, R129, R80, P0 ;  /* 0x0000005081347207 */ /* 0x000fe20000000000 */
[----:B------:R-:W-:Y:S01]  /*1aaa0*/  SHFL.IDX PT, R61, R61, R2, 0x1c1f ;  /* 0x001c1f023d3d7589 */ /* 0x000fe200000e0000 */
[----:B------:R-:W-:Y:S02]  /*1aab0*/  SEL R43, R84, R137, P0 ;  /* 0x00000089542b7207 */ /* 0x000fe40000000000 */
[----:B------:R-:W-:Y:S01]  /*1aac0*/  SEL R45, R104, R127, P0 ;  /* 0x0000007f682d7207 */ /* 0x000fe20000000000 */
[----:B------:R-:W-:Y:S01]  /*1aad0*/  SHFL.IDX PT, R54, R39, R2, 0x1c1f ;  /* 0x001c1f0227367589 */ /* 0x000fe200000e0000 */
[----:B------:R-:W-:Y:S02]  /*1aae0*/  SEL R47, R109, R112, P0 ;  /* 0x000000706d2f7207 */ /* 0x000fe40000000000 */
[----:B------:R-:W-:Y:S01]  /*1aaf0*/  SEL R49, R117, R120, P0 ;  /* 0x0000007875317207 */ /* 0x000fe20000000000 */
[----:B------:R-:W-:Y:S01]  /*1ab00*/  SHFL.IDX PT, R62, R43, R2, 0x1c1f ;  /* 0x001c1f022b3e7589 */ /* 0x000fe200000e0000 */
[----:B------:R-:W-:-:S02]  /*1ab10*/  SEL R55, R82, R11, P0 ;  /* 0x0000000b52377207 */ /* 0x000fc40000000000 */
[----:B------:R-:W-:Y:S01]  /*1ab20*/  SEL R59, R86, R67, P0 ;  /* 0x00000043563b7207 */ /* 0x000fe20000000000 */
[----:B------:R-:W-:Y:S01]  /*1ab30*/  SHFL.IDX PT, R66, R45, R2, 0x1c1f ;  /* 0x001c1f022d427589 */ /* 0x000fe200000e0000 */
[----:B------:R-:W-:Y:S02]  /*1ab40*/  SEL R63, R90, R71, P0 ;  /* 0x000000475a3f7207 */ /* 0x000fe40000000000 */
[----:B------:R-:W-:Y:S01]  /*1ab50*/  LOP3.LUT R5, R2, 0x2, RZ, 0x3c, !PT ;  /* 0x0000000202057812 */ /* 0x000fe200078e3cff */
        /* <DEDUP_REMOVED lines=15> */
[----:B------:R-:W0:Y:S01]  /*1ac50*/  SHFL.IDX PT, R7, R4, R5, 0x1c1f ;  /* 0x001c1f0504077589 */ /* 0x000e2200000e0000 */
        /* <DEDUP_REMOVED lines=17> */
[----:B------:R-:W1:Y:S01]  /*1ad70*/  SHFL.IDX PT, R9, R8, R5, 0x1c1f ;  /* 0x001c1f0508097589 */ /* 0x000e6200000e0000 */
[----:B------:R-:W-:Y:S02]  /*1ad80*/  SEL R107, R118, R125, P0 ;  /* 0x0000007d766b7207 */ /* 0x000fe40000000000 */
[----:B------:R-:W-:Y:S01]  /*1ad90*/  SEL R110, R125, R118, P0 ;  /* 0x000000767d6e7207 */ /* 0x000fe20000000000 */
[----:B------:R-:W2:Y:S01]  /*1ada0*/  SHFL.IDX PT, R29, R32, R5, 0x1c1f ;  /* 0x001c1f05201d7589 */ /* 0x000ea200000e0000 */
[----:B------:R-:W-:Y:S02]  /*1adb0*/  SEL R109, R126, R159, P0 ;  /* 0x0000009f7e6d7207 */ /* 0x000fe40000000000 */
[----:B------:R-:W-:Y:S01]  /*1adc0*/  SEL R112, R159, R126, P0 ;  /* 0x0000007e9f707207 */ /* 0x000fe20000000000 */
[----:B------:R-:W3:Y:S01]  /*1add0*/  SHFL.IDX PT, R31, R36, R5, 0x1c1f ;  /* 0x001c1f05241f7589 */ /* 0x000ee200000e0000 */
[----:B------:R-:W-:-:S02]  /*1ade0*/  SEL R114, R139, R114, P0 ;  /* 0x000000728b727207 */ /* 0x000fc40000000000 */
[----:B------:R-:W-:Y:S01]  /*1adf0*/  SEL R75, R135, R138, P0 ;  /* 0x0000008a874b7207 */ /* 0x000fe20000000000 */
[----:B------:R-:W4:Y:S01]  /*1ae00*/  SHFL.IDX PT, R33, R40, R5, 0x1c1f ;  /* 0x001c1f0528217589 */ /* 0x000f2200000e0000 */
[----:B------:R-:W-:Y:S02]  /*1ae10*/  SEL R3, R138, R135, P0 ;  /* 0x000000878a037207 */ /* 0x000fe40000000000 */
[----:B0-----:R-:W-:Y:S01]  /*1ae20*/  SEL R4, R6, R7, P0 ;  /* 0x0000000706047207 */ /* 0x001fe20000000000 */
[----:B------:R-:W0:Y:S01]  /*1ae30*/  SHFL.IDX PT, R35, R44, R5, 0x1c1f ;  /* 0x001c1f052c237589 */ /* 0x000e2200000e0000 */
[----:B------:R-:W-:Y:S02]  /*1ae40*/  SEL R12, R21, R24, P0 ;  /* 0x00000018150c7207 */ /* 0x000fe40000000000 */
[----:B------:R-:W-:Y:S01]  /*1ae50*/  SEL R14, R24, R21, P0 ;  /* 0x00000015180e7207 */ /* 0x000fe20000000000 */
[----:B------:R-:W0:Y:S01]  /*1ae60*/  SHFL.IDX PT, R37, R48, R5, 0x1c1f ;  /* 0x001c1f0530257589 */ /* 0x000e2200000e0000 */
[----:B------:R-:W-:-:S02]  /*1ae70*/  SEL R6, R7, R6, P0 ;  /* 0x0000000607067207 */ /* 0x000fc40000000000 */
[----:B------:R-:W-:Y:S01]  /*1ae80*/  SEL R24, R25, R26, P0 ;  /* 0x0000001a19187207 */ /* 0x000fe20000000000 */
[----:B------:R-:W0:Y:S01]  /*1ae90*/  SHFL.IDX PT, R39, R52, R5, 0x1c1f ;  /* 0x001c1f0534277589 */ /* 0x000e2200000e0000 */
[----:B-1----:R-:W-:Y:S02]  /*1aea0*/  SEL R8, R10, R9, P0 ;  /* 0x000000090a087207 */ /* 0x002fe40000000000 */
[----:B------:R-:W-:Y:S01]  /*1aeb0*/  SEL R10, R9, R10, P0 ;  /* 0x0000000a090a7207 */ /* 0x000fe20000000000 */
[----:B------:R-:W1:Y:S01]  /*1aec0*/  SHFL.IDX PT, R41, R56, R5, 0x1c1f ;  /* 0x001c1f0538297589 */ /* 0x000e6200000e0000 */
[----:B------:R-:W-:Y:S02]  /*1aed0*/  SEL R28, R30, R27, P0 ;  /* 0x0000001b1e1c7207 */ /* 0x000fe40000000000 */
[----:B--2---:R-:W-:Y:S01]  /*1aee0*/  SEL R32, R34, R29, P0 ;  /* 0x0000001d22207207 */ /* 0x004fe20000000000 */
[----:B------:R-:W2:Y:S01]  /*1aef0*/  SHFL.IDX PT, R43, R60, R5, 0x1c1f ;  /* 0x001c1f053c2b7589 */ /* 0x000ea200000e0000 */
[----:B---3--:R-:W-:-:S02]  /*1af00*/  SEL R36, R38, R31, P0 ;  /* 0x0000001f26247207 */ /* 0x008fc40000000000 */
[----:B------:R-:W-:Y:S01]  /*1af10*/  SEL R26, R26, R25, P0 ;  /* 0x000000191a1a7207 */ /* 0x000fe20000000000 */
[----:B------:R-:W3:Y:S01]  /*1af20*/  SHFL.IDX PT, R45, R64, R5, 0x1c1f ;  /* 0x001c1f05402d7589 */ /* 0x000ee200000e0000 */
[----:B----4-:R-:W-:Y:S02]  /*1af30*/  SEL R40, R42, R33, P0 ;  /* 0x000000212a287207 */ /* 0x010fe40000000000 */
[----:B------:R-:W-:Y:S01]  /*1af40*/  SEL R30, R27, R30, P0 ;  /* 0x0000001e1b1e7207 */ /* 0x000fe20000000000 */
[----:B------:R-:W4:Y:S01]  /*1af50*/  SHFL.IDX PT, R47, R68, R5, 0x1c1f ;  /* 0x001c1f05442f7589 */ /* 0x000f2200000e0000 */
[----:B0-----:R-:W-:Y:S02]  /*1af60*/  SEL R44, R46, R35, P0 ;  /* 0x000000232e2c7207 */ /* 0x001fe40000000000 */
[----:B------:R-:W-:Y:S01]  /*1af70*/  SEL R34, R29, R34, P0 ;  /* 0x000000221d227207 */ /* 0x000fe20000000000 */
[----:B------:R-:W0:Y:S01]  /*1af80*/  SHFL.IDX PT, R49, R72, R5, 0x1c1f ;  /* 0x001c1f0548317589 */ /* 0x000e2200000e0000 */
[----:B------:R-:W-:-:S02]  /*1af90*/  SEL R48, R50, R37, P0 ;  /* 0x0000002532307207 */ /* 0x000fc40000000000 */
[----:B------:R-:W-:Y:S01]  /*1afa0*/  SEL R38, R31, R38, P0 ;  /* 0x000000261f267207 */ /* 0x000fe20000000000 */
[----:B------:R-:W-:Y:S01]  /*1afb0*/  SHFL.IDX PT, R53, R53, R2, 0x1c1f ;  /* 0x001c1f0235357589 */ /* 0x000fe200000e0000 */
[----:B------:R-:W-:Y:S02]  /*1afc0*/  SEL R52, R54, R39, P0 ;  /* 0x0000002736347207 */ /* 0x000fe40000000000 */
[----:B------:R-:W-:Y:S01]  /*1afd0*/  SEL R42, R33, R42, P0 ;  /* 0x0000002a212a7207 */ /* 0x000fe20000000000 */
[----:B------:R-:W-:Y:S01]  /*1afe0*/  SHFL.IDX PT, R55, R55, R2, 0x1c1f ;  /* 0x001c1f0237377589 */ /* 0x000fe200000e0000 */
[----:B-1----:R-:W-:Y:S02]  /*1aff0*/  SEL R56, R58, R41, P0 ;  /* 0x000000293a387207 */ /* 0x002fe40000000000 */
[----:B------:R-:W-:Y:S01]  /*1b000*/  SEL R46, R35, R46, P0 ;  /* 0x0000002e232e7207 */ /* 0x000fe20000000000 */
[----:B------:R-:W1:Y:S01]  /*1b010*/  SHFL.IDX PT, R78, R78, R5, 0x1c1f ;  /* 0x001c1f054e4e7589 */ /* 0x000e6200000e0000 */
[----:B--2---:R-:W-:-:S02]  /*1b020*/  SEL R60, R62, R43, P0 ;  /* 0x0000002b3e3c7207 */ /* 0x004fc40000000000 */
[----:B------:R-:W-:Y:S01]  /*1b030*/  SEL R50, R37, R50, P0 ;  /* 0x0000003225327207 */ /* 0x000fe20000000000 */
[----:B------:R-:W2:Y:S01]  /*1b040*/  SHFL.IDX PT, R80, R80, R5, 0x1c1f ;  /* 0x001c1f0550507589 */ /* 0x000ea200000e0000 */
[----:B---3--:R-:W-:Y:S02]  /*1b050*/  SEL R64, R66, R45, P0 ;  /* 0x0000002d42407207 */ /* 0x008fe40000000000 */
[----:B------:R-:W-:Y:S01]  /*1b060*/  SEL R54, R39, R54, P0 ;  /* 0x0000003627367207 */ /* 0x000fe20000000000 */
[----:B------:R-:W3:Y:S01]  /*1b070*/  SHFL.IDX PT, R82, R82, R5, 0x1c1f ;  /* 0x001c1f0552527589 */ /* 0x000ee200000e0000 */
[----:B----4-:R-:W-:Y:S02]  /*1b080*/  SEL R68, R70, R47, P0 ;  /* 0x0000002f46447207 */ /* 0x010fe40000000000 */
[----:B------:R-:W-:Y:S01]  /*1b090*/  SEL R58, R41, R58, P0 ;  /* 0x0000003a293a7207 */ /* 0x000fe20000000000 */
[----:B------:R-:W-:Y:S01]  /*1b0a0*/  SHFL.IDX PT, R57, R57, R2, 0x1c1f ;  /* 0x001c1f0239397589 */ /* 0x000fe200000e0000 */
[----:B0-----:R-:W-:-:S02]  /*1b0b0*/  SEL R72, R74, R49, P0 ;  /* 0x000000314a487207 */ /* 0x001fc40000000000 */
[----:B------:R-:W-:Y:S01]  /*1b0c0*/  SEL R62, R43, R62, P0 ;  /* 0x0000003e2b3e7207 */ /* 0x000fe20000000000 */
[----:B------:R-:W-:Y:S01]  /*1b0d0*/  SHFL.IDX PT, R59, R59, R2, 0x1c1f ;  /* 0x001c1f023b3b7589 */ /* 0x000fe200000e0000 */
[----:B------:R-:W-:Y:S02]  /*1b0e0*/  SEL R66, R45, R66, P0 ;  /* 0x000000422d427207 */ /* 0x000fe40000000000 */
[----:B------:R-:W-:Y:S01]  /*1b0f0*/  SEL R70, R47, R70, P0 ;  /* 0x000000462f467207 */ /* 0x000fe20000000000 */
[----:B------:R-:W-:Y:S01]  /*1b100*/  SHFL.IDX PT, R63, R63, R2, 0x1c1f ;  /* 0x001c1f023f3f7589 */ /* 0x000fe200000e0000 */
[----:B------:R-:W-:-:S03]  /*1b110*/  SEL R74, R49, R74, P0 ;  /* 0x0000004a314a7207 */ /* 0x000fc60000000000 */
[----:B------:R-:W-:Y:S01]  /*1b120*/  SHFL.IDX PT, R65, R65, R2, 0x1c1f ;  /* 0x001c1f0241417589 */ /* 0x000fe200000e0000 */
[----:B-1----:R-:W-:-:S03]  /*1b130*/  SEL R7, R78, R51, P0 ;  /* 0x000000334e077207 */ /* 0x002fc60000000000 */
[----:B------:R-:W-:Y:S01]  /*1b140*/  SHFL.IDX PT, R67, R67, R2, 0x1c1f ;  /* 0x001c1f0243437589 */ /* 0x000fe200000e0000 */
[----:B--2---:R-:W-:Y:S02]  /*1b150*/  SEL R9, R53, R80, P0 ;  /* 0x0000005035097207 */ /* 0x004fe40000000000 */
[----:B------:R-:W-:Y:S01]  /*1b160*/  SEL R11, R80, R53, P0 ;  /* 0x00000035500b7207 */ /* 0x000fe20000000000 */
[----:B------:R-:W-:Y:S01]  /*1b170*/  SHFL.IDX PT, R69, R69, R2, 0x1c1f ;  /* 0x001c1f0245457589 */ /* 0x000fe200000e0000 */
[----:B---3--:R-:W-:Y:S02]  /*1b180*/  SEL R13, R55, R82, P0 ;  /* 0x00000052370d7207 */ /* 0x008fe40000000000 */
[----:B------:R-:W-:Y:S01]  /*1b190*/  SEL R15, R82, R55, P0 ;  /* 0x00000037520f7207 */ /* 0x000fe20000000000 */
        /* <DEDUP_REMOVED lines=22> */
[----:B------:R-:W-:Y:S01]  /*1b300*/  SHFL.IDX PT, R111, R111, R2, 0x1c1f ;  /* 0x001c1f026f6f7589 */ /* 0x000fe200000e0000 */
[----:B------:R-:W-:Y:S02]  /*1b310*/  SEL R45, R67, R94, P0 ;  /* 0x0000005e432d7207 */ /* 0x000fe40000000000 */
[----:B------:R-:W-:Y:S01]  /*1b320*/  SEL R47, R94, R67, P0 ;  /* 0x000000435e2f7207 */ /* 0x000fe20000000000 */
[----:B------:R-:W1:Y:S01]  /*1b330*/  SHFL.IDX PT, R108, R108, R5, 0x1c1f ;  /* 0x001c1f056c6c7589 */ /* 0x000e6200000e0000 */
[----:B------:R-:W-:-:S03]  /*1b340*/  SEL R49, R69, R104, P0 ;  /* 0x0000006845317207 */ /* 0x000fc60000000000 */
[----:B------:R-:W2:Y:S01]  /*1b350*/  SHFL.IDX PT, R110, R110, R5, 0x1c1f ;  /* 0x001c1f056e6e7589 */ /* 0x000ea200000e0000 */
[----:B0-----:R-:W-:Y:S02]  /*1b360*/  SEL R53, R71, R106, P0 ;  /* 0x0000006a47357207 */ /* 0x001fe40000000000 */
[----:B------:R-:W-:Y:S01]  /*1b370*/  SEL R55, R106, R71, P0 ;  /* 0x000000476a377207 */ /* 0x000fe20000000000 */
[----:B------:R-:W0:Y:S04]  /*1b380*/  SHFL.IDX PT, R112, R112, R5, 0x1c1f ;  /* 0x001c1f0570707589 */ /* 0x000e2800000e0000 */
[----:B------:R-:W3:Y:S04]  /*1b390*/  SHFL.IDX PT, R114, R114, R5, 0x1c1f ;  /* 0x001c1f0572727589 */ /* 0x000ee800000e0000 */
[----:B------:R-:W4:Y:S04]  /*1b3a0*/  SHFL.IDX PT, R75, R75, R2, 0x1c1f ;  /* 0x001c1f024b4b7589 */ /* 0x000f2800000e0000 */
[----:B------:R0:W4:Y:S01]  /*1b3b0*/  SHFL.IDX PT, R2, R3, R5, 0x1c1f ;  /* 0x001c1f0503027589 */ /* 0x00012200000e0000 */
[----:B-1----:R-:W-:-:S02]  /*1b3c0*/  SEL R57, R105, R108, P0 ;  /* 0x0000006c69397207 */ /* 0x002fc40000000000 */
[----:B------:R-:W-:Y:S02]  /*1b3d0*/  SEL R59, R108, R105, P0 ;  /* 0x000000696c3b7207 */ /* 0x000fe40000000000 */
[----:B--2---:R-:W-:Y:S02]  /*1b3e0*/  SEL R61, R107, R110, P0 ;  /* 0x0000006e6b3d7207 */ /* 0x004fe40000000000 */
[----:B0-----:R-:W-:Y:S01]  /*1b3f0*/  SEL R5, R51, R78, P0 ;  /* 0x0000004e33057207 */ /* 0x001fe20000000000 */
[----:B------:R-:W-:Y:S01]  /*1b400*/  IMAD.MOV.U32 R78, RZ, RZ, RZ ;  /* 0x000000ffff4e7224 */ /* 0x000fe200078e00ff */
[----:B------:R-:W-:Y:S02]  /*1b410*/  SEL R51, R104, R69, P0 ;  /* 0x0000004568337207 */ /* 0x000fe40000000000 */
[----:B------:R-:W-:Y:S02]  /*1b420*/  SEL R63, R110, R107, P0 ;  /* 0x0000006b6e3f7207 */ /* 0x000fe40000000000 */
[----:B------:R-:W-:-:S02]  /*1b430*/  SEL R65, R109, R112, P0 ;  /* 0x000000706d417207 */ /* 0x000fc40000000000 */
[----:B------:R-:W-:Y:S02]  /*1b440*/  SEL R67, R112, R109, P0 ;  /* 0x0000006d70437207 */ /* 0x000fe40000000000 */
[----:B---3--:R-:W-:Y:S02]  /*1b450*/  SEL R69, R111, R114, P0 ;  /* 0x000000726f457207 */ /* 0x008fe40000000000 */
[----:B------:R-:W-:-:S07]  /*1b460*/  SEL R71, R114, R111, P0 ;  /* 0x0000006f72477207 */ /* 0x000fce0000000000 */
.L_x_744:
[----:B------:R-:W0:Y:S01]  /*1b470*/  S2R R3, SR_TID.X ;  /* 0x0000000000037919 */ /* 0x000e220000002100 */
[----:B------:R-:W-:Y:S05]  /*1b480*/  WARPSYNC.ALL ;  /* 0x0000000000007948 */ /* 0x000fea0003800000 */
[----:B------:R-:W-:Y:S01]  /*1b490*/  BAR.SYNC.DEFER_BLOCKING 0x1, 0x100 ;  /* 0x0044000000007b1d */ /* 0x000fe20000010000 */
[----:B------:R-:W-:-:S05]  /*1b4a0*/  VIADD R86, R150, 0xffffff80 ;  /* 0xffffff8096567836 */ /* 0x000fca0000000000 */
[----:B------:R-:W-:Y:S01]  /*1b4b0*/  ULDC.64 UR4, c[0x0][0xc00] ;  /* 0x0003000000047ab9 */ /* 0x000fe20000000a00 */
[----:B------:R-:W2:Y:S01]  /*1b4c0*/  LDL R84, [R1+0x50] ;  /* 0x0000500001547983 */ /* 0x000ea20000100800 */
[----:B------:R-:W-:Y:S02]  /*1b4d0*/  ISETP.NE.U32.AND P1, PT, RZ, UR4, PT ;  /* 0x00000004ff007c0c */ /* 0x000fe4000bf25070 */
[----:B------:R-:W-:Y:S01]  /*1b4e0*/  IADD3 R104, P2, R87, UR4, RZ ;  /* 0x0000000457687c10 */ /* 0x000fe2000ff5e0ff */
[----:B------:R-:W-:Y:S01]  /*1b4f0*/  STSM.16.M88.4 [R103], R4 ;  /* 0x0000000467007844 */ /* 0x000fe20000000200 */
[----:B0-----:R-:W-:Y:S01]  /*1b500*/  VIADD R3, R3, 0xffffff80 ;  /* 0xffffff8003037836 */ /* 0x001fe20000000000 */
[----:B------:R-:W-:Y:S02]  /*1b510*/  SHF.R.S32.HI R21, RZ, 0x1f, R86 ;  /* 0x0000001fff157819 */ /* 0x000fe40000011456 */
[----:B------:R4:W-:Y:S01]  /*1b520*/  STSM.16.M88.4 [R73], R8 ;  /* 0x0000000849007844 */ /* 0x0009e20000000200 */
[----:B------:R-:W-:-:S02]  /*1b530*/  ISETP.NE.AND.EX P1, PT, RZ, UR5, PT, P1 ;  /* 0x00000005ff007c0c */ /* 0x000fc4000bf25310 */
[----:B------:R-:W-:Y:S01]  /*1b540*/  SHF.R.S32.HI R82, RZ, 0x1f, R3 ;  /* 0x0000001fff527819 */ /* 0x000fe20000011403 */
[----:B------:R0:W-:Y:S01]  /*1b550*/  STSM.16.M88.4 [R89], R12 ;  /* 0x0000000c59007844 */ /* 0x0001e20000000200 */
[----:B------:R-:W-:Y:S01]  /*1b560*/  IADD3.X R105, R101, UR5, RZ, P2, !PT ;  /* 0x0000000565697c10 */ /* 0x000fe200097fe4ff */
[----:B------:R-:W-:Y:S01]  /*1b570*/  ULDC.64 UR4, c[0x0][0xc08] ;  /* 0x0003020000047ab9 */ /* 0x000fe20000000a00 */
[----:B------:R-:W-:Y:S01]  /*1b580*/  LEA.HI R82, R82, R3, RZ, 0x7 ;  /* 0x0000000352527211 */ /* 0x000fe200078f38ff */
[----:B------:R1:W-:Y:S03]  /*1b590*/  STSM.16.M88.4 [R91], R24 ;  /* 0x000000185b007844 */ /* 0x0003e60000000200 */
[----:B------:R-:W-:Y:S01]  /*1b5a0*/  LOP3.LUT R82, R82, 0xffffff80, RZ, 0xc0, !PT ;  /* 0xffffff8052527812 */ /* 0x000fe200078ec0ff */
[----:B------:R1:W-:Y:S03]  /*1b5b0*/  STSM.16.M88.4 [R93], R28 ;  /* 0x0000001c5d007844 */ /* 0x0003e60000000200 */
[----:B------:R-:W-:Y:S01]  /*1b5c0*/  IADD3 R82, R3, -R82, RZ ;  /* 0x8000005203527210 */ /* 0x000fe20007ffe0ff */
[----:B------:R1:W-:Y:S01]  /*1b5d0*/  STSM.16.M88.4 [R95], R32 ;  /* 0x000000205f007844 */ /* 0x0003e20000000200 */
[----:B----4-:R-:W-:-:S02]  /*1b5e0*/  SEL R73, R75, R2, P0 ;  /* 0x000000024b497207 */ /* 0x010fc40000000000 */
[----:B------:R-:W-:Y:S01]  /*1b5f0*/  SHF.R.S32.HI R5, RZ, 0x1f, R82 ;  /* 0x0000001fff057819 */ /* 0x000fe20000011452 */
[----:B------:R1:W-:Y:S01]  /*1b600*/  STSM.16.M88.4 [R96], R36 ;  /* 0x0000002460007844 */ /* 0x0003e20000000200 */
[----:B------:R-:W-:Y:S02]  /*1b610*/  SEL R75, R2, R75, P0 ;  /* 0x0000004b024b7207 */ /* 0x000fe40000000000 */
[----:B------:R-:W-:Y:S01]  /*1b620*/  LEA.HI R3, R5, R82, RZ, 0x2 ;  /* 0x0000005205037211 */ /* 0x000fe200078f10ff */
[----:B------:R1:W-:Y:S01]  /*1b630*/  STSM.16.M88.4 [R97], R40 ;  /* 0x0000002861007844 */ /* 0x0003e20000000200 */
[----:B------:R-:W-:Y:S01]  /*1b640*/  ISETP.NE.U32.AND P0, PT, RZ, UR4, PT ;  /* 0x00000004ff007c0c */ /* 0x000fe2000bf05070 */
[----:B------:R-:W3:Y:S01]  /*1b650*/  LDC R2, c[0x0][0xbe8] ;  /* 0x0002fa00ff027b82 */ /* 0x000ee20000000800 */
[--C-:B------:R-:W-:Y:S01]  /*1b660*/  SHF.R.S32.HI R4, RZ, 0x2, R3.reuse ;  /* 0x00000002ff047819 */ /* 0x100fe20000011403 */
[----:B------:R1:W-:Y:S01]  /*1b670*/  STSM.16.M88.4 [R98], R44 ;  /* 0x0000002c62007844 */ /* 0x0003e20000000200 */
[----:B------:R-:W-:-:S03]  /*1b680*/  SHF.R.S32.HI R3, RZ, 0x1f, R3 ;  /* 0x0000001fff037819 */ /* 0x000fc60000011403 */
[----:B------:R1:W-:Y:S01]  /*1b690*/  STSM.16.M88.4 [R99], R48 ;  /* 0x0000003063007844 */ /* 0x0003e20000000200 */
[----:B------:R-:W-:-:S03]  /*1b6a0*/  LEA.HI R3, R3, R4, RZ, 0x3 ;  /* 0x0000000403037211 */ /* 0x000fc600078f18ff */
[----:B------:R1:W-:Y:S01]  /*1b6b0*/  STSM.16.M88.4 [R100], R52 ;  /* 0x0000003464007844 */ /* 0x0003e20000000200 */
[----:B------:R-:W-:-:S03]  /*1b6c0*/  LOP3.LUT R7, R3, 0xfffffff8, RZ, 0xc0, !PT ;  /* 0xfffffff803077812 */ /* 0x000fc600078ec0ff */
[----:B------:R1:W-:Y:S01]  /*1b6d0*/  STSM.16.M88.4 [R102], R56 ;  /* 0x0000003866007844 */ /* 0x0003e20000000200 */
[----:B------:R-:W-:-:S03]  /*1b6e0*/  LEA.HI R3, R21, R86, RZ, 0x7 ;  /* 0x0000005615037211 */ /* 0x000fc600078f38ff */
[----:B------:R1:W-:Y:S01]  /*1b6f0*/  STSM.16.M88.4 [R79], R60 ;  /* 0x0000003c4f007844 */ /* 0x0003e20000000200 */
[----:B------:R-:W-:-:S03]  /*1b700*/  LEA.HI R6, R21, R86, RZ, 0x2 ;  /* 0x0000005615067211 */ /* 0x000fc600078f10ff */
[----:B------:R1:W-:Y:S01]  /*1b710*/  STSM.16.M88.4 [R81], R64 ;  /* 0x0000004051007844 */ /* 0x0003e20000000200 */
[----:B------:R-:W-:-:S03]  /*1b720*/  IMAD.IADD R7, R4, 0x1, -R7 ;  /* 0x0000000104077824 */ /* 0x000fc600078e0a07 */
[----:B------:R1:W-:Y:S01]  /*1b730*/  STSM.16.M88.4 [R83], R68 ;  /* 0x0000004453007844 */ /* 0x0003e20000000200 */
[----:B------:R-:W-:-:S03]  /*1b740*/  SHF.R.S32.HI R4, RZ, 0x7, R3 ;  /* 0x00000007ff047819 */ /* 0x000fc60000011403 */
[----:B------:R1:W-:Y:S01]  /*1b750*/  STSM.16.M88.4 [R85], R72 ;  /* 0x0000004855007844 */ /* 0x0003e20000000200 */
[----:B------:R-:W-:Y:S01]  /*1b760*/  BAR.SYNC.DEFER_BLOCKING 0x1, 0x100 ;  /* 0x0044000000007b1d */ /* 0x000fe20000010000 */
[----:B------:R-:W-:Y:S02]  /*1b770*/  ISETP.NE.AND.EX P0, PT, RZ, UR5, PT, P0 ;  /* 0x00000005ff007c0c */ /* 0x000fe4000bf05300 */
[----:B------:R-:W-:Y:S02]  /*1b780*/  LOP3.LUT R8, R6, 0xfffffffc, RZ, 0xc0, !PT ;  /* 0xfffffffc06087812 */ /* 0x000fe400078ec0ff */
[----:B------:R-:W-:Y:S02]  /*1b790*/  LEA.HI R6, R5, R82, RZ, 0x5 ;  /* 0x0000005205067211 */ /* 0x000fe400078f28ff */
[----:B------:R-:W-:Y:S02]  /*1b7a0*/  LEA.HI R5, R3, R4, RZ, 0x1 ;  /* 0x0000000403057211 */ /* 0x000fe400078f08ff */
[----:B------:R-:W-:-:S02]  /*1b7b0*/  SHF.R.S32.HI R6, RZ, 0x5, R6 ;  /* 0x00000005ff067819 */ /* 0x000fc40000011406 */
[----:B------:R-:W-:-:S03]  /*1b7c0*/  LOP3.LUT R5, R5, 0x3fffffe, RZ, 0xc0, !PT ;  /* 0x03fffffe05057812 */ /* 0x000fc600078ec0ff */
[----:B------:R-:W-:Y:S01]  /*1b7d0*/  IMAD R6, R6, 0x10, R7 ;  /* 0x0000001006067824 */ /* 0x000fe200078e0207 */
[----:B------:R-:W-:Y:S02]  /*1b7e0*/  IADD3 R5, R4, -R5, RZ ;  /* 0x8000000504057210 */ /* 0x000fe40007ffe0ff */
[----:B------:R-:W-:Y:S01]  /*1b7f0*/  @P0 IADD3 R4, P3, R87, UR4, RZ ;  /* 0x0000000457040c10 */ /* 0x000fe2000ff7e0ff */
[----:B------:R-:W-:Y:S02]  /*1b800*/  ULDC UR4, c[0x0][0xa88] ;  /* 0x0002a20000047ab9 */ /* 0x000fe40000000800 */
[----:B0-----:R-:W-:Y:S01]  /*1b810*/  IMAD R12, R5, 0x40, R6 ;  /* 0x00000040050c7824 */ /* 0x001fe200078e0206 */
[----:B------:R-:W-:Y:S02]  /*1b820*/  MOV R7, UR4 ;  /* 0x0000000400077c02 */ /* 0x000fe40008000f00 */
[----:B------:R-:W-:Y:S01]  /*1b830*/  @P0 IADD3.X R5, R101, UR5, RZ, P3, !PT ;  /* 0x0000000565050c10 */ /* 0x000fe20009ffe4ff */
[----:B------:R1:W5:Y:S01]  /*1b840*/  @P1 LDG.E R78, desc[UR42][R104.64] ;  /* 0x0000002a684e1981 */ /* 0x000362000c1e1900 */
[----:B---3--:R-:W-:Y:S01]  /*1b850*/  ISETP.NE.AND P2, PT, R2, 0x1, PT ;  /* 0x000000010200780c */ /* 0x008fe20003f45270 */
[----:B------:R-:W-:-:S02]  /*1b860*/  IMAD.IADD R9, R86, 0x1, -R8 ;  /* 0x0000000156097824 */ /* 0x000fc400078e0a08 */
[----:B------:R1:W5:Y:S03]  /*1b870*/  @P0 LDG.E R7, desc[UR42][R4.64] ;  /* 0x0000002a04070981 */ /* 0x000366000c1e1900 */
[----:B------:R-:W-:-:S04]  /*1b880*/  LEA.HI R10, R9, R9, RZ, 0x1 ;  /* 0x00000009090a7211 */ /* 0x000fc800078f08ff */
[----:B------:R-:W-:-:S03]  /*1b890*/  LOP3.LUT R10, R10, 0x1ffffffe, RZ, 0xc0, !PT ;  /* 0x1ffffffe0a0a7812 */ /* 0x000fc600078ec0ff */
[----:B------:R-:W0:Y:S02]  /*1b8a0*/  @P2 LDC R3, c[0x0][0xbec] ;  /* 0x0002fb00ff032b82 */ /* 0x000e240000000800 */
[----:B------:R-:W-:-:S04]  /*1b8b0*/  IMAD.IADD R9, R9, 0x1, -R10 ;  /* 0x0000000109097824 */ /* 0x000fc800078e0a0a */
[----:B------:R-:W-:Y:S02]  /*1b8c0*/  IMAD R9, R9, 0x8, R12 ;  /* 0x0000000809097824 */ /* 0x000fe400078e020c */
[----:B------:R-:W3:Y:S02]  /*1b8d0*/  @P2 LDC R8, c[0x0][0xbf0] ;  /* 0x0002fc00ff082b82 */ /* 0x000ee40000000800 */
[----:B--2---:R-:W-:Y:S01]  /*1b8e0*/  IMAD R10, R84, 0x80, R9 ;  /* 0x00000080540a7824 */ /* 0x004fe200078e0209 */
[----:B01-3--:R-:W-:Y:S06]  /*1b8f0*/  @P0 BRA `(.L_x_503) ;  /* 0x0000000000100947 */ /* 0x00bfec0003800000 */
[----:B------:R-:W-:Y:S05]  /*1b900*/  @!P1 BRA `(.L_x_503) ;  /* 0x00000000000c9947 */ /* 0x000fea0003800000 */
[----:B------:R-:W2:Y:S04]  /*1b910*/  LDG.E R4, desc[UR42][R104.64] ;  /* 0x0000002a68047981 */ /* 0x000ea8000c1e1900 */
[----:B-----5:R-:W2:Y:S02]  /*1b920*/  LDG.E R7, desc[UR42][R104.64+0x4] ;  /* 0x0000042a68077981 */ /* 0x020ea4000c1e1900 */
[----:B--2---:R-:W-:-:S07]  /*1b930*/  IMAD.IADD R7, R7, 0x1, -R4 ;  /* 0x0000000107077824 */ /* 0x004fce00078e0a04 */
.L_x_503:
[----:B------:R-:W2:Y:S01]  /*1b940*/  LDL.LU R85, [R1+0x38] ;  /* 0x0000380001557983 */ /* 0x000ea20000300800 */
[----:B------:R-:W-:Y:S01]  /*1b950*/  @P2 IMAD.HI.U32 R3, R10, R3, RZ ;  /* 0x000000030a032227 */ /* 0x000fe200078e00ff */
[----:B------:R-:W-:Y:S01]  /*1b960*/  ULDC.64 UR4, c[0x0][0xb90] ;  /* 0x0002e40000047ab9 */ /* 0x000fe20000000a00 */
[----:B-----5:R-:W-:Y:S01]  /*1b970*/  SHF.R.S32.HI R79, RZ, 0x1f, R78 ;  /* 0x0000001fff4f7819 */ /* 0x020fe2000001144e */
[----:B------:R-:W0:Y:S01]  /*1b980*/  @P2 LDC R83, c[0x0][0xbec] ;  /* 0x0002fb00ff532b82 */ /* 0x000e220000000800 */
[----:B------:R-:W-:Y:S01]  /*1b990*/  MOV R9, R10 ;  /* 0x0000000a00097202 */ /* 0x000fe20000000f00 */
[----:B------:R-:W-:Y:S01]  /*1b9a0*/  IMAD R13, R23, 0x40, R18 ;  /* 0x00000040170d7824 */ /* 0x000fe200078e0212 */
[----:B------:R-:W-:Y:S02]  /*1b9b0*/  @P2 SHF.R.U32.HI R9, RZ, R8, R3 ;  /* 0x00000008ff092219 */ /* 0x000fe40000011603 */
[----:B------:R-:W-:Y:S01]  /*1b9c0*/  SEL R3, R147, RZ, !P1 ;  /* 0x000000ff93037207 */ /* 0x000fe20004800000 */
[----:B------:R-:W-:Y:S01]  /*1b9d0*/  IMAD.WIDE R76, R13, 0x2, R76 ;  /* 0x000000020d4c7825 */ /* 0x000fe200078e024c */
[----:B------:R-:W-:-:S02]  /*1b9e0*/  SEL R80, R143, RZ, !P1 ;  /* 0x000000ff8f507207 */ /* 0x000fc40004800000 */
[--C-:B------:R-:W-:Y:S01]  /*1b9f0*/  SHF.R.S32.HI R13, RZ, 0x1f, R9.reuse ;  /* 0x0000001fff0d7819 */ /* 0x100fe20000011409 */
[----:B------:R-:W-:Y:S01]  /*1ba00*/  IMAD.MOV R15, RZ, RZ, -R9 ;  /* 0x000000ffff0f7224 */ /* 0x000fe200078e0a09 */
[C---:B------:R-:W-:Y:S02]  /*1ba10*/  IADD3 R73, P1, R76.reuse, 0x1000, RZ ;  /* 0x000010004c497810 */ /* 0x040fe40007f3e0ff */
[----:B------:R-:W-:Y:S02]  /*1ba20*/  IADD3 R69, P3, R76, 0x2000, RZ ;  /* 0x000020004c457810 */ /* 0x000fe40007f7e0ff */
[----:B------:R-:W-:Y:S02]  /*1ba30*/  LOP3.LUT R72, R73, 0x380, RZ, 0xc0, !PT ;  /* 0x0000038049487812 */ /* 0x000fe400078ec0ff */
[----:B------:R-:W-:Y:S02]  /*1ba40*/  LOP3.LUT R68, R69, 0x380, RZ, 0xc0, !PT ;  /* 0x0000038045447812 */ /* 0x000fe400078ec0ff */
[----:B------:R-:W-:-:S02]  /*1ba50*/  SHF.R.U64 R72, R72, 0x3, RZ ;  /* 0x0000000348487819 */ /* 0x000fc400000012ff */
[----:B------:R-:W-:Y:S02]  /*1ba60*/  SHF.R.U64 R68, R68, 0x3, RZ ;  /* 0x0000000344447819 */ /* 0x000fe400000012ff */
[----:B------:R-:W-:Y:S01]  /*1ba70*/  LOP3.LUT R72, R72, R73, RZ, 0x3c, !PT ;  /* 0x0000004948487212 */ /* 0x000fe200078e3cff */
[--C-:B------:R-:W-:Y:S01]  /*1ba80*/  IMAD.X R73, RZ, RZ, R77.reuse, P1 ;  /* 0x000000ffff497224 */ /* 0x100fe200008e064d */
[----:B------:R-:W-:Y:S02]  /*1ba90*/  IADD3 R53, P1, R76, 0x6000, RZ ;  /* 0x000060004c357810 */ /* 0x000fe40007f3e0ff */
[----:B------:R-:W-:Y:S01]  /*1baa0*/  LOP3.LUT R68, R68, R69, RZ, 0x3c, !PT ;  /* 0x0000004544447212 */ /* 0x000fe200078e3cff */
[----:B------:R-:W-:Y:S01]  /*1bab0*/  IMAD.X R69, RZ, RZ, R77, P3 ;  /* 0x000000ffff457224 */ /* 0x000fe200018e064d */
[----:B------:R-:W-:Y:S02]  /*1bac0*/  LOP3.LUT R52, R53, 0x380, RZ, 0xc0, !PT ;  /* 0x0000038035347812 */ /* 0x000fe400078ec0ff */
[----:B------:R-:W-:-:S02]  /*1bad0*/  IADD3 R49, P3, R76, 0x7000, RZ ;  /* 0x000070004c317810 */ /* 0x000fc40007f7e0ff */
[C---:B------:R-:W-:Y:S02]  /*1bae0*/  IADD3 R65, P5, R76.reuse, 0x3000, RZ ;  /* 0x000030004c417810 */ /* 0x040fe40007fbe0ff */
[----:B------:R-:W-:Y:S02]  /*1baf0*/  IADD3 R57, P4, R76, 0x5000, RZ ;  /* 0x000050004c397810 */ /* 0x000fe40007f9e0ff */
[----:B------:R-:W-:Y:S02]  /*1bb00*/  SHF.R.U64 R52, R52, 0x3, RZ ;  /* 0x0000000334347819 */ /* 0x000fe400000012ff */
[----:B------:R-:W-:Y:S02]  /*1bb10*/  LOP3.LUT R48, R49, 0x380, RZ, 0xc0, !PT ;  /* 0x0000038031307812 */ /* 0x000fe400078ec0ff */
[----:B------:R-:W-:Y:S02]  /*1bb20*/  LOP3.LUT R64, R65, 0x380, RZ, 0xc0, !PT ;  /* 0x0000038041407812 */ /* 0x000fe400078ec0ff */
[----:B------:R-:W-:-:S02]  /*1bb30*/  LOP3.LUT R56, R57, 0x380, RZ, 0xc0, !PT ;  /* 0x0000038039387812 */ /* 0x000fc400078ec0ff */
[----:B------:R-:W-:Y:S01]  /*1bb40*/  LOP3.LUT R52, R52, R53, RZ, 0x3c, !PT ;  /* 0x0000003534347212 */ /* 0x000fe200078e3cff */
[--C-:B------:R-:W-:Y:S01]  /*1bb50*/  IMAD.X R53, RZ, RZ, R77.reuse, P1 ;  /* 0x000000ffff357224 */ /* 0x100fe200008e064d */
[----:B------:R-:W-:Y:S02]  /*1bb60*/  SHF.R.U64 R48, R48, 0x3, RZ ;  /* 0x0000000330307819 */ /* 0x000fe400000012ff */
[----:B------:R-:W-:Y:S02]  /*1bb70*/  IADD3 R33, P1, R76, 0xb000, RZ ;  /* 0x0000b0004c217810 */ /* 0x000fe40007f3e0ff */
[----:B------:R-:W-:Y:S02]  /*1bb80*/  SHF.R.U64 R64, R64, 0x3, RZ ;  /* 0x0000000340407819 */ /* 0x000fe400000012ff */
[----:B------:R-:W-:Y:S02]  /*1bb90*/  SHF.R.U64 R56, R56, 0x3, RZ ;  /* 0x0000000338387819 */ /* 0x000fe400000012ff */
[----:B------:R-:W-:Y:S01]  /*1bba0*/  LOP3.LUT R48, R48, R49, RZ, 0x3c, !PT ;  /* 0x0000003130307212 */ /* 0x000fe200078e3cff */
[----:B------:R-:W-:Y:S01]  /*1bbb0*/  IMAD.X R49, RZ, RZ, R77, P3 ;  /* 0x000000ffff317224 */ /* 0x000fe200018e064d */
[----:B------:R-:W-:-:S02]  /*1bbc0*/  LOP3.LUT R32, R33, 0x380, RZ, 0xc0, !PT ;  /* 0x0000038021207812 */ /* 0x000fc400078ec0ff */
[----:B------:R-:W-:Y:S01]  /*1bbd0*/  LOP3.LUT R64, R64, R65, RZ, 0x3c, !PT ;  /* 0x0000004140407212 */ /* 0x000fe200078e3cff */
[--C-:B------:R-:W-:Y:S01]  /*1bbe0*/  IMAD.X R65, RZ, RZ, R77.reuse, P5 ;  /* 0x000000ffff417224 */ /* 0x100fe200028e064d */
[----:B------:R-:W-:Y:S01]  /*1bbf0*/  LOP3.LUT R56, R56, R57, RZ, 0x3c, !PT ;  /* 0x0000003938387212 */ /* 0x000fe200078e3cff */
[----:B------:R-:W-:Y:S01]  /*1bc00*/  IMAD.X R57, RZ, RZ, R77, P4 ;  /* 0x000000ffff397224 */ /* 0x000fe200020e064d */
[C---:B------:R-:W-:Y:S02]  /*1bc10*/  IADD3 R29, P3, R76.reuse, 0xc000, RZ ;  /* 0x0000c0004c1d7810 */ /* 0x040fe40007f7e0ff */
[C---:B------:R-:W-:Y:S02]  /*1bc20*/  IADD3 R45, P5, R76.reuse, 0x8000, RZ ;  /* 0x000080004c2d7810 */ /* 0x040fe40007fbe0ff */
[----:B------:R-:W-:Y:S02]  /*1bc30*/  IADD3 R37, P4, R76, 0xa000, RZ ;  /* 0x0000a0004c257810 */ /* 0x000fe40007f9e0ff */
[----:B------:R-:W-:-:S02]  /*1bc40*/  SHF.R.U64 R32, R32, 0x3, RZ ;  /* 0x0000000320207819 */ /* 0x000fc400000012ff */
[----:B------:R-:W-:Y:S02]  /*1bc50*/  LOP3.LUT R28, R29, 0x380, RZ, 0xc0, !PT ;  /* 0x000003801d1c7812 */ /* 0x000fe400078ec0ff */
[----:B------:R-:W-:Y:S02]  /*1bc60*/  LOP3.LUT R44, R45, 0x380, RZ, 0xc0, !PT ;  /* 0x000003802d2c7812 */ /* 0x000fe400078ec0ff */
[----:B------:R-:W-:Y:S02]  /*1bc70*/  LOP3.LUT R36, R37, 0x380, RZ, 0xc0, !PT ;  /* 0x0000038025247812 */ /* 0x000fe400078ec0ff */
[----:B------:R-:W-:Y:S02]  /*1bc80*/  LOP3.LUT R32, R32, R33, RZ, 0x3c, !PT ;  /* 0x0000002120207212 */ /* 0x000fe400078e3cff */
[----:B------:R-:W-:Y:S02]  /*1bc90*/  IADD3.X R33, RZ, R77, RZ, P1, !PT ;  /* 0x0000004dff217210 */ /* 0x000fe40000ffe4ff */
[----:B------:R-:W-:-:S02]  /*1bca0*/  SHF.R.U64 R28, R28, 0x3, RZ ;  /* 0x000000031c1c7819 */ /* 0x000fc400000012ff */
[----:B------:R-:W-:Y:S02]  /*1bcb0*/  SHF.R.U64 R44, R44, 0x3, RZ ;  /* 0x000000032c2c7819 */ /* 0x000fe400000012ff */
[----:B------:R-:W-:Y:S02]  /*1bcc0*/  SHF.R.U64 R36, R36, 0x3, RZ ;  /* 0x0000000324247819 */ /* 0x000fe400000012ff */
[----:B------:R-:W-:Y:S01]  /*1bcd0*/  LOP3.LUT R28, R28, R29, RZ, 0x3c, !PT ;  /* 0x0000001d1c1c7212 */ /* 0x000fe200078e3cff */
[--C-:B------:R-:W-:Y:S01]  /*1bce0*/  IMAD.X R29, RZ, RZ, R77.reuse, P3 ;  /* 0x000000ffff1d7224 */ /* 0x100fe200018e064d */
[----:B------:R-:W-:Y:S02]  /*1bcf0*/  LOP3.LUT R44, R44, R45, RZ, 0x3c, !PT ;  /* 0x0000002d2c2c7212 */ /* 0x000fe400078e3cff */
[----:B------:R-:W-:Y:S01]  /*1bd00*/  LOP3.LUT R36, R36, R37, RZ, 0x3c, !PT ;  /* 0x0000002524247212 */ /* 0x000fe200078e3cff */
[----:B------:R-:W-:Y:S01]  /*1bd10*/  IMAD.X R37, RZ, RZ, R77, P4 ;  /* 0x000000ffff257224 */ /* 0x000fe200020e064d */
[----:B------:R-:W-:-:S02]  /*1bd20*/  IADD3.X R45, RZ, R77, RZ, P5, !PT ;  /* 0x0000004dff2d7210 */ /* 0x000fc40002ffe4ff */
[----:B------:R-:W-:-:S04]  /*1bd30*/  IADD3 R25, P5, R76, 0xd000, RZ ;  /* 0x0000d0004c197810 */ /* 0x000fc80007fbe0ff */
[----:B------:R-:W-:-:S04]  /*1bd40*/  LOP3.LUT R24, R25, 0x380, RZ, 0xc0, !PT ;  /* 0x0000038019187812 */ /* 0x000fc800078ec0ff */
[----:B------:R-:W-:-:S04]  /*1bd50*/  SHF.R.U64 R24, R24, 0x3, RZ ;  /* 0x0000000318187819 */ /* 0x000fc800000012ff */
[----:B------:R-:W-:Y:S01]  /*1bd60*/  LOP3.LUT R24, R24, R25, RZ, 0x3c, !PT ;  /* 0x0000001918187212 */ /* 0x000fe200078e3cff */
[----:B------:R-:W-:Y:S01]  /*1bd70*/  IMAD.X R25, RZ, RZ, R77, P5 ;  /* 0x000000ffff197224 */ /* 0x000fe200028e064d */
[C---:B------:R-:W-:Y:S01]  /*1bd80*/  IADD3 R89, R18.reuse, 0xc0, RZ ;  /* 0x000000c012597810 */ /* 0x040fe20007ffe0ff */
[----:B------:R-:W-:Y:S01]  /*1bd90*/  VIADD R87, R18, 0x80 ;  /* 0x0000008012577836 */ /* 0x000fe20000000000 */
[----:B------:R-:W-:Y:S04]  /*1bda0*/  BSSY B1, `(.L_x_504) ;  /* 0x0000099000017945 */ /* 0x000fe80003800000 */
[----:B------:R-:W-:Y:S02]  /*1bdb0*/  SHF.R.S32.HI R88, RZ, 0x1f, R87 ;  /* 0x0000001fff587819 */ /* 0x000fe40000011457 */
[----:B--2---:R-:W-:Y:S01]  /*1bdc0*/  SHF.R.S32.HI R81, RZ, 0x1f, R85 ;  /* 0x0000001fff517819 */ /* 0x004fe20000011455 */
[----:B------:R-:W-:-:S04]  /*1bdd0*/  IMAD.WIDE.U32 R4, R85, UR4, R78 ;  /* 0x0000000455047c25 */ /* 0x000fc8000f8e004e */
[----:B------:R-:W-:-:S04]  /*1bde0*/  IMAD R6, R81, UR4, RZ ;  /* 0x0000000451067c24 */ /* 0x000fc8000f8e02ff */
[----:B------:R-:W-:Y:S01]  /*1bdf0*/  IMAD R11, R85, UR5, R6 ;  /* 0x00000005550b7c24 */ /* 0x000fe2000f8e0206 */
[----:B------:R-:W-:-:S03]  /*1be00*/  ULDC.64 UR4, c[0x0][0xb98] ;  /* 0x0002e60000047ab9 */ /* 0x000fc60000000a00 */
[----:B------:R-:W-:Y:S02]  /*1be10*/  IMAD.IADD R5, R5, 0x1, R11 ;  /* 0x0000000105057824 */ /* 0x000fe400078e020b */
[----:B------:R-:W-:Y:S02]  /*1be20*/  IMAD R11, R2, R15, R10 ;  /* 0x0000000f020b7224 */ /* 0x000fe400078e020a */
[----:B------:R-:W-:Y:S02]  /*1be30*/  IMAD R15, R3, UR4, RZ ;  /* 0x00000004030f7c24 */ /* 0x000fe4000f8e02ff */
[----:B------:R-:W-:Y:S01]  /*1be40*/  IMAD.WIDE.U32 R4, R80, UR4, R4 ;  /* 0x0000000450047c25 */ /* 0x000fe2000f8e0004 */
[----:B------:R-:W-:-:S03]  /*1be50*/  SHF.R.S32.HI R6, RZ, 0x1f, R11 ;  /* 0x0000001fff067819 */ /* 0x000fc6000001140b */
[----:B------:R-:W-:Y:S01]  /*1be60*/  IMAD R15, R80, UR5, R15 ;  /* 0x00000005500f7c24 */ /* 0x000fe2000f8e020f */
[----:B------:R-:W-:Y:S01]  /*1be70*/  IADD3 R4, P0, R9, R4, RZ ;  /* 0x0000000409047210 */ /* 0x000fe20007f1e0ff */
[----:B------:R-:W-:Y:S02]  /*1be80*/  ULDC.64 UR4, c[0x0][0xb88] ;  /* 0x0002e20000047ab9 */ /* 0x000fe40000000a00 */
[----:B------:R-:W-:Y:S01]  /*1be90*/  IMAD R6, R6, UR4, RZ ;  /* 0x0000000406067c24 */ /* 0x000fe2000f8e02ff */
[----:B------:R-:W-:Y:S02]  /*1bea0*/  IADD3.X R5, R13, R5, R15, P0, !PT ;  /* 0x000000050d057210 */ /* 0x000fe400007fe40f */
[----:B------:R-:W-:Y:S01]  /*1beb0*/  IADD3 R13, P4, R76, 0xe000, RZ ;  /* 0x0000e0004c0d7810 */ /* 0x000fe20007f9e0ff */
[C---:B------:R-:W-:Y:S02]  /*1bec0*/  IMAD R9, R11.reuse, UR5, R6 ;  /* 0x000000050b097c24 */ /* 0x040fe4000f8e0206 */
[----:B------:R-:W-:Y:S01]  /*1bed0*/  IMAD.WIDE.U32 R4, R11, UR4, R4 ;  /* 0x000000040b047c25 */ /* 0x000fe2000f8e0004 */
[----:B------:R-:W-:-:S04]  /*1bee0*/  ULDC.64 UR4, c[0x0][0xb50] ;  /* 0x0002d40000047ab9 */ /* 0x000fc80000000a00 */
[----:B------:R-:W-:Y:S02]  /*1bef0*/  IADD3 R5, R5, R9, RZ ;  /* 0x0000000905057210 */ /* 0x000fe40007ffe0ff */
[----:B------:R-:W-:Y:S02]  /*1bf00*/  LEA R6, P0, R4, UR4, 0x2 ;  /* 0x0000000404067c11 */ /* 0x000fe4000f8010ff */
[----:B------:R-:W-:Y:S02]  /*1bf10*/  LOP3.LUT R9, R76, 0x380, RZ, 0xc0, !PT ;  /* 0x000003804c097812 */ /* 0x000fe400078ec0ff */
[----:B------:R-:W-:Y:S01]  /*1bf20*/  LEA.HI.X R4, R4, UR5, R5, 0x2, P0 ;  /* 0x0000000504047c11 */ /* 0x000fe200080f1405 */
[----:B------:R-:W-:Y:S01]  /*1bf30*/  SHFL.IDX PT, R10, R6, RZ, 0x1c1f ;  /* 0x001c1fff060a7589 */ /* 0x000fe200000e0000 */
[----:B------:R-:W-:Y:S01]  /*1bf40*/  IADD3 R61, P0, R76, 0x4000, RZ ;  /* 0x000040004c3d7810 */ /* 0x000fe20007f1e0ff */
[----:B------:R-:W-:Y:S01]  /*1bf50*/  IMAD R5, R84, 0x80, R12 ;  /* 0x0000008054057824 */ /* 0x000fe200078e020c */
[----:B------:R-:W-:Y:S01]  /*1bf60*/  LOP3.LUT R12, R13, 0x380, RZ, 0xc0, !PT ;  /* 0x000003800d0c7812 */ /* 0x000fe200078ec0ff */
[----:B------:R-:W1:Y:S01]  /*1bf70*/  SHFL.IDX PT, R11, R4, RZ, 0x1c1f ;  /* 0x001c1fff040b7589 */ /* 0x000e6200000e0000 */
[----:B------:R-:W-:Y:S01]  /*1bf80*/  LOP3.LUT R60, R61, 0x380, RZ, 0xc0, !PT ;  /* 0x000003803d3c7812 */ /* 0x000fe200078ec0ff */
[----:B------:R-:W-:Y:S01]  /*1bf90*/  ULDC.64 UR4, c[0x0][0xaa0] ;  /* 0x0002a80000047ab9 */ /* 0x000fe20000000a00 */
[----:B------:R-:W-:Y:S01]  /*1bfa0*/  SHF.R.U64 R9, R9, 0x3, RZ ;  /* 0x0000000309097819 */ /* 0x000fe200000012ff */
[----:B------:R-:W-:Y:S01]  /*1bfb0*/  SHFL.IDX PT, R14, R6, 0x1, 0x1c1f ;  /* 0x003c1f00060e7f89 */ /* 0x000fe200000e0000 */
[----:B------:R-:W-:-:S02]  /*1bfc0*/  SHF.R.U64 R60, R60, 0x3, RZ ;  /* 0x000000033c3c7819 */ /* 0x000fc400000012ff */
[----:B------:R-:W-:Y:S01]  /*1bfd0*/  SHF.R.U64 R12, R12, 0x3, RZ ;  /* 0x000000030c0c7819 */ /* 0x000fe200000012ff */
[----:B------:R2:W3:Y:S01]  /*1bfe0*/  SHFL.IDX PT, R15, R4, 0x1, 0x1c1f ;  /* 0x003c1f00040f7f89 */ /* 0x0004e200000e0000 */
[----:B------:R-:W-:Y:S02]  /*1bff0*/  LOP3.LUT R60, R60, R61, RZ, 0x3c, !PT ;  /* 0x0000003d3c3c7212 */ /* 0x000fe400078e3cff */
[----:B------:R-:W-:Y:S02]  /*1c000*/  IADD3.X R61, RZ, R77, RZ, P0, !PT ;  /* 0x0000004dff3d7210 */ /* 0x000fe400007fe4ff */
[----:B------:R-:W-:Y:S02]  /*1c010*/  IADD3 R41, P0, R76, 0x9000, RZ ;  /* 0x000090004c297810 */ /* 0x000fe40007f1e0ff */
[----:B------:R-:W-:Y:S02]  /*1c020*/  LOP3.LUT R12, R12, R13, RZ, 0x3c, !PT ;  /* 0x0000000d0c0c7212 */ /* 0x000fe400078e3cff */
[----:B------:R-:W-:-:S02]  /*1c030*/  LOP3.LUT R40, R41, 0x380, RZ, 0xc0, !PT ;  /* 0x0000038029287812 */ /* 0x000fc400078ec0ff */
[----:B------:R-:W-:Y:S02]  /*1c040*/  IADD3.X R13, RZ, R77, RZ, P4, !PT ;  /* 0x0000004dff0d7210 */ /* 0x000fe400027fe4ff */
[----:B------:R-:W-:-:S04]  /*1c050*/  SHF.R.U64 R40, R40, 0x3, RZ ;  /* 0x0000000328287819 */ /* 0x000fc800000012ff */
[----:B------:R-:W-:Y:S01]  /*1c060*/  LOP3.LUT R40, R40, R41, RZ, 0x3c, !PT ;  /* 0x0000002928287212 */ /* 0x000fe200078e3cff */
[--C-:B------:R-:W-:Y:S01]  /*1c070*/  IMAD.X R41, RZ, RZ, R77.reuse, P0 ;  /* 0x000000ffff297224 */ /* 0x100fe200000e064d */
[----:B------:R-:W-:Y:S01]  /*1c080*/  LOP3.LUT P0, RZ, R82, 0x3, RZ, 0xc0, !PT ;  /* 0x0000000352ff7812 */ /* 0x000fe2000780c0ff */
[----:B------:R-:W-:Y:S01]  /*1c090*/  IMAD R82, R7, R2, RZ ;  /* 0x0000000207527224 */ /* 0x000fe200078e02ff */
[----:B------:R-:W-:Y:S02]  /*1c0a0*/  IADD3 R7, P3, R76, 0xf000, RZ ;  /* 0x0000f0004c077810 */ /* 0x000fe40007f7e0ff */
[----:B------:R-:W-:Y:S02]  /*1c0b0*/  LOP3.LUT R76, R9, R76, RZ, 0x3c, !PT ;  /* 0x0000004c094c7212 */ /* 0x000fe400078e3cff */
[C---:B------:R-:W-:Y:S01]  /*1c0c0*/  ISETP.GE.OR P1, PT, R5.reuse, R82, P0 ;  /* 0x000000520500720c */ /* 0x040fe20000726670 */
[----:B------:R-:W-:Y:S01]  /*1c0d0*/  VIADD R5, R5, 0x8 ;  /* 0x0000000805057836 */ /* 0x000fe20000000000 */
[----:B--2---:R-:W-:Y:S01]  /*1c0e0*/  LOP3.LUT R4, R7, 0x380, RZ, 0xc0, !PT ;  /* 0x0000038007047812 */ /* 0x004fe200078ec0ff */
[----:B------:R-:W-:-:S03]  /*1c0f0*/  IMAD.X R9, RZ, RZ, R77, P3 ;  /* 0x000000ffff097224 */ /* 0x000fc600018e064d */
[----:B------:R-:W-:Y:S02]  /*1c100*/  ISETP.GE.OR P0, PT, R5, R82, P0 ;  /* 0x000000520500720c */ /* 0x000fe40000706670 */
[----:B------:R-:W-:-:S04]  /*1c110*/  SHF.R.U64 R4, R4, 0x3, RZ ;  /* 0x0000000304047819 */ /* 0x000fc800000012ff */
[----:B------:R-:W-:Y:S01]  /*1c120*/  LOP3.LUT R8, R4, R7, RZ, 0x3c, !PT ;  /* 0x0000000704087212 */ /* 0x000fe200078e3cff */
[----:B-1----:R1:W-:Y:S06]  /*1c130*/  @!P1 ST.E desc[UR42][R10.64], R0 ;  /* 0x000000000a009985 */ /* 0x0023ec000c10192a */
[----:B---3--:R2:W-:Y:S04]  /*1c140*/  @!P0 ST.E desc[UR42][R14.64], R20 ;  /* 0x000000140e008985 */ /* 0x0085e8000c10192a */
[----:B------:R3:W5:Y:S01]  /*1c150*/  LD.E.128 R4, desc[UR42][R76.64] ;  /* 0x0000002a4c047980 */ /* 0x000762000c101d00 */
[----:B-1----:R-:W-:-:S03]  /*1c160*/  LEA.HI R0, R21, R86, RZ, 0x3 ;  /* 0x0000005615007211 */ /* 0x002fc600078f18ff */
[----:B------:R-:W5:Y:S01]  /*1c170*/  LD.E.128 R72, desc[UR42][R72.64] ;  /* 0x0000002a48487980 */ /* 0x000f62000c101d00 */
[----:B------:R-:W-:-:S03]  /*1c180*/  LOP3.LUT R0, R0, 0xfffffff8, RZ, 0xc0, !PT ;  /* 0xfffffff800007812 */ /* 0x000fc600078ec0ff */
[----:B------:R-:W5:Y:S01]  /*1c190*/  LD.E.128 R68, desc[UR42][R68.64] ;  /* 0x0000002a44447980 */ /* 0x000f62000c101d00 */
[----:B---3--:R-:W-:Y:S02]  /*1c1a0*/  IMAD R77, R79, UR4, RZ ;  /* 0x000000044f4d7c24 */ /* 0x008fe4000f8e02ff */
[----:B------:R-:W1:Y:S01]  /*1c1b0*/  @P2 LDC R79, c[0x0][0xbf0] ;  /* 0x0002fc00ff4f2b82 */ /* 0x000e620000000800 */
[----:B------:R-:W-:Y:S01]  /*1c1c0*/  IMAD.IADD R0, R86, 0x1, -R0 ;  /* 0x0000000156007824 */ /* 0x000fe200078e0a00 */
[----:B------:R-:W5:Y:S01]  /*1c1d0*/  LD.E.128 R64, desc[UR42][R64.64] ;  /* 0x0000002a40407980 */ /* 0x000f62000c101d00 */
[C---:B------:R-:W-:Y:S02]  /*1c1e0*/  IMAD R77, R78.reuse, UR5, R77 ;  /* 0x000000054e4d7c24 */ /* 0x040fe4000f8e024d */
[----:B--2---:R-:W-:Y:S01]  /*1c1f0*/  IMAD.WIDE.U32 R20, R78, UR4, RZ ;  /* 0x000000044e147c25 */ /* 0x004fe2000f8e00ff */
[----:B------:R-:W-:Y:S01]  /*1c200*/  LEA R0, R0, R23, 0x5 ;  /* 0x0000001700007211 */ /* 0x000fe200078e28ff */
[----:B------:R-:W-:Y:S01]  /*1c210*/  ULDC.64 UR4, c[0x0][0xae8] ;  /* 0x0002ba0000047ab9 */ /* 0x000fe20000000a00 */
[----:B------:R-:W5:Y:S01]  /*1c220*/  LD.E.128 R60, desc[UR42][R60.64] ;  /* 0x0000002a3c3c7980 */ /* 0x000f62000c101d00 */
[----:B------:R-:W-:-:S02]  /*1c230*/  IMAD.IADD R21, R21, 0x1, R77 ;  /* 0x0000000115157824 */ /* 0x000fc400078e024d */
[----:B------:R-:W-:Y:S01]  /*1c240*/  IMAD R81, R81, UR4, RZ ;  /* 0x0000000451517c24 */ /* 0x000fe2000f8e02ff */
[----:B------:R-:W5:Y:S01]  /*1c250*/  LD.E.128 R56, desc[UR42][R56.64] ;  /* 0x0000002a38387980 */ /* 0x000f62000c101d00 */
[----:B------:R-:W-:Y:S02]  /*1c260*/  IMAD R76, R84, 0x80, R0 ;  /* 0x00000080544c7824 */ /* 0x000fe400078e0200 */
[C---:B------:R-:W-:Y:S01]  /*1c270*/  IMAD R81, R85.reuse, UR5, R81 ;  /* 0x0000000555517c24 */ /* 0x040fe2000f8e0251 */
[----:B------:R-:W5:Y:S01]  /*1c280*/  LD.E.128 R52, desc[UR42][R52.64] ;  /* 0x0000002a34347980 */ /* 0x000f62000c101d00 */
[----:B------:R-:W-:Y:S01]  /*1c290*/  IMAD.WIDE.U32 R20, R85, UR4, R20 ;  /* 0x0000000455147c25 */ /* 0x000fe2000f8e0014 */
[----:B------:R-:W-:Y:S02]  /*1c2a0*/  ULDC.64 UR4, c[0x0][0xaf0] ;  /* 0x0002bc0000047ab9 */ /* 0x000fe40000000a00 */
[----:B------:R-:W5:Y:S01]  /*1c2b0*/  LD.E.128 R48, desc[UR42][R48.64] ;  /* 0x0000002a30307980 */ /* 0x000f62000c101d00 */
[----:B0-----:R-:W-:-:S03]  /*1c2c0*/  @P2 IMAD.HI.U32 R0, R76, R83, RZ ;  /* 0x000000534c002227 */ /* 0x001fc600078e00ff */
[----:B------:R-:W5:Y:S01]  /*1c2d0*/  LD.E.128 R44, desc[UR42][R44.64] ;  /* 0x0000002a2c2c7980 */ /* 0x000f62000c101d00 */
[----:B------:R-:W-:Y:S02]  /*1c2e0*/  IMAD R3, R3, UR4, RZ ;  /* 0x0000000403037c24 */ /* 0x000fe4000f8e02ff */
[----:B------:R-:W-:Y:S01]  /*1c2f0*/  IMAD.IADD R21, R21, 0x1, R81 ;  /* 0x0000000115157824 */ /* 0x000fe200078e0251 */
[----:B------:R-:W5:Y:S01]  /*1c300*/  LD.E.128 R40, desc[UR42][R40.64] ;  /* 0x0000002a28287980 */ /* 0x000f62000c101d00 */
[----:B------:R-:W-:Y:S01]  /*1c310*/  IMAD.MOV.U32 R77, RZ, RZ, R76 ;  /* 0x000000ffff4d7224 */ /* 0x000fe200078e004c */
[----:B-1----:R-:W-:Y:S01]  /*1c320*/  @P2 SHF.R.U32.HI R77, RZ, R79, R0 ;  /* 0x0000004fff4d2219 */ /* 0x002fe20000011600 */
[C---:B------:R-:W-:Y:S01]  /*1c330*/  IMAD R3, R80.reuse, UR5, R3 ;  /* 0x0000000550037c24 */ /* 0x040fe2000f8e0203 */
[----:B------:R-:W5:Y:S01]  /*1c340*/  LD.E.128 R36, desc[UR42][R36.64] ;  /* 0x0000002a24247980 */ /* 0x000f62000c101d00 */
[----:B------:R-:W-:Y:S01]  /*1c350*/  IMAD.WIDE.U32 R80, R80, UR4, R20 ;  /* 0x0000000450507c25 */ /* 0x000fe2000f8e0014 */
[----:B------:R-:W-:Y:S01]  /*1c360*/  SHF.R.S32.HI R0, RZ, 0x1f, R77 ;  /* 0x0000001fff007819 */ /* 0x000fe2000001144d */
[----:B------:R-:W-:Y:S01]  /*1c370*/  ULDC.64 UR4, c[0x0][0xae0] ;  /* 0x0002b80000047ab9 */ /* 0x000fe20000000a00 */
[----:B------:R-:W-:Y:S01]  /*1c380*/  IADD3 R21, -R77, RZ, RZ ;  /* 0x000000ff4d157210 */ /* 0x000fe20007ffe1ff */
[----:B------:R-:W-:Y:S01]  /*1c390*/  IMAD.IADD R81, R81, 0x1, R3 ;  /* 0x0000000151517824 */ /* 0x000fe200078e0203 */
[----:B------:R-:W5:Y:S01]  /*1c3a0*/  LD.E.128 R32, desc[UR42][R32.64] ;  /* 0x0000002a20207980 */ /* 0x000f62000c101d00 */
[----:B------:R-:W-:-:S02]  /*1c3b0*/  IMAD R0, R0, UR4, RZ ;  /* 0x0000000400007c24 */ /* 0x000fc4000f8e02ff */
[----:B------:R-:W-:Y:S01]  /*1c3c0*/  IMAD R21, R2, R21, R76 ;  /* 0x0000001502157224 */ /* 0x000fe200078e024c */
[----:B------:R-:W5:Y:S01]  /*1c3d0*/  LD.E.128 R28, desc[UR42][R28.64] ;  /* 0x0000002a1c1c7980 */ /* 0x000f62000c101d00 */
[C---:B------:R-:W-:Y:S02]  /*1c3e0*/  IMAD R79, R77.reuse, UR5, R0 ;  /* 0x000000054d4f7c24 */ /* 0x040fe4000f8e0200 */
[----:B------:R-:W-:Y:S01]  /*1c3f0*/  IMAD.WIDE.U32 R2, R77, UR4, R80 ;  /* 0x000000044d027c25 */ /* 0x000fe2000f8e0050 */
[----:B------:R-:W-:Y:S01]  /*1c400*/  SHF.R.S32.HI R0, RZ, 0x1f, R21 ;  /* 0x0000001fff007819 */ /* 0x000fe20000011415 */
[----:B------:R-:W-:Y:S01]  /*1c410*/  ULDC.64 UR4, c[0x0][0xad8] ;  /* 0x0002b60000047ab9 */ /* 0x000fe20000000a00 */
[----:B------:R-:W5:Y:S01]  /*1c420*/  LD.E.128 R24, desc[UR42][R24.64] ;  /* 0x0000002a18187980 */ /* 0x000f62000c101d00 */
[----:B------:R-:W-:Y:S02]  /*1c430*/  IMAD.IADD R3, R3, 0x1, R79 ;  /* 0x0000000103037824 */ /* 0x000fe400078e024f */
[----:B------:R-:W-:Y:S01]  /*1c440*/  IMAD R0, R0, UR4, RZ ;  /* 0x0000000400007c24 */ /* 0x000fe2000f8e02ff */
[----:B------:R-:W5:Y:S04]  /*1c450*/  LD.E.128 R12, desc[UR42][R12.64] ;  /* 0x0000002a0c0c7980 */ /* 0x000f68000c101d00 */
[----:B------:R-:W5:Y:S01]  /*1c460*/  LD.E.128 R8, desc[UR42][R8.64] ;  /* 0x0000002a08087980 */ /* 0x000f62000c101d00 */
[C---:B------:R-:W-:Y:S01]  /*1c470*/  IMAD R79, R21.reuse, UR5, R0 ;  /* 0x00000005154f7c24 */ /* 0x040fe2000f8e0200 */
[----:B------:R-:W-:Y:S01]  /*1c480*/  IADD3 R0, R22, 0x38820, RZ ;  /* 0x0003882016007810 */ /* 0x000fe20007ffe0ff */
[----:B------:R-:W-:Y:S01]  /*1c490*/  IMAD.WIDE.U32 R2, R21, UR4, R2 ;  /* 0x0000000415027c25 */ /* 0x000fe2000f8e0002 */
[----:B------:R-:W-:Y:S01]  /*1c4a0*/  @!PT LDS RZ, [RZ] ;  /* 0x00000000fffff984 */ /* 0x000fe20000000800 */
[----:B------:R-:W-:Y:S01]  /*1c4b0*/  @!PT LDS RZ, [RZ] ;  /* 0x00000000fffff984 */ /* 0x000fe20000000800 */
[----:B------:R-:W-:Y:S01]  /*1c4c0*/  @!PT LDS RZ, [RZ] ;  /* 0x00000000fffff984 */ /* 0x000fe20000000800 */
[----:B------:R-:W-:Y:S01]  /*1c4d0*/  @!PT LDS RZ, [RZ] ;  /* 0x00000000fffff984 */ /* 0x000fe20000000800 */
[----:B------:R0:W-:Y:S06]  /*1c4e0*/  MEMBAR.ALL.CTA ;  /* 0x0000000000007992 */ /* 0x0001ec0000008000 */
[----:B0-----:R-:W0:Y:S01]  /*1c4f0*/  FENCE.VIEW.ASYNC.S ;  /* 0x00000000000073c6 */ /* 0x001e220000000000 */
[----:B------:R-:W-:Y:S01]  /*1c500*/  ULDC.64 UR4, c[0x0][0xa80] ;  /* 0x0002a00000047ab9 */ /* 0x000fe20000000a00 */
[----:B------:R-:W-:Y:S01]  /*1c510*/  PRMT R0, RZ, 0x654, R0 ;  /* 0x00000654ff007816 */ /* 0x000fe20000000000 */
[----:B------:R-:W-:Y:S01]  /*1c520*/  IMAD.IADD R3, R3, 0x1, R79 ;  /* 0x0000000103037824 */ /* 0x000fe200078e024f */
[----:B------:R-:W-:Y:S01]  /*1c530*/  LEA R80, P2, R2, UR4, 0x1 ;  /* 0x0000000402507c11 */ /* 0x000fe2000f8408ff */
[----:B------:R-:W-:Y:S01]  /*1c540*/  IMAD R83, R84, 0x80, R23 ;  /* 0x0000008054537824 */ /* 0x000fe200078e0217 */
[----:B------:R-:W-:-:S02]  /*1c550*/  SHF.R.S32.HI R85, RZ, 0x1f, R18 ;  /* 0x0000001fff557819 */ /* 0x000fc40000011412 */
[----:B------:R-:W-:Y:S01]  /*1c560*/  LEA.HI.X R81, R2, UR5, R3, 0x1, P2 ;  /* 0x0000000502517c11 */ /* 0x000fe200090f0c03 */
[C---:B------:R-:W-:Y:S01]  /*1c570*/  VIADD R21, R83.reuse, 0x20 ;  /* 0x0000002053157836 */ /* 0x040fe20000000000 */
[CC--:B------:R-:W-:Y:S01]  /*1c580*/  ISETP.GE.AND P2, PT, R83.reuse, R82.reuse, PT ;  /* 0x000000525300720c */ /* 0x0c0fe20003f46270 */
[----:B------:R-:W-:Y:S01]  /*1c590*/  VIADD R77, R83, 0x40 ;  /* 0x00000040534d7836 */ /* 0x000fe20000000000 */
[----:B0-----:R0:W1:Y:S01]  /*1c5a0*/  SHFL.IDX PT, R78, R80, RZ, 0x181f ;  /* 0x00181fff504e7589 */ /* 0x00106200000e0000 */
[----:B------:R-:W-:Y:S02]  /*1c5b0*/  SHF.R.S32.HI R86, RZ, 0x1f, R233 ;  /* 0x0000001fff567819 */ /* 0x000fe400000114e9 */
[-C--:B------:R-:W-:Y:S02]  /*1c5c0*/  ISETP.GE.AND P1, PT, R21, R82.reuse, PT ;  /* 0x000000521500720c */ /* 0x080fe40003f26270 */
[----:B------:R-:W-:Y:S02]  /*1c5d0*/  ISETP.GE.AND P0, PT, R77, R82, PT ;  /* 0x000000524d00720c */ /* 0x000fe40003f06270 */
[----:B------:R-:W-:Y:S01]  /*1c5e0*/  SHF.R.S32.HI R84, RZ, 0x1f, R89 ;  /* 0x0000001fff547819 */ /* 0x000fe20000011459 */
[----:B------:R2:W-:Y:S02]  /*1c5f0*/  SYNCS.ARRIVE.TRANS64.RED.A1T0 RZ, [R0+URZ], RZ ;  /* 0x000000ff00ff79a7 */ /* 0x0005e4000810043f */
[----:B--2---:R0:W2:Y:S01]  /*1c600*/  SHFL.IDX PT, R0, R81, RZ, 0x181f ;  /* 0x00181fff51007589 */ /* 0x0040a200000e0000 */
[----:B------:R-:W-:Y:S07]  /*1c610*/  @P2 BRA `(.L_x_505) ;  /* 0x0000000000442947 */ /* 0x000fee0003800000 */
[----:B------:R-:W-:Y:S02]  /*1c620*/  ULDC UR4, c[0x0][0xac8] ;  /* 0x0002b20000047ab9 */ /* 0x000fe40000000800 */
[----:B------:R-:W-:Y:S02]  /*1c630*/  ISETP.GE.AND P2, PT, R18, UR4, PT ;  /* 0x0000000412007c0c */ /* 0x000fe4000bf46270 */
[----:B------:R-:W-:Y:S02]  /*1c640*/  ISETP.GE.AND P3, PT, R233, UR4, PT ;  /* 0x00000004e9007c0c */ /* 0x000fe4000bf66270 */
[----:B------:R-:W-:-:S09]  /*1c650*/  ISETP.GE.AND P4, PT, R87, UR4, PT ;  /* 0x0000000457007c0c */ /* 0x000fd2000bf86270 */
[----:B-1----:R-:W-:-:S04]  /*1c660*/  @!P2 LEA R2, P5, R18, R78, 0x1 ;  /* 0x0000004e1202a211 */ /* 0x002fc800078a08ff */
[----:B--2---:R-:W-:Y:S02]  /*1c670*/  @!P2 LEA.HI.X R3, R18, R0, R85, 0x1, P5 ;  /* 0x000000001203a211 */ /* 0x004fe400028f0c55 */
[----:B------:R-:W-:-:S03]  /*1c680*/  ISETP.GE.AND P5, PT, R89, UR4, PT ;  /* 0x0000000459007c0c */ /* 0x000fc6000bfa6270 */
[----:B-----5:R3:W-:Y:S01]  /*1c690*/  @!P2 ST.E.128 desc[UR42][R2.64], R4 ;  /* 0x000000040200a985 */ /* 0x0207e2000c101d2a */
[----:B------:R-:W-:-:S04]  /*1c6a0*/  @!P3 LEA R20, P2, R233, R78, 0x1 ;  /* 0x0000004ee914b211 */ /* 0x000fc800078408ff */
        /* <DEDUP_REMOVED lines=8> */
.L_x_505:
[----:B------:R-:W-:Y:S05]  /*1c730*/  BSYNC B1 ;  /* 0x0000000000017941 */ /* 0x000fea0003800000 */
.L_x_504:
[----:B--2---:R2:W4:Y:S01]  /*1c740*/  SHFL.IDX PT, R0, R81, 0x1, 0x181f ;  /* 0x00381f0051007f89 */ /* 0x00452200000e0000 */
[----:B------:R-:W-:Y:S03]  /*1c750*/  BSSY B1, `(.L_x_506) ;  /* 0x0000014000017945 */ /* 0x000fe60003800000 */
[----:B---3--:R2:W3:Y:S01]  /*1c760*/  SHFL.IDX PT, R20, R80, 0x1, 0x181f ;  /* 0x00381f0050147f89 */ /* 0x0084e200000e0000 */
[----:B------:R-:W-:Y:S05]  /*1c770*/  @P1 BRA `(.L_x_507) ;  /* 0x0000000000441947 */ /* 0x000fea0003800000 */
[----:B------:R-:W-:Y:S02]  /*1c780*/  ULDC UR4, c[0x0][0xac8] ;  /* 0x0002b20000047ab9 */ /* 0x000fe40000000800 */
[----:B------:R-:W-:Y:S02]  /*1c790*/  ISETP.GE.AND P4, PT, R18, UR4, PT ;  /* 0x0000000412007c0c */ /* 0x000fe4000bf86270 */
[----:B------:R-:W-:Y:S02]  /*1c7a0*/  ISETP.GE.AND P3, PT, R233, UR4, PT ;  /* 0x00000004e9007c0c */ /* 0x000fe4000bf66270 */
[----:B------:R-:W-:Y:S02]  /*1c7b0*/  ISETP.GE.AND P2, PT, R87, UR4, PT ;  /* 0x0000000457007c0c */ /* 0x000fe4000bf46270 */
[----:B------:R-:W-:-:S07]  /*1c7c0*/  ISETP.GE.AND P1, PT, R89, UR4, PT ;  /* 0x0000000459007c0c */ /* 0x000fce000bf26270 */
[----:B---3--:R-:W-:-:S04]  /*1c7d0*/  @!P4 LEA R2, P5, R18, R20, 0x1 ;  /* 0x000000141202c211 */ /* 0x008fc800078a08ff */
[----:B----4-:R-:W-:Y:S02]  /*1c7e0*/  @!P4 LEA.HI.X R3, R18, R0, R85, 0x1, P5 ;  /* 0x000000001203c211 */ /* 0x010fe400028f0c55 */
[----:B-----5:R-:W-:-:S03]  /*1c7f0*/  @!P3 LEA R4, P5, R233, R20, 0x1 ;  /* 0x00000014e904b211 */ /* 0x020fc600078a08ff */
[----:B------:R3:W-:Y:S01]  /*1c800*/  @!P4 ST.E.128 desc[UR42][R2.64], R72 ;  /* 0x000000480200c985 */ /* 0x0007e2000c101d2a */
        /* <DEDUP_REMOVED lines=8> */
.L_x_507:
[----:B------:R-:W-:Y:S05]  /*1c890*/  BSYNC B1 ;  /* 0x0000000000017941 */ /* 0x000fea0003800000 */
.L_x_506:
[----:B----4-:R4:W0:Y:S01]  /*1c8a0*/  SHFL.IDX PT, R0, R81, 0x2, 0x181f ;  /* 0x00581f0051007f89 */ /* 0x01082200000e0000 */
        /* <DEDUP_REMOVED lines=8> */
[CC--:B---3--:R-:W-:Y:S02]  /*1c930*/  @!P3 LEA R2, P5, R18.reuse, R20.reuse, 0x1 ;  /* 0x000000141202b211 */ /* 0x0c8fe400078a08ff */
[----:B-----5:R-:W-:Y:S02]  /*1c940*/  @!P2 LEA R4, P4, R233, R20, 0x1 ;  /* 0x00000014e904a211 */ /* 0x020fe400078808ff */
[----:B0-----:R-:W-:Y:S02]  /*1c950*/  @!P3 LEA.HI.X R3, R18, R0, R85, 0x1, P5 ;  /* 0x000000001203b211 */ /* 0x001fe400028f0c55 */
        /* <DEDUP_REMOVED lines=9> */
.L_x_509:
[----:B------:R-:W-:Y:S05]  /*1c9f0*/  BSYNC B1 ;  /* 0x0000000000017941 */ /* 0x000fea0003800000 */
.L_x_508:
[----:B0-----:R-:W-:Y:S01]  /*1ca00*/  VIADD R3, R83, 0x60 ;  /* 0x0000006053037836 */ /* 0x001fe20000000000 */
[----:B--2-4-:R-:W0:Y:S04]  /*1ca10*/  SHFL.IDX PT, R81, R81, 0x3, 0x181f ;  /* 0x00781f0051517f89 */ /* 0x014e2800000e0000 */
[----:B------:R-:W-:Y:S01]  /*1ca20*/  ISETP.GE.AND P0, PT, R3, R82, PT ;  /* 0x000000520300720c */ /* 0x000fe20003f06270 */
[----:B------:R-:W2:-:S12]  /*1ca30*/  SHFL.IDX PT, R80, R80, 0x3, 0x181f ;  /* 0x00781f0050507f89 */ /* 0x000e9800000e0000 */
[----:B------:R-:W-:Y:S05]  /*1ca40*/  @P0 BRA `(.L_x_510) ;  /* 0x0000000c00e00947 */ /* 0x000fea0003800000 */
[----:B------:R-:W-:Y:S02]  /*1ca50*/  ULDC UR4, c[0x0][0xac8] ;  /* 0x0002b20000047ab9 */ /* 0x000fe40000000800 */
[----:B------:R-:W-:Y:S02]  /*1ca60*/  ISETP.GE.AND P3, PT, R18, UR4, PT ;  /* 0x0000000412007c0c */ /* 0x000fe4000bf66270 */
[----:B------:R-:W-:Y:S02]  /*1ca70*/  ISETP.GE.AND P4, PT, R233, UR4, PT ;  /* 0x00000004e9007c0c */ /* 0x000fe4000bf86270 */
[----:B------:R-:W-:-:S09]  /*1ca80*/  ISETP.GE.AND P5, PT, R87, UR4, PT ;  /* 0x0000000457007c0c */ /* 0x000fd2000bfa6270 */
[CC--:B--2---:R-:W-:Y:S02]  /*1ca90*/  @!P3 LEA R2, P0, R18.reuse, R80.reuse, 0x1 ;  /* 0x000000501202b211 */ /* 0x0c4fe400078008ff */
[-C--:B-----5:R-:W-:Y:S02]  /*1caa0*/  @!P4 LEA R4, P1, R233, R80.reuse, 0x1 ;  /* 0x00000050e904c211 */ /* 0x0a0fe400078208ff */
[----:B------:R-:W-:Y:S02]  /*1cab0*/  @!P5 LEA R6, P2, R87, R80, 0x1 ;  /* 0x000000505706d211 */ /* 0x000fe400078408ff */
[-C--:B0-----:R-:W-:Y:S02]  /*1cac0*/  @!P3 LEA.HI.X R3, R18, R81.reuse, R85, 0x1, P0 ;  /* 0x000000511203b211 */ /* 0x081fe400000f0c55 */
[-C--:B------:R-:W-:Y:S02]  /*1cad0*/  @!P4 LEA.HI.X R5, R233, R81.reuse, R86, 0x1, P1 ;  /* 0x00000051e905c211 */ /* 0x080fe400008f0c56 */
[----:B------:R-:W-:Y:S01]  /*1cae0*/  @!P5 LEA.HI.X R7, R87, R81, R88, 0x1, P2 ;  /* 0x000000515707d211 */ /* 0x000fe200010f0c58 */
[----:B------:R4:W-:Y:S01]  /*1caf0*/  @!P3 ST.E.128 desc[UR42][R2.64], R64 ;  /* 0x000000400200b985 */ /* 0x0009e2000c101d2a */
[----:B------:R-:W-:-:S03]  /*1cb00*/  ISETP.GE.AND P0, PT, R89, UR4, PT ;  /* 0x0000000459007c0c */ /* 0x000fc6000bf06270 */
[----:B------:R4:W-:Y:S04]  /*1cb10*/  @!P4 ST.E.128 desc[UR42][R4.64], R48 ;  /* 0x000000300400c985 */ /* 0x0009e8000c101d2a */
[----:B------:R4:W-:Y:S06]  /*1cb20*/  @!P5 ST.E.128 desc[UR42][R6.64], R32 ;  /* 0x000000200600d985 */ /* 0x0009ec000c101d2a */
[----:B------:R-:W-:Y:S05]  /*1cb30*/  @P0 BRA `(.L_x_510) ;  /* 0x0000000c00a40947 */ /* 0x000fea0003800000 */
[----:B----4-:R-:W-:-:S04]  /*1cb40*/  LEA R2, P0, R89, R80, 0x1 ;  /* 0x0000005059027211 */ /* 0x010fc800078008ff */
[----:B------:R-:W-:-:S05]  /*1cb50*/  LEA.HI.X R3, R89, R81, R84, 0x1, P0 ;  /* 0x0000005159037211 */ /* 0x000fca00000f0c54 */
[----:B------:R0:W-:Y:S01]  /*1cb60*/  ST.E.128 desc[UR42][R2.64], R8 ;  /* 0x0000000802007985 */ /* 0x0001e2000c101d2a */
[----:B------:R-:W-:Y:S05]  /*1cb70*/  BRA `(.L_x_510) ;  /* 0x0000000c00947947 */ /* 0x000fea0003800000 */
.L_x_501:
[----:B------:R-:W2:Y:S01]  /*1cb80*/  LDL R11, [R1+0x1c] ;  /* 0x00001c00010b7983 */ /* 0x000ea20000100800 */
[----:B------:R-:W-:-:S03]  /*1cb90*/  ULDC.64 UR4, c[0x0][0xc00] ;  /* 0x0003000000047ab9 */ /* 0x000fc60000000a00 */
[----:B------:R-:W3:Y:S01]  /*1cba0*/  LDL R9, [R1+0x3c] ;  /* 0x00003c0001097983 */ /* 0x000ee20000100800 */
[----:B------:R-:W-:Y:S01]  /*1cbb0*/  ISETP.NE.U32.AND P0, PT, RZ, UR4, PT ;  /* 0x00000004ff007c0c */ /* 0x000fe2000bf05070 */
[----:B------:R-:W1:Y:S01]  /*1cbc0*/  LDC R25, c[0x0][0xbe8] ;  /* 0x0002fa00ff197b82 */ /* 0x000e620000000800 */
[----:B------:R-:W-:Y:S02]  /*1cbd0*/  MOV R0, RZ ;  /* 0x000000ff00007202 */ /* 0x000fe40000000f00 */
[----:B------:R-:W-:Y:S01]  /*1cbe0*/  ISETP.NE.AND.EX P0, PT, RZ, UR5, PT, P0 ;  /* 0x00000005ff007c0c */ /* 0x000fe2000bf05300 */
[C---:B--2---:R-:W-:Y:S01]  /*1cbf0*/  IMAD.SHL.U32 R4, R11.reuse, 0x4, RZ ;  /* 0x000000040b047824 */ /* 0x044fe200078e00ff */
[----:B---3--:R-:W-:-:S04]  /*1cc00*/  SHF.L.U64.HI R5, R11, 0x2, R9 ;  /* 0x000000020b057819 */ /* 0x008fc80000010209 */
[----:B------:R-:W-:-:S04]  /*1cc10*/  IADD3 R2, P1, R4, UR4, RZ ;  /* 0x0000000404027c10 */ /* 0x000fc8000ff3e0ff */
[----:B------:R-:W-:Y:S01]  /*1cc20*/  IADD3.X R3, R5, UR5, RZ, P1, !PT ;  /* 0x0000000505037c10 */ /* 0x000fe20008ffe4ff */
[----:B------:R-:W-:Y:S02]  /*1cc30*/  ULDC.64 UR4, c[0x0][0xc08] ;  /* 0x0003020000047ab9 */ /* 0x000fe40000000a00 */
[----:B------:R-:W-:Y:S02]  /*1cc40*/  ISETP.NE.U32.AND P1, PT, RZ, UR4, PT ;  /* 0x00000004ff007c0c */ /* 0x000fe4000bf25070 */
[----:B------:R2:W5:Y:S02]  /*1cc50*/  @P0 LDG.E R0, desc[UR42][R2.64] ;  /* 0x0000002a02000981 */ /* 0x000564000c1e1900 */
[----:B------:R-:W-:Y:S01]  /*1cc60*/  ISETP.NE.AND.EX P1, PT, RZ, UR5, PT, P1 ;  /* 0x00000005ff007c0c */ /* 0x000fe2000bf25310 */
[----:B------:R-:W3:-:S12]  /*1cc70*/  S2R R8, SR_TID.X ;  /* 0x0000000000087919 */ /* 0x000ed80000002100 */
[----:B------:R-:W-:Y:S01]  /*1cc80*/  @P1 IADD3 R4, P2, R4, UR4, RZ ;  /* 0x0000000404041c10 */ /* 0x000fe2000ff5e0ff */
[----:B------:R-:W-:Y:S02]  /*1cc90*/  ULDC UR4, c[0x0][0xa88] ;  /* 0x0002a20000047ab9 */ /* 0x000fe40000000800 */
[----:B------:R-:W-:Y:S01]  /*1cca0*/  IMAD.U32 R6, RZ, RZ, UR4 ;  /* 0x00000004ff067e24 */ /* 0x000fe2000f8e00ff */
[----:B------:R-:W-:-:S05]  /*1ccb0*/  @P1 IADD3.X R5, R5, UR5, RZ, P2, !PT ;  /* 0x0000000505051c10 */ /* 0x000fca00097fe4ff */
[----:B------:R2:W5:Y:S01]  /*1ccc0*/  @P1 LDG.E R6, desc[UR42][R4.64] ;  /* 0x0000002a04061981 */ /* 0x000562000c1e1900 */
[----:B-1----:R-:W-:Y:S01]  /*1ccd0*/  ISETP.NE.AND P2, PT, R25, 0x1, PT ;  /* 0x000000011900780c */ /* 0x002fe20003f45270 */
[----:B---3--:R-:W-:-:S12]  /*1cce0*/  VIADD R26, R8, 0xffffff80 ;  /* 0xffffff80081a7836 */ /* 0x008fd80000000000 */
[----:B------:R-:W1:Y:S01]  /*1ccf0*/  @P2 LDC R27, c[0x0][0xbec] ;  /* 0x0002fb00ff1b2b82 */ /* 0x000e620000000800 */
[----:B------:R-:W-:Y:S02]  /*1cd00*/  SHF.R.S32.HI R7, RZ, 0x1f, R26 ;  /* 0x0000001fff077819 */ /* 0x000fe4000001141a */
[----:B------:R-:W-:Y:S02]  /*1cd10*/  ISETP.GE.AND P3, PT, R26, 0x80, PT ;  /* 0x000000801a00780c */ /* 0x000fe40003f66270 */
[----:B------:R-:W-:Y:S01]  /*1cd20*/  LEA.HI R7, R7, R26, RZ, 0x3 ;  /* 0x0000001a07077211 */ /* 0x000fe200078f18ff */
[----:B--2---:R-:W-:Y:S10]  /*1cd30*/  @P1 BRA `(.L_x_511) ;  /* 0x0000000000101947 */ /* 0x004ff40003800000 */
[----:B------:R-:W-:Y:S05]  /*1cd40*/  @!P0 BRA `(.L_x_511) ;  /* 0x00000000000c8947 */ /* 0x000fea0003800000 */
[----:B------:R-:W2:Y:S04]  /*1cd50*/  LDG.E R5, desc[UR42][R2.64] ;  /* 0x0000002a02057981 */ /* 0x000ea8000c1e1900 */
[----:B-----5:R-:W2:Y:S02]  /*1cd60*/  LDG.E R6, desc[UR42][R2.64+0x4] ;  /* 0x0000042a02067981 */ /* 0x020ea4000c1e1900 */
[----:B--2---:R-:W-:-:S07]  /*1cd70*/  IMAD.IADD R6, R6, 0x1, -R5 ;  /* 0x0000000106067824 */ /* 0x004fce00078e0a05 */
.L_x_511:
[----:B------:R-:W2:Y:S04]  /*1cd80*/  LDL R24, [R1+0x38] ;  /* 0x0000380001187983 */ /* 0x000ea80000100800 */
[----:B------:R3:W5:Y:S01]  /*1cd90*/  LDL R20, [R1+0x50] ;  /* 0x0000500001147983 */ /* 0x0007620000100800 */
[----:B------:R-:W-:Y:S01]  /*1cda0*/  BSSY B1, `(.L_x_512) ;  /* 0x000002e000017945 */ /* 0x000fe20003800000 */
[----:B------:R-:W-:Y:S02]  /*1cdb0*/  SEL R13, R11, RZ, !P0 ;  /* 0x000000ff0b0d7207 */ /* 0x000fe40004000000 */
[----:B------:R-:W-:Y:S02]  /*1cdc0*/  LOP3.LUT R14, R7, 0xfffffff8, RZ, 0xc0, !PT ;  /* 0xfffffff8070e7812 */ /* 0x000fe400078ec0ff */
[----:B------:R-:W-:-:S02]  /*1cdd0*/  SEL R12, R9, RZ, !P0 ;  /* 0x000000ff090c7207 */ /* 0x000fc40004000000 */
[----:B-----5:R-:W-:Y:S02]  /*1cde0*/  SHF.R.S32.HI R11, RZ, 0x1f, R0 ;  /* 0x0000001fff0b7819 */ /* 0x020fe40000011400 */
[----:B--2---:R-:W-:Y:S01]  /*1cdf0*/  SHF.R.S32.HI R10, RZ, 0x1f, R24 ;  /* 0x0000001fff0a7819 */ /* 0x004fe20000011418 */
[----:B---3--:R-:W-:Y:S06]  /*1ce00*/  @P3 BRA `(.L_x_513) ;  /* 0x00000000009c3947 */ /* 0x008fec0003800000 */
[----:B------:R-:W2:Y:S01]  /*1ce10*/  LDC R9, c[0x0][0xbe8] ;  /* 0x0002fa00ff097b82 */ /* 0x000ea20000000800 */
[----:B------:R-:W-:-:S05]  /*1ce20*/  LEA R2, R20, R8, 0x7 ;  /* 0x0000000814027211 */ /* 0x000fca00078e38ff */
[----:B------:R-:W-:Y:S02]  /*1ce30*/  VIADD R8, R2, 0xffffff80 ;  /* 0xffffff8002087836 */ /* 0x000fe40000000000 */
[----:B--2---:R-:W-:-:S05]  /*1ce40*/  IMAD R3, R6, R9, RZ ;  /* 0x0000000906037224 */ /* 0x004fca00078e02ff */
[----:B------:R-:W-:-:S13]  /*1ce50*/  ISETP.GE.AND P0, PT, R8, R3, PT ;  /* 0x000000030800720c */ /* 0x000fda0003f06270 */
[----:B------:R-:W-:Y:S05]  /*1ce60*/  @P0 BRA `(.L_x_513) ;  /* 0x0000000000840947 */ /* 0x000fea0003800000 */
[----:B------:R-:W-:Y:S01]  /*1ce70*/  ISETP.NE.AND P0, PT, R9, 0x1, PT ;  /* 0x000000010900780c */ /* 0x000fe20003f05270 */
[----:B------:R-:W-:Y:S01]  /*1ce80*/  ULDC.64 UR4, c[0x0][0xb90] ;  /* 0x0002e40000047ab9 */ /* 0x000fe20000000a00 */
[----:B------:R-:W-:Y:S01]  /*1ce90*/  MOV R3, R11 ;  /* 0x0000000b00037202 */ /* 0x000fe20000000f00 */
[----:B------:R-:W-:Y:S02]  /*1cea0*/  IMAD R7, R10, UR4, RZ ;  /* 0x000000040a077c24 */ /* 0x000fe4000f8e02ff */
[----:B------:R-:W-:Y:S02]  /*1ceb0*/  IMAD.MOV.U32 R2, RZ, RZ, R0 ;  /* 0x000000ffff027224 */ /* 0x000fe400078e0000 */
[----:B------:R-:W-:Y:S02]  /*1cec0*/  IMAD.MOV.U32 R5, RZ, RZ, R8 ;  /* 0x000000ffff057224 */ /* 0x000fe400078e0008 */
[----:B------:R-:W-:-:S04]  /*1ced0*/  IMAD.WIDE.U32 R2, R24, UR4, R2 ;  /* 0x0000000418027c25 */ /* 0x000fc8000f8e0002 */
[----:B------:R-:W2:Y:S01]  /*1cee0*/  @P0 LDC R15, c[0x0][0xbec] ;  /* 0x0002fb00ff0f0b82 */ /* 0x000ea20000000800 */
[----:B------:R-:W-:Y:S01]  /*1cef0*/  IMAD R7, R24, UR5, R7 ;  /* 0x0000000518077c24 */ /* 0x000fe2000f8e0207 */
[----:B------:R-:W-:-:S03]  /*1cf00*/  ULDC.64 UR4, c[0x0][0xb98] ;  /* 0x0002e60000047ab9 */ /* 0x000fc60000000a00 */
[----:B------:R-:W-:-:S03]  /*1cf10*/  IMAD.IADD R3, R3, 0x1, R7 ;  /* 0x0000000103037824 */ /* 0x000fc600078e0207 */
[----:B------:R-:W3:Y:S01]  /*1cf20*/  @P0 LDC R21, c[0x0][0xbf0] ;  /* 0x0002fc00ff150b82 */ /* 0x000ee20000000800 */
[----:B------:R-:W-:-:S04]  /*1cf30*/  IMAD.WIDE.U32 R2, R13, UR4, R2 ;  /* 0x000000040d027c25 */ /* 0x000fc8000f8e0002 */
[----:B--2---:R-:W-:-:S05]  /*1cf40*/  @P0 IMAD.HI.U32 R4, R8, R15, RZ ;  /* 0x0000000f08040227 */ /* 0x004fca00078e00ff */
[----:B---3--:R-:W-:Y:S01]  /*1cf50*/  @P0 SHF.R.U32.HI R5, RZ, R21, R4 ;  /* 0x00000015ff050219 */ /* 0x008fe20000011604 */
[----:B------:R-:W-:-:S03]  /*1cf60*/  IMAD R4, R12, UR4, RZ ;  /* 0x000000040c047c24 */ /* 0x000fc6000f8e02ff */
[----:B------:R-:W-:Y:S01]  /*1cf70*/  IADD3 R2, P0, R5, R2, RZ ;  /* 0x0000000205027210 */ /* 0x000fe20007f1e0ff */
[----:B------:R-:W-:-:S04]  /*1cf80*/  IMAD.MOV R7, RZ, RZ, -R5 ;  /* 0x000000ffff077224 */ /* 0x000fc800078e0a05 */
[----:B------:R-:W-:Y:S01]  /*1cf90*/  IMAD R7, R9, R7, R8 ;  /* 0x0000000709077224 */ /* 0x000fe200078e0208 */
[----:B------:R-:W-:Y:S01]  /*1cfa0*/  SHF.R.S32.HI R9, RZ, 0x1f, R5 ;  /* 0x0000001fff097819 */ /* 0x000fe20000011405 */
[----:B------:R-:W-:Y:S01]  /*1cfb0*/  IMAD R8, R13, UR5, R4 ;  /* 0x000000050d087c24 */ /* 0x000fe2000f8e0204 */
[----:B------:R-:W-:Y:S02]  /*1cfc0*/  ULDC.64 UR4, c[0x0][0xb88] ;  /* 0x0002e20000047ab9 */ /* 0x000fe40000000a00 */
[----:B------:R-:W-:Y:S02]  /*1cfd0*/  SHF.R.S32.HI R4, RZ, 0x1f, R7 ;  /* 0x0000001fff047819 */ /* 0x000fe40000011407 */
[----:B------:R-:W-:-:S03]  /*1cfe0*/  IADD3.X R3, R9, R3, R8, P0, !PT ;  /* 0x0000000309037210 */ /* 0x000fc600007fe408 */
[----:B------:R-:W-:Y:S02]  /*1cff0*/  IMAD R4, R4, UR4, RZ ;  /* 0x0000000404047c24 */ /* 0x000fe4000f8e02ff */
[----:B------:R-:W-:-:S04]  /*1d000*/  IMAD.WIDE.U32 R2, R7, UR4, R2 ;  /* 0x0000000407027c25 */ /* 0x000fc8000f8e0002 */
[----:B------:R-:W-:Y:S01]  /*1d010*/  IMAD R5, R7, UR5, R4 ;  /* 0x0000000507057c24 */ /* 0x000fe2000f8e0204 */
[----:B------:R-:W-:Y:S02]  /*1d020*/  ULDC.64 UR4, c[0x0][0xb50] ;  /* 0x0002d40000047ab9 */ /* 0x000fe40000000a00 */
[----:B------:R-:W-:Y:S01]  /*1d030*/  LEA R4, P0, R2, UR4, 0x2 ;  /* 0x0000000402047c11 */ /* 0x000fe2000f8010ff */
[----:B------:R-:W-:-:S05]  /*1d040*/  IMAD.IADD R3, R3, 0x1, R5 ;  /* 0x0000000103037824 */ /* 0x000fca00078e0205 */
[----:B------:R-:W-:Y:S02]  /*1d050*/  LEA.HI.X R5, R2, UR5, R3, 0x2, P0 ;  /* 0x0000000502057c11 */ /* 0x000fe400080f1403 */
[----:B------:R-:W-:-:S05]  /*1d060*/  MOV R3, 0xff800000 ;  /* 0xff80000000037802 */ /* 0x000fca0000000f00 */
[----:B------:R2:W-:Y:S02]  /*1d070*/  STG.E desc[UR42][R4.64], R3 ;  /* 0x0000000304007986 */ /* 0x0005e4000c10192a */
.L_x_513:
[----:B------:R-:W-:Y:S05]  /*1d080*/  BSYNC B1 ;  /* 0x0000000000017941 */ /* 0x000fea0003800000 */
.L_x_512:
[----:B------:R-:W3:Y:S01]  /*1d090*/  @P2 LDC R9, c[0x0][0xbf0] ;  /* 0x0002fc00ff092b82 */ /* 0x000ee20000000800 */
[----:B------:R-:W-:Y:S01]  /*1d0a0*/  ULDC.64 UR4, c[0x0][0xaa0] ;  /* 0x0002a80000047ab9 */ /* 0x000fe20000000a00 */
[----:B--2---:R-:W-:Y:S01]  /*1d0b0*/  IMAD.IADD R4, R26, 0x1, -R14 ;  /* 0x000000011a047824 */ /* 0x004fe200078e0a0e */
[----:B------:R-:W-:Y:S01]  /*1d0c0*/  SHF.R.S32.HI R21, RZ, 0x1f, R18 ;  /* 0x0000001fff157819 */ /* 0x000fe20000011412 */
[----:B------:R-:W-:Y:S02]  /*1d0d0*/  IMAD R3, R11, UR4, RZ ;  /* 0x000000040b037c24 */ /* 0x000fe4000f8e02ff */
[----:B------:R-:W-:Y:S02]  /*1d0e0*/  IMAD R4, R4, 0x20, R23 ;  /* 0x0000002004047824 */ /* 0x000fe400078e0217 */
[C---:B------:R-:W-:Y:S02]  /*1d0f0*/  IMAD R5, R0.reuse, UR5, R3 ;  /* 0x0000000500057c24 */ /* 0x040fe4000f8e0203 */
[----:B------:R-:W-:Y:S01]  /*1d100*/  IMAD.WIDE.U32 R2, R0, UR4, RZ ;  /* 0x0000000400027c25 */ /* 0x000fe2000f8e00ff */
[----:B------:R-:W-:Y:S01]  /*1d110*/  ULDC.64 UR4, c[0x0][0xae8] ;  /* 0x0002ba0000047ab9 */ /* 0x000fe20000000a00 */
[----:B------:R-:W-:-:S02]  /*1d120*/  LEA R8, R20, R4, 0x7 ;  /* 0x0000000414087211 */ /* 0x000fc400078e38ff */
[----:B------:R-:W-:Y:S02]  /*1d130*/  IMAD R0, R10, UR4, RZ ;  /* 0x000000040a007c24 */ /* 0x000fe4000f8e02ff */
[----:B------:R-:W-:Y:S02]  /*1d140*/  IMAD.IADD R3, R3, 0x1, R5 ;  /* 0x0000000103037824 */ /* 0x000fe400078e0205 */
[----:B------:R-:W-:Y:S02]  /*1d150*/  IMAD R7, R24, UR5, R0 ;  /* 0x0000000518077c24 */ /* 0x000fe4000f8e0200 */
[----:B-1----:R-:W-:-:S04]  /*1d160*/  @P2 IMAD.HI.U32 R0, R8, R27, RZ ;  /* 0x0000001b08002227 */ /* 0x002fc800078e00ff */
[----:B------:R-:W-:Y:S01]  /*1d170*/  IMAD.WIDE.U32 R2, R24, UR4, R2 ;  /* 0x0000000418027c25 */ /* 0x000fe2000f8e0002 */
[----:B------:R-:W-:-:S03]  /*1d180*/  ULDC.64 UR4, c[0x0][0xaf0] ;  /* 0x0002bc0000047ab9 */ /* 0x000fc60000000a00 */
[----:B------:R-:W-:Y:S01]  /*1d190*/  IMAD.MOV.U32 R5, RZ, RZ, R8 ;  /* 0x000000ffff057224 */ /* 0x000fe200078e0008 */
[----:B---3--:R-:W-:Y:S01]  /*1d1a0*/  @P2 SHF.R.U32.HI R5, RZ, R9, R0 ;  /* 0x00000009ff052219 */ /* 0x008fe20000011600 */
[----:B------:R-:W-:Y:S02]  /*1d1b0*/  IMAD.IADD R3, R3, 0x1, R7 ;  /* 0x0000000103037824 */ /* 0x000fe400078e0207 */
[----:B------:R-:W-:Y:S01]  /*1d1c0*/  IMAD R4, R12, UR4, RZ ;  /* 0x000000040c047c24 */ /* 0x000fe2000f8e02ff */
[--C-:B------:R-:W-:Y:S01]  /*1d1d0*/  SHF.R.S32.HI R0, RZ, 0x1f, R5.reuse ;  /* 0x0000001fff007819 */ /* 0x100fe20000011405 */
[----:B------:R-:W-:Y:S02]  /*1d1e0*/  IMAD.MOV R7, RZ, RZ, -R5 ;  /* 0x000000ffff077224 */ /* 0x000fe400078e0a05 */
[C---:B------:R-:W-:Y:S02]  /*1d1f0*/  IMAD R9, R13.reuse, UR5, R4 ;  /* 0x000000050d097c24 */ /* 0x040fe4000f8e0204 */
[----:B------:R-:W-:Y:S01]  /*1d200*/  IMAD.WIDE.U32 R2, R13, UR4, R2 ;  /* 0x000000040d027c25 */ /* 0x000fe2000f8e0002 */
[----:B------:R-:W-:-:S03]  /*1d210*/  ULDC.64 UR4, c[0x0][0xae0] ;  /* 0x0002b80000047ab9 */ /* 0x000fc60000000a00 */
[----:B------:R-:W-:Y:S01]  /*1d220*/  IMAD R7, R25, R7, R8 ;  /* 0x0000000719077224 */ /* 0x000fe200078e0208 */
[----:B------:R-:W-:Y:S01]  /*1d230*/  IADD3 R3, R3, R9, RZ ;  /* 0x0000000903037210 */ /* 0x000fe20007ffe0ff */
[----:B------:R-:W-:Y:S01]  /*1d240*/  IMAD R4, R0, UR4, RZ ;  /* 0x0000000400047c24 */ /* 0x000fe2000f8e02ff */
[----:B------:R-:W-:Y:S02]  /*1d250*/  SHF.R.S32.HI R8, RZ, 0x1f, R233 ;  /* 0x0000001fff087819 */ /* 0x000fe400000114e9 */
[----:B------:R-:W-:Y:S01]  /*1d260*/  SHF.R.S32.HI R0, RZ, 0x1f, R7 ;  /* 0x0000001fff007819 */ /* 0x000fe20000011407 */
[C---:B------:R-:W-:Y:S02]  /*1d270*/  IMAD R9, R5.reuse, UR5, R4 ;  /* 0x0000000505097c24 */ /* 0x040fe4000f8e0204 */
[----:B------:R-:W-:Y:S01]  /*1d280*/  IMAD.WIDE.U32 R2, R5, UR4, R2 ;  /* 0x0000000405027c25 */ /* 0x000fe2000f8e0002 */
[----:B------:R-:W-:-:S03]  /*1d290*/  ULDC.64 UR4, c[0x0][0xad8] ;  /* 0x0002b60000047ab9 */ /* 0x000fc60000000a00 */
[----:B------:R-:W-:Y:S02]  /*1d2a0*/  IMAD R0, R0, UR4, RZ ;  /* 0x0000000400007c24 */ /* 0x000fe4000f8e02ff */
[----:B------:R-:W-:Y:S02]  /*1d2b0*/  IMAD.IADD R3, R3, 0x1, R9 ;  /* 0x0000000103037824 */ /* 0x000fe400078e0209 */
[C---:B------:R-:W-:Y:S02]  /*1d2c0*/  IMAD R9, R7.reuse, UR5, R0 ;  /* 0x0000000507097c24 */ /* 0x040fe4000f8e0200 */
[----:B------:R-:W-:Y:S01]  /*1d2d0*/  IMAD.WIDE.U32 R4, R7, UR4, R2 ;  /* 0x0000000407047c25 */ /* 0x000fe2000f8e0002 */
[----:B------:R-:W-:-:S03]  /*1d2e0*/  ULDC.64 UR4, c[0x0][0xa80] ;  /* 0x0002a00000047ab9 */ /* 0x000fc60000000a00 */
[----:B------:R-:W-:Y:S01]  /*1d2f0*/  IMAD.IADD R3, R5, 0x1, R9 ;  /* 0x0000000105037824 */ /* 0x000fe200078e0209 */
[----:B------:R-:W-:Y:S01]  /*1d300*/  LEA R2, P0, R4, UR4, 0x1 ;  /* 0x0000000404027c11 */ /* 0x000fe2000f8008ff */
[C---:B------:R-:W-:Y:S01]  /*1d310*/  VIADD R7, R18.reuse, 0x80 ;  /* 0x0000008012077836 */ /* 0x040fe20000000000 */
[----:B------:R-:W-:Y:S01]  /*1d320*/  UMOV UR4, 0xffffffff ;  /* 0xffffffff00047882 */ /* 0x000fe20000000000 */
[----:B------:R-:W-:Y:S01]  /*1d330*/  IADD3 R9, R18, 0xc0, RZ ;  /* 0x000000c012097810 */ /* 0x000fe20007ffe0ff */
[----:B------:R-:W-:Y:S01]  /*1d340*/  IMAD R5, R20, 0x80, R23 ;  /* 0x0000008014057824 */ /* 0x000fe200078e0217 */
[----:B------:R-:W-:Y:S02]  /*1d350*/  LEA.HI.X R3, R4, UR5, R3, 0x1, P0 ;  /* 0x0000000504037c11 */ /* 0x000fe400080f0c03 */
[----:B------:R-:W-:Y:S02]  /*1d360*/  SHF.R.S32.HI R10, RZ, 0x1f, R9 ;  /* 0x0000001fff0a7819 */ /* 0x000fe40000011409 */
[----:B------:R-:W-:Y:S01]  /*1d370*/  SHF.R.S32.HI R20, RZ, 0x1f, R7 ;  /* 0x0000001fff147819 */ /* 0x000fe20000011407 */
[----:B------:R-:W-:Y:S06]  /*1d380*/  BRA.DIV UR4, `(.L_x_514) ;  /* 0x0000009e04707947 */ /* 0x000fec000b800000 */
[----:B------:R1:W2:Y:S04]  /*1d390*/  SHFL.IDX PT, R0, R3, RZ, 0x181f ;  /* 0x00181fff03007589 */ /* 0x0002a800000e0000 */
[----:B------:R1:W3:Y:S02]  /*1d3a0*/  SHFL.IDX PT, R14, R2, RZ, 0x181f ;  /* 0x00181fff020e7589 */ /* 0x0002e400000e0000 */
.L_x_747:
[----:B------:R-:W-:Y:S01]  /*1d3b0*/  IMAD R25, R6, R25, RZ ;  /* 0x0000001906197224 */ /* 0x000fe200078e02ff */
[----:B------:R-:W-:Y:S04]  /*1d3c0*/  BSSY B1, `(.L_x_515) ;  /* 0x0000014000017945 */ /* 0x000fe80003800000 */
[----:B------:R-:W-:-:S13]  /*1d3d0*/  ISETP.GE.AND P0, PT, R5, R25, PT ;  /* 0x000000190500720c */ /* 0x000fda0003f06270 */
[----:B------:R-:W-:Y:S05]  /*1d3e0*/  @P0 BRA `(.L_x_516) ;  /* 0x0000000000440947 */ /* 0x000fea0003800000 */
[----:B------:R-:W-:Y:S02]  /*1d3f0*/  ULDC UR4, c[0x0][0xac8] ;  /* 0x0002b20000047ab9 */ /* 0x000fe40000000800 */
[----:B------:R-:W-:Y:S02]  /*1d400*/  ISETP.GE.AND P3, PT, R18, UR4, PT ;  /* 0x0000000412007c0c */ /* 0x000fe4000bf66270 */
[----:B------:R-:W-:Y:S02]  /*1d410*/  ISETP.GE.AND P2, PT, R233, UR4, PT ;  /* 0x00000004e9007c0c */ /* 0x000fe4000bf46270 */
[----:B------:R-:W-:Y:S02]  /*1d420*/  ISETP.GE.AND P1, PT, R7, UR4, PT ;  /* 0x0000000407007c0c */ /* 0x000fe4000bf26270 */
[----:B------:R-:W-:-:S07]  /*1d430*/  ISETP.GE.AND P0, PT, R9, UR4, PT ;  /* 0x0000000409007c0c */ /* 0x000fce000bf06270 */
[CC--:B---3--:R-:W-:Y:S02]  /*1d440*/  @!P3 LEA R12, P5, R18.reuse, R14.reuse, 0x1 ;  /* 0x0000000e120cb211 */ /* 0x0c8fe400078a08ff */
[----:B------:R-:W-:Y:S02]  /*1d450*/  @!P2 LEA R26, P4, R233, R14, 0x1 ;  /* 0x0000000ee91aa211 */ /* 0x000fe400078808ff */
[----:B--2---:R-:W-:Y:S02]  /*1d460*/  @!P3 LEA.HI.X R13, R18, R0, R21, 0x1, P5 ;  /* 0x00000000120db211 */ /* 0x004fe400028f0c15 */
        /* <DEDUP_REMOVED lines=9> */
.L_x_516:
[----:B------:R-:W-:Y:S05]  /*1d500*/  BSYNC B1 ;  /* 0x0000000000017941 */ /* 0x000fea0003800000 */
.L_x_515:
[----:B------:R-:W-:-:S03]  /*1d510*/  UMOV UR4, 0xffffffff ;  /* 0xffffffff00047882 */ /* 0x000fc60000000000 */
[----:B------:R-:W-:Y:S05]  /*1d520*/  BRA.DIV UR4, `(.L_x_517) ;  /* 0x0000009e043c7947 */ /* 0x000fea000b800000 */
[----:B--2---:R2:W0:Y:S04]  /*1d530*/  SHFL.IDX PT, R0, R3, 0x1, 0x181f ;  /* 0x00381f0003007f89 */ /* 0x00442800000e0000 */
[----:B---34-:R2:W3:Y:S02]  /*1d540*/  SHFL.IDX PT, R14, R2, 0x1, 0x181f ;  /* 0x00381f00020e7f89 */ /* 0x0184e400000e0000 */
.L_x_751:
[----:B------:R-:W-:Y:S01]  /*1d550*/  VIADD R4, R5, 0x20 ;  /* 0x0000002005047836 */ /* 0x000fe20000000000 */
        /* <DEDUP_REMOVED lines=10> */
[----:B0-----:R-:W-:Y:S02]  /*1d600*/  @!P3 LEA.HI.X R13, R18, R0, R21, 0x1, P5 ;  /* 0x00000000120db211 */ /* 0x001fe400028f0c15 */
        /* <DEDUP_REMOVED lines=9> */
.L_x_519:
[----:B------:R-:W-:Y:S05]  /*1d6a0*/  BSYNC B1 ;  /* 0x0000000000017941 */ /* 0x000fea0003800000 */
.L_x_518:
[----:B------:R-:W-:-:S03]  /*1d6b0*/  UMOV UR4, 0xffffffff ;  /* 0xffffffff00047882 */ /* 0x000fc60000000000 */
[----:B------:R-:W-:Y:S05]  /*1d6c0*/  BRA.DIV UR4, `(.L_x_520) ;  /* 0x0000009e041c7947 */ /* 0x000fea000b800000 */
[----:B0-----:R0:W0:Y:S04]  /*1d6d0*/  SHFL.IDX PT, R0, R3, 0x2, 0x181f ;  /* 0x00581f0003007f89 */ /* 0x00102800000e0000 */
[----:B---34-:R3:W4:Y:S02]  /*1d6e0*/  SHFL.IDX PT, R14, R2, 0x2, 0x181f ;  /* 0x00581f00020e7f89 */ /* 0x01872400000e0000 */
.L_x_755:
        /* <DEDUP_REMOVED lines=9> */
[CC--:B----4-:R-:W-:Y:S02]  /*1d780*/  @!P3 LEA R12, P5, R18.reuse, R14.reuse, 0x1 ;  /* 0x0000000e120cb211 */ /* 0x0d0fe400078a08ff */
        /* <DEDUP_REMOVED lines=11> */
.L_x_522:
[----:B------:R-:W-:Y:S05]  /*1d840*/  BSYNC B1 ;  /* 0x0000000000017941 */ /* 0x000fea0003800000 */
.L_x_521:
[----:B------:R-:W-:-:S03]  /*1d850*/  UMOV UR4, 0xffffffff ;  /* 0xffffffff00047882 */ /* 0x000fc60000000000 */
[----:B------:R-:W-:Y:S05]  /*1d860*/  BRA.DIV UR4, `(.L_x_523) ;  /* 0x0000009a04fc7947 */ /* 0x000fea000b800000 */
[----:B0-----:R0:W0:Y:S04]  /*1d870*/  SHFL.IDX PT, R0, R3, 0x3, 0x181f ;  /* 0x00781f0003007f89 */ /* 0x00102800000e0000 */
[----:B----4-:R4:W0:Y:S02]  /*1d880*/  SHFL.IDX PT, R14, R2, 0x3, 0x181f ;  /* 0x00781f00020e7f89 */ /* 0x01082400000e0000 */
.L_x_759:
[----:B-1234-:R-:W-:-:S04]  /*1d890*/  IADD3 R2, R5, 0x60, RZ ;  /* 0x0000006005027810 */ /* 0x01efc80007ffe0ff */
[----:B------:R-:W-:-:S13]  /*1d8a0*/  ISETP.GE.AND P0, PT, R2, R25, PT ;  /* 0x000000190200720c */ /* 0x000fda0003f06270 */
[----:B------:R-:W-:Y:S05]  /*1d8b0*/  @P0 BRA `(.L_x_510) ;  /* 0x0000000000440947 */ /* 0x000fea0003800000 */
[----:B------:R-:W-:Y:S02]  /*1d8c0*/  ULDC UR4, c[0x0][0xac8] ;  /* 0x0002b20000047ab9 */ /* 0x000fe40000000800 */
[----:B------:R-:W-:Y:S02]  /*1d8d0*/  ISETP.GE.AND P3, PT, R18, UR4, PT ;  /* 0x0000000412007c0c */ /* 0x000fe4000bf66270 */
[----:B------:R-:W-:Y:S02]  /*1d8e0*/  ISETP.GE.AND P2, PT, R233, UR4, PT ;  /* 0x00000004e9007c0c */ /* 0x000fe4000bf46270 */
[----:B------:R-:W-:Y:S02]  /*1d8f0*/  ISETP.GE.AND P1, PT, R7, UR4, PT ;  /* 0x0000000407007c0c */ /* 0x000fe4000bf26270 */
[----:B------:R-:W-:-:S07]  /*1d900*/  ISETP.GE.AND P0, PT, R9, UR4, PT ;  /* 0x0000000409007c0c */ /* 0x000fce000bf06270 */
[CC--:B0-----:R-:W-:Y:S02]  /*1d910*/  @!P3 LEA R2, P5, R18.reuse, R14.reuse, 0x1 ;  /* 0x0000000e1202b211 */ /* 0x0c1fe400078a08ff */
[----:B------:R-:W-:Y:S02]  /*1d920*/  @!P2 LEA R4, P4, R233, R14, 0x1 ;  /* 0x0000000ee904a211 */ /* 0x000fe400078808ff */
[----:B------:R-:W-:Y:S02]  /*1d930*/  @!P3 LEA.HI.X R3, R18, R0, R21, 0x1, P5 ;  /* 0x000000001203b211 */ /* 0x000fe400028f0c15 */
        /* <DEDUP_REMOVED lines=9> */
.L_x_510:
[----:B------:R-:W-:Y:S05]  /*1d9d0*/  BSYNC B0 ;  /* 0x0000000000007941 */ /* 0x000fea0003800000 */
.L_x_500:
[----:B0-----:R-:W3:Y:S01]  /*1d9e0*/  LDL R0, [R1+0xc] ;  /* 0x00000c0001007983 */ /* 0x001ee20000100800 */
[----:B------:R-:W-:Y:S02]  /*1d9f0*/  ULDC UR4, c[0x0][0xc3c] ;  /* 0x00030f0000047ab9 */ /* 0x000fe40000000800 */
[----:B---3--:R-:W-:-:S13]  /*1da00*/  ISETP.GE.AND P0, PT, R0, UR4, PT ;  /* 0x0000000400007c0c */ /* 0x008fda000bf06270 */
[----:B------:R-:W-:Y:S05]  /*1da10*/  @!P0 BRA `(.L_x_524) ;  /* 0xfffffe34009c8947 */ /* 0x000fea000383ffff */
[----:B------:R-:W-:Y:S05]  /*1da20*/  BRA `(.L_x_343) ;  /* 0x0000006c00f07947 */ /* 0x000fea0003800000 */
.L_x_341:
        /* <DEDUP_REMOVED lines=15> */
[----:B------:R-:W1:Y:S01]  /*1db20*/  LDS.128 R16, [UR4+0x388d0] ;  /* 0x0388d004ff107984 */ /* 0x000e620008000c00 */
[----:B------:R-:W-:Y:S06]  /*1db30*/  BAR.ARV 0x4, 0x180 ;  /* 0x0106000000007b1d */ /* 0x000fec0000002000 */
[----:B------:R-:W-:Y:S05]  /*1db40*/  BRA `(.L_x_526) ;  /* 0x0000000400fc7947 */ /* 0x000fea0003800000 */
.L_x_525:
[----:B0-----:R-:W0:Y:S01]  /*1db50*/  S2R R2, SR_TID.X ;  /* 0x0000000000027919 */ /* 0x001e220000002100 */
[----:B------:R-:W-:Y:S01]  /*1db60*/  ULDC UR4, c[0x0][0xc3c] ;  /* 0x00030f0000047ab9 */ /* 0x000fe20000000800 */
[----:B------:R-:W1:Y:S01]  /*1db70*/  S2UR UR6, SR_CTAID.X ;  /* 0x00000000000679c3 */ /* 0x000e620000002500 */
[----:B------:R-:W-:Y:S01]  /*1db80*/  ULDC UR5, c[0x0][0xc38] ;  /* 0x00030e0000057ab9 */ /* 0x000fe20000000800 */
        /* <DEDUP_REMOVED lines=8> */
[C---:B------:R-:W-:Y:S01]  /*1dc10*/  ISETP.GE.U32.AND P2, PT, R5.reuse, 0x2, PT ;  /* 0x000000020500780c */ /* 0x040fe20003f46070 */
[----:B------:R-:W-:Y:S01]  /*1dc20*/  IMAD.MOV.U32 R16, RZ, RZ, RZ ;  /* 0x000000ffff107224 */ /* 0x000fe200078e00ff */
        /* <DEDUP_REMOVED lines=10> */
[----:B0-----:R-:W-:-:S04]  /*1dcd0*/  SEL R3, R6, RZ, P3 ;  /* 0x000000ff06037207 */ /* 0x001fc80001800000 */
[----:B------:R-:W-:-:S05]  /*1dce0*/  IADD3 R3, R4, R3, RZ ;  /* 0x0000000304037210 */ /* 0x000fca0007ffe0ff */
[----:B------:R-:W0:Y:S02]  /*1dcf0*/  SHFL.UP PT, R2, R3, 0x8, RZ ;  /* 0x0500000003027989 */ /* 0x000e2400000e00ff */
[----:B0-----:R-:W-:-:S05]  /*1dd00*/  SEL R2, R2, RZ, P4 ;  /* 0x000000ff02027207 */ /* 0x001fca0002000000 */
[----:B------:R-:W-:-:S05]  /*1dd10*/  IMAD.IADD R6, R3, 0x1, R2 ;  /* 0x0000000103067824 */ /* 0x000fca00078e0202 */
[----:B------:R-:W0:Y:S02]  /*1dd20*/  SHFL.UP PT, R2, R6, 0x10, RZ ;  /* 0x0600000006027989 */ /* 0x000e2400000e00ff */
[----:B0-----:R-:W-:-:S05]  /*1dd30*/  SEL R7, R2, RZ, P5 ;  /* 0x000000ff02077207 */ /* 0x001fca0002800000 */
[----:B------:R-:W-:-:S05]  /*1dd40*/  IMAD.IADD R2, R6, 0x1, R7 ;  /* 0x0000000106027824 */ /* 0x000fca00078e0207 */
[----:B------:R-:W0:Y:S02]  /*1dd50*/  SHFL.IDX PT, R4, R2, 0x1f, 0x1f ;  /* 0x03e01f0002047f89 */ /* 0x000e2400000e0000 */
[----:B0-----:R-:W-:-:S05]  /*1dd60*/  IMAD R4, R4, UR5, RZ ;  /* 0x0000000504047c24 */ /* 0x001fca000f8e02ff */
[----:B-1----:R-:W-:Y:S02]  /*1dd70*/  ISETP.GT.AND P6, PT, R4, UR6, PT ;  /* 0x0000000604007c0c */ /* 0x002fe4000bfc4270 */
[----:B------:R-:W-:-:S11]  /*1dd80*/  MOV R7, R4 ;  /* 0x0000000400077202 */ /* 0x000fd60000000f00 */
[----:B------:R-:W-:Y:S05]  /*1dd90*/  @P6 BRA `(.L_x_527) ;  /* 0x0000000000a06947 */ /* 0x000fea0003800000 */
[----:B------:R-:W0:Y:S01]  /*1dda0*/  LDC R6, c[0x0][0xc3c] ;  /* 0x00030f00ff067b82 */ /* 0x000e220000000800 */
[----:B------:R-:W-:Y:S01]  /*1ddb0*/  IMAD.MOV.U32 R4, RZ, RZ, R7 ;  /* 0x000000ffff047224 */ /* 0x000fe200078e0007 */
[----:B------:R-:W-:Y:S01]  /*1ddc0*/  UMOV UR4, URZ ;  /* 0x0000003f00047c82 */ /* 0x000fe20008000000 */
[----:B------:R-:W-:Y:S01]  /*1ddd0*/  ULDC UR7, c[0x0][0xc3c] ;  /* 0x00030f0000077ab9 */ /* 0x000fe20000000800 */
[----:B------:R-:W-:-:S05]  /*1dde0*/  ULDC UR5, c[0x0][0xc38] ;  /* 0x00030e0000057ab9 */ /* 0x000fca0000000800 */
.L_x_531:
[----:B------:R-:W-:Y:S01]  /*1ddf0*/  UIADD3 UR4, UR4, 0x1f, URZ ;  /* 0x0000001f04047890 */ /* 0x000fe2000fffe03f */
[----:B------:R-:W-:-:S05]  /*1de00*/  IMAD.U32 R19, RZ, RZ, UR7 ;  /* 0x00000007ff137e24 */ /* 0x000fca000f8e00ff */
[----:B0-----:R-:W-:-:S13]  /*1de10*/  ISETP.LE.AND P6, PT, R6, UR4, PT ;  /* 0x0000000406007c0c */ /* 0x001fda000bfc3270 */
[----:B------:R-:W-:Y:S05]  /*1de20*/  @P6 BRA `(.L_x_528) ;  /* 0x0000000400206947 */ /* 0x000fea0003800000 */
[----:B------:R-:W-:Y:S01]  /*1de30*/  VIADD R7, R5, UR4 ;  /* 0x0000000405077c36 */ /* 0x000fe20008000000 */
[----:B------:R-:W-:Y:S01]  /*1de40*/  BSSY B0, `(.L_x_529) ;  /* 0x0000007000007945 */ /* 0x000fe20003800000 */
[----:B------:R-:W-:-:S03]  /*1de50*/  MOV R0, RZ ;  /* 0x000000ff00007202 */ /* 0x000fc60000000f00 */
[----:B------:R-:W-:-:S13]  /*1de60*/  ISETP.GE.OR P6, PT, R7, R6, !P0 ;  /* 0x000000060700720c */ /* 0x000fda00047c6670 */
[----:B------:R-:W-:Y:S05]  /*1de70*/  @P6 BRA `(.L_x_530) ;  /* 0x00000000000c6947 */ /* 0x000fea0003800000 */
[----:B------:R-:W0:Y:S02]  /*1de80*/  LDC.64 R2, c[0x0][0xc80] ;  /* 0x00032000ff027b82 */ /* 0x000e240000000a00 */
[----:B0-----:R-:W-:-:S05]  /*1de90*/  IMAD.WIDE R2, R7, 0x4, R2 ;  /* 0x0000000407027825 */ /* 0x001fca00078e0202 */
[----:B------:R0:W5:Y:S02]  /*1dea0*/  LDG.E R0, desc[UR42][R2.64] ;  /* 0x0000002a02007981 */ /* 0x000164000c1e1900 */
.L_x_530:
[----:B------:R-:W-:Y:S05]  /*1deb0*/  BSYNC B0 ;  /* 0x0000000000007941 */ /* 0x000fea0003800000 */
.L_x_529:
        /* <DEDUP_REMOVED lines=15> */
[----:B------:R-:W0:Y:S02]  /*1dfb0*/  SHFL.IDX PT, R3, R9, 0x1f, 0x1f ;  /* 0x03e01f0009037f89 */ /* 0x000e2400000e0000 */
[----:B0-----:R-:W-:-:S04]  /*1dfc0*/  IMAD R3, R3, UR5, RZ ;  /* 0x0000000503037c24 */ /* 0x001fc8000f8e02ff */
[----:B------:R-:W-:-:S05]  /*1dfd0*/  IMAD.IADD R4, R3, 0x1, R4 ;  /* 0x0000000103047824 */ /* 0x000fca00078e0204 */
[----:B------:R-:W-:-:S13]  /*1dfe0*/  ISETP.GT.AND P6, PT, R4, UR6, PT ;  /* 0x0000000604007c0c */ /* 0x000fda000bfc4270 */
[----:B------:R-:W-:Y:S05]  /*1dff0*/  @!P6 BRA `(.L_x_531) ;  /* 0xfffffffc007ce947 */ /* 0x000fea000383ffff */
[----:B------:R-:W-:Y:S01]  /*1e000*/  IMAD.MOV.U32 R2, RZ, RZ, R9 ;  /* 0x000000ffff027224 */ /* 0x000fe200078e0009 */
[----:B------:R-:W-:-:S07]  /*1e010*/  MOV R7, R3 ;  /* 0x0000000300077202 */ /* 0x000fce0000000f00 */
.L_x_527:
[----:B------:R-:W-:-:S04]  /*1e020*/  IMAD.IADD R7, R4, 0x1, -R7 ;  /* 0x0000000104077824 */ /* 0x000fc800078e0a07 */
[----:B------:R-:W-:-:S05]  /*1e030*/  IMAD R3, R2, UR5, R7 ;  /* 0x0000000502037c24 */ /* 0x000fca000f8e0207 */
[----:B------:R-:W-:-:S13]  /*1e040*/  ISETP.GT.AND P0, PT, R3, UR6, PT ;  /* 0x0000000603007c0c */ /* 0x000fda000bf04270 */
[----:B------:R-:W-:-:S04]  /*1e050*/  VOTE.ANY R6, PT, !P0 ;  /* 0x0000000000067806 */ /* 0x000fc800040e0100 */
[----:B------:R-:W0:Y:S01]  /*1e060*/  POPC R19, R6 ;  /* 0x0000000600137309 */ /* 0x000e220000000000 */
[----:B------:R-:W-:Y:S01]  /*1e070*/  ISETP.NE.AND P0, PT, R6, RZ, PT ;  /* 0x000000ff0600720c */ /* 0x000fe20003f05270 */
[----:B0-----:R-:W0:Y:S02]  /*1e080*/  SHFL.IDX PT, R0, R0, R19, 0x1f ;  /* 0x00001f1300007589 */ /* 0x001e2400000e0000 */
[----:B0-----:R-:W-:-:S04]  /*1e090*/  IABS R4, R0 ;  /* 0x0000000000047213 */ /* 0x001fc80000000000 */
[----:B------:R-:W0:Y:S08]  /*1e0a0*/  I2F.RP R8, R4 ;  /* 0x0000000400087306 */ /* 0x000e300000209400 */
[----:B0-----:R-:W0:Y:S02]  /*1e0b0*/  MUFU.RCP R8, R8 ;  /* 0x0000000800087308 */ /* 0x001e240000001000 */
[----:B0-----:R-:W-:-:S06]  /*1e0c0*/  VIADD R3, R8, 0xffffffe ;  /* 0x0ffffffe08037836 */ /* 0x001fcc0000000000 */
[----:B------:R-:W0:Y:S02]  /*1e0d0*/  F2I.FTZ.U32.TRUNC.NTZ R3, R3 ;  /* 0x0000000300037305 */ /* 0x000e24000021f000 */
[----:B0-----:R-:W-:Y:S01]  /*1e0e0*/  IMAD.MOV R11, RZ, RZ, -R3 ;  /* 0x000000ffff0b7224 */ /* 0x001fe200078e0a03 */
[----:B------:R-:W-:Y:S06]  /*1e0f0*/  @!P0 BRA `(.L_x_532) ;  /* 0x0000000000088947 */ /* 0x000fec0003800000 */
[----:B------:R-:W-:-:S05]  /*1e100*/  IADD3 R9, R19, -0x1, RZ ;  /* 0xffffffff13097810 */ /* 0x000fca0007ffe0ff */
[----:B------:R0:W1:Y:S02]  /*1e110*/  SHFL.IDX PT, R16, R2, R9, 0x1f ;  /* 0x00001f0902107589 */ /* 0x00006400000e0000 */
.L_x_532:
[----:B-1----:R-:W-:Y:S01]  /*1e120*/  IMAD R16, R16, UR5, R7 ;  /* 0x0000000510107c24 */ /* 0x002fe2000f8e0207 */
[----:B------:R-:W-:Y:S01]  /*1e130*/  IABS R6, R0 ;  /* 0x0000000000067213 */ /* 0x000fe20000000000 */
[----:B------:R-:W-:Y:S01]  /*1e140*/  IMAD R7, R11, R4, RZ ;  /* 0x000000040b077224 */ /* 0x000fe200078e02ff */
[----:B------:R-:W-:Y:S01]  /*1e150*/  IADD3 R19, R19, UR4, RZ ;  /* 0x0000000413137c10 */ /* 0x000fe2000fffe0ff */
[----:B0-----:R-:W-:Y:S02]  /*1e160*/  IMAD.MOV.U32 R2, RZ, RZ, RZ ;  /* 0x000000ffff027224 */ /* 0x001fe400078e00ff */
[----:B------:R-:W-:Y:S02]  /*1e170*/  IMAD.MOV R6, RZ, RZ, -R6 ;  /* 0x000000ffff067224 */ /* 0x000fe400078e0a06 */
[----:B------:R-:W-:Y:S01]  /*1e180*/  IMAD.HI.U32 R2, R3, R7, R2 ;  /* 0x0000000703027227 */ /* 0x000fe200078e0002 */
[----:B------:R-:W-:-:S04]  /*1e190*/  IADD3 R7, -R16, UR6, RZ ;  /* 0x0000000610077c10 */ /* 0x000fc8000fffe1ff */
[----:B------:R-:W-:-:S05]  /*1e1a0*/  IABS R3, R7 ;  /* 0x0000000700037213 */ /* 0x000fca0000000000 */
[----:B------:R-:W-:-:S04]  /*1e1b0*/  IMAD.HI.U32 R2, R2, R3, RZ ;  /* 0x0000000302027227 */ /* 0x000fc800078e00ff */
[----:B------:R-:W-:-:S05]  /*1e1c0*/  IMAD R3, R2, R6, R3 ;  /* 0x0000000602037224 */ /* 0x000fca00078e0203 */
[----:B------:R-:W-:-:S13]  /*1e1d0*/  ISETP.GT.U32.AND P1, PT, R4, R3, PT ;  /* 0x000000030400720c */ /* 0x000fda0003f24070 */
[----:B------:R-:W-:Y:S01]  /*1e1e0*/  @!P1 IMAD.IADD R3, R3, 0x1, -R4 ;  /* 0x0000000103039824 */ /* 0x000fe200078e0a04 */
[----:B------:R-:W-:Y:S02]  /*1e1f0*/  @!P1 IADD3 R2, R2, 0x1, RZ ;  /* 0x0000000102029810 */ /* 0x000fe40007ffe0ff */
[----:B------:R-:W-:Y:S02]  /*1e200*/  ISETP.NE.AND P1, PT, R0, RZ, PT ;  /* 0x000000ff0000720c */ /* 0x000fe40003f25270 */
[----:B------:R-:W-:Y:S02]  /*1e210*/  ISETP.GE.U32.AND P0, PT, R3, R4, PT ;  /* 0x000000040300720c */ /* 0x000fe40003f06070 */
[----:B------:R-:W-:-:S04]  /*1e220*/  LOP3.LUT R3, R7, R0, RZ, 0x3c, !PT ;  /* 0x0000000007037212 */ /* 0x000fc800078e3cff */
[----:B------:R-:W-:-:S07]  /*1e230*/  ISETP.GE.AND P2, PT, R3, RZ, PT ;  /* 0x000000ff0300720c */ /* 0x000fce0003f46270 */
[----:B------:R-:W-:-:S06]  /*1e240*/  @P0 VIADD R2, R2, 0x1 ;  /* 0x0000000102020836 */ /* 0x000fcc0000000000 */
[----:B------:R-:W-:Y:S01]  /*1e250*/  @!P2 IMAD.MOV R2, RZ, RZ, -R2 ;  /* 0x000000ffff02a224 */ /* 0x000fe200078e0a02 */
[----:B------:R-:W-:-:S05]  /*1e260*/  @!P1 LOP3.LUT R2, RZ, R0, RZ, 0x33, !PT ;  /* 0x00000000ff029212 */ /* 0x000fca00078e33ff */
[--C-:B------:R-:W-:Y:S02]  /*1e270*/  IMAD.MOV R17, RZ, RZ, -R2.reuse ;  /* 0x000000ffff117224 */ /* 0x100fe400078e0a02 */
[----:B------:R-:W-:Y:S02]  /*1e280*/  IMAD.MOV.U32 R18, RZ, RZ, R2 ;  /* 0x000000ffff127224 */ /* 0x000fe400078e0002 */
[----:B------:R-:W-:Y:S01]  /*1e290*/  IMAD R17, R0, R17, R7 ;  /* 0x0000001100117224 */ /* 0x000fe200078e0207 */
[----:B------:R-:W-:Y:S06]  /*1e2a0*/  BRA `(.L_x_533) ;  /* 0x00000000000c7947 */ /* 0x000fec0003800000 */
.L_x_528:
[----:B------:R-:W-:Y:S01]  /*1e2b0*/  IMAD.MOV.U32 R17, RZ, RZ, RZ ;  /* 0x000000ffff117224 */ /* 0x000fe200078e00ff */
[----:B------:R-:W-:Y:S01]  /*1e2c0*/  MOV R18, RZ ;  /* 0x000000ff00127202 */ /* 0x000fe20000000f00 */
[----:B------:R-:W-:-:S07]  /*1e2d0*/  IMAD.U32 R16, RZ, RZ, UR6 ;  /* 0x00000006ff107e24 */ /* 0x000fce000f8e00ff */
.L_x_533:
[----:B------:R-:W-:-:S13]  /*1e2e0*/  ISETP.NE.AND P0, PT, R5, RZ, PT ;  /* 0x000000ff0500720c */ /* 0x000fda0003f05270 */
[----:B------:R-:W0:Y:S01]  /*1e2f0*/  @!P0 S2R R3, SR_CgaCtaId ;  /* 0x0000000000038919 */ /* 0x000e220000008800 */
[----:B------:R-:W-:-:S04]  /*1e300*/  @!P0 MOV R0, 0x400 ;  /* 0x0000040000008802 */ /* 0x000fc80000000f00 */
[----:B0-----:R-:W-:-:S05]  /*1e310*/  @!P0 LEA R0, R3, R0, 0x18 ;  /* 0x0000000003008211 */ /* 0x001fca00078ec0ff */
[----:B------:R0:W-:Y:S01]  /*1e320*/  @!P0 STS.128 [R0+0x388d0], R16 ;  /* 0x0388d01000008388 */ /* 0x0001e20000000c00 */
[----:B------:R-:W-:Y:S06]  /*1e330*/  BAR.ARV 0x5, 0x180 ;  /* 0x0146000000007b1d */ /* 0x000fec0000002000 */
.L_x_526:
[----:B0-----:R-:W-:Y:S01]  /*1e340*/  IMAD.MOV.U32 R0, RZ, RZ, 0x1 ;  /* 0x00000001ff007424 */ /* 0x001fe200078e00ff */
[----:B------:R0:W-:Y:S01]  /*1e350*/  STL [R1+0x8], RZ ;  /* 0x000008ff01007387 */ /* 0x0001e20000100800 */
[----:B------:R-:W-:Y:S02]  /*1e360*/  ULDC UR4, c[0x0][0xc3c] ;  /* 0x00030f0000047ab9 */ /* 0x000fe40000000800 */
[----:B-1----:R-:W-:Y:S01]  /*1e370*/  ISETP.GE.AND P0, PT, R19, UR4, PT ;  /* 0x0000000413007c0c */ /* 0x002fe2000bf06270 */
[----:B------:R0:W-:Y:S04]  /*1e380*/  STL [R1+0x10], R0 ;  /* 0x0000100001007387 */ /* 0x0001e80000100800 */
[----:B------:R0:W-:Y:S08]  /*1e390*/  STL [R1+0x64], RZ ;  /* 0x000064ff01007387 */ /* 0x0001f00000100800 */
[----:B0-----:R-:W-:Y:S05]  /*1e3a0*/  @P0 BRA `(.L_x_534) ;  /* 0x00000060008c0947 */ /* 0x001fea0003800000 */
[----:B------:R-:W0:Y:S01]  /*1e3b0*/  S2R R7, SR_TID.X ;  /* 0x0000000000077919 */ /* 0x000e220000002100 */
[----:B------:R-:W1:Y:S01]  /*1e3c0*/  S2UR UR5, SR_CgaCtaId ;  /* 0x00000000000579c3 */ /* 0x000e620000008800 */
[----:B------:R-:W-:Y:S01]  /*1e3d0*/  UMOV UR4, 0x400 ;  /* 0x0000040000047882 */ /* 0x000fe20000000000 */
[----:B------:R-:W-:Y:S01]  /*1e3e0*/  BSSY B7, `(.L_x_534) ;  /* 0x000061f000077945 */ /* 0x000fe20003800000 */
[----:B------:R-:W-:Y:S01]  /*1e3f0*/  ULDC.64 UR44, c[0x0][0x198] ;  /* 0x00006600002c7ab9 */ /* 0x000fe20000000a00 */
[----:B------:R-:W-:Y:S02]  /*1e400*/  ULOP3.LUT UR36, UR40, 0x1, URZ, 0xfc, !UPT ;  /* 0x0000000128247892 */ /* 0x000fe4000f8efc3f */
[----:B------:R-:W-:Y:S01]  /*1e410*/  ULOP3.LUT UR38, UR40, 0x2, URZ, 0xfc, !UPT ;  /* 0x0000000228267892 */ /* 0x000fe2000f8efc3f */
[----:B------:R-:W-:Y:S01]  /*1e420*/  ULDC UR37, c[0x0][0xc] ;  /* 0x0000030000257ab9 */ /* 0x000fe20000000800 */
[----:B-1----:R-:W-:Y:S01]  /*1e430*/  ULEA UR4, UR5, UR4, 0x18 ;  /* 0x0000000405047291 */ /* 0x002fe2000f8ec03f */
[C---:B0-----:R-:W-:Y:S01]  /*1e440*/  LOP3.LUT R6, R7.reuse, 0x7f, RZ, 0xc0, !PT ;  /* 0x0000007f07067812 */ /* 0x041fe200078ec0ff */
[C---:B------:R-:W-:Y:S01]  /*1e450*/  IMAD.SHL.U32 R2, R7.reuse, 0x80, RZ ;  /* 0x0000008007027824 */ /* 0x040fe200078e00ff */
[----:B------:R-:W-:-:S03]  /*1e460*/  R2P PR, R7, 0x6 ;  /* 0x0000000607007804 */ /* 0x000fc60000000000 */
[----:B------:R-:W-:Y:S01]  /*1e470*/  IMAD.SHL.U32 R3, R6, 0x40, RZ ;  /* 0x0000004006037824 */ /* 0x000fe200078e00ff */
[----:B------:R-:W-:-:S04]  /*1e480*/  LOP3.LUT R0, R2, 0x400, RZ, 0xc0, !PT ;  /* 0x0000040002007812 */ /* 0x000fc800078ec0ff */
[----:B------:R-:W-:Y:S02]  /*1e490*/  LOP3.LUT R4, R0, 0x1800, R3, 0xf8, !PT ;  /* 0x0000180000047812 */ /* 0x000fe400078ef803 */
[----:B------:R-:W-:Y:S02]  /*1e4a0*/  SHF.R.U32.HI R3, RZ, 0x1, R7 ;  /* 0x00000001ff037819 */ /* 0x000fe40000011607 */
[----:B------:R-:W-:-:S04]  /*1e4b0*/  LOP3.LUT R0, R2, 0x380, RZ, 0xc0, !PT ;  /* 0x0000038002007812 */ /* 0x000fc800078ec0ff */
[C---:B------:R-:W-:Y:S02]  /*1e4c0*/  LOP3.LUT R3, R0.reuse, 0x30, R3, 0xf8, !PT ;  /* 0x0000003000037812 */ /* 0x040fe400078ef803 */
[----:B------:R-:W-:Y:S02]  /*1e4d0*/  LOP3.LUT R5, R0, 0x10, R7, 0xf8, !PT ;  /* 0x0000001000057812 */ /* 0x000fe400078ef807 */
[----:B------:R-:W-:-:S04]  /*1e4e0*/  SHF.L.U32 R0, R7, 0x4, RZ ;  /* 0x0000000407007819 */ /* 0x000fc800000006ff */
[--C-:B------:R-:W-:Y:S02]  /*1e4f0*/  LOP3.LUT R3, R3, 0x70, R0.reuse, 0x78, !PT ;  /* 0x0000007003037812 */ /* 0x100fe400078e7800 */
[----:B------:R-:W-:Y:S02]  /*1e500*/  LOP3.LUT R5, R5, 0x70, R0, 0x78, !PT ;  /* 0x0000007005057812 */ /* 0x000fe400078e7800 */
[----:B------:R-:W-:Y:S01]  /*1e510*/  LOP3.LUT R2, R3, 0xc00, R2, 0xf8, !PT ;  /* 0x00000c0003027812 */ /* 0x000fe200078ef802 */
[----:B------:R-:W-:Y:S01]  /*1e520*/  IMAD.SHL.U32 R3, R7, 0x2, RZ ;  /* 0x0000000207037824 */ /* 0x000fe200078e00ff */
[----:B------:R-:W-:Y:S02]  /*1e530*/  LOP3.LUT R4, R4, R5, RZ, 0xfc, !PT ;  /* 0x0000000504047212 */ /* 0x000fe400078efcff */
[----:B------:R-:W-:Y:S01]  /*1e540*/  SHF.R.U32.HI R5, RZ, 0x3, R6 ;  /* 0x00000003ff057819 */ /* 0x000fe20000011606 */
[----:B------:R0:W-:Y:S04]  /*1e550*/  STL [R1+0x34], R2 ;  /* 0x0000340201007387 */ /* 0x0001e80000100800 */
[----:B------:R1:W-:Y:S01]  /*1e560*/  STL [R1+0x30], R4 ;  /* 0x0000300401007387 */ /* 0x0003e20000100800 */
[----:B0-----:R-:W-:-:S04]  /*1e570*/  LOP3.LUT R2, R0, 0x3f0, RZ, 0xc0, !PT ;  /* 0x000003f000027812 */ /* 0x001fc800078ec0ff */
[----:B------:R-:W-:Y:S01]  /*1e580*/  LOP3.LUT R3, R2, 0x70, R3, 0x78, !PT ;  /* 0x0000007002037812 */ /* 0x000fe200078e7803 */
[----:B------:R-:W-:Y:S01]  /*1e590*/  IMAD.SHL.U32 R2, R6, 0x10, RZ ;  /* 0x0000001006027824 */ /* 0x000fe200078e00ff */
[----:B-1----:R-:W-:-:S04]  /*1e5a0*/  MOV R4, 0x20 ;  /* 0x0000002000047802 */ /* 0x002fc80000000f00 */
[----:B------:R-:W-:Y:S01]  /*1e5b0*/  LOP3.LUT R2, R3, 0x400, R2, 0xf8, !PT ;  /* 0x0000040003027812 */ /* 0x000fe200078ef802 */
[----:B------:R-:W-:-:S05]  /*1e5c0*/  IMAD.MOV.U32 R3, RZ, RZ, 0x40 ;  /* 0x00000040ff037424 */ /* 0x000fca00078e00ff */
[----:B------:R-:W-:Y:S02]  /*1e5d0*/  SEL R7, R3, 0xffffffc0, !P2 ;  /* 0xffffffc003077807 */ /* 0x000fe40005000000 */
[----:B------:R-:W-:Y:S01]  /*1e5e0*/  SEL R3, R4, 0xffffffe0, !P1 ;  /* 0xffffffe004037807 */ /* 0x000fe20004800000 */
[----:B------:R-:W-:Y:S02]  /*1e5f0*/  IMAD.U32 R4, RZ, RZ, UR4 ;  /* 0x00000004ff047e24 */ /* 0x000fe4000f8e00ff */
[----:B------:R-:W-:Y:S02]  /*1e600*/  STL [R1+0x20], R7 ;  /* 0x0000200701007387 */ /* 0x000fe40000100800 */
[----:B------:R-:W-:Y:S02]  /*1e610*/  IMAD.IADD R2, R4, 0x1, R2 ;  /* 0x0000000104027824 */ /* 0x000fe400078e0202 */
[----:B------:R0:W-:Y:S04]  /*1e620*/  STL [R1+0x1c], R3 ;  /* 0x00001c0301007387 */ /* 0x0001e80000100800 */
[----:B------:R-:W-:Y:S04]  /*1e630*/  STL [R1+0x4], R4 ;  /* 0x0000040401007387 */ /* 0x000fe80000100800 */
[----:B------:R1:W-:Y:S01]  /*1e640*/  STL [R1+0x3c], R2 ;  /* 0x00003c0201007387 */ /* 0x0003e20000100800 */
[----:B0-----:R-:W-:-:S02]  /*1e650*/  LOP3.LUT R3, R0, 0x70, RZ, 0xc0, !PT ;  /* 0x0000007000037812 */ /* 0x001fc400078ec0ff */
[----:B------:R-:W-:Y:S01]  /*1e660*/  LOP3.LUT R0, R5, 0x70, R0, 0xf8, !PT ;  /* 0x0000007005007812 */ /* 0x000fe200078ef800 */
[----:B------:R-:W-:Y:S01]  /*1e670*/  IMAD.MOV.U32 R0, RZ, RZ, 0x1 ;  /* 0x00000001ff007424 */ /* 0x000fe200078e00ff */
[----:B------:R-:W-:Y:S01]  /*1e680*/  STL [R1+0x64], RZ ;  /* 0x000064ff01007387 */ /* 0x000fe20000100800 */
[----:B-1----:R-:W-:-:S03]  /*1e690*/  MOV R2, 0x1 ;  /* 0x0000000100027802 */ /* 0x002fc60000000f00 */
[----:B------:R0:W-:Y:S04]  /*1e6a0*/  STL [R1+0x14], R0 ;  /* 0x0000140001007387 */ /* 0x0001e80000100800 */
[----:B------:R1:W-:Y:S04]  /*1e6b0*/  STL [R1+0xc], RZ ;  /* 0x00000cff01007387 */ /* 0x0003e80000100800 */
[----:B------:R1:W-:Y:S01]  /*1e6c0*/  STL [R1+0x8], RZ ;  /* 0x000008ff01007387 */ /* 0x0003e20000100800 */
[----:B0-----:R-:W-:-:S03]  /*1e6d0*/  LOP3.LUT R0, R3, 0x80, RZ, 0xfc, !PT ;  /* 0x0000008003007812 */ /* 0x001fc600078efcff */
[----:B------:R1:W-:Y:S04]  /*1e6e0*/  STL [R1+0x10], R2 ;  /* 0x0000100201007387 */ /* 0x0003e80000100800 */
.L_x_644:
[----:B012---:R-:W0:Y:S02]  /*1e6f0*/  LDC.64 R2, c[0x0][0xc88] ;  /* 0x00032200ff027b82 */ /* 0x007e240000000a00 */
[----:B0-----:R-:W-:-:S05]  /*1e700*/  IMAD.WIDE R2, R19, 0x4, R2 ;  /* 0x0000000413027825 */ /* 0x001fca00078e0202 */
[----:B------:R-:W2:Y:S01]  /*1e710*/  LDG.E R15, desc[UR42][R2.64] ;  /* 0x0000002a020f7981 */ /* 0x000ea2000c1e1900 */
[----:B------:R-:W-:Y:S05]  /*1e720*/  YIELD ;  /* 0x0000000000007946 */ /* 0x000fea0003800000 */
[----:B------:R-:W-:Y:S01]  /*1e730*/  ULDC.64 UR4, c[0x0][0xa28] ;  /* 0x00028a0000047ab9 */ /* 0x000fe20000000a00 */
[----:B---3--:R-:W-:Y:S01]  /*1e740*/  IMAD.MOV.U32 R0, RZ, RZ, RZ ;  /* 0x000000ffff007224 */ /* 0x008fe200078e00ff */
[----:B------:R-:W-:Y:S01]  /*1e750*/  ISETP.NE.U32.AND P0, PT, RZ, UR4, PT ;  /* 0x00000004ff007c0c */ /* 0x000fe2000bf05070 */
[----:B------:R-:W-:Y:S01]  /*1e760*/  ULDC.64 UR10, c[0x0][0xa18] ;  /* 0x00028600000a7ab9 */ /* 0x000fe20000000a00 */
[----:B------:R-:W-:Y:S01]  /*1e770*/  ULDC.64 UR8, c[0x0][0xa10] ;  /* 0x0002840000087ab9 */ /* 0x000fe20000000a00 */
[----:B------:R-:W-:Y:S01]  /*1e780*/  ULDC.64 UR6, c[0x0][0xa08] ;  /* 0x0002820000067ab9 */ /* 0x000fe20000000a00 */
[----:B------:R-:W-:-:S02]  /*1e790*/  ISETP.NE.AND.EX P0, PT, RZ, UR5, PT, P0 ;  /* 0x00000005ff007c0c */ /* 0x000fc4000bf05300 */
[----:B--2---:R-:W-:Y:S01]  /*1e7a0*/  SHF.R.S32.HI R4, RZ, 0x1f, R15 ;  /* 0x0000001fff047819 */ /* 0x004fe2000001140f */
[----:B------:R-:W-:-:S10]  /*1e7b0*/  IMAD.SHL.U32 R14, R15, 0x4, RZ ;  /* 0x000000040f0e7824 */ /* 0x000fd400078e00ff */
[C---:B------:R-:W-:Y:S01]  /*1e7c0*/  @P0 LEA R2, P1, R15.reuse, UR4, 0x2 ;  /* 0x000000040f020c11 */ /* 0x040fe2000f8210ff */
[----:B------:R-:W-:Y:S03]  /*1e7d0*/  STL [R1+0x38], R15 ;  /* 0x0000380f01007387 */ /* 0x000fe60000100800 */
[C-C-:B------:R-:W-:Y:S01]  /*1e7e0*/  @P0 LEA.HI.X R3, R15.reuse, UR5, R4.reuse, 0x2, P1 ;  /* 0x000000050f030c11 */ /* 0x140fe200088f1404 */
[----:B------:R-:W-:Y:S01]  /*1e7f0*/  ULDC.64 UR4, c[0x0][0xa00] ;  /* 0x0002800000047ab9 */ /* 0x000fe20000000a00 */
[----:B------:R0:W-:Y:S01]  /*1e800*/  STL [R1+0x44], R4 ;  /* 0x0000440401007387 */ /* 0x0001e20000100800 */
[----:B------:R-:W-:Y:S02]  /*1e810*/  ISETP.NE.U32.AND P2, PT, RZ, UR4, PT ;  /* 0x00000004ff007c0c */ /* 0x000fe4000bf45070 */
[----:B------:R-:W-:Y:S01]  /*1e820*/  SHF.L.U64.HI R13, R15, 0x2, R4 ;  /* 0x000000020f0d7819 */ /* 0x000fe20000010204 */
[----:B------:R1:W5:Y:S01]  /*1e830*/  @P0 LDG.E R0, desc[UR42][R2.64] ;  /* 0x0000002a02000981 */ /* 0x000362000c1e1900 */
[----:B------:R-:W-:Y:S01]  /*1e840*/  ISETP.NE.AND.EX P2, PT, RZ, UR5, PT, P2 ;  /* 0x00000005ff007c0c */ /* 0x000fe2000bf45320 */
[----:B------:R-:W-:Y:S01]  /*1e850*/  IMAD.MOV.U32 R12, RZ, RZ, RZ ;  /* 0x000000ffff0c7224 */ /* 0x000fe200078e00ff */
[----:B------:R-:W-:Y:S01]  /*1e860*/  ISETP.NE.U32.AND P3, PT, RZ, UR10, PT ;  /* 0x0000000aff007c0c */ /* 0x000fe2000bf65070 */
[----:B------:R-:W-:Y:S01]  /*1e870*/  STL [R1], R14 ;  /* 0x0000000e01007387 */ /* 0x000fe20000100800 */
[----:B------:R-:W-:-:S02]  /*1e880*/  ISETP.NE.U32.AND P0, PT, RZ, UR6, PT ;  /* 0x00000006ff007c0c */ /* 0x000fc4000bf05070 */
[C---:B0-----:R-:W-:Y:S01]  /*1e890*/  IADD3 R4, P4, R14.reuse, UR4, RZ ;  /* 0x000000040e047c10 */ /* 0x041fe2000ff9e0ff */
[----:B------:R-:W-:Y:S01]  /*1e8a0*/  STL [R1+0x28], R13 ;  /* 0x0000280d01007387 */ /* 0x000fe20000100800 */
[----:B------:R-:W-:Y:S02]  /*1e8b0*/  ISETP.NE.AND.EX P3, PT, RZ, UR11, PT, P3 ;  /* 0x0000000bff007c0c */ /* 0x000fe4000bf65330 */
[----:B-1----:R-:W-:Y:S02]  /*1e8c0*/  CS2R R2, SRZ ;  /* 0x0000000000027805 */ /* 0x002fe4000001ff00 */
[C---:B------:R-:W-:Y:S02]  /*1e8d0*/  IADD3.X R5, R13.reuse, UR5, RZ, P4, !PT ;  /* 0x000000050d057c10 */ /* 0x040fe4000a7fe4ff */
[----:B------:R-:W-:Y:S02]  /*1e8e0*/  IADD3 R6, P4, R14, UR8, RZ ;  /* 0x000000080e067c10 */ /* 0x000fe4000ff9e0ff */
[----:B------:R-:W-:Y:S01]  /*1e8f0*/  ISETP.NE.U32.AND P1, PT, RZ, UR8, PT ;  /* 0x00000008ff007c0c */ /* 0x000fe2000bf25070 */
[----:B------:R-:W2:Y:S01]  /*1e900*/  @P2 LDG.E R2, desc[UR42][R4.64] ;  /* 0x0000002a04022981 */ /* 0x000ea2000c1e1900 */
[----:B------:R-:W-:Y:S01]  /*1e910*/  IADD3.X R7, R13, UR9, RZ, P4, !PT ;  /* 0x000000090d077c10 */ /* 0x000fe2000a7fe4ff */
[----:B------:R-:W-:Y:S01]  /*1e920*/  ULDC UR4, c[0x0][0x288] ;  /* 0x0000a20000047ab9 */ /* 0x000fe20000000800 */
[----:B------:R-:W-:-:S02]  /*1e930*/  ISETP.NE.AND.EX P0, PT, RZ, UR7, PT, P0 ;  /* 0x00000007ff007c0c */ /* 0x000fc4000bf05300 */
[----:B------:R-:W-:Y:S02]  /*1e940*/  ISETP.NE.AND.EX P1, PT, RZ, UR9, PT, P1 ;  /* 0x00000009ff007c0c */ /* 0x000fe4000bf25310 */
[C---:B------:R-:W-:Y:S02]  /*1e950*/  @P3 IADD3 R10, P4, R14.reuse, UR10, RZ ;  /* 0x0000000a0e0a3c10 */ /* 0x040fe4000ff9e0ff */
[----:B------:R-:W-:Y:S02]  /*1e960*/  IADD3 R8, P5, R14, UR6, RZ ;  /* 0x000000060e087c10 */ /* 0x000fe4000ffbe0ff */
[C---:B------:R-:W-:Y:S02]  /*1e970*/  @P3 IADD3.X R11, R13.reuse, UR11, RZ, P4, !PT ;  /* 0x0000000b0d0b3c10 */ /* 0x040fe4000a7fe4ff */
[----:B------:R-:W-:-:S05]  /*1e980*/  IADD3.X R9, R13, UR7, RZ, P5, !PT ;  /* 0x000000070d097c10 */ /* 0x000fca000affe4ff */
[----:B------:R-:W5:Y:S04]  /*1e990*/  @P0 LDG.E R12, desc[UR42][R8.64] ;  /* 0x0000002a080c0981 */ /* 0x000f68000c1e1900 */
[----:B------:R-:W5:Y:S04]  /*1e9a0*/  @P1 LDG.E R3, desc[UR42][R6.64] ;  /* 0x0000002a06031981 */ /* 0x000f68000c1e1900 */
[----:B--2---:R0:W-:Y:S02]  /*1e9b0*/  STL [R1+0x40], R2 ;  /* 0x0000400201007387 */ /* 0x0041e40000100800 */
[----:B0-----:R-:W-:Y:S01]  /*1e9c0*/  MOV R2, UR4 ;  /* 0x0000000400027c02 */ /* 0x001fe20008000f00 */
[----:B------:R-:W-:-:S05]  /*1e9d0*/  ULDC.64 UR4, c[0x0][0x418] ;  /* 0x0001060000047ab9 */ /* 0x000fca0000000a00 */
[----:B------:R0:W2:Y:S01]  /*1e9e0*/  @P3 LDG.E R2, desc[UR42][R10.64] ;  /* 0x0000002a0a023981 */ /* 0x0000a2000c1e1900 */
[----:B------:R-:W-:-:S03]  /*1e9f0*/  UISETP.NE.U32.AND UP0, UPT, UR4, URZ, UPT ;  /* 0x0000003f0400728c */ /* 0x000fc6000bf05070 */
[----:B------:R-:W-:Y:S01]  /*1ea00*/  ULDC UR4, c[0x0][0x424] ;  /* 0x0001090000047ab9 */ /* 0x000fe20000000800 */
[----:B------:R-:W-:-:S03]  /*1ea10*/  UISETP.NE.AND.EX UP0, UPT, UR5, URZ, UPT, UP0 ;  /* 0x0000003f0500728c */ /* 0x000fc6000bf05300 */
[----:B------:R-:W-:Y:S01]  /*1ea20*/  ULDC UR5, c[0x0][0x2f0] ;  /* 0x0000bc0000057ab9 */ /* 0x000fe20000000800 */
[----:B------:R-:W-:-:S04]  /*1ea30*/  USEL UR4, UR4, 0x1, UP0 ;  /* 0x0000000104047887 */ /* 0x000fc80008000000 */
[----:B------:R-:W-:-:S03]  /*1ea40*/  UIMAD UR4, UR4, UR5, URZ ;  /* 0x00000005040472a4 */ /* 0x000fc6000f8e023f */
[----:B------:R-:W-:Y:S02]  /*1ea50*/  ULDC UR5, c[0x0][0x348] ;  /* 0x0000d20000057ab9 */ /* 0x000fe40000000800 */
[----:B0-----:R-:W-:Y:S01]  /*1ea60*/  IMAD.U32 R10, RZ, RZ, UR5 ;  /* 0x00000005ff0a7e24 */ /* 0x001fe2000f8e00ff */
[----:B--2---:R0:W-:Y:S02]  /*1ea70*/  STL [R1+0x58], R2 ;  /* 0x0000580201007387 */ /* 0x0041e40000100800 */
[----:B0-----:R-:W-:Y:S01]  /*1ea80*/  IMAD.U32 R2, RZ, RZ, UR4 ;  /* 0x00000004ff027e24 */ /* 0x001fe2000f8e00ff */
[----:B------:R-:W-:Y:S06]  /*1ea90*/  @P3 BRA `(.L_x_535) ;  /* 0x0000000000143947 */ /* 0x000fec0003800000 */
[----:B------:R-:W-:Y:S05]  /*1eaa0*/  @!P2 BRA `(.L_x_535) ;  /* 0x000000000010a947 */ /* 0x000fea0003800000 */
[----:B------:R-:W2:Y:S04]  /*1eab0*/  LDG.E R11, desc[UR42][R4.64] ;  /* 0x0000002a040b7981 */ /* 0x000ea8000c1e1900 */
[----:B------:R-:W2:Y:S02]  /*1eac0*/  LDG.E R4, desc[UR42][R4.64+0x4] ;  /* 0x0000042a04047981 */ /* 0x000ea4000c1e1900 */
[----:B--2---:R-:W-:-:S05]  /*1ead0*/  IMAD.IADD R4, R4, 0x1, -R11 ;  /* 0x0000000104047824 */ /* 0x004fca00078e0a0b */
[----:B------:R0:W-:Y:S02]  /*1eae0*/  STL [R1+0x58], R4 ;  /* 0x0000580401007387 */ /* 0x0001e40000100800 */
.L_x_535:
[----:B------:R-:W-:Y:S01]  /*1eaf0*/  IMAD.MOV.U32 R11, RZ, RZ, R15 ;  /* 0x000000ffff0b7224 */ /* 0x000fe200078e000f */
[----:B0----5:R-:W-:Y:S01]  /*1eb00*/  IADD3 R4, R12, R0, RZ ;  /* 0x000000000c047210 */ /* 0x021fe20007ffe0ff */
[----:B------:R-:W-:Y:S02]  /*1eb10*/  ULDC.64 UR4, c[0x0][0xa20] ;  /* 0x0002880000047ab9 */ /* 0x000fe40000000a00 */
[----:B------:R-:W-:Y:S01]  /*1eb20*/  ISETP.NE.U32.AND P2, PT, RZ, UR4, PT ;  /* 0x00000004ff007c0c */ /* 0x000fe2000bf45070 */
[----:B------:R0:W-:Y:S03]  /*1eb30*/  STL [R1+0x18], R11 ;  /* 0x0000180b01007387 */ /* 0x0001e60000100800 */
[----:B------:R-:W-:Y:S01]  /*1eb40*/  ISETP.NE.AND.EX P2, PT, RZ, UR5, PT, P2 ;  /* 0x00000005ff007c0c */ /* 0x000fe2000bf45320 */
[----:B------:R0:W-:-:S12]  /*1eb50*/  STL [R1+0x2c], R4 ;  /* 0x00002c0401007387 */ /* 0x0001d80000100800 */
[----:B0-----:R-:W-:Y:S05]  /*1eb60*/  @!P2 BRA `(.L_x_536) ;  /* 0x000000000010a947 */ /* 0x001fea0003800000 */
[----:B------:R-:W-:-:S04]  /*1eb70*/  IADD3 R4, P0, R14, UR4, RZ ;  /* 0x000000040e047c10 */ /* 0x000fc8000ff1e0ff */
[----:B------:R-:W-:-:S05]  /*1eb80*/  IADD3.X R5, R13, UR5, RZ, P0, !PT ;  /* 0x000000050d057c10 */ /* 0x000fca00087fe4ff */
[----:B------:R0:W5:Y:S01]  /*1eb90*/  LDG.E R2, desc[UR42][R4.64] ;  /* 0x0000002a04027981 */ /* 0x000162000c1e1900 */
[----:B------:R-:W-:Y:S05]  /*1eba0*/  BRA `(.L_x_537) ;  /* 0x0000000000107947 */ /* 0x000fea0003800000 */
.L_x_536:
[----:B------:R-:W-:Y:S05]  /*1ebb0*/  @!P0 BRA `(.L_x_537) ;  /* 0x00000000000c8947 */ /* 0x000fea0003800000 */
[----:B------:R-:W2:Y:S04]  /*1ebc0*/  LDG.E R4, desc[UR42][R8.64] ;  /* 0x0000002a08047981 */ /* 0x000ea8000c1e1900 */
[----:B------:R-:W2:Y:S02]  /*1ebd0*/  LDG.E R2, desc[UR42][R8.64+0x4] ;  /* 0x0000042a08027981 */ /* 0x000ea4000c1e1900 */
[----:B--2---:R-:W-:-:S07]  /*1ebe0*/  IMAD.IADD R2, R2, 0x1, -R4 ;  /* 0x0000000102027824 */ /* 0x004fce00078e0a04 */
.L_x_537:
[----:B-----5:R-:W-:Y:S02]  /*1ebf0*/  IMAD.IADD R0, R2, 0x1, -R0 ;  /* 0x0000000102007824 */ /* 0x020fe400078e0a00 */
[----:B------:R-:W2:Y:S04]  /*1ec00*/  @P1 LDG.E R2, desc[UR42][R6.64] ;  /* 0x0000002a06021981 */ /* 0x000ea8000c1e1900 */
[----:B------:R-:W2:Y:S01]  /*1ec10*/  @P1 LDG.E R6, desc[UR42][R6.64+0x4] ;  /* 0x0000042a06061981 */ /* 0x000ea2000c1e1900 */
[----:B------:R-:W-:Y:S01]  /*1ec20*/  BSSY B0, `(.L_x_538) ;  /* 0x000012c000007945 */ /* 0x000fe20003800000 */
[----:B--2---:R-:W-:-:S05]  /*1ec30*/  @P1 IADD3 R10, -R2, R6, RZ ;  /* 0x00000006020a1210 */ /* 0x004fca0007ffe1ff */
[----:B0-----:R-:W-:-:S04]  /*1ec40*/  IMAD.IADD R4, R0, 0x1, R10 ;  /* 0x0000000100047824 */ /* 0x001fc800078e020a */
[----:B------:R-:W-:Y:S01]  /*1ec50*/  VIADD R2, R4, 0x7f ;  /* 0x0000007f04027836 */ /* 0x000fe20000000000 */
[----:B------:R0:W-:Y:S04]  /*1ec60*/  STL [R1+0x50], R4 ;  /* 0x0000500401007387 */ /* 0x0001e80000100800 */
[----:B0-----:R-:W-:-:S04]  /*1ec70*/  SHF.R.S32.HI R4, RZ, 0x1f, R2 ;  /* 0x0000001fff047819 */ /* 0x001fc80000011402 */
[----:B------:R-:W-:-:S04]  /*1ec80*/  LEA.HI R5, R4, R2, RZ, 0x7 ;  /* 0x0000000204057211 */ /* 0x000fc800078f38ff */
[----:B------:R-:W-:Y:S01]  /*1ec90*/  LOP3.LUT R2, R5, 0xffffff80, RZ, 0xc0, !PT ;  /* 0xffffff8005027812 */ /* 0x000fe200078ec0ff */
[----:B------:R0:W-:Y:S03]  /*1eca0*/  STL [R1+0x54], R5 ;  /* 0x0000540501007387 */ /* 0x0001e60000100800 */
[----:B------:R-:W-:Y:S01]  /*1ecb0*/  VIADDMNMX R10, R2, -R0, R10, PT ;  /* 0x80000000020a7246 */ /* 0x000fe2000380010a */
[----:B------:R-:W-:-:S05]  /*1ecc0*/  IMAD.MOV R2, RZ, RZ, -R0 ;  /* 0x000000ffff027224 */ /* 0x000fca00078e0a00 */
[----:B------:R-:W-:-:S04]  /*1ecd0*/  VIMNMX R2, RZ, R2, !PT ;  /* 0x00000002ff027248 */ /* 0x000fc80007fe0100 */
[----:B------:R-:W-:Y:S02]  /*1ece0*/  ISETP.GT.AND P0, PT, R10, R2, PT ;  /* 0x000000020a00720c */ /* 0x000fe40003f04270 */
[----:B------:R-:W-:-:S05]  /*1ecf0*/  SHF.R.U32.HI R2, RZ, 0x7, R2 ;  /* 0x00000007ff027819 */ /* 0x000fca0000011602 */
[----:B------:R-:W-:-:S06]  /*1ed00*/  IMAD.MOV.U32 R8, RZ, RZ, R2 ;  /* 0x000000ffff087224 */ /* 0x000fcc00078e0002 */
[----:B------:R-:W-:-:S04]  /*1ed10*/  @P0 IADD3 R10, R10, 0x7f, RZ ;  /* 0x0000007f0a0a0810 */ /* 0x000fc80007ffe0ff */
[----:B------:R-:W-:-:S04]  /*1ed20*/  @P0 SHF.R.S32.HI R0, RZ, 0x1f, R10 ;  /* 0x0000001fff000819 */ /* 0x000fc8000001140a */
[----:B------:R-:W-:-:S04]  /*1ed30*/  @P0 LEA.HI R10, R0, R10, RZ, 0x7 ;  /* 0x0000000a000a0211 */ /* 0x000fc800078f38ff */
[----:B------:R-:W-:Y:S02]  /*1ed40*/  @P0 SHF.R.S32.HI R8, RZ, 0x7, R10 ;  /* 0x00000007ff080819 */ /* 0x000fe4000001140a */
[----:B------:R-:W-:Y:S02]  /*1ed50*/  PLOP3.LUT P0, PT, PT, PT, PT, 0x80, 0x0 ;  /* 0x000000000000781c */ /* 0x000fe40003f0f070 */
[----:B------:R-:W-:-:S13]  /*1ed60*/  ISETP.GT.AND P2, PT, R8, R2, PT ;  /* 0x000000020800720c */ /* 0x000fda0003f44270 */
[----:B0-----:R-:W-:Y:S05]  /*1ed70*/  @!P2 BRA `(.L_x_539) ;  /* 0x000000100058a947 */ /* 0x001fea0003800000 */
[----:B------:R-:W-:Y:S01]  /*1ed80*/  UMOV UR4, 0xffffffff ;  /* 0xffffffff00047882 */ /* 0x000fe20000000000 */
[----:B------:R-:W-:Y:S02]  /*1ed90*/  SEL R0, R11, RZ, !P1 ;  /* 0x000000ff0b007207 */ /* 0x000fe40004800000 */
[----:B------:R-:W-:Y:S05]  /*1eda0*/  BRA.DIV UR4, `(.L_x_540) ;  /* 0x0000008604f47947 */ /* 0x000fea000b800000 */
[----:B------:R-:W0:Y:S02]  /*1edb0*/  S2R R4, SR_TID.X ;  /* 0x0000000000047919 */ /* 0x000e240000002100 */
[----:B0-----:R-:W-:-:S04]  /*1edc0*/  SHF.R.U32.HI R4, RZ, 0x5, R4 ;  /* 0x00000005ff047819 */ /* 0x001fc80000011604 */
[----:B------:R-:W-:-:S05]  /*1edd0*/  LOP3.LUT R4, R4, 0x3, RZ, 0xc0, !PT ;  /* 0x0000000304047812 */ /* 0x000fca00078ec0ff */
[----:B------:R0:W1:Y:S02]  /*1ede0*/  SHFL.IDX PT, R14, R4, RZ, 0x1f ;  /* 0x00001fff040e7589 */ /* 0x00006400000e0000 */
.L_x_762:
[----:B-1----:R-:W-:Y:S02]  /*1edf0*/  ISETP.NE.AND P0, PT, R14, RZ, PT ;  /* 0x000000ff0e00720c */ /* 0x002fe40003f05270 */
[----:B------:R-:W-:-:S11]  /*1ee00*/  PLOP3.LUT P6, PT, PT, PT, PT, 0x8, 0x0 ;  /* 0x000000000000781c */ /* 0x000fd60003fce170 */
[----:B------:R-:W-:Y:S05]  /*1ee10*/  @P0 BRA `(.L_x_541) ;  /* 0x00000000000c0947 */ /* 0x000fea0003800000 */
[----:B------:R-:W-:-:S03]  /*1ee20*/  UMOV UR4, 0xffffffff ;  /* 0xffffffff00047882 */ /* 0x000fc60000000000 */
[----:B------:R-:W-:Y:S05]  /*1ee30*/  BRA.DIV UR4, `(.L_x_542) ;  /* 0x0000008a04047947 */ /* 0x000fea000b800000 */
[----:B------:R-:W-:-:S13]  /*1ee40*/  ELECT P6, URZ, PT ;  /* 0x00000000003f782f */ /* 0x000fda00038c0000 */
.L_x_541:
[----:B0-----:R-:W2:Y:S04]  /*1ee50*/  LDL R4, [R1+0x64] ;  /* 0x0000640001047983 */ /* 0x001ea80000100800 */
[----:B------:R-:W3:Y:S01]  /*1ee60*/  LDL R6, [R1+0x4] ;  /* 0x0000040001067983 */ /* 0x000ee20000100800 */
[----:B------:R-:W-:Y:S01]  /*1ee70*/  BSSY B1, `(.L_x_543) ;  /* 0x0000008000017945 */ /* 0x000fe20003800000 */
[----:B--2---:R-:W-:-:S05]  /*1ee80*/  VIADD R4, R4, 0x1 ;  /* 0x0000000104047836 */ /* 0x004fca0000000000 */
[----:B------:R-:W-:-:S04]  /*1ee90*/  LEA.HI R5, R4, R4, RZ, 0x1 ;  /* 0x0000000404057211 */ /* 0x000fc800078f08ff */
[----:B------:R-:W-:-:S05]  /*1eea0*/  LOP3.LUT R5, R5, 0xfffffffe, RZ, 0xc0, !PT ;  /* 0xfffffffe05057812 */ /* 0x000fca00078ec0ff */
[----:B------:R-:W-:-:S05]  /*1eeb0*/  IMAD.IADD R4, R4, 0x1, -R5 ;  /* 0x0000000104047824 */ /* 0x000fca00078e0a05 */
[----:B------:R-:W-:-:S04]  /*1eec0*/  SHF.L.U32 R4, R4, 0x1f, RZ ;  /* 0x0000001f04047819 */ /* 0x000fc800000006ff */
[----:B---3--:R-:W0:Y:S02]  /*1eed0*/  SYNCS.PHASECHK.TRANS64.TRYWAIT P0, [R6+URZ+0x38820], R4 ;  /* 0x03882004060075a7 */ /* 0x008e24000800017f */
[----:B0-----:R-:W-:Y:S05]  /*1eee0*/  @!P0 BRA `(.L_x_544) ;  /* 0x0000008400f88947 */ /* 0x001fea0003800000 */
.L_x_765:
[----:B------:R-:W-:Y:S05]  /*1eef0*/  BSYNC B1 ;  /* 0x0000000000017941 */ /* 0x000fea0003800000 */
.L_x_543:
[----:B------:R-:W-:Y:S04]  /*1ef00*/  BSSY B1, `(.L_x_545) ;  /* 0x0000072000017945 */ /* 0x000fe80003800000 */
[----:B------:R-:W-:Y:S05]  /*1ef10*/  @!P6 BRA `(.L_x_546) ;  /* 0x0000000400c0e947 */ /* 0x000fea0003800000 */
[----:B------:R-:W2:Y:S04]  /*1ef20*/  LDL R6, [R1+0x4] ;  /* 0x0000040001067983 */ /* 0x000ea80000100800 */
[----:B------:R-:W3:Y:S01]  /*1ef30*/  LDL R7, [R1+0xc] ;  /* 0x00000c0001077983 */ /* 0x000ee20000100800 */
[----:B0-----:R-:W0:Y:S01]  /*1ef40*/  S2R R5, SR_TID.X ;  /* 0x0000000000057919 */ /* 0x001e220000002100 */
[----:B--2---:R-:W-:Y:S02]  /*1ef50*/  MOV R9, R6 ;  /* 0x0000000600097202 */ /* 0x004fe40000000f00 */
[----:B------:R-:W2:Y:S03]  /*1ef60*/  LDL R6, [R1+0x14] ;  /* 0x0000140001067983 */ /* 0x000ea60000100800 */
[----:B---3--:R-:W-:Y:S01]  /*1ef70*/  IMAD R7, R7, 0x8, R9 ;  /* 0x0000000807077824 */ /* 0x008fe200078e0209 */
[----:B0-----:R-:W-:Y:S01]  /*1ef80*/  LOP3.LUT R5, R5, 0x7f, RZ, 0xc0, !PT ;  /* 0x0000007f05057812 */ /* 0x001fe200078ec0ff */
[----:B------:R-:W-:Y:S03]  /*1ef90*/  BSSY B2, `(.L_x_547) ;  /* 0x0000005000027945 */ /* 0x000fe60003800000 */
[----:B------:R-:W-:-:S02]  /*1efa0*/  ISETP.NE.AND P1, PT, R5, RZ, PT ;  /* 0x000000ff0500720c */ /* 0x000fc40003f25270 */
[----:B--2---:R-:W-:-:S04]  /*1efb0*/  SHF.L.U32 R10, R6, 0x1f, RZ ;  /* 0x0000001f060a7819 */ /* 0x004fc800000006ff */
[----:B------:R-:W0:Y:S02]  /*1efc0*/  SYNCS.PHASECHK.TRANS64.TRYWAIT P0, [R7+URZ+0x388a0], R10 ;  /* 0x0388a00a070075a7 */ /* 0x000e24000800017f */
[----:B0-----:R-:W-:Y:S05]  /*1efd0*/  @!P0 BRA `(.L_x_548) ;  /* 0x0000008400d48947 */ /* 0x001fea0003800000 */
.L_x_766:
[----:B------:R-:W-:Y:S05]  /*1efe0*/  BSYNC B2 ;  /* 0x0000000000027941 */ /* 0x000fea0003800000 */
.L_x_547:
[----:B------:R-:W-:Y:S04]  /*1eff0*/  BSSY B2, `(.L_x_549) ;  /* 0x0000009000027945 */ /* 0x000fe80003800000 */
[----:B------:R-:W-:Y:S05]  /*1f000*/  @P1 BRA `(.L_x_550) ;  /* 0x00000000001c1947 */ /* 0x000fea0003800000 */
[----:B------:R-:W1:Y:S02]  /*1f010*/  S2R R4, SR_TID.X ;  /* 0x0000000000047919 */ /* 0x000e640000002100 */
[----:B-1----:R-:W-:Y:S01]  /*1f020*/  LOP3.LUT R5, R4, 0x1f, RZ, 0xc0, !PT ;  /* 0x0000001f04057812 */ /* 0x002fe200078ec0ff */
[----:B------:R-:W-:-:S03]  /*1f030*/  IMAD.MOV.U32 R4, RZ, RZ, 0x8000 ;  /* 0x00008000ff047424 */ /* 0x000fc600078e00ff */
[----:B------:R-:W-:Y:S01]  /*1f040*/  ISETP.NE.AND P0, PT, R5, RZ, PT ;  /* 0x000000ff0500720c */ /* 0x000fe20003f05270 */
[----:B------:R1:W-:-:S12]  /*1f050*/  SYNCS.ARRIVE.TRANS64 RZ, [R7+URZ+0x38890], R4 ;  /* 0x0388900407ff79a7 */ /* 0x0003d8000800003f */
[----:B-1----:R-:W-:Y:S05]  /*1f060*/  @!P0 BRA `(.L_x_550) ;  /* 0x0000000000048947 */ /* 0x002fea0003800000 */
[----:B------:R-:W-:Y:S01]  /*1f070*/  BPT.TRAP 0x1 ;  /* 0x000000040000795c */ /* 0x000fe20000300000 */
.L_x_550:
[----:B------:R-:W-:Y:S05]  /*1f080*/  BSYNC B2 ;  /* 0x0000000000027941 */ /* 0x000fea0003800000 */
.L_x_549:
[----:B------:R-:W2:Y:S04]  /*1f090*/  LDL R6, [R1+0x4] ;  /* 0x0000040001067983 */ /* 0x000ea80000100800 */
[----:B------:R-:W2:Y:S01]  /*1f0a0*/  LDL R4, [R1+0xc] ;  /* 0x00000c0001047983 */ /* 0x000ea20000100800 */
[----:B------:R-:W-:Y:S01]  /*1f0b0*/  IMAD.MOV.U32 R13, RZ, RZ, RZ ;  /* 0x000000ffff0d7224 */ /* 0x000fe200078e00ff */
[----:B------:R-:W-:Y:S01]  /*1f0c0*/  LEA R5, R8, R3, 0x7 ;  /* 0x0000000308057211 */ /* 0x000fe200078e38ff */
[----:B------:R-:W-:Y:S01]  /*1f0d0*/  UIADD3 UR4, UP0, UR44, 0x570, URZ ;  /* 0x000005702c047890 */ /* 0x000fe2000ff1e03f */
[----:B------:R-:W-:Y:S01]  /*1f0e0*/  PLOP3.LUT P0, PT, PT, PT, PT, 0x80, 0x0 ;  /* 0x000000000000781c */ /* 0x000fe20003f0f070 */
[----:B------:R-:W-:Y:S01]  /*1f0f0*/  UMOV UR6, 0x0 ;  /* 0x0000000000067882 */ /* 0x000fe20000000000 */
[----:B------:R-:W-:Y:S01]  /*1f100*/  R2UR UR10, R13 ;  /* 0x000000000d0a72ca */ /* 0x000fe200000e0000 */
[----:B------:R-:W-:Y:S01]  /*1f110*/  VIADD R5, R5, 0xffffff80 ;  /* 0xffffff8005057836 */ /* 0x000fe20000000000 */
[----:B------:R-:W-:Y:S01]  /*1f120*/  UIADD3.X UR5, URZ, UR45, URZ, UP0, !UPT ;  /* 0x0000002d3f057290 */ /* 0x000fe200087fe43f */
[----:B------:R-:W-:Y:S01]  /*1f130*/  UMOV UR7, 0x12f00000 ;  /* 0x12f0000000077882 */ /* 0x000fe20000000000 */
[----:B--2---:R-:W-:-:S02]  /*1f140*/  IMAD R9, R4, 0x8000, R6 ;  /* 0x0000800004097824 */ /* 0x004fc400078e0206 */
[----:B------:R-:W-:-:S03]  /*1f150*/  VIADD R4, R7, 0x38890 ;  /* 0x0003889007047836 */ /* 0x000fc60000000000 */
[----:B------:R-:W-:-:S07]  /*1f160*/  IADD3 R6, R9, 0x28400, RZ ;  /* 0x0002840009067810 */ /* 0x000fce0007ffe0ff */
.L_x_551:
[----:B------:R-:W-:-:S13]  /*1f170*/  @P0 ELECT P2, URZ, PT ;  /* 0x00000000003f082f */ /* 0x000fda0003840000 */
[----:B------:R-:W-:Y:S02]  /*1f180*/  @P2 R2UR UR13, R0 ;  /* 0x00000000000d22ca */ /* 0x000fe400000e0000 */
[----:B------:R-:W-:Y:S02]  /*1f190*/  @P2 R2UR UR12, R18 ;  /* 0x00000000120c22ca */ /* 0x000fe400000e0000 */
[----:B------:R-:W-:Y:S02]  /*1f1a0*/  @P2 R2UR UR11, R5 ;  /* 0x00000000050b22ca */ /* 0x000fe400000e0000 */
[----:B------:R-:W-:Y:S02]  /*1f1b0*/  @P2 R2UR UR9, R4 ;  /* 0x00000000040922ca */ /* 0x000fe400000e0000 */
[----:B------:R-:W-:Y:S02]  /*1f1c0*/  @P2 R2UR UR8, R6 ;  /* 0x00000000060822ca */ /* 0x000fe400000e0000 */
[----:B------:R-:W-:-:S02]  /*1f1d0*/  @P2 PLOP3.LUT P0, PT, P2, PT, PT, 0x8, 0x0 ;  /* 0x000000000000281c */ /* 0x000fc4000170e170 */
        /* <DEDUP_REMOVED lines=9> */
.L_x_552:
        /* <DEDUP_REMOVED lines=10> */
[----:B------:R-:W1:Y:S01]  /*1f310*/  SYNCS.PHASECHK.TRANS64.TRYWAIT P0, [R7+URZ+0x388c0], R10 ;  /* 0x0388c00a070075a7 */ /* 0x000e62000800017f */
[----:B------:R-:W-:Y:S04]  /*1f320*/  BSSY B2, `(.L_x_553) ;  /* 0x0000002000027945 */ /* 0x000fe80003800000 */
[----:B-1----:R-:W-:Y:S05]  /*1f330*/  @!P0 BRA `(.L_x_554) ;  /* 0x0000008400108947 */ /* 0x002fea0003800000 */
.L_x_767:
[----:B------:R-:W-:Y:S05]  /*1f340*/  BSYNC B2 ;  /* 0x0000000000027941 */ /* 0x000fea0003800000 */
.L_x_553:
[----:B------:R-:W-:Y:S01]  /*1f350*/  BSSY B2, `(.L_x_555) ;  /* 0x000000b000027945 */ /* 0x000fe20003800000 */
[----:B01----:R-:W-:Y:S01]  /*1f360*/  IMAD.MOV.U32 R10, RZ, RZ, 0x0 ;  /* 0x00000000ff0a7424 */ /* 0x003fe200078e00ff */
[----:B------:R-:W-:Y:S02]  /*1f370*/  MOV R11, 0x12f00000 ;  /* 0x12f00000000b7802 */ /* 0x000fe40000000f00 */
[----:B------:R-:W-:Y:S05]  /*1f380*/  @P1 BRA `(.L_x_556) ;  /* 0x00000000001c1947 */ /* 0x000fea0003800000 */
[----:B------:R-:W0:Y:S02]  /*1f390*/  S2R R4, SR_TID.X ;  /* 0x0000000000047919 */ /* 0x000e240000002100 */
[----:B0-----:R-:W-:Y:S01]  /*1f3a0*/  LOP3.LUT R6, R4, 0x1f, RZ, 0xc0, !PT ;  /* 0x0000001f04067812 */ /* 0x001fe200078ec0ff */
[----:B------:R-:W-:-:S03]  /*1f3b0*/  IMAD.MOV.U32 R4, RZ, RZ, 0x8000 ;  /* 0x00008000ff047424 */ /* 0x000fc600078e00ff */
[----:B------:R-:W-:Y:S01]  /*1f3c0*/  ISETP.NE.AND P0, PT, R6, RZ, PT ;  /* 0x000000ff0600720c */ /* 0x000fe20003f05270 */
[----:B------:R0:W-:-:S12]  /*1f3d0*/  SYNCS.ARRIVE.TRANS64 RZ, [R7+URZ+0x388b0], R4 ;  /* 0x0388b00407ff79a7 */ /* 0x0001d8000800003f */
[----:B0-----:R-:W-:Y:S05]  /*1f3e0*/  @!P0 BRA `(.L_x_556) ;  /* 0x0000000000048947 */ /* 0x001fea0003800000 */
[----:B------:R-:W-:Y:S01]  /*1f3f0*/  BPT.TRAP 0x1 ;  /* 0x000000040000795c */ /* 0x000fe20000300000 */
.L_x_556:
[----:B------:R-:W-:Y:S05]  /*1f400*/  BSYNC B2 ;  /* 0x0000000000027941 */ /* 0x000fea0003800000 */
.L_x_555:
        /* <DEDUP_REMOVED lines=8> */
.L_x_557:
        /* <DEDUP_REMOVED lines=9> */
[----:B0-----:R-:W-:Y:S05]  /*1f520*/  @P0 BRA.U.ANY `(.L_x_557) ;  /* 0xfffffffd00d80947 */ /* 0x001fea000393ffff */
[----:B------:R-:W-:Y:S02]  /*1f530*/  R2UR UR10, R12 ;  /* 0x000000000c0a72ca */ /* 0x000fe400000e0000 */
[----:B------:R-:W-:Y:S02]  /*1f540*/  R2UR UR6, R10 ;  /* 0x000000000a0672ca */ /* 0x000fe400000e0000 */
[----:B------:R-:W-:Y:S02]  /*1f550*/  R2UR UR7, R11 ;  /* 0x000000000b0772ca */ /* 0x000fe400000e0000 */
[----:B------:R-:W-:Y:S02]  /*1f560*/  PLOP3.LUT P0, PT, PT, PT, PT, 0x80, 0x0 ;  /* 0x000000000000781c */ /* 0x000fe40003f0f070 */
[----:B------:R-:W-:-:S11]  /*1f570*/  IADD3 R4, R9, 0x14400, RZ ;  /* 0x0001440009047810 */ /* 0x000fd60007ffe0ff */
.L_x_558:
        /* <DEDUP_REMOVED lines=10> */
.L_x_546:
[----:B------:R-:W-:Y:S05]  /*1f620*/  BSYNC B1 ;  /* 0x0000000000017941 */ /* 0x000fea0003800000 */
.L_x_545:
[----:B------:R-:W0:Y:S04]  /*1f630*/  LDL.LU R9, [R1+0xc] ;  /* 0x00000c0001097983 */ /* 0x000e280000300800 */
[----:B------:R-:W2:Y:S01]  /*1f640*/  LDL.LU R6, [R1+0x14] ;  /* 0x0000140001067983 */ /* 0x000ea20000300800 */
[----:B------:R-:W-:Y:S01]  /*1f650*/  PLOP3.LUT P0, PT, PT, PT, PT, 0x8, 0x0 ;  /* 0x000000000000781c */ /* 0x000fe20003f0e170 */
[----:B0-----:R-:W-:Y:S02]  /*1f660*/  VIADD R4, R9, 0x1 ;  /* 0x0000000109047836 */ /* 0x001fe40000000000 */
[----:B------:R-:W-:-:S03]  /*1f670*/  VIADD R9, R8, 0xfffffffe ;  /* 0xfffffffe08097836 */ /* 0x000fc60000000000 */
[C---:B------:R-:W-:Y:S02]  /*1f680*/  ISETP.NE.AND P1, PT, R4.reuse, 0x2, PT ;  /* 0x000000020400780c */ /* 0x040fe40003f25270 */
[----:B------:R-:W-:Y:S02]  /*1f690*/  ISETP.GE.AND P2, PT, R9, R2, PT ;  /* 0x000000020900720c */ /* 0x000fe40003f46270 */
[----:B------:R-:W-:Y:S02]  /*1f6a0*/  SEL R5, RZ, 0x1, P1 ;  /* 0x00000001ff057807 */ /* 0x000fe40000800000 */
[----:B------:R-:W-:Y:S02]  /*1f6b0*/  SEL R4, R4, RZ, P1 ;  /* 0x000000ff04047207 */ /* 0x000fe40000800000 */
[----:B--2---:R-:W-:-:S03]  /*1f6c0*/  LOP3.LUT R6, R6, R5, RZ, 0x3c, !PT ;  /* 0x0000000506067212 */ /* 0x004fc600078e3cff */
[----:B------:R0:W-:Y:S04]  /*1f6d0*/  STL [R1+0xc], R4 ;  /* 0x00000c0401007387 */ /* 0x0001e80000100800 */
[----:B------:R0:W-:Y:S01]  /*1f6e0*/  STL [R1+0x14], R6 ;  /* 0x0000140601007387 */ /* 0x0001e20000100800 */
[----:B------:R-:W-:Y:S05]  /*1f6f0*/  @!P2 BRA `(.L_x_539) ;  /* 0x0000000400f8a947 */ /* 0x000fea0003800000 */
.L_x_573:
[----:B------:R-:W-:Y:S05]  /*1f700*/  YIELD ;  /* 0x0000000000007946 */ /* 0x000fea0003800000 */
[----:B------:R-:W-:Y:S04]  /*1f710*/  BSSY B1, `(.L_x_559) ;  /* 0x0000070000017945 */ /* 0x000fe80003800000 */
[----:B-1----:R-:W-:Y:S05]  /*1f720*/  @!P6 BRA `(.L_x_560) ;  /* 0x0000000400b8e947 */ /* 0x002fea0003800000 */
[----:B------:R-:W2:Y:S04]  /*1f730*/  LDL R7, [R1+0x4] ;  /* 0x0000040001077983 */ /* 0x000ea80000100800 */
[----:B0-----:R-:W2:Y:S04]  /*1f740*/  LDL R6, [R1+0xc] ;  /* 0x00000c0001067983 */ /* 0x001ea80000100800 */
[----:B------:R-:W3:Y:S01]  /*1f750*/  LDL R5, [R1+0x14] ;  /* 0x0000140001057983 */ /* 0x000ee20000100800 */
[----:B------:R-:W0:Y:S01]  /*1f760*/  S2R R4, SR_TID.X ;  /* 0x0000000000047919 */ /* 0x000e220000002100 */
[----:B------:R-:W-:Y:S01]  /*1f770*/  BSSY B2, `(.L_x_561) ;  /* 0x0000007000027945 */ /* 0x000fe20003800000 */
[----:B0-----:R-:W-:-:S04]  /*1f780*/  LOP3.LUT R4, R4, 0x7f, RZ, 0xc0, !PT ;  /* 0x0000007f04047812 */ /* 0x001fc800078ec0ff */
[----:B------:R-:W-:Y:S01]  /*1f790*/  ISETP.NE.AND P2, PT, R4, RZ, PT ;  /* 0x000000ff0400720c */ /* 0x000fe20003f45270 */
[----:B--2---:R-:W-:Y:S01]  /*1f7a0*/  IMAD R8, R6, 0x8, R7 ;  /* 0x0000000806087824 */ /* 0x004fe200078e0207 */
[----:B---3--:R-:W-:-:S04]  /*1f7b0*/  SHF.L.U32 R7, R5, 0x1f, RZ ;  /* 0x0000001f05077819 */ /* 0x008fc800000006ff */
[----:B------:R-:W0:Y:S02]  /*1f7c0*/  SYNCS.PHASECHK.TRANS64.TRYWAIT P1, [R8+URZ+0x388a0], R7 ;  /* 0x0388a007080075a7 */ /* 0x000e24000802017f */
[----:B0-----:R-:W-:Y:S05]  /*1f7d0*/  @!P1 BRA `(.L_x_562) ;  /* 0x0000007c00fc9947 */ /* 0x001fea0003800000 */
.L_x_768:
[----:B------:R-:W-:Y:S05]  /*1f7e0*/  BSYNC B2 ;  /* 0x0000000000027941 */ /* 0x000fea0003800000 */
.L_x_561:
[----:B------:R-:W-:Y:S04]  /*1f7f0*/  BSSY B2, `(.L_x_563) ;  /* 0x0000009000027945 */ /* 0x000fe80003800000 */
[----:B------:R-:W-:Y:S05]  /*1f800*/  @P2 BRA `(.L_x_564) ;  /* 0x00000000001c2947 */ /* 0x000fea0003800000 */
[----:B------:R-:W1:Y:S02]  /*1f810*/  S2R R4, SR_TID.X ;  /* 0x0000000000047919 */ /* 0x000e640000002100 */
[----:B-1----:R-:W-:Y:S02]  /*1f820*/  LOP3.LUT R5, R4, 0x1f, RZ, 0xc0, !PT ;  /* 0x0000001f04057812 */ /* 0x002fe400078ec0ff */
[----:B------:R-:W-:Y:S02]  /*1f830*/  MOV R4, 0x8000 ;  /* 0x0000800000047802 */ /* 0x000fe40000000f00 */
[----:B------:R-:W-:Y:S02]  /*1f840*/  ISETP.NE.AND P1, PT, R5, RZ, PT ;  /* 0x000000ff0500720c */ /* 0x000fe40003f25270 */
[----:B------:R1:W-:Y:S11]  /*1f850*/  SYNCS.ARRIVE.TRANS64 RZ, [R8+URZ+0x38890], R4 ;  /* 0x0388900408ff79a7 */ /* 0x0003f6000800003f */
[----:B-1----:R-:W-:Y:S05]  /*1f860*/  @!P1 BRA `(.L_x_564) ;  /* 0x0000000000049947 */ /* 0x002fea0003800000 */
[----:B------:R-:W-:Y:S01]  /*1f870*/  BPT.TRAP 0x1 ;  /* 0x000000040000795c */ /* 0x000fe20000300000 */
.L_x_564:
[----:B------:R-:W-:Y:S05]  /*1f880*/  BSYNC B2 ;  /* 0x0000000000027941 */ /* 0x000fea0003800000 */
.L_x_563:
[----:B------:R-:W2:Y:S04]  /*1f890*/  LDL R5, [R1+0x4] ;  /* 0x0000040001057983 */ /* 0x000ea80000100800 */
[----:B------:R-:W2:Y:S01]  /*1f8a0*/  LDL R4, [R1+0xc] ;  /* 0x00000c0001047983 */ /* 0x000ea20000100800 */
[----:B------:R-:W-:Y:S01]  /*1f8b0*/  IMAD.MOV.U32 R12, RZ, RZ, RZ ;  /* 0x000000ffff0c7224 */ /* 0x000fe200078e00ff */
[----:B------:R-:W-:Y:S01]  /*1f8c0*/  UIADD3 UR4, UP0, UR44, 0x570, URZ ;  /* 0x000005702c047890 */ /* 0x000fe2000ff1e03f */
[----:B------:R-:W-:Y:S01]  /*1f8d0*/  PLOP3.LUT P1, PT, PT, PT, PT, 0x80, 0x0 ;  /* 0x000000000000781c */ /* 0x000fe20003f2f070 */
[----:B------:R-:W-:Y:S01]  /*1f8e0*/  UMOV UR6, 0x0 ;  /* 0x0000000000067882 */ /* 0x000fe20000000000 */
[----:B------:R-:W-:Y:S01]  /*1f8f0*/  UMOV UR7, 0x12f00000 ;  /* 0x12f0000000077882 */ /* 0x000fe20000000000 */
[----:B------:R-:W-:Y:S01]  /*1f900*/  R2UR UR10, R12 ;  /* 0x000000000c0a72ca */ /* 0x000fe200000e0000 */
[----:B------:R-:W-:Y:S01]  /*1f910*/  UIADD3.X UR5, URZ, UR45, URZ, UP0, !UPT ;  /* 0x0000002d3f057290 */ /* 0x000fe200087fe43f */
[----:B--2---:R-:W-:Y:S01]  /*1f920*/  IMAD R6, R4, 0x8000, R5 ;  /* 0x0000800004067824 */ /* 0x004fe200078e0205 */
[----:B------:R-:W-:Y:S01]  /*1f930*/  IADD3 R4, R8, 0x38890, RZ ;  /* 0x0003889008047810 */ /* 0x000fe20007ffe0ff */
[----:B------:R-:W-:-:S02]  /*1f940*/  IMAD R5, R9, 0x80, R3 ;  /* 0x0000008009057824 */ /* 0x000fc400078e0203 */
[----:B------:R-:W-:-:S09]  /*1f950*/  VIADD R10, R6, 0x28400 ;  /* 0x00028400060a7836 */ /* 0x000fd20000000000 */
.L_x_565:
        /* <DEDUP_REMOVED lines=16> */
.L_x_566:
        /* <DEDUP_REMOVED lines=13> */
.L_x_769:
[----:B------:R-:W-:Y:S05]  /*1fb30*/  BSYNC B2 ;  /* 0x0000000000027941 */ /* 0x000fea0003800000 */
.L_x_567:
[----:B------:R-:W-:Y:S01]  /*1fb40*/  BSSY B2, `(.L_x_569) ;  /* 0x000000b000027945 */ /* 0x000fe20003800000 */
[----:B------:R-:W-:Y:S01]  /*1fb50*/  MOV R10, 0x0 ;  /* 0x00000000000a7802 */ /* 0x000fe20000000f00 */
[----:B------:R-:W-:Y:S02]  /*1fb60*/  IMAD.MOV.U32 R11, RZ, RZ, 0x12f00000 ;  /* 0x12f00000ff0b7424 */ /* 0x000fe400078e00ff */
        /* <DEDUP_REMOVED lines=8> */
.L_x_570:
[----:B------:R-:W-:Y:S05]  /*1fbf0*/  BSYNC B2 ;  /* 0x0000000000027941 */ /* 0x000fea0003800000 */
.L_x_569:
[----:B------:R-:W-:Y:S01]  /*1fc00*/  R2UR UR10, R12 ;  /* 0x000000000c0a72ca */ /* 0x000fe200000e0000 */
[----:B------:R-:W-:Y:S01]  /*1fc10*/  UIADD3 UR4, UP0, UR44, 0x670, URZ ;  /* 0x000006702c047890 */ /* 0x000fe2000ff1e03f */
[----:B------:R-:W-:Y:S01]  /*1fc20*/  R2UR UR6, R10 ;  /* 0x000000000a0672ca */ /* 0x000fe200000e0000 */
[----:B01----:R-:W-:Y:S01]  /*1fc30*/  VIADD R8, R8, 0x388b0 ;  /* 0x000388b008087836 */ /* 0x003fe20000000000 */
[----:B------:R-:W-:Y:S01]  /*1fc40*/  R2UR UR7, R11 ;  /* 0x000000000b0772ca */ /* 0x000fe200000e0000 */
[----:B------:R-:W-:Y:S01]  /*1fc50*/  UIADD3.X UR5, URZ, UR45, URZ, UP0, !UPT ;  /* 0x0000002d3f057290 */ /* 0x000fe200087fe43f */
[----:B------:R-:W-:Y:S02]  /*1fc60*/  PLOP3.LUT P1, PT, PT, PT, PT, 0x80, 0x0 ;  /* 0x000000000000781c */ /* 0x000fe40003f2f070 */
[----:B------:R-:W-:-:S11]  /*1fc70*/  IADD3 R4, R6, 0x10400, RZ ;  /* 0x0001040006047810 */ /* 0x000fd60007ffe0ff */
.L_x_571:
        /* <DEDUP_REMOVED lines=15> */
.L_x_572:
        /* <DEDUP_REMOVED lines=10> */
.L_x_560:
[----:B------:R-:W-:Y:S05]  /*1fe10*/  BSYNC B1 ;  /* 0x0000000000017941 */ /* 0x000fea0003800000 */
.L_x_559:
[----:B0-----:R-:W2:Y:S04]  /*1fe20*/  LDL.LU R4, [R1+0xc] ;  /* 0x00000c0001047983 */ /* 0x001ea80000300800 */
[----:B------:R-:W3:Y:S01]  /*1fe30*/  LDL.LU R7, [R1+0x14] ;  /* 0x0000140001077983 */ /* 0x000ee20000300800 */
[C---:B------:R-:W-:Y:S01]  /*1fe40*/  ISETP.GT.AND P2, PT, R9.reuse, R2, PT ;  /* 0x000000020900720c */ /* 0x040fe20003f44270 */
[----:B------:R-:W-:Y:S02]  /*1fe50*/  VIADD R9, R9, 0xffffffff ;  /* 0xffffffff09097836 */ /* 0x000fe40000000000 */
[----:B--2---:R-:W-:-:S05]  /*1fe60*/  VIADD R4, R4, 0x1 ;  /* 0x0000000104047836 */ /* 0x004fca0000000000 */
[----:B------:R-:W-:-:S04]  /*1fe70*/  ISETP.NE.AND P1, PT, R4, 0x2, PT ;  /* 0x000000020400780c */ /* 0x000fc80003f25270 */
[----:B------:R-:W-:Y:S02]  /*1fe80*/  SEL R5, RZ, 0x1, P1 ;  /* 0x00000001ff057807 */ /* 0x000fe40000800000 */
[----:B------:R-:W-:Y:S02]  /*1fe90*/  SEL R4, R4, RZ, P1 ;  /* 0x000000ff04047207 */ /* 0x000fe40000800000 */
[----:B---3--:R-:W-:-:S05]  /*1fea0*/  LOP3.LUT R7, R7, R5, RZ, 0x3c, !PT ;  /* 0x0000000507077212 */ /* 0x008fca00078e3cff */
[----:B------:R1:W-:Y:S04]  /*1feb0*/  STL [R1+0x14], R7 ;  /* 0x0000140701007387 */ /* 0x0003e80000100800 */
[----:B------:R1:W-:Y:S01]  /*1fec0*/  STL [R1+0xc], R4 ;  /* 0x00000c0401007387 */ /* 0x0003e20000100800 */
[----:B------:R-:W-:Y:S05]  /*1fed0*/  @P2 BRA `(.L_x_573) ;  /* 0xfffffff800082947 */ /* 0x000fea000383ffff */
.L_x_539:
[----:B------:R-:W-:Y:S05]  /*1fee0*/  BSYNC B0 ;  /* 0x0000000000007941 */ /* 0x000fea0003800000 */
.L_x_538:
[----:B01----:R-:W2:Y:S01]  /*1fef0*/  LDL R4, [R1+0x50] ;  /* 0x0000500001047983 */ /* 0x003ea20000100800 */
[----:B------:R-:W-:Y:S05]  /*1ff00*/  @!P0 WARPSYNC.ALL ;  /* 0x0000000000008948 */ /* 0x000fea0003800000 */
[----:B------:R-:W-:Y:S01]  /*1ff10*/  @!P0 BAR.SYNC.DEFER_BLOCKING 0xc, 0x180 ;  /* 0x0306000000008b1d */ /* 0x000fe20000010000 */
[----:B--2---:R-:W-:-:S13]  /*1ff20*/  ISETP.GT.AND P0, PT, R4, RZ, PT ;  /* 0x000000ff0400720c */ /* 0x004fda0003f04270 */
[----:B------:R-:W-:Y:S05]  /*1ff30*/  @P0 BRA `(.L_x_574) ;  /* 0x0000000000440947 */ /* 0x000fea0003800000 */
[----:B------:R-:W0:Y:S02]  /*1ff40*/  S2R R4, SR_TID.X ;  /* 0x0000000000047919 */ /* 0x000e240000002100 */
[----:B0-----:R-:W-:-:S04]  /*1ff50*/  LOP3.LUT R4, R4, 0x7f, RZ, 0xc0, !PT ;  /* 0x0000007f04047812 */ /* 0x001fc800078ec0ff */
[----:B------:R-:W-:-:S13]  /*1ff60*/  ISETP.NE.AND P0, PT, R4, RZ, PT ;  /* 0x000000ff0400720c */ /* 0x000fda0003f05270 */
[----:B------:R-:W-:Y:S05]  /*1ff70*/  @P0 BRA `(.L_x_575) ;  /* 0x0000003c00080947 */ /* 0x000fea0003800000 */
[----:B------:R-:W0:Y:S01]  /*1ff80*/  S2R R2, SR_LANEID ;  /* 0x0000000000027919 */ /* 0x000e220000000000 */
[----:B------:R-:W-:Y:S01]  /*1ff90*/  VOTEU.ANY UR4, UPT, PT ;  /* 0x0000000000047886 */ /* 0x000fe200038e0100 */
[----:B------:R-:W1:Y:S01]  /*1ffa0*/  LDC.64 R4, c[0x0][0xc60] ;  /* 0x00031800ff047b82 */ /* 0x000e620000000a00 */
[----:B------:R-:W0:Y:S02]  /*1ffb0*/  FLO.U32 R0, UR4 ;  /* 0x0000000400007d00 */ /* 0x000e2400080e0000 */
[----:B0-----:R-:W-:-:S06]  /*1ffc0*/  ISETP.EQ.U32.AND P0, PT, R0, R2, PT ;  /* 0x000000020000720c */ /* 0x001fcc0003f02070 */
[----:B------:R-:W1:Y:S07]  /*1ffd0*/  POPC R2, UR4 ;  /* 0x0000000400027d09 */ /* 0x000e6e0008000000 */
[----:B-1----:R-:W2:Y:S04]  /*1ffe0*/  @P0 ATOMG.E.ADD.STRONG.GPU PT, R2, desc[UR42][R4.64], R2 ;  /* 0x00000002040209a8 */ /* 0x002ea800081ee1ea */
[----:B--2---:R0:W1:Y:S02]  /*1fff0*/  SHFL.IDX PT, R2, R2, R0, 0x1f ;  /* 0x00001f0002027589 */ /* 0x00406400000e0000 */
[----:B0-----:R-:W0:Y:S02]  /*20000*/  S2R R0, SR_LTMASK ;  /* 0x0000000000007919 */ /* 0x001e240000003900 */
[----:B0-----:R-:W-:-:S06]  /*20010*/  LOP3.LUT R0, R0, UR4, RZ, 0xc0, !PT ;  /* 0x0000000400007c12 */ /* 0x001fcc000f8ec0ff */
[----:B------:R-:W1:Y:S02]  /*20020*/  POPC R0, R0 ;  /* 0x0000000000007309 */ /* 0x000e640000000000 */
[----:B-1----:R-:W-:Y:S01]  /*20030*/  IADD3 R16, R2, UR37, R0 ;  /* 0x0000002502107c10 */ /* 0x002fe2000fffe000 */
[----:B------:R-:W-:Y:S06]  /*20040*/  BRA `(.L_x_575) ;  /* 0x0000003800d47947 */ /* 0x000fec0003800000 */
.L_x_574:
[----:B------:R-:W2:Y:S01]  /*20050*/  LDL R0, [R1+0x4] ;  /* 0x0000040001007983 */ /* 0x000ea20000100800 */
[----:B------:R-:W-:Y:S01]  /*20060*/  BSSY B6, `(.L_x_576) ;  /* 0x0000014000067945 */ /* 0x000fe20003800000 */
[----:B--2---:R-:W-:-:S04]  /*20070*/  IADD3 R0, R0, 0x28400, RZ ;  /* 0x0002840000007810 */ /* 0x004fc80007ffe0ff */
[----:B------:R-:W-:-:S13]  /*20080*/  LOP3.LUT P0, RZ, R0, 0x3ff, RZ, 0xc0, !PT ;  /* 0x000003ff00ff7812 */ /* 0x000fda000780c0ff */
[----:B------:R-:W-:Y:S05]  /*20090*/  @!P0 BRA `(.L_x_577) ;  /* 0x0000000000408947 */ /* 0x000fea0003800000 */
[----:B------:R-:W-:Y:S01]  /*200a0*/  MOV R2, 0x0 ;  /* 0x0000000000027802 */ /* 0x000fe20000000f00 */
[----:B------:R-:W-:Y:S01]  /*200b0*/  ULDC.64 UR6, c[0x4][0xc0] ;  /* 0x0100300000067ab9 */ /* 0x000fe20000000a00 */
[----:B------:R-:W-:Y:S01]  /*200c0*/  ULDC.64 UR8, c[0x4][0xc8] ;  /* 0x0100320000087ab9 */ /* 0x000fe20000000a00 */
[----:B------:R-:W-:Y:S01]  /*200d0*/  ULDC.64 UR4, c[0x4][0x8] ;  /* 0x0100020000047ab9 */ /* 0x000fe20000000a00 */
[----:B------:R-:W-:Y:S01]  /*200e0*/  IMAD.U32 R4, RZ, RZ, UR6 ;  /* 0x00000006ff047e24 */ /* 0x000fe2000f8e00ff */
[----:B------:R-:W-:Y:S01]  /*200f0*/  MOV R7, UR9 ;  /* 0x0000000900077c02 */ /* 0x000fe20008000f00 */
[----:B------:R-:W0:Y:S01]  /*20100*/  LDC.64 R2, c[0x4][R2] ;  /* 0x0100000002027b82 */ /* 0x000e220000000a00 */
[----:B------:R-:W-:Y:S01]  /*20110*/  IMAD.U32 R5, RZ, RZ, UR7 ;  /* 0x00000007ff057e24 */ /* 0x000fe2000f8e00ff */
[----:B------:R-:W-:Y:S01]  /*20120*/  MOV R12, 0x1 ;  /* 0x00000001000c7802 */ /* 0x000fe20000000f00 */
[----:B------:R-:W-:Y:S02]  /*20130*/  IMAD.U32 R6, RZ, RZ, UR8 ;  /* 0x00000008ff067e24 */ /* 0x000fe4000f8e00ff */
[----:B------:R-:W-:-:S02]  /*20140*/  IMAD.U32 R10, RZ, RZ, UR4 ;  /* 0x00000004ff0a7e24 */ /* 0x000fc4000f8e00ff */
[----:B------:R-:W-:Y:S02]  /*20150*/  IMAD.U32 R11, RZ, RZ, UR5 ;  /* 0x00000005ff0b7e24 */ /* 0x000fe4000f8e00ff */
[----:B------:R-:W-:Y:S02]  /*20160*/  IMAD.MOV.U32 R8, RZ, RZ, 0x70 ;  /* 0x00000070ff087424 */ /* 0x000fe400078e00ff */
[----:B------:R-:W-:-:S07]  /*20170*/  IMAD.MOV.U32 R13, RZ, RZ, RZ ;  /* 0x000000ffff0d7224 */ /* 0x000fce00078e00ff */
[----:B------:R-:W-:-:S07]  /*20180*/  LEPC R20, `(.L_x_577) ;  /* 0x000000001014794e */ /* 0x000fce0000000000 */
[----:B0-----:R-:W-:Y:S05]  /*20190*/  CALL.ABS.NOINC R2 ;  /* 0x0000000002007343 */ /* 0x001fea0003c00000 */
.L_x_577:
[----:B------:R-:W-:Y:S05]  /*201a0*/  BSYNC B6 ;  /* 0x0000000000067941 */ /* 0x000fea0003800000 */
.L_x_576:
[----:B------:R-:W2:Y:S04]  /*201b0*/  LDL R0, [R1+0x4] ;  /* 0x0000040001007983 */ /* 0x000ea80000100800 */
[----:B------:R-:W3:Y:S01]  /*201c0*/  LDL.LU R2, [R1+0x24] ;  /* 0x0000240001027983 */ /* 0x000ee20000300800 */
[----:B------:R-:W-:Y:S01]  /*201d0*/  BSSY B6, `(.L_x_578) ;  /* 0x0000017000067945 */ /* 0x000fe20003800000 */
[----:B--2---:R-:W-:Y:S01]  /*201e0*/  VIADD R0, R0, 0x10400 ;  /* 0x0001040000007836 */ /* 0x004fe20000000000 */
[----:B---3--:R-:W-:-:S04]  /*201f0*/  LOP3.LUT R2, R2, 0xfffffffe, RZ, 0xc0, !PT ;  /* 0xfffffffe02027812 */ /* 0x008fc800078ec0ff */
[----:B------:R-:W-:-:S13]  /*20200*/  LOP3.LUT P0, RZ, R0, 0x3ff, RZ, 0xc0, !PT ;  /* 0x000003ff00ff7812 */ /* 0x000fda000780c0ff */
[----:B------:R-:W-:-:S05]  /*20210*/  @P0 LOP3.LUT R2, R2, 0x1, RZ, 0xfc, !PT ;  /* 0x0000000102020812 */ /* 0x000fca00078efcff */
[----:B------:R0:W-:Y:S01]  /*20220*/  STL [R1+0x24], R2 ;  /* 0x0000240201007387 */ /* 0x0001e20000100800 */
[----:B------:R-:W-:Y:S05]  /*20230*/  @!P0 BRA `(.L_x_579) ;  /* 0x0000000000408947 */ /* 0x000fea0003800000 */
[----:B0-----:R-:W-:Y:S01]  /*20240*/  MOV R2, 0x0 ;  /* 0x0000000000027802 */ /* 0x001fe20000000f00 */
[----:B------:R-:W-:Y:S01]  /*20250*/  ULDC.64 UR6, c[0x4][0xc0] ;  /* 0x0100300000067ab9 */ /* 0x000fe20000000a00 */
[----:B------:R-:W-:Y:S01]  /*20260*/  ULDC.64 UR8, c[0x4][0xc8] ;  /* 0x0100320000087ab9 */ /* 0x000fe20000000a00 */
[----:B------:R-:W-:Y:S01]  /*20270*/  ULDC.64 UR4, c[0x4][0x10] ;  /* 0x0100040000047ab9 */ /* 0x000fe20000000a00 */
[----:B------:R-:W-:Y:S01]  /*20280*/  IMAD.U32 R4, RZ, RZ, UR6 ;  /* 0x00000006ff047e24 */ /* 0x000fe2000f8e00ff */
[----:B------:R-:W-:Y:S01]  /*20290*/  MOV R5, UR7 ;  /* 0x0000000700057c02 */ /* 0x000fe20008000f00 */
[----:B------:R-:W0:Y:S01]  /*202a0*/  LDC.64 R2, c[0x4][R2] ;  /* 0x0100000002027b82 */ /* 0x000e220000000a00 */
[----:B------:R-:W-:Y:S01]  /*202b0*/  IMAD.U32 R6, RZ, RZ, UR8 ;  /* 0x00000008ff067e24 */ /* 0x000fe2000f8e00ff */
[----:B------:R-:W-:Y:S01]  /*202c0*/  MOV R11, UR5 ;  /* 0x00000005000b7c02 */ /* 0x000fe20008000f00 */
[----:B------:R-:W-:Y:S02]  /*202d0*/  IMAD.U32 R7, RZ, RZ, UR9 ;  /* 0x00000009ff077e24 */ /* 0x000fe4000f8e00ff */
[----:B------:R-:W-:-:S02]  /*202e0*/  IMAD.U32 R10, RZ, RZ, UR4 ;  /* 0x00000004ff0a7e24 */ /* 0x000fc4000f8e00ff */
[----:B------:R-:W-:Y:S02]  /*202f0*/  IMAD.MOV.U32 R8, RZ, RZ, 0x70 ;  /* 0x00000070ff087424 */ /* 0x000fe400078e00ff */
[----:B------:R-:W-:Y:S02]  /*20300*/  IMAD.MOV.U32 R12, RZ, RZ, 0x1 ;  /* 0x00000001ff0c7424 */ /* 0x000fe400078e00ff */
[----:B------:R-:W-:-:S07]  /*20310*/  IMAD.MOV.U32 R13, RZ, RZ, RZ ;  /* 0x000000ffff0d7224 */ /* 0x000fce00078e00ff */
[----:B------:R-:W-:-:S07]  /*20320*/  LEPC R20, `(.L_x_579) ;  /* 0x000000001014794e */ /* 0x000fce0000000000 */
[----:B0-----:R-:W-:Y:S05]  /*20330*/  CALL.ABS.NOINC R2 ;  /* 0x0000000002007343 */ /* 0x001fea0003c00000 */
.L_x_579:
[----:B------:R-:W-:Y:S05]  /*20340*/  BSYNC B6 ;  /* 0x0000000000067941 */ /* 0x000fea0003800000 */
.L_x_578:
[----:B0-----:R-:W2:Y:S01]  /*20350*/  LDL R2, [R1+0x4] ;  /* 0x0000040001027983 */ /* 0x001ea20000100800 */
        /* <DEDUP_REMOVED lines=20> */
.L_x_581:
[----:B------:R-:W-:Y:S05]  /*204a0*/  BSYNC B6 ;  /* 0x0000000000067941 */ /* 0x000fea0003800000 */
.L_x_580:
[----:B------:R-:W2:Y:S01]  /*204b0*/  LDL R2, [R1+0x24] ;  /* 0x0000240001027983 */ /* 0x000ea20000100800 */
[----:B------:R-:W-:Y:S01]  /*204c0*/  BSSY B6, `(.L_x_582) ;  /* 0x0000013000067945 */ /* 0x000fe20003800000 */
[----:B--2---:R-:W-:-:S13]  /*204d0*/  LOP3.LUT P6, RZ, R2, 0x1, RZ, 0xc0, !PT ;  /* 0x0000000102ff7812 */ /* 0x004fda00078cc0ff */
        /* <DEDUP_REMOVED lines=17> */
.L_x_583:
[----:B------:R-:W-:Y:S05]  /*205f0*/  BSYNC B6 ;  /* 0x0000000000067941 */ /* 0x000fea0003800000 */
.L_x_582:
[----:B------:R-:W2:Y:S01]  /*20600*/  LDL.LU R2, [R1] ;  /* 0x0000000001027983 */ /* 0x000ea20000300800 */
[----:B------:R-:W-:-:S03]  /*20610*/  ULDC.64 UR4, c[0x0][0x9f8] ;  /* 0x00027e0000047ab9 */ /* 0x000fc60000000a00 */
[----:B------:R-:W3:Y:S04]  /*20620*/  LDL.LU R0, [R1+0x28] ;  /* 0x0000280001007983 */ /* 0x000ee80000300800 */
[----:B------:R-:W4:Y:S01]  /*20630*/  LDL R9, [R1+0x18] ;  /* 0x0000180001097983 */ /* 0x000f220000100800 */
[----:B------:R-:W-:-:S04]  /*20640*/  ISETP.NE.U32.AND P0, PT, RZ, UR4, PT ;  /* 0x00000004ff007c0c */ /* 0x000fc8000bf05070 */
[----:B------:R-:W-:-:S13]  /*20650*/  ISETP.NE.AND.EX P0, PT, RZ, UR5, PT, P0 ;  /* 0x00000005ff007c0c */ /* 0x000fda000bf05300 */
[----:B--2---:R-:W-:-:S04]  /*20660*/  @P0 IADD3 R2, P1, R2, UR4, RZ ;  /* 0x0000000402020c10 */ /* 0x004fc8000ff3e0ff */
[----:B---3--:R-:W-:Y:S01]  /*20670*/  @P0 IADD3.X R3, R0, UR5, RZ, P1, !PT ;  /* 0x0000000500030c10 */ /* 0x008fe20008ffe4ff */
[----:B------:R-:W-:-:S04]  /*20680*/  ULDC.64 UR4, c[0x0][0xa08] ;  /* 0x0002820000047ab9 */ /* 0x000fc80000000a00 */
[----:B----4-:R0:W2:Y:S02]  /*20690*/  @P0 LDG.E R9, desc[UR42][R2.64] ;  /* 0x0000002a02090981 */ /* 0x0100a4000c1e1900 */
[----:B0-----:R-:W0:Y:S01]  /*206a0*/  LDC.64 R2, c[0x0][0x418] ;  /* 0x00010600ff027b82 */ /* 0x001e220000000a00 */
[----:B--2---:R-:W-:Y:S01]  /*206b0*/  SHF.R.S32.HI R10, RZ, 0x1f, R9 ;  /* 0x0000001fff0a7819 */ /* 0x004fe20000011409 */
[----:B------:R1:W-:Y:S01]  /*206c0*/  @P0 STL [R1+0x18], R9 ;  /* 0x0000180901000387 */ /* 0x0003e20000100800 */
[----:B0-----:R-:W-:Y:S01]  /*206d0*/  LOP3.LUT P0, RZ, R2, UR4, RZ, 0xfc, !PT ;  /* 0x0000000402ff7c12 */ /* 0x001fe2000f80fcff */
[----:B------:R-:W-:Y:S02]  /*206e0*/  UMOV UR4, 0xffffffff ;  /* 0xffffffff00047882 */ /* 0x000fe40000000000 */
[----:B------:R1:W-:Y:S01]  /*206f0*/  STL [R1+0x28], R10 ;  /* 0x0000280a01007387 */ /* 0x0003e20000100800 */
[----:B------:R-:W-:-:S04]  /*20700*/  LOP3.LUT P0, RZ, R3, UR5, RZ, 0xfc, P0 ;  /* 0x0000000503ff7c12 */ /* 0x000fc8000800fcff */
[----:B------:R-:W-:Y:S01]  /*20710*/  SEL R0, R9, RZ, !P0 ;  /* 0x000000ff09007207 */ /* 0x000fe20004000000 */
[----:B------:R-:W-:Y:S08]  /*20720*/  BRA.DIV UR4, `(.L_x_584) ;  /* 0x0000007204507947 */ /* 0x000ff0000b800000 */
[----:B------:R-:W0:Y:S02]  /*20730*/  S2R R4, SR_TID.X ;  /* 0x0000000000047919 */ /* 0x000e240000002100 */
[----:B0-----:R-:W-:-:S04]  /*20740*/  SHF.R.U32.HI R4, RZ, 0x5, R4 ;  /* 0x00000005ff047819 */ /* 0x001fc80000011604 */
[----:B------:R-:W-:-:S05]  /*20750*/  LOP3.LUT R4, R4, 0x3, RZ, 0xc0, !PT ;  /* 0x0000000304047812 */ /* 0x000fca00078ec0ff */
[----:B------:R0:W2:Y:S02]  /*20760*/  SHFL.IDX PT, R14, R4, RZ, 0x1f ;  /* 0x00001fff040e7589 */ /* 0x0000a400000e0000 */
.L_x_772:
[----:B0-----:R-:W3:Y:S01]  /*20770*/  LDL.LU R4, [R1+0x24] ;  /* 0x0000240001047983 */ /* 0x001ee20000300800 */
[----:B------:R-:W-:Y:S02]  /*20780*/  PLOP3.LUT P1, PT, PT, PT, PT, 0x8, 0x0 ;  /* 0x000000000000781c */ /* 0x000fe40003f2e170 */
[----:B--2---:R-:W-:Y:S01]  /*20790*/  ISETP.NE.AND P0, PT, R14, RZ, PT ;  /* 0x000000ff0e00720c */ /* 0x004fe20003f05270 */
[----:B------:R0:W-:Y:S01]  /*207a0*/  STL [R1], R0 ;  /* 0x0000000001007387 */ /* 0x0001e20000100800 */
[----:B---3--:R-:W-:-:S09]  /*207b0*/  LOP3.LUT R4, R4, 0xfffffffe, RZ, 0xc0, !PT ;  /* 0xfffffffe04047812 */ /* 0x008fd200078ec0ff */
[----:B------:R-:W-:-:S05]  /*207c0*/  @P1 LOP3.LUT R4, R4, 0x1, RZ, 0xfc, !PT ;  /* 0x0000000104041812 */ /* 0x000fca00078efcff */
[----:B------:R0:W-:Y:S01]  /*207d0*/  STL [R1+0x24], R4 ;  /* 0x0000240401007387 */ /* 0x0001e20000100800 */
[----:B------:R-:W-:Y:S05]  /*207e0*/  @P0 BRA `(.L_x_585) ;  /* 0x0000000400a40947 */ /* 0x000fea0003800000 */
[----:B------:R-:W-:-:S03]  /*207f0*/  UMOV UR4, 0xffffffff ;  /* 0xffffffff00047882 */ /* 0x000fc60000000000 */
[----:B------:R-:W-:Y:S05]  /*20800*/  BRA.DIV UR4, `(.L_x_586) ;  /* 0x00000072044c7947 */ /* 0x000fea000b800000 */
[----:B------:R-:W-:-:S13]  /*20810*/  ELECT P6, URZ, PT ;  /* 0x00000000003f782f */ /* 0x000fda00038c0000 */
.L_x_775:
[----:B------:R-:W-:Y:S05]  /*20820*/  @!P6 BRA `(.L_x_585) ;  /* 0x000000040094e947 */ /* 0x000fea0003800000 */
[----:B0-----:R-:W2:Y:S01]  /*20830*/  LDL R0, [R1+0x54] ;  /* 0x0000540001007983 */ /* 0x001ea20000100800 */
[----:B------:R-:W-:-:S04]  /*20840*/  ISETP.NE.U32.AND P0, PT, R2, RZ, PT ;  /* 0x000000ff0200720c */ /* 0x000fc80003f05070 */
[----:B------:R-:W-:Y:S02]  /*20850*/  ISETP.NE.AND.EX P0, PT, R3, RZ, PT, P0 ;  /* 0x000000ff0300720c */ /* 0x000fe40003f05300 */
[----:B--2---:R-:W-:-:S11]  /*20860*/  LEA.HI.SX32 R4, R0, 0xffffffff, 0x19 ;  /* 0xffffffff00047811 */ /* 0x004fd600078fcaff */
[----:B------:R-:W-:Y:S05]  /*20870*/  @!P0 BRA `(.L_x_587) ;  /* 0x00000000004c8947 */ /* 0x000fea0003800000 */
[----:B------:R-:W0:Y:S01]  /*20880*/  LDC R8, c[0x0][0x43c] ;  /* 0x00010f00ff087b82 */ /* 0x000e220000000800 */
[----:B------:R-:W-:Y:S01]  /*20890*/  IMAD.MOV.U32 R0, RZ, RZ, R4 ;  /* 0x000000ffff007224 */ /* 0x000fe200078e0004 */
[----:B------:R-:W-:Y:S01]  /*208a0*/  ULDC.64 UR4, c[0x0][0x428] ;  /* 0x00010a0000047ab9 */ /* 0x000fe20000000a00 */
[----:B0-----:R-:W-:-:S13]  /*208b0*/  ISETP.NE.AND P0, PT, R8, 0x1, PT ;  /* 0x000000010800780c */ /* 0x001fda0003f05270 */
[----:B------:R-:W0:Y:S02]  /*208c0*/  @P0 LDC.64 R6, c[0x0][0x440] ;  /* 0x00011000ff060b82 */ /* 0x000e240000000a00 */
[----:B0-----:R-:W-:-:S05]  /*208d0*/  @P0 IMAD.HI.U32 R6, R4, R6, RZ ;  /* 0x0000000604060227 */ /* 0x001fca00078e00ff */
[----:B------:R-:W-:-:S04]  /*208e0*/  @P0 SHF.R.U32.HI R0, RZ, R7, R6 ;  /* 0x00000007ff000219 */ /* 0x000fc80000011606 */
[----:B------:R-:W-:Y:S01]  /*208f0*/  IADD3 R5, -R0, RZ, RZ ;  /* 0x000000ff00057210 */ /* 0x000fe20007ffe1ff */
[--C-:B------:R-:W-:Y:S01]  /*20900*/  IMAD.MOV.U32 R6, RZ, RZ, R0.reuse ;  /* 0x000000ffff067224 */ /* 0x100fe200078e0000 */
[----:B------:R-:W-:-:S03]  /*20910*/  SHF.R.S32.HI R7, RZ, 0x1f, R0 ;  /* 0x0000001fff077819 */ /* 0x000fc60000011400 */
[----:B------:R-:W-:Y:S02]  /*20920*/  IMAD R4, R8, R5, R4 ;  /* 0x0000000508047224 */ /* 0x000fe400078e0204 */
[----:B------:R-:W-:Y:S02]  /*20930*/  IMAD R5, R10, UR4, RZ ;  /* 0x000000040a057c24 */ /* 0x000fe4000f8e02ff */
[----:B------:R-:W-:-:S04]  /*20940*/  IMAD.WIDE.U32 R6, R9, UR4, R6 ;  /* 0x0000000409067c25 */ /* 0x000fc8000f8e0006 */
[----:B------:R-:W-:Y:S01]  /*20950*/  IMAD R0, R9, UR5, R5 ;  /* 0x0000000509007c24 */ /* 0x000fe2000f8e0205 */
[----:B------:R-:W-:-:S03]  /*20960*/  LEA R2, P0, R6, R2, 0x2 ;  /* 0x0000000206027211 */ /* 0x000fc600078010ff */
[----:B------:R-:W-:-:S05]  /*20970*/  IMAD.IADD R0, R7, 0x1, R0 ;  /* 0x0000000107007824 */ /* 0x000fca00078e0200 */
[----:B------:R-:W-:-:S05]  /*20980*/  LEA.HI.X R3, R6, R3, R0, 0x2, P0 ;  /* 0x0000000306037211 */ /* 0x000fca00000f1400 */
[----:B------:R-:W2:Y:S04]  /*20990*/  LDG.E R0, desc[UR42][R2.64] ;  /* 0x0000002a02007981 */ /* 0x000ea8000c1e1900 */
[----:B--2---:R0:W-:Y:S02]  /*209a0*/  STL [R1], R0 ;  /* 0x0000000001007387 */ /* 0x0041e40000100800 */
.L_x_587:
[----:B-1----:R-:W2:Y:S04]  /*209b0*/  LDL R10, [R1+0x4] ;  /* 0x00000400010a7983 */ /* 0x002ea80000100800 */
[----:B0-----:R-:W2:Y:S04]  /*209c0*/  LDL R0, [R1+0x8] ;  /* 0x0000080001007983 */ /* 0x001ea80000100800 */
[----:B------:R-:W3:Y:S01]  /*209d0*/  LDL R2, [R1+0x10] ;  /* 0x0000100001027983 */ /* 0x000ee20000100800 */
[----:B------:R-:W0:Y:S02]  /*209e0*/  S2R R9, SR_TID.X ;  /* 0x0000000000097919 */ /* 0x000e240000002100 */
[----:B0-----:R-:W-:-:S04]  /*209f0*/  LOP3.LUT R9, R9, 0x7f, RZ, 0xc0, !PT ;  /* 0x0000007f09097812 */ /* 0x001fc800078ec0ff */
[----:B------:R-:W-:Y:S01]  /*20a00*/  ISETP.NE.AND P1, PT, R9, RZ, PT ;  /* 0x000000ff0900720c */ /* 0x000fe20003f25270 */
[----:B--2---:R-:W-:Y:S01]  /*20a10*/  IMAD R0, R0, 0x8, R10 ;  /* 0x0000000800007824 */ /* 0x004fe200078e020a */
[----:B---3--:R-:W-:-:S04]  /*20a20*/  SHF.L.U32 R3, R2, 0x1f, RZ ;  /* 0x0000001f02037819 */ /* 0x008fc800000006ff */
[----:B------:R-:W0:Y:S02]  /*20a30*/  SYNCS.PHASECHK.TRANS64.TRYWAIT P0, [R0+URZ+0x38880], R3 ;  /* 0x03888003000075a7 */ /* 0x000e24000800017f */
[----:B0-----:R-:W-:Y:S05]  /*20a40*/  @!P0 BRA `(.L_x_588) ;  /* 0x0000006c00dc8947 */ /* 0x001fea0003800000 */
.L_x_776:
        /* <DEDUP_REMOVED lines=8> */
.L_x_589:
[----:B------:R-:W2:Y:S04]  /*20ad0*/  LDL R7, [R1+0x4] ;  /* 0x0000040001077983 */ /* 0x000ea80000100800 */
[----:B------:R-:W2:Y:S04]  /*20ae0*/  LDL R2, [R1+0x8] ;  /* 0x0000080001027983 */ /* 0x000ea80000100800 */
[----:B------:R-:W3:Y:S04]  /*20af0*/  LDL R6, [R1+0x2c] ;  /* 0x00002c0001067983 */ /* 0x000ee80000100800 */
[----:B------:R-:W4:Y:S01]  /*20b00*/  LDL R5, [R1] ;  /* 0x0000000001057983 */ /* 0x000f220000100800 */
[----:B------:R-:W-:Y:S01]  /*20b10*/  R2UR UR9, R0 ;  /* 0x00000000000972ca */ /* 0x000fe200000e0000 */
[----:B------:R-:W-:Y:S01]  /*20b20*/  UIADD3 UR4, UP0, UR44, 0x470, URZ ;  /* 0x000004702c047890 */ /* 0x000fe2000ff1e03f */
[----:B------:R-:W-:Y:S01]  /*20b30*/  R2UR UR12, R18 ;  /* 0x00000000120c72ca */ /* 0x000fe200000e0000 */
[----:B------:R-:W-:Y:S01]  /*20b40*/  UMOV UR10, URZ ;  /* 0x0000003f000a7c82 */ /* 0x000fe20008000000 */
[----:B------:R-:W-:Y:S01]  /*20b50*/  UMOV UR6, 0x0 ;  /* 0x0000000000067882 */ /* 0x000fe20000000000 */
[----:B------:R-:W-:Y:S01]  /*20b60*/  UIADD3.X UR5, URZ, UR45, URZ, UP0, !UPT ;  /* 0x0000002d3f057290 */ /* 0x000fe200087fe43f */
[----:B------:R-:W-:Y:S01]  /*20b70*/  UMOV UR7, 0x14f00000 ;  /* 0x14f0000000077882 */ /* 0x000fe20000000000 */
[----:B------:R-:W-:-:S06]  /*20b80*/  UMOV UR15, 0x80 ;  /* 0x00000080000f7882 */ /* 0x000fcc0000000000 */
[----:B------:R-:W-:Y:S01]  /*20b90*/  UIADD3 UR9, UR9, 0x38870, URZ ;  /* 0x0003887009097890 */ /* 0x000fe2000fffe03f */
[----:B--2---:R-:W-:Y:S02]  /*20ba0*/  IMAD R2, R2, 0x8000, R7 ;  /* 0x0000800002027824 */ /* 0x004fe400078e0207 */
[----:B---3--:R-:W-:-:S03]  /*20bb0*/  IMAD R4, R4, 0x80, R6 ;  /* 0x0000008004047824 */ /* 0x008fc600078e0206 */
[----:B------:R-:W-:Y:S02]  /*20bc0*/  R2UR UR14, R2 ;  /* 0x00000000020e72ca */ /* 0x000fe400000e0000 */
[----:B----4-:R-:W-:Y:S02]  /*20bd0*/  R2UR UR13, R5 ;  /* 0x00000000050d72ca */ /* 0x010fe400000e0000 */
[----:B------:R-:W-:-:S09]  /*20be0*/  R2UR UR11, R4 ;  /* 0x00000000040b72ca */ /* 0x000fd200000e0000 */
[----:B------:R-:W-:Y:S02]  /*20bf0*/  UIADD3 UR8, UR14, 0x10400, URZ ;  /* 0x000104000e087890 */ /* 0x000fe4000fffe03f */
[----:B------:R-:W-:-:S07]  /*20c00*/  UIADD3 UR14, UR14, 0x14400, URZ ;  /* 0x000144000e0e7890 */ /* 0x000fce000fffe03f */
[----:B------:R1:W-:Y:S02]  /*20c10*/  UTMALDG.4D [UR8], [UR4], desc[UR6] ;  /* 0x00000608040075b4 */ /* 0x0003e40008019000 */
[----:B-1----:R-:W-:Y:S01]  /*20c20*/  UMOV UR8, UR14 ;  /* 0x0000000e00087c82 */ /* 0x002fe20008000000 */
[----:B------:R-:W-:Y:S02]  /*20c30*/  UMOV UR10, UR15 ;  /* 0x0000000f000a7c82 */ /* 0x000fe40008000000 */
[----:B------:R1:W-:Y:S01]  /*20c40*/  UTMALDG.4D [UR8], [UR4], desc[UR6] ;  /* 0x00000608040075b4 */ /* 0x0003e20008019000 */
[----:B------:R-:W2:Y:S02]  /*20c50*/  SYNCS.PHASECHK.TRANS64.TRYWAIT P0, [R0+URZ+0x38840], R3 ;  /* 0x03884003000075a7 */ /* 0x000ea4000800017f */
[----:B-12---:R-:W-:Y:S05]  /*20c60*/  @!P0 BRA `(.L_x_590) ;  /* 0x0000006c00688947 */ /* 0x006fea0003800000 */
.L_x_777:
[----:B------:R-:W-:Y:S05]  /*20c70*/  @P1 BRA `(.L_x_591) ;  /* 0x00000000001c1947 */ /* 0x000fea0003800000 */
[----:B------:R-:W2:Y:S01]  /*20c80*/  S2R R5, SR_TID.X ;  /* 0x0000000000057919 */ /* 0x000ea20000002100 */
[----:B01----:R-:W-:-:S04]  /*20c90*/  IMAD.MOV.U32 R3, RZ, RZ, 0x8000 ;  /* 0x00008000ff037424 */ /* 0x003fc800078e00ff */
[----:B------:R3:W-:Y:S01]  /*20ca0*/  SYNCS.ARRIVE.TRANS64 RZ, [R0+URZ+0x38830], R3 ;  /* 0x0388300300ff79a7 */ /* 0x0007e2000800003f */
[----:B--2---:R-:W-:-:S04]  /*20cb0*/  LOP3.LUT R5, R5, 0x1f, RZ, 0xc0, !PT ;  /* 0x0000001f05057812 */ /* 0x004fc800078ec0ff */
[----:B------:R-:W-:-:S13]  /*20cc0*/  ISETP.NE.AND P0, PT, R5, RZ, PT ;  /* 0x000000ff0500720c */ /* 0x000fda0003f05270 */
[----:B---3--:R-:W-:Y:S05]  /*20cd0*/  @!P0 BRA `(.L_x_591) ;  /* 0x0000000000048947 */ /* 0x008fea0003800000 */
[----:B------:R-:W-:Y:S01]  /*20ce0*/  BPT.TRAP 0x1 ;  /* 0x000000040000795c */ /* 0x000fe20000300000 */
.L_x_591:
[----:B------:R-:W2:Y:S04]  /*20cf0*/  LDL R5, [R1] ;  /* 0x0000000001057983 */ /* 0x000ea80000100800 */
[----:B01----:R-:W3:Y:S01]  /*20d00*/  LDL.LU R3, [R1+0x24] ;  /* 0x0000240001037983 */ /* 0x003ee20000300800 */
[----:B------:R-:W-:Y:S01]  /*20d10*/  R2UR UR14, R2 ;  /* 0x00000000020e72ca */ /* 0x000fe200000e0000 */
[----:B------:R-:W-:Y:S01]  /*20d20*/  UIADD3 UR4, UP0, UR44, 0x370, URZ ;  /* 0x000003702c047890 */ /* 0x000fe2000ff1e03f */
[----:B------:R-:W-:Y:S01]  /*20d30*/  R2UR UR9, R0 ;  /* 0x00000000000972ca */ /* 0x000fe200000e0000 */
[----:B------:R-:W-:Y:S01]  /*20d40*/  UMOV UR10, URZ ;  /* 0x0000003f000a7c82 */ /* 0x000fe20008000000 */
[----:B------:R-:W-:Y:S01]  /*20d50*/  PLOP3.LUT P0, PT, PT, PT, PT, 0x80, 0x0 ;  /* 0x000000000000781c */ /* 0x000fe20003f0f070 */
[----:B------:R-:W-:Y:S01]  /*20d60*/  UIADD3.X UR5, URZ, UR45, URZ, UP0, !UPT ;  /* 0x0000002d3f057290 */ /* 0x000fe200087fe43f */
[----:B------:R-:W-:Y:S01]  /*20d70*/  R2UR UR11, R4 ;  /* 0x00000000040b72ca */ /* 0x000fe200000e0000 */
[----:B------:R-:W-:Y:S01]  /*20d80*/  UMOV UR6, 0x0 ;  /* 0x0000000000067882 */ /* 0x000fe20000000000 */
[----:B------:R-:W-:Y:S01]  /*20d90*/  R2UR UR12, R18 ;  /* 0x00000000120c72ca */ /* 0x000fe200000e0000 */
[----:B------:R-:W-:Y:S01]  /*20da0*/  UMOV UR7, 0x14f00000 ;  /* 0x14f0000000077882 */ /* 0x000fe20000000000 */
[----:B------:R-:W-:-:S03]  /*20db0*/  UMOV UR15, 0x80 ;  /* 0x00000080000f7882 */ /* 0x000fc60000000000 */
[----:B------:R-:W-:Y:S02]  /*20dc0*/  UIADD3 UR8, UR14, 0x28400, URZ ;  /* 0x000284000e087890 */ /* 0x000fe4000fffe03f */
[----:B------:R-:W-:Y:S02]  /*20dd0*/  UIADD3 UR9, UR9, 0x38830, URZ ;  /* 0x0003883009097890 */ /* 0x000fe4000fffe03f */
[----:B------:R-:W-:Y:S01]  /*20de0*/  UIADD3 UR14, UR14, 0x2c400, URZ ;  /* 0x0002c4000e0e7890 */ /* 0x000fe2000fffe03f */
[----:B--2---:R-:W-:Y:S02]  /*20df0*/  R2UR UR13, R5 ;  /* 0x00000000050d72ca */ /* 0x004fe400000e0000 */
[----:B---3--:R-:W-:-:S04]  /*20e00*/  LOP3.LUT R3, R3, 0xfffffffe, RZ, 0xc0, !PT ;  /* 0xfffffffe03037812 */ /* 0x008fc800078ec0ff */
[----:B------:R-:W-:-:S07]  /*20e10*/  @P0 LOP3.LUT R3, R3, 0x1, RZ, 0xfc, !PT ;  /* 0x0000000103030812 */ /* 0x000fce00078efcff */
[----:B------:R0:W-:Y:S01]  /*20e20*/  UTMALDG.4D [UR8], [UR4], desc[UR6] ;  /* 0x00000608040075b4 */ /* 0x0001e20008019000 */
[----:B------:R2:W-:Y:S01]  /*20e30*/  STL [R1+0x24], R3 ;  /* 0x0000240301007387 */ /* 0x0005e20000100800 */
[----:B0-----:R-:W-:Y:S01]  /*20e40*/  UMOV UR8, UR14 ;  /* 0x0000000e00087c82 */ /* 0x001fe20008000000 */
[----:B------:R-:W-:Y:S02]  /*20e50*/  UMOV UR10, UR15 ;  /* 0x0000000f000a7c82 */ /* 0x000fe40008000000 */
[----:B------:R2:W-:Y:S01]  /*20e60*/  UTMALDG.4D [UR8], [UR4], desc[UR6] ;  /* 0x00000608040075b4 */ /* 0x0005e20008019000 */
[----:B------:R-:W-:Y:S02]  /*20e70*/  NOP ;  /* 0x0000000000007918 */ /* 0x000fe40000000000 */
.L_x_585:
[----:B------:R-:W3:Y:S04]  /*20e80*/  LDL R2, [R1+0x4] ;  /* 0x0000040001027983 */ /* 0x000ee80000100800 */
[----:B--2---:R-:W2:Y:S04]  /*20e90*/  LDL.LU R3, [R1+0x40] ;  /* 0x0000400001037983 */ /* 0x004ea80000300800 */
[----:B------:R-:W4:Y:S04]  /*20ea0*/  LDL.LU R5, [R1+0x38] ;  /* 0x0000380001057983 */ /* 0x000f280000300800 */
[----:B0-----:R-:W5:Y:S01]  /*20eb0*/  LDL.LU R4, [R1+0x44] ;  /* 0x0000440001047983 */ /* 0x001f620000300800 */
[----:B------:R-:W-:Y:S05]  /*20ec0*/  WARPSYNC.ALL ;  /* 0x0000000000007948 */ /* 0x000fea0003800000 */
[----:B------:R-:W-:Y:S01]  /*20ed0*/  ULDC.64 UR4, c[0x0][0x298] ;  /* 0x0000a60000047ab9 */ /* 0x000fe20000000a00 */
[----:B------:R-:W-:Y:S01]  /*20ee0*/  ULDC.64 UR6, c[0x0][0xa00] ;  /* 0x0002800000067ab9 */ /* 0x000fe20000000a00 */
[----:B------:R-:W-:Y:S01]  /*20ef0*/  BSSY B6, `(.L_x_592) ;  /* 0x0000024000067945 */ /* 0x000fe20003800000 */
[----:B------:R-:W-:Y:S01]  /*20f00*/  BAR.SYNC.DEFER_BLOCKING 0x8, 0x180 ;  /* 0x0206000000007b1d */ /* 0x000fe20000010000 */
[----:B------:R-:W-:-:S04]  /*20f10*/  ISETP.NE.U32.AND P0, PT, RZ, UR6, PT ;  /* 0x00000006ff007c0c */ /* 0x000fc8000bf05070 */
[----:B------:R-:W-:Y:S02]  /*20f20*/  ISETP.NE.AND.EX P0, PT, RZ, UR7, PT, P0 ;  /* 0x00000007ff007c0c */ /* 0x000fe4000bf05300 */
[----:B---3--:R-:W-:Y:S02]  /*20f30*/  IADD3 R2, R2, 0x20400, RZ ;  /* 0x0002040002027810 */ /* 0x008fe40007ffe0ff */
[----:B--2---:R-:W-:Y:S02]  /*20f40*/  SHF.R.S32.HI R0, RZ, 0x1f, R3 ;  /* 0x0000001fff007819 */ /* 0x004fe40000011403 */
[----:B------:R-:W-:Y:S02]  /*20f50*/  LOP3.LUT P1, RZ, R2, 0x3ff, RZ, 0xc0, !PT ;  /* 0x000003ff02ff7812 */ /* 0x000fe4000782c0ff */
[----:B----4-:R-:W-:Y:S01]  /*20f60*/  SEL R5, R5, RZ, !P0 ;  /* 0x000000ff05057207 */ /* 0x010fe20004000000 */
[----:B------:R-:W-:Y:S01]  /*20f70*/  IMAD R0, R0, UR4, RZ ;  /* 0x0000000400007c24 */ /* 0x000fe2000f8e02ff */
[----:B-----5:R-:W-:-:S03]  /*20f80*/  SEL R4, R4, RZ, !P0 ;  /* 0x000000ff04047207 */ /* 0x020fc60004000000 */
[C---:B------:R-:W-:Y:S02]  /*20f90*/  IMAD R0, R3.reuse, UR5, R0 ;  /* 0x0000000503007c24 */ /* 0x040fe4000f8e0200 */
[----:B------:R-:W-:-:S05]  /*20fa0*/  IMAD.WIDE.U32 R2, R3, UR4, RZ ;  /* 0x0000000403027c25 */ /* 0x000fca000f8e00ff */
[----:B------:R0:W-:Y:S04]  /*20fb0*/  STL.64 [R1+0x48], R2 ;  /* 0x0000480201007387 */ /* 0x0001e80000100a00 */
[----:B------:R2:W-:Y:S04]  /*20fc0*/  STL [R1+0x38], R5 ;  /* 0x0000380501007387 */ /* 0x0005e80000100800 */
[----:B------:R2:W-:Y:S01]  /*20fd0*/  STL [R1+0x60], R4 ;  /* 0x0000600401007387 */ /* 0x0005e20000100800 */
[----:B0-----:R-:W-:Y:S01]  /*20fe0*/  IMAD.IADD R2, R3, 0x1, R0 ;  /* 0x0000000103027824 */ /* 0x001fe200078e0200 */
[----:B------:R-:W-:-:S05]  /*20ff0*/  SHF.R.S32.HI R0, RZ, 0x1f, R18 ;  /* 0x0000001fff007819 */ /* 0x000fca0000011412 */
[----:B------:R2:W-:Y:S04]  /*21000*/  STL [R1+0x44], R0 ;  /* 0x0000440001007387 */ /* 0x0005e80000100800 */
[----:B------:R2:W-:Y:S01]  /*21010*/  STL [R1+0x40], R2 ;  /* 0x0000400201007387 */ /* 0x0005e20000100800 */
[----:B------:R-:W-:Y:S05]  /*21020*/  @!P1 BRA `(.L_x_593) ;  /* 0x0000000000409947 */ /* 0x000fea0003800000 */
[----:B--2---:R-:W-:Y:S01]  /*21030*/  MOV R2, 0x0 ;  /* 0x0000000000027802 */ /* 0x004fe20000000f00 */
        /* <DEDUP_REMOVED lines=9> */
[----:B-1----:R-:W-:-:S02]  /*210d0*/  IMAD.U32 R10, RZ, RZ, UR8 ;  /* 0x00000008ff0a7e24 */ /* 0x002fc4000f8e00ff */
[----:B------:R-:W-:Y:S02]  /*210e0*/  IMAD.U32 R11, RZ, RZ, UR9 ;  /* 0x00000009ff0b7e24 */ /* 0x000fe4000f8e00ff */
[----:B------:R-:W-:Y:S02]  /*210f0*/  IMAD.MOV.U32 R12, RZ, RZ, 0x1 ;  /* 0x00000001ff0c7424 */ /* 0x000fe400078e00ff */
[----:B------:R-:W-:-:S07]  /*21100*/  IMAD.MOV.U32 R13, RZ, RZ, RZ ;  /* 0x000000ffff0d7224 */ /* 0x000fce00078e00ff */
[----:B------:R-:W-:-:S07]  /*21110*/  LEPC R20, `(.L_x_593) ;  /* 0x000000001014794e */ /* 0x000fce0000000000 */
[----:B0-----:R-:W-:Y:S05]  /*21120*/  CALL.ABS.NOINC R2 ;  /* 0x0000000002007343 */ /* 0x001fea0003c00000 */
.L_x_593:
[----:B------:R-:W-:Y:S05]  /*21130*/  BSYNC B6 ;  /* 0x0000000000067941 */ /* 0x000fea0003800000 */
.L_x_592:
[----:B--2---:R-:W2:Y:S01]  /*21140*/  LDL.LU R4, [R1+0x40] ;  /* 0x0000400001047983 */ /* 0x004ea20000300800 */
[----:B------:R-:W0:Y:S01]  /*21150*/  LDC R7, c[0x0][0x448] ;  /* 0x00011200ff077b82 */ /* 0x000e220000000800 */
[----:B------:R-:W-:Y:S01]  /*21160*/  ULDC.64 UR4, c[0x0][0x2d8] ;  /* 0x0000b60000047ab9 */ /* 0x000fe20000000a00 */
[----:B------:R-:W-:Y:S01]  /*21170*/  IMAD.SHL.U32 R17, R17, 0x80, RZ ;  /* 0x0000008011117824 */ /* 0x000fe200078e00ff */
[----:B------:R-:W2:Y:S01]  /*21180*/  LDL.LU.64 R2, [R1+0x48] ;  /* 0x0000480001027983 */ /* 0x000ea20000300a00 */
[----:B------:R-:W-:-:S03]  /*21190*/  ULDC.64 UR6, c[0x0][0x280] ;  /* 0x0000a00000067ab9 */ /* 0x000fc60000000a00 */
[----:B------:R-:W3:Y:S04]  /*211a0*/  LDL.LU R0, [R1+0x44] ;  /* 0x0000440001007983 */ /* 0x000ee80000300800 */
[----:B------:R-:W4:Y:S04]  /*211b0*/  LDL.LU R6, [R1+0x60] ;  /* 0x0000600001067983 */ /* 0x000f280000300800 */
[----:B------:R-:W4:Y:S01]  /*211c0*/  LDL.LU R5, [R1+0x38] ;  /* 0x0000380001057983 */ /* 0x000f220000300800 */
[----:B-1----:R-:W1:Y:S01]  /*211d0*/  S2R R9, SR_TID.X ;  /* 0x0000000000097919 */ /* 0x002e620000002100 */
[----:B------:R-:W1:Y:S01]  /*211e0*/  S2R R8, SR_TID.X ;  /* 0x0000000000087919 */ /* 0x000e620000002100 */
[----:B0-----:R-:W-:Y:S01]  /*211f0*/  ISETP.NE.AND P0, PT, R7, 0x1, PT ;  /* 0x000000010700780c */ /* 0x001fe20003f05270 */
[----:B-1----:R-:W-:Y:S01]  /*21200*/  IMAD.SHL.U32 R9, R9, 0x10, RZ ;  /* 0x0000001009097824 */ /* 0x002fe200078e00ff */
[----:B------:R-:W-:-:S04]  /*21210*/  SHF.L.U32 R10, R8, 0x4, RZ ;  /* 0x00000004080a7819 */ /* 0x000fc800000006ff */
[----:B------:R-:W-:Y:S02]  /*21220*/  LOP3.LUT R9, R9, 0x70, RZ, 0xc0, !PT ;  /* 0x0000007009097812 */ /* 0x000fe400078ec0ff */
[----:B------:R-:W-:Y:S02]  /*21230*/  LOP3.LUT R10, R10, 0x70, RZ, 0xc0, !PT ;  /* 0x000000700a0a7812 */ /* 0x000fe400078ec0ff */
[----:B------:R-:W-:Y:S01]  /*21240*/  LOP3.LUT R9, R9, 0x80, RZ, 0xfc, !PT ;  /* 0x0000008009097812 */ /* 0x000fe200078efcff */
[----:B--2---:R-:W-:Y:S02]  /*21250*/  IMAD.MOV.U32 R3, RZ, RZ, R4 ;  /* 0x000000ffff037224 */ /* 0x004fe400078e0004 */
[----:B------:R-:W0:Y:S01]  /*21260*/  S2R R4, SR_TID.X ;  /* 0x0000000000047919 */ /* 0x000e220000002100 */
[----:B---3--:R-:W-:Y:S02]  /*21270*/  IMAD R0, R0, UR4, RZ ;  /* 0x0000000400007c24 */ /* 0x008fe4000f8e02ff */
[----:B------:R-:W-:-:S04]  /*21280*/  IMAD.WIDE.U32 R2, R18, UR4, R2 ;  /* 0x0000000412027c25 */ /* 0x000fc8000f8e0002 */
[----:B------:R-:W-:Y:S01]  /*21290*/  IMAD R0, R18, UR5, R0 ;  /* 0x0000000512007c24 */ /* 0x000fe2000f8e0200 */
[----:B------:R-:W-:-:S04]  /*212a0*/  ULDC.64 UR4, c[0x0][0x2e0] ;  /* 0x0000b80000047ab9 */ /* 0x000fc80000000a00 */
[----:B------:R-:W-:Y:S01]  /*212b0*/  IADD3 R3, R3, R0, RZ ;  /* 0x0000000003037210 */ /* 0x000fe20007ffe0ff */
[----:B----4-:R-:W-:Y:S02]  /*212c0*/  IMAD R0, R6, UR4, RZ ;  /* 0x0000000406007c24 */ /* 0x010fe4000f8e02ff */
[----:B------:R-:W1:Y:S02]  /*212d0*/  @P0 LDC R6, c[0x0][0x450] ;  /* 0x00011400ff060b82 */ /* 0x000e640000000800 */
[C---:B------:R-:W-:Y:S02]  /*212e0*/  IMAD R0, R5.reuse, UR5, R0 ;  /* 0x0000000505007c24 */ /* 0x040fe4000f8e0200 */
[----:B------:R-:W-:Y:S01]  /*212f0*/  IMAD.WIDE.U32 R2, R5, UR4, R2 ;  /* 0x0000000405027c25 */ /* 0x000fe2000f8e0002 */
[----:B------:R-:W-:-:S03]  /*21300*/  ULDC.64 UR4, c[0x0][0x2d0] ;  /* 0x0000b40000047ab9 */ /* 0x000fc60000000a00 */
[----:B------:R-:W-:Y:S01]  /*21310*/  IMAD.IADD R3, R3, 0x1, R0 ;  /* 0x0000000103037824 */ /* 0x000fe200078e0200 */
[C---:B0-----:R-:W-:Y:S01]  /*21320*/  LOP3.LUT R5, R4.reuse, 0x7f, RZ, 0xc0, !PT ;  /* 0x0000007f04057812 */ /* 0x041fe200078ec0ff */
[----:B------:R-:W-:-:S03]  /*21330*/  IMAD.SHL.U32 R4, R4, 0x10, RZ ;  /* 0x0000001004047824 */ /* 0x000fc600078e00ff */
[----:B------:R-:W-:-:S04]  /*21340*/  SHF.R.U32.HI R5, RZ, 0x3, R5 ;  /* 0x00000003ff057819 */ /* 0x000fc80000011605 */
[----:B------:R-:W-:Y:S02]  /*21350*/  LOP3.LUT R4, R5, 0x70, R4, 0xf8, !PT ;  /* 0x0000007005047812 */ /* 0x000fe400078ef804 */
[----:B------:R-:W0:Y:S02]  /*21360*/  @P0 LDC R5, c[0x0][0x44c] ;  /* 0x00011300ff050b82 */ /* 0x000e240000000800 */
[----:B------:R-:W-:-:S04]  /*21370*/  LOP3.LUT R4, R4, R17, RZ, 0xfc, !PT ;  /* 0x0000001104047212 */ /* 0x000fc800078efcff */
[----:B------:R-:W-:Y:S01]  /*21380*/  MOV R0, R4 ;  /* 0x0000000400007202 */ /* 0x000fe20000000f00 */
[----:B0-----:R-:W-:-:S05]  /*21390*/  @P0 IMAD.HI.U32 R5, R4, R5, RZ ;  /* 0x0000000504050227 */ /* 0x001fca00078e00ff */
[----:B-1----:R-:W-:-:S05]  /*213a0*/  @P0 SHF.R.U32.HI R0, RZ, R6, R5 ;  /* 0x00000006ff000219 */ /* 0x002fca0000011605 */
[----:B------:R-:W-:Y:S02]  /*213b0*/  IMAD.MOV R5, RZ, RZ, -R0 ;  /* 0x000000ffff057224 */ /* 0x000fe400078e0a00 */
[----:B------:R-:W-:-:S04]  /*213c0*/  IMAD.WIDE.U32 R2, R0, UR4, R2 ;  /* 0x0000000400027c25 */ /* 0x000fc8000f8e0002 */
[----:B------:R-:W-:Y:S01]  /*213d0*/  IMAD R4, R7, R5, R4 ;  /* 0x0000000507047224 */ /* 0x000fe200078e0204 */
[----:B------:R-:W-:-:S05]  /*213e0*/  SHF.R.S32.HI R5, RZ, 0x1f, R0 ;  /* 0x0000001fff057819 */ /* 0x000fca0000011400 */
[----:B------:R-:W-:-:S04]  /*213f0*/  IMAD R5, R5, UR4, RZ ;  /* 0x0000000405057c24 */ /* 0x000fc8000f8e02ff */
[----:B------:R-:W-:Y:S01]  /*21400*/  IMAD R0, R0, UR5, R5 ;  /* 0x0000000500007c24 */ /* 0x000fe2000f8e0205 */
[----:B------:R-:W-:-:S03]  /*21410*/  ULDC.64 UR4, c[0x0][0x2c8] ;  /* 0x0000b20000047ab9 */ /* 0x000fc60000000a00 */
[----:B------:R-:W-:Y:S01]  /*21420*/  IMAD.IADD R3, R3, 0x1, R0 ;  /* 0x0000000103037824 */ /* 0x000fe200078e0200 */
[----:B------:R-:W-:Y:S01]  /*21430*/  SHF.R.S32.HI R0, RZ, 0x1f, R4 ;  /* 0x0000001fff007819 */ /* 0x000fe20000011404 */
[----:B------:R-:W-:-:S04]  /*21440*/  IMAD.WIDE.U32 R2, R4, UR4, R2 ;  /* 0x0000000404027c25 */ /* 0x000fc8000f8e0002 */
[----:B------:R-:W-:Y:S01]  /*21450*/  IMAD R0, R0, UR4, RZ ;  /* 0x0000000400007c24 */ /* 0x000fe2000f8e02ff */
[----:B------:R-:W-:Y:S02]  /*21460*/  ULDC UR4, c[0x0][0x2b8] ;  /* 0x0000ae0000047ab9 */ /* 0x000fe40000000800 */
[----:B------:R-:W-:Y:S01]  /*21470*/  ISETP.GE.AND P1, PT, R9, UR4, PT ;  /* 0x0000000409007c0c */ /* 0x000fe2000bf26270 */
[----:B------:R-:W-:Y:S01]  /*21480*/  IMAD R0, R4, UR5, R0 ;  /* 0x0000000504007c24 */ /* 0x000fe2000f8e0200 */
[----:B------:R0:W5:Y:S01]  /*21490*/  LDL R9, [R1+0x3c] ;  /* 0x00003c0001097983 */ /* 0x0001620000100800 */
[----:B------:R-:W-:Y:S02]  /*214a0*/  IADD3 R4, P2, R2, UR6, RZ ;  /* 0x0000000602047c10 */ /* 0x000fe4000ff5e0ff */
[----:B------:R-:W-:Y:S01]  /*214b0*/  ISETP.GE.AND P0, PT, R10, UR4, PT ;  /* 0x000000040a007c0c */ /* 0x000fe2000bf06270 */
[----:B------:R-:W-:Y:S01]  /*214c0*/  UMOV UR4, 0xffffffff ;  /* 0xffffffff00047882 */ /* 0x000fe20000000000 */
[----:B------:R-:W-:-:S02]  /*214d0*/  IADD3.X R3, R3, UR7, R0, P2, !PT ;  /* 0x0000000703037c10 */ /* 0x000fc400097fe400 */
[----:B------:R-:W-:Y:S09]  /*214e0*/  BRA.DIV UR4, `(.L_x_594) ;  /* 0x00000066045c7947 */ /* 0x000ff2000b800000 */
[----:B------:R-:W1:Y:S02]  /*214f0*/  S2R R6, SR_TID.X ;  /* 0x0000000000067919 */ /* 0x000e640000002100 */
[----:B-1----:R-:W-:-:S04]  /*21500*/  LOP3.LUT R6, R6, 0x7f, RZ, 0xc0, !PT ;  /* 0x0000007f06067812 */ /* 0x002fc800078ec0ff */
[----:B------:R-:W-:Y:S02]  /*21510*/  SHF.R.U32.HI R8, RZ, 0x3, R6 ;  /* 0x00000003ff087819 */ /* 0x000fe40000011606 */
[----:B------:R-:W2:Y:S03]  /*21520*/  LDL.LU R6, [R1+0x58] ;  /* 0x0000580001067983 */ /* 0x000ea60000300800 */
[----:B------:R-:W-:Y:S02]  /*21530*/  IMAD.IADD R0, R8, 0x1, R17 ;  /* 0x0000000108007824 */ /* 0x000fe400078e0211 */
[----:B------:R-:W-:Y:S02]  /*21540*/  SHFL.IDX PT, R8, R3, 0x1, 0x181f ;  /* 0x00381f0003087f89 */ /* 0x000fe400000e0000 */
[----:B------:R-:W-:Y:S02]  /*21550*/  VIADD R5, R0, 0x10 ;  /* 0x0000001000057836 */ /* 0x000fe40000000000 */
[----:B--2---:R-:W-:-:S02]  /*21560*/  IMAD R2, R6, R7, RZ ;  /* 0x0000000706027224 */ /* 0x004fc400078e02ff */
[----:B------:R-:W1:Y:S03]  /*21570*/  SHFL.IDX PT, R7, R4, RZ, 0x181f ;  /* 0x00181fff04077589 */ /* 0x000e6600000e0000 */
[-C--:B------:R-:W-:Y:S01]  /*21580*/  ISETP.GE.AND P4, PT, R0, R2.reuse, PT ;  /* 0x000000020000720c */ /* 0x080fe20003f86270 */
[----:B------:R-:W2:Y:S01]  /*21590*/  SHFL.IDX PT, R6, R3, RZ, 0x181f ;  /* 0x00181fff03067589 */ /* 0x000ea200000e0000 */
[----:B------:R-:W-:-:S03]  /*215a0*/  ISETP.GE.AND P2, PT, R5, R2, PT ;  /* 0x000000020500720c */ /* 0x000fc60003f46270 */
[----:B------:R-:W3:Y:S08]  /*215b0*/  SHFL.IDX PT, R5, R4, 0x1, 0x181f ;  /* 0x00381f0004057f89 */ /* 0x000ef000000e0000 */
[----:B-1----:R-:W-:-:S05]  /*215c0*/  @!P4 IADD3 R7, P3, R10, R7, RZ ;  /* 0x000000070a07c210 */ /* 0x002fca0007f7e0ff */
[----:B--2---:R-:W-:-:S05]  /*215d0*/  @!P4 IMAD.X R6, RZ, RZ, R6, P3 ;  /* 0x000000ffff06c224 */ /* 0x004fca00018e0606 */
[----:B------:R-:W-:-:S04]  /*215e0*/  @!P4 LOP3.LUT R7, R7, R6, RZ, 0x3c, !PT ;  /* 0x000000060707c212 */ /* 0x000fc800078e3cff */
[----:B------:R-:W-:-:S04]  /*215f0*/  @!P4 LOP3.LUT R6, R7, R6, RZ, 0x3c, !PT ;  /* 0x000000060706c212 */ /* 0x000fc800078e3cff */
[----:B------:R-:W-:-:S05]  /*21600*/  @!P4 LOP3.LUT R7, R7, R6, RZ, 0x3c, !PT ;  /* 0x000000060707c212 */ /* 0x000fca00078e3cff */
[----:B-----5:R-:W-:Y:S04]  /*21610*/  @!P4 LDGSTS.E.BYPASS.LTC128B.128 [R9+0x20400], desc[UR42][R6.64], !P0 ;  /* 0x204000000609cfae */ /* 0x020fe8000c101d6a */
[----:B------:R3:W-:Y:S02]  /*21620*/  @!P4 LDGSTS.E.BYPASS.LTC128B.128 [R9+0x24400], desc[UR42][R6.64+0x80], !P1 ;  /* 0x244000800609cfae */ /* 0x0007e4000c901d6a */
[----:B---3--:R-:W-:Y:S01]  /*21630*/  @!P2 IADD3 R7, P3, R10, R5, RZ ;  /* 0x000000050a07a210 */ /* 0x008fe20007f7e0ff */
[----:B------:R-:W-:-:S03]  /*21640*/  VIADD R5, R0, 0x20 ;  /* 0x0000002000057836 */ /* 0x000fc60000000000 */
[----:B------:R-:W-:-:S04]  /*21650*/  @!P2 IADD3.X R6, RZ, R8, RZ, P3, !PT ;  /* 0x00000008ff06a210 */ /* 0x000fc80001ffe4ff */
[----:B------:R-:W-:-:S04]  /*21660*/  @!P2 LOP3.LUT R7, R7, R6, RZ, 0x3c, !PT ;  /* 0x000000060707a212 */ /* 0x000fc800078e3cff */
[----:B------:R-:W-:-:S04]  /*21670*/  @!P2 LOP3.LUT R6, R7, R6, RZ, 0x3c, !PT ;  /* 0x000000060706a212 */ /* 0x000fc800078e3cff */
[----:B------:R-:W-:-:S05]  /*21680*/  @!P2 LOP3.LUT R7, R7, R6, RZ, 0x3c, !PT ;  /* 0x000000060707a212 */ /* 0x000fca00078e3cff */
[----:B------:R-:W-:Y:S04]  /*21690*/  @!P2 LDGSTS.E.BYPASS.LTC128B.128 [R9+0x20c00], desc[UR42][R6.64], !P0 ;  /* 0x20c000000609afae */ /* 0x000fe8000c101d6a */
[----:B------:R1:W-:Y:S01]  /*216a0*/  @!P2 LDGSTS.E.BYPASS.LTC128B.128 [R9+0x24c00], desc[UR42][R6.64+0x80], !P1 ;  /* 0x24c000800609afae */ /* 0x0003e2000c901d6a */
[----:B------:R-:W-:-:S03]  /*216b0*/  ISETP.GE.AND P2, PT, R5, R2, PT ;  /* 0x000000020500720c */ /* 0x000fc60003f46270 */
[----:B------:R-:W2:Y:S04]  /*216c0*/  SHFL.IDX PT, R5, R4, 0x2, 0x181f ;  /* 0x00581f0004057f89 */ /* 0x000ea800000e0000 */
[----:B-1----:R-:W1:Y:S06]  /*216d0*/  SHFL.IDX PT, R6, R3, 0x2, 0x181f ;  /* 0x00581f0003067f89 */ /* 0x002e6c00000e0000 */
[----:B--2---:R-:W-:-:S05]  /*216e0*/  @!P2 IADD3 R5, P3, R10, R5, RZ ;  /* 0x000000050a05a210 */ /* 0x004fca0007f7e0ff */
[----:B-1----:R-:W-:-:S04]  /*216f0*/  @!P2 IMAD.X R6, RZ, RZ, R6, P3 ;  /* 0x000000ffff06a224 */ /* 0x002fc800018e0606 */
[----:B------:R-:W-:Y:S01]  /*21700*/  @!P2 IMAD.MOV.U32 R7, RZ, RZ, R6 ;  /* 0x000000ffff07a224 */ /* 0x000fe200078e0006 */
[----:B------:R-:W-:Y:S01]  /*21710*/  @!P2 MOV R6, R5 ;  /* 0x000000050006a202 */ /* 0x000fe20000000f00 */
[----:B------:R-:W-:-:S04]  /*21720*/  VIADD R5, R0, 0x30 ;  /* 0x0000003000057836 */ /* 0x000fc80000000000 */
        /* <DEDUP_REMOVED lines=38> */
[----:B------:R-:W-:Y:S02]  /*21990*/  @!P2 MOV R6, R5 ;  /* 0x000000050006a202 */ /* 0x000fe40000000f00 */
[----:B------:R1:W2:Y:S04]  /*219a0*/  SHFL.IDX PT, R5, R3, 0x7, 0x181f ;  /* 0x00f81f0003057f89 */ /* 0x0002a800000e0000 */
[----:B------:R1:W-:Y:S04]  /*219b0*/  @!P2 LDGSTS.E.BYPASS.LTC128B.128 [R9+0x23400], desc[UR42][R6.64], !P0 ;  /* 0x234000000609afae */ /* 0x0003e8000c101d6a */
[----:B------:R1:W-:Y:S04]  /*219c0*/  @!P2 LDGSTS.E.BYPASS.LTC128B.128 [R9+0x27400], desc[UR42][R6.64+0x80], !P1 ;  /* 0x274000800609afae */ /* 0x0003e8000c901d6a */
[----:B------:R1:W3:Y:S02]  /*219d0*/  SHFL.IDX PT, R3, R4, 0x7, 0x181f ;  /* 0x00f81f0004037f89 */ /* 0x0002e400000e0000 */
.L_x_794:
[----:B------:R-:W-:Y:S01]  /*219e0*/  VIADD R0, R0, 0x70 ;  /* 0x0000007000007836 */ /* 0x000fe20000000000 */
[----:B------:R-:W-:Y:S04]  /*219f0*/  BSSY B0, `(.L_x_595) ;  /* 0x000000a000007945 */ /* 0x000fe80003800000 */
[----:B------:R-:W-:-:S13]  /*21a00*/  ISETP.GE.AND P2, PT, R0, R2, PT ;  /* 0x000000020000720c */ /* 0x000fda0003f46270 */
[----:B------:R-:W-:Y:S05]  /*21a10*/  @P2 BRA `(.L_x_596) ;  /* 0x00000000001c2947 */ /* 0x000fea0003800000 */
[----:B---3--:R-:W-:-:S05]  /*21a20*/  IADD3 R2, P2, R10, R3, RZ ;  /* 0x000000030a027210 */ /* 0x008fca0007f5e0ff */
[----:B-12---:R-:W-:-:S05]  /*21a30*/  IMAD.X R3, RZ, RZ, R5, P2 ;  /* 0x000000ffff037224 */ /* 0x006fca00010e0605 */
[----:B------:R-:W-:Y:S01]  /*21a40*/  @!PT LDS RZ, [RZ] ;  /* 0x00000000fffff984 */ /* 0x000fe20000000800 */
[----:B------:R-:W-:Y:S01]  /*21a50*/  @!PT LDS RZ, [RZ] ;  /* 0x00000000fffff984 */ /* 0x000fe20000000800 */
[----:B------:R-:W-:Y:S01]  /*21a60*/  @!PT LDS RZ, [RZ] ;  /* 0x00000000fffff984 */ /* 0x000fe20000000800 */
[----:B------:R4:W-:Y:S04]  /*21a70*/  LDGSTS.E.BYPASS.LTC128B.128 [R9+0x23c00], desc[UR42][R2.64], !P0 ;  /* 0x23c0000002097fae */ /* 0x0009e8000c101d6a */
[----:B------:R4:W-:Y:S02]  /*21a80*/  LDGSTS.E.BYPASS.LTC128B.128 [R9+0x27c00], desc[UR42][R2.64+0x80], !P1 ;  /* 0x27c0008002097fae */ /* 0x0009e4000c901d6a */
.L_x_596:
[----:B------:R-:W-:Y:S05]  /*21a90*/  BSYNC B0 ;  /* 0x0000000000007941 */ /* 0x000fea0003800000 */
.L_x_595:
[----:B-1--4-:R1:W5:Y:S01]  /*21aa0*/  LDL R9, [R1+0x4] ;  /* 0x0000040001097983 */ /* 0x0123620000100800 */
[----:B------:R-:W-:Y:S01]  /*21ab0*/  PLOP3.LUT P0, PT, PT, PT, PT, 0x80, 0x0 ;  /* 0x000000000000781c */ /* 0x000fe20003f0f070 */
[----:B------:R-:W-:-:S12]  /*21ac0*/  NOP ;  /* 0x0000000000007918 */ /* 0x000fd80000000000 */
.L_x_597:
[----:B------:R-:W4:Y:S01]  /*21ad0*/  LDL R2, [R1+0x4] ;  /* 0x0000040001027983 */ /* 0x000f220000100800 */
[----:B------:R-:W-:Y:S02]  /*21ae0*/  PLOP3.LUT P1, PT, P1, P0, PT, 0xa2, 0x0 ;  /* 0x000000000000781c */ /* 0x000fe40000f21472 */
[----:B----4-:R-:W-:-:S08]  /*21af0*/  @P0 R2UR P1, UR4, R2 ;  /* 0x00000000020402ca */ /* 0x010fd00000020000 */
[----:B------:R-:W-:-:S05]  /*21b00*/  @P0 PLOP3.LUT P0, PT, P1, PT, PT, 0x80, 0x0 ;  /* 0x000000000000081c */ /* 0x000fca0000f0f070 */
[----:B------:R-:W-:Y:S01]  /*21b10*/  @!P1 SYNCS.ARRIVE.TRANS64.RED.A0T1 RZ, [UR4+0x38800], RZ ;  /* 0x038800ffffff99a7 */ /* 0x000fe20008200404 */
[----:B------:R-:W-:Y:S07]  /*21b20*/  @!P1 ARRIVES.LDGSTSBAR.64.TRANSCNT [UR4+0x38800] ;  /* 0x03880000ff0099b0 */ /* 0x000fee0008000a84 */
[----:B------:R-:W-:Y:S05]  /*21b30*/  @P0 BRA.U.ANY `(.L_x_597) ;  /* 0xfffffffd00e40947 */ /* 0x000fea000393ffff */
[----:B---3--:R-:W3:Y:S02]  /*21b40*/  LDL.LU R3, [R1+0x64] ;  /* 0x0000640001037983 */ /* 0x008ee40000300800 */
[----:B---3--:R-:W-:-:S05]  /*21b50*/  VIADD R3, R3, 0x1 ;  /* 0x0000000103037836 */ /* 0x008fca0000000000 */
[----:B------:R3:W-:Y:S01]  /*21b60*/  STL [R1+0x64], R3 ;  /* 0x0000640301007387 */ /* 0x0007e20000100800 */
[----:B------:R-:W-:-:S04]  /*21b70*/  LEA.HI R0, R3, R3, RZ, 0x1 ;  /* 0x0000000303007211 */ /* 0x000fc800078f08ff */
[----:B------:R-:W-:-:S04]  /*21b80*/  LOP3.LUT R0, R0, 0xfffffffe, RZ, 0xc0, !PT ;  /* 0xfffffffe00007812 */ /* 0x000fc800078ec0ff */
[----:B------:R-:W-:-:S04]  /*21b90*/  IADD3 R0, R3, -R0, RZ ;  /* 0x8000000003007210 */ /* 0x000fc80007ffe0ff */
[----:B------:R-:W-:Y:S01]  /*21ba0*/  SHF.L.U32 R0, R0, 0x1f, RZ ;  /* 0x0000001f00007819 */ /* 0x000fe200000006ff */
[----:B------:R-:W-:Y:S01]  /*21bb0*/  NOP ;  /* 0x0000000000007918 */ /* 0x000fe20000000000 */
[----:B------:R3:W-:Y:S01]  /*21bc0*/  SYNCS.ARRIVE.TRANS64.A1T0 RZ, [R2+URZ+0x38800], RZ ;  /* 0x038800ff02ff79a7 */ /* 0x0007e2000810003f */
[----:B------:R-:W-:Y:S01]  /*21bd0*/  BSSY B0, `(.L_x_598) ;  /* 0x0000003000007945 */ /* 0x000fe20003800000 */
[----:B------:R-:W4:Y:S03]  /*21be0*/  SYNCS.PHASECHK.TRANS64.TRYWAIT P0, [R2+URZ+0x38820], R0 ;  /* 0x03882000020075a7 */ /* 0x000f26000800017f */
[----:B---34-:R-:W-:Y:S05]  /*21bf0*/  @!P0 BRA `(.L_x_599) ;  /* 0x0000006800508947 */ /* 0x018fea0003800000 */
.L_x_795:
[----:B------:R-:W-:Y:S05]  /*21c00*/  BSYNC B0 ;  /* 0x0000000000007941 */ /* 0x000fea0003800000 */
.L_x_598:
[----:B---3--:R-:W3:Y:S02]  /*21c10*/  LDL.LU R2, [R1+0x50] ;  /* 0x0000500001027983 */ /* 0x008ee40000300800 */
[----:B---3--:R-:W-:-:S13]  /*21c20*/  ISETP.GE.AND P0, PT, R2, 0x81, PT ;  /* 0x000000810200780c */ /* 0x008fda0003f06270 */
[----:B------:R-:W-:Y:S05]  /*21c30*/  @!P0 BRA `(.L_x_600) ;  /* 0x0000001000fc8947 */ /* 0x000fea0003800000 */
[----:B------:R-:W3:Y:S04]  /*21c40*/  LDL.LU R2, [R1+0x54] ;  /* 0x0000540001027983 */ /* 0x000ee80000300800 */
[----:B------:R4:W5:Y:S01]  /*21c50*/  LDL.LU R0, [R1+0x8] ;  /* 0x0000080001007983 */ /* 0x0009620000300800 */
[----:B---3--:R-:W-:-:S03]  /*21c60*/  LEA.HI.SX32 R3, R2, 0xfffffffe, 0x19 ;  /* 0xfffffffe02037811 */ /* 0x008fc600078fcaff */
[----:B------:R4:W5:Y:S04]  /*21c70*/  LDL.LU R2, [R1+0x10] ;  /* 0x0000100001027983 */ /* 0x0009680000300800 */
.L_x_622:
[----:B---3--:R-:W3:Y:S01]  /*21c80*/  LDL R4, [R1+0x24] ;  /* 0x0000240001047983 */ /* 0x008ee20000100800 */
[----:B--2--5:R-:W-:Y:S01]  /*21c90*/  VIADD R5, R0, 0x1 ;  /* 0x0000000100057836 */ /* 0x024fe20000000000 */
        /* <DEDUP_REMOVED lines=8> */
[----:B------:R2:W-:Y:S01]  /*21d20*/  STL [R1+0x8], R10 ;  /* 0x0000080a01007387 */ /* 0x0005e20000100800 */
[----:B------:R-:W-:Y:S05]  /*21d30*/  @!P1 BRA `(.L_x_602) ;  /* 0x0000000800289947 */ /* 0x000fea0003800000 */
[----:B------:R-:W-:Y:S01]  /*21d40*/  ULDC.64 UR4, c[0x0][0x418] ;  /* 0x0001060000047ab9 */ /* 0x000fe20000000a00 */
[----:B------:R-:W-:Y:S01]  /*21d50*/  IMAD.MOV.U32 R8, RZ, RZ, R3 ;  /* 0x000000ffff087224 */ /* 0x000fe200078e0003 */
[----:B------:R-:W-:-:S04]  /*21d60*/  ISETP.NE.U32.AND P0, PT, RZ, UR4, PT ;  /* 0x00000004ff007c0c */ /* 0x000fc8000bf05070 */
[----:B------:R-:W-:-:S13]  /*21d70*/  ISETP.NE.AND.EX P0, PT, RZ, UR5, PT, P0 ;  /* 0x00000005ff007c0c */ /* 0x000fda000bf05300 */
[----:B------:R-:W-:Y:S05]  /*21d80*/  @!P0 BRA `(.L_x_603) ;  /* 0x0000000000508947 */ /* 0x000fea0003800000 */
[----:B------:R-:W3:Y:S01]  /*21d90*/  LDL R12, [R1+0x28] ;  /* 0x00002800010c7983 */ /* 0x000ee20000100800 */
[----:B------:R-:W5:Y:S01]  /*21da0*/  LDC R7, c[0x0][0x43c] ;  /* 0x00010f00ff077b82 */ /* 0x000f620000000800 */
[----:B------:R-:W-:Y:S02]  /*21db0*/  ULDC.64 UR6, c[0x0][0x428] ;  /* 0x00010a0000067ab9 */ /* 0x000fe40000000a00 */
[----:B------:R-:W2:Y:S01]  /*21dc0*/  LDL R11, [R1+0x18] ;  /* 0x00001800010b7983 */ /* 0x000ea20000100800 */
[----:B-----5:R-:W-:-:S13]  /*21dd0*/  ISETP.NE.AND P0, PT, R7, 0x1, PT ;  /* 0x000000010700780c */ /* 0x020fda0003f05270 */
[----:B------:R-:W5:Y:S02]  /*21de0*/  @P0 LDC.64 R4, c[0x0][0x440] ;  /* 0x00011000ff040b82 */ /* 0x000f640000000a00 */
[----:B-----5:R-:W-:-:S04]  /*21df0*/  @P0 IMAD.HI.U32 R6, R3, R4, RZ ;  /* 0x0000000403060227 */ /* 0x020fc800078e00ff */
[----:B------:R-:W-:Y:S01]  /*21e00*/  IMAD.MOV.U32 R4, RZ, RZ, R3 ;  /* 0x000000ffff047224 */ /* 0x000fe200078e0003 */
[----:B------:R-:W-:-:S04]  /*21e10*/  @P0 SHF.R.U32.HI R4, RZ, R5, R6 ;  /* 0x00000005ff040219 */ /* 0x000fc80000011606 */
[----:B------:R-:W-:Y:S02]  /*21e20*/  SHF.R.S32.HI R5, RZ, 0x1f, R4 ;  /* 0x0000001fff057819 */ /* 0x000fe40000011404 */
[----:B------:R-:W-:-:S05]  /*21e30*/  IADD3 R8, -R4, RZ, RZ ;  /* 0x000000ff04087210 */ /* 0x000fca0007ffe1ff */
[----:B------:R-:W-:Y:S02]  /*21e40*/  IMAD R8, R7, R8, R3 ;  /* 0x0000000807087224 */ /* 0x000fe400078e0203 */
[----:B---3--:R-:W-:-:S04]  /*21e50*/  IMAD R6, R12, UR6, RZ ;  /* 0x000000060c067c24 */ /* 0x008fc8000f8e02ff */
[C---:B--2---:R-:W-:Y:S02]  /*21e60*/  IMAD R6, R11.reuse, UR7, R6 ;  /* 0x000000070b067c24 */ /* 0x044fe4000f8e0206 */
[----:B------:R-:W-:-:S04]  /*21e70*/  IMAD.WIDE.U32 R4, R11, UR6, R4 ;  /* 0x000000060b047c25 */ /* 0x000fc8000f8e0004 */
[----:B------:R-:W-:Y:S01]  /*21e80*/  IMAD.IADD R5, R6, 0x1, R5 ;  /* 0x0000000106057824 */ /* 0x000fe200078e0205 */
[----:B------:R-:W-:-:S04]  /*21e90*/  LEA R6, P0, R4, UR4, 0x2 ;  /* 0x0000000404067c11 */ /* 0x000fc8000f8010ff */
[----:B------:R-:W-:-:S05]  /*21ea0*/  LEA.HI.X R7, R4, UR5, R5, 0x2, P0 ;  /* 0x0000000504077c11 */ /* 0x000fca00080f1405 */
[----:B------:R-:W2:Y:S04]  /*21eb0*/  LDG.E R4, desc[UR42][R6.64] ;  /* 0x0000002a06047981 */ /* 0x000ea8000c1e1900 */
[----:B--2---:R3:W-:Y:S02]  /*21ec0*/  STL [R1], R4 ;  /* 0x0000000401007387 */ /* 0x0047e40000100800 */
.L_x_603:
[----:B------:R-:W5:Y:S01]  /*21ed0*/  LDL R5, [R1+0x4] ;  /* 0x0000040001057983 */ /* 0x000f620000100800 */
[----:B---3--:R-:W3:Y:S01]  /*21ee0*/  S2R R4, SR_TID.X ;  /* 0x0000000000047919 */ /* 0x008ee20000002100 */
[----:B------:R-:W-:Y:S01]  /*21ef0*/  BSSY B1, `(.L_x_604) ;  /* 0x0000007000017945 */ /* 0x000fe20003800000 */
[----:B---3--:R-:W-:-:S04]  /*21f00*/  LOP3.LUT R4, R4, 0x7f, RZ, 0xc0, !PT ;  /* 0x0000007f04047812 */ /* 0x008fc800078ec0ff */
[----:B------:R-:W-:Y:S01]  /*21f10*/  ISETP.NE.AND P1, PT, R4, RZ, PT ;  /* 0x000000ff0400720c */ /* 0x000fe20003f25270 */
[----:B-----5:R-:W-:Y:S01]  /*21f20*/  IMAD R6, R10, 0x8, R5 ;  /* 0x000000080a067824 */ /* 0x020fe200078e0205 */
[----:B------:R-:W-:-:S04]  /*21f30*/  SHF.L.U32 R5, R9, 0x1f, RZ ;  /* 0x0000001f09057819 */ /* 0x000fc800000006ff */
[----:B------:R-:W3:Y:S02]  /*21f40*/  SYNCS.PHASECHK.TRANS64.TRYWAIT P0, [R6+URZ+0x38880], R5 ;  /* 0x03888005060075a7 */ /* 0x000ee4000800017f */
[----:B---3--:R-:W-:Y:S05]  /*21f50*/  @!P0 BRA `(.L_x_605) ;  /* 0x0000006400908947 */ /* 0x008fea0003800000 */
.L_x_796:
[----:B------:R-:W-:Y:S05]  /*21f60*/  BSYNC B1 ;  /* 0x0000000000017941 */ /* 0x000fea0003800000 */
.L_x_604:
[----:B------:R-:W-:Y:S04]  /*21f70*/  BSSY B1, `(.L_x_606) ;  /* 0x0000009000017945 */ /* 0x000fe80003800000 */
[----:B------:R-:W-:Y:S05]  /*21f80*/  @P1 BRA `(.L_x_607) ;  /* 0x00000000001c1947 */ /* 0x000fea0003800000 */
[----:B------:R-:W5:Y:S02]  /*21f90*/  S2R R4, SR_TID.X ;  /* 0x0000000000047919 */ /* 0x000f640000002100 */
[----:B-----5:R-:W-:Y:S01]  /*21fa0*/  LOP3.LUT R7, R4, 0x1f, RZ, 0xc0, !PT ;  /* 0x0000001f04077812 */ /* 0x020fe200078ec0ff */
[----:B------:R-:W-:-:S03]  /*21fb0*/  IMAD.MOV.U32 R4, RZ, RZ, 0x8000 ;  /* 0x00008000ff047424 */ /* 0x000fc600078e00ff */
[----:B------:R-:W-:Y:S01]  /*21fc0*/  ISETP.NE.AND P0, PT, R7, RZ, PT ;  /* 0x000000ff0700720c */ /* 0x000fe20003f05270 */
[----:B------:R0:W-:-:S12]  /*21fd0*/  SYNCS.ARRIVE.TRANS64 RZ, [R6+URZ+0x38870], R4 ;  /* 0x0388700406ff79a7 */ /* 0x0001d8000800003f */
[----:B0-----:R-:W-:Y:S05]  /*21fe0*/  @!P0 BRA `(.L_x_607) ;  /* 0x0000000000048947 */ /* 0x001fea0003800000 */
[----:B------:R-:W-:Y:S01]  /*21ff0*/  BPT.TRAP 0x1 ;  /* 0x000000040000795c */ /* 0x000fe20000300000 */
.L_x_607:
[----:B------:R-:W-:Y:S05]  /*22000*/  BSYNC B1 ;  /* 0x0000000000017941 */ /* 0x000fea0003800000 */
.L_x_606:
[----:B--2---:R-:W2:Y:S04]  /*22010*/  LDL R9, [R1+0x4] ;  /* 0x0000040001097983 */ /* 0x004ea80000100800 */
[----:B------:R-:W2:Y:S04]  /*22020*/  LDL R4, [R1+0x8] ;  /* 0x0000080001047983 */ /* 0x000ea80000100800 */
[----:B------:R-:W5:Y:S01]  /*22030*/  LDL R7, [R1+0x2c] ;  /* 0x00002c0001077983 */ /* 0x000f620000100800 */
[----:B------:R-:W-:Y:S01]  /*22040*/  MOV R13, RZ ;  /* 0x000000ff000d7202 */ /* 0x000fe20000000f00 */
[----:B------:R-:W-:Y:S01]  /*22050*/  UIADD3 UR4, UP0, UR44, 0x470, URZ ;  /* 0x000004702c047890 */ /* 0x000fe2000ff1e03f */
[----:B------:R-:W-:Y:S01]  /*22060*/  PLOP3.LUT P0, PT, PT, PT, PT, 0x80, 0x0 ;  /* 0x000000000000781c */ /* 0x000fe20003f0f070 */
[----:B------:R-:W-:Y:S01]  /*22070*/  UMOV UR6, 0x0 ;  /* 0x0000000000067882 */ /* 0x000fe20000000000 */
[----:B------:R-:W-:Y:S01]  /*22080*/  R2UR UR10, R13 ;  /* 0x000000000d0a72ca */ /* 0x000fe200000e0000 */
[----:B------:R-:W-:Y:S01]  /*22090*/  UIADD3.X UR5, URZ, UR45, URZ, UP0, !UPT ;  /* 0x0000002d3f057290 */ /* 0x000fe200087fe43f */
[----:B------:R-:W-:Y:S01]  /*220a0*/  UMOV UR7, 0x14f00000 ;  /* 0x14f0000000077882 */ /* 0x000fe20000000000 */
[----:B--2---:R-:W-:-:S02]  /*220b0*/  IMAD R4, R4, 0x8000, R9 ;  /* 0x0000800004047824 */ /* 0x004fc400078e0209 */
[----:B-----5:R-:W-:-:S03]  /*220c0*/  IMAD R8, R8, 0x80, R7 ;  /* 0x0000008008087824 */ /* 0x020fc600078e0207 */
[----:B------:R-:W-:Y:S01]  /*220d0*/  IADD3 R9, R4, 0x10400, RZ ;  /* 0x0001040004097810 */ /* 0x000fe20007ffe0ff */
[----:B------:R-:W-:-:S07]  /*220e0*/  VIADD R7, R6, 0x38870 ;  /* 0x0003887006077836 */ /* 0x000fce0000000000 */
.L_x_608:
[----:B------:R-:W2:Y:S01]  /*220f0*/  LDL R10, [R1] ;  /* 0x00000000010a7983 */ /* 0x000ea20000100800 */
[----:B------:R-:W-:-:S13]  /*22100*/  @P0 ELECT P2, URZ, PT ;  /* 0x00000000003f082f */ /* 0x000fda0003840000 */
[----:B------:R-:W-:Y:S02]  /*22110*/  @P2 R2UR UR12, R18 ;  /* 0x00000000120c22ca */ /* 0x000fe400000e0000 */
[----:B------:R-:W-:Y:S02]  /*22120*/  @P2 R2UR UR11, R8 ;  /* 0x00000000080b22ca */ /* 0x000fe400000e0000 */
[----:B------:R-:W-:Y:S02]  /*22130*/  @P2 R2UR UR9, R7 ;  /* 0x00000000070922ca */ /* 0x000fe400000e0000 */
[----:B------:R-:W-:Y:S02]  /*22140*/  @P2 R2UR UR8, R9 ;  /* 0x00000000090822ca */ /* 0x000fe400000e0000 */
[----:B------:R-:W-:Y:S02]  /*22150*/  @P2 PLOP3.LUT P0, PT, P2, PT, PT, 0x8, 0x0 ;  /* 0x000000000000281c */ /* 0x000fe4000170e170 */
[----:B--2---:R-:W-:-:S02]  /*22160*/  @P2 R2UR UR13, R10 ;  /* 0x000000000a0d22ca */ /* 0x004fc400000e0000 */
[----:B------:R-:W-:-:S11]  /*22170*/  PLOP3.LUT P2, PT, PT, PT, PT, 0x8, 0x0 ;  /* 0x000000000000781c */ /* 0x000fd60003f4e170 */
        /* <DEDUP_REMOVED lines=8> */
.L_x_609:
        /* <DEDUP_REMOVED lines=11> */
[----:B------:R-:W2:Y:S01]  /*222b0*/  SYNCS.PHASECHK.TRANS64.TRYWAIT P0, [R6+URZ+0x38840], R5 ;  /* 0x03884005060075a7 */ /* 0x000ea2000800017f */
[----:B------:R-:W-:Y:S04]  /*222c0*/  BSSY B1, `(.L_x_610) ;  /* 0x0000002000017945 */ /* 0x000fe80003800000 */
[----:B--2---:R-:W-:Y:S05]  /*222d0*/  @!P0 BRA `(.L_x_611) ;  /* 0x0000006000c48947 */ /* 0x004fea0003800000 */
.L_x_797:
[----:B------:R-:W-:Y:S05]  /*222e0*/  BSYNC B1 ;  /* 0x0000000000017941 */ /* 0x000fea0003800000 */
.L_x_610:
[----:B------:R-:W-:Y:S01]  /*222f0*/  BSSY B1, `(.L_x_612) ;  /* 0x000000b000017945 */ /* 0x000fe20003800000 */
[----:B------:R-:W-:Y:S01]  /*22300*/  IMAD.MOV.U32 R10, RZ, RZ, 0x0 ;  /* 0x00000000ff0a7424 */ /* 0x000fe200078e00ff */
[----:B------:R-:W-:Y:S02]  /*22310*/  MOV R11, 0x14f00000 ;  /* 0x14f00000000b7802 */ /* 0x000fe40000000f00 */
[----:B------:R-:W-:Y:S05]  /*22320*/  @P1 BRA `(.L_x_613) ;  /* 0x00000000001c1947 */ /* 0x000fea0003800000 */
[----:B------:R-:W5:Y:S01]  /*22330*/  S2R R7, SR_TID.X ;  /* 0x0000000000077919 */ /* 0x000f620000002100 */
[----:B--23--:R-:W-:-:S04]  /*22340*/  IMAD.MOV.U32 R5, RZ, RZ, 0x8000 ;  /* 0x00008000ff057424 */ /* 0x00cfc800078e00ff */
[----:B------:R2:W-:Y:S01]  /*22350*/  SYNCS.ARRIVE.TRANS64 RZ, [R6+URZ+0x38830], R5 ;  /* 0x0388300506ff79a7 */ /* 0x0005e2000800003f */
[----:B-----5:R-:W-:-:S04]  /*22360*/  LOP3.LUT R7, R7, 0x1f, RZ, 0xc0, !PT ;  /* 0x0000001f07077812 */ /* 0x020fc800078ec0ff */
[----:B------:R-:W-:-:S13]  /*22370*/  ISETP.NE.AND P0, PT, R7, RZ, PT ;  /* 0x000000ff0700720c */ /* 0x000fda0003f05270 */
[----:B--2---:R-:W-:Y:S05]  /*22380*/  @!P0 BRA `(.L_x_613) ;  /* 0x0000000000048947 */ /* 0x004fea0003800000 */
[----:B------:R-:W-:Y:S01]  /*22390*/  BPT.TRAP 0x1 ;  /* 0x000000040000795c */ /* 0x000fe20000300000 */
.L_x_613:
[----:B------:R-:W-:Y:S05]  /*223a0*/  BSYNC B1 ;  /* 0x0000000000017941 */ /* 0x000fea0003800000 */
.L_x_612:
[----:B------:R-:W-:Y:S01]  /*223b0*/  R2UR UR10, R13 ;  /* 0x000000000d0a72ca */ /* 0x000fe200000e0000 */
[----:B------:R-:W-:Y:S01]  /*223c0*/  UIADD3 UR4, UP0, UR44, 0x370, URZ ;  /* 0x000003702c047890 */ /* 0x000fe2000ff1e03f */
[----:B------:R-:W-:Y:S01]  /*223d0*/  R2UR UR6, R10 ;  /* 0x000000000a0672ca */ /* 0x000fe200000e0000 */
[----:B--23--:R-:W-:Y:S01]  /*223e0*/  VIADD R6, R6, 0x38830 ;  /* 0x0003883006067836 */ /* 0x00cfe20000000000 */
[----:B------:R-:W-:Y:S01]  /*223f0*/  R2UR UR7, R11 ;  /* 0x000000000b0772ca */ /* 0x000fe200000e0000 */
[----:B------:R-:W-:Y:S01]  /*22400*/  VIADD R5, R4, 0x28400 ;  /* 0x0002840004057836 */ /* 0x000fe20000000000 */
[----:B------:R-:W-:Y:S01]  /*22410*/  PLOP3.LUT P0, PT, PT, PT, PT, 0x80, 0x0 ;  /* 0x000000000000781c */ /* 0x000fe20003f0f070 */
[----:B------:R-:W-:-:S12]  /*22420*/  UIADD3.X UR5, URZ, UR45, URZ, UP0, !UPT ;  /* 0x0000002d3f057290 */ /* 0x000fd800087fe43f */
.L_x_614:
        /* <DEDUP_REMOVED lines=11> */
[----:B------:R-:W-:Y:S02]  /*224e0*/  R2UR UR10, R12 ;  /* 0x000000000c0a72ca */ /* 0x000fe400000e0000 */
[----:B------:R-:W-:Y:S02]  /*224f0*/  R2UR UR6, R10 ;  /* 0x000000000a0672ca */ /* 0x000fe400000e0000 */
[----:B------:R-:W-:Y:S02]  /*22500*/  R2UR UR7, R11 ;  /* 0x000000000b0772ca */ /* 0x000fe400000e0000 */
[----:B------:R-:W-:Y:S02]  /*22510*/  PLOP3.LUT P0, PT, PT, PT, PT, 0x80, 0x0 ;  /* 0x000000000000781c */ /* 0x000fe40003f0f070 */
[----:B------:R-:W-:-:S11]  /*22520*/  IADD3 R4, R4, 0x2c400, RZ ;  /* 0x0002c40004047810 */ /* 0x000fd60007ffe0ff */
.L_x_615:
        /* <DEDUP_REMOVED lines=10> */
[----:B---3--:R-:W-:Y:S05]  /*225d0*/  @P0 BRA.U.ANY `(.L_x_615) ;  /* 0xfffffffd00d40947 */ /* 0x008fea000393ffff */
.L_x_602:
[----:B------:R-:W-:Y:S05]  /*225e0*/  BSYNC B0 ;  /* 0x0000000000007941 */ /* 0x000fea0003800000 */
.L_x_601:
[----:B------:R-:W-:-:S06]  /*225f0*/  UISETP.NE.AND UP0, UPT, UR36, 0x3, UPT ;  /* 0x000000032400788c */ /* 0x000fcc000bf05270 */
[----:B------:R-:W-:-:S13]  /*22600*/  PLOP3.LUT P0, PT, PT, PT, UP0, 0x80, 0x0 ;  /* 0x000000000000781c */ /* 0x000fda0003f0f008 */
[----:B------:R-:W-:Y:S05]  /*22610*/  @!P0 BRA `(.L_x_616) ;  /* 0x0000000000048947 */ /* 0x000fea0003800000 */
[----:B------:R-:W-:Y:S01]  /*22620*/  BPT.TRAP 0x1 ;  /* 0x000000040000795c */ /* 0x000fe20000300000 */
.L_x_616:
[----:B------:R-:W3:Y:S01]  /*22630*/  LDL R5, [R1+0x4] ;  /* 0x0000040001057983 */ /* 0x000ee20000100800 */
[----:B------:R-:W-:Y:S01]  /*22640*/  IMAD.U32 R4, RZ, RZ, UR38 ;  /* 0x00000026ff047e24 */ /* 0x000fe2000f8e00ff */
[----:B------:R-:W-:Y:S04]  /*22650*/  BSSY B0, `(.L_x_617) ;  /* 0x0000007000007945 */ /* 0x000fe80003800000 */
[----:B------:R-:W-:Y:S02]  /*22660*/  ISETP.NE.AND P1, PT, R4, 0x3, PT ;  /* 0x000000030400780c */ /* 0x000fe40003f25270 */
[----:B------:R-:W-:-:S04]  /*22670*/  LOP3.LUT R4, R2, 0x1, RZ, 0x3c, !PT ;  /* 0x0000000102047812 */ /* 0x000fc800078e3cff */
[----:B------:R-:W-:Y:S01]  /*22680*/  SHF.L.U32 R4, R4, 0x1f, RZ ;  /* 0x0000001f04047819 */ /* 0x000fe200000006ff */
[----:B---3--:R-:W-:-:S04]  /*22690*/  IMAD R20, R0, 0x8, R5 ;  /* 0x0000000800147824 */ /* 0x008fc800078e0205 */
[----:B------:R-:W3:Y:S02]  /*226a0*/  SYNCS.PHASECHK.TRANS64.TRYWAIT P0, [R20+URZ+0x38870], R4 ;  /* 0x03887004140075a7 */ /* 0x000ee4000800017f */
[----:B---3--:R-:W-:Y:S05]  /*226b0*/  @!P0 BRA `(.L_x_618) ;  /* 0x0000005c00e08947 */ /* 0x008fea0003800000 */
.L_x_798:
[----:B------:R-:W-:Y:S05]  /*226c0*/  BSYNC B0 ;  /* 0x0000000000007941 */ /* 0x000fea0003800000 */
.L_x_617:
[----:B------:R-:W-:Y:S05]  /*226d0*/  @!P1 BRA `(.L_x_619) ;  /* 0x0000000000049947 */ /* 0x000fea0003800000 */
[----:B------:R-:W-:Y:S01]  /*226e0*/  BPT.TRAP 0x1 ;  /* 0x000000040000795c */ /* 0x000fe20000300000 */
.L_x_619:
[----:B------:R-:W-:Y:S01]  /*226f0*/  SHF.L.U32 R2, R2, 0x1f, RZ ;  /* 0x0000001f02027819 */ /* 0x000fe200000006ff */
[----:B------:R-:W-:-:S03]  /*22700*/  IMAD.SHL.U32 R12, R0, 0x8000, RZ ;  /* 0x00008000000c7824 */ /* 0x000fc600078e00ff */
[----:B------:R-:W5:Y:S02]  /*22710*/  SYNCS.PHASECHK.TRANS64.TRYWAIT P0, [R20+URZ+0x38860], R2 ;  /* 0x03886002140075a7 */ /* 0x000f64000800017f */
[----:B-----5:R-:W-:Y:S05]  /*22720*/  @!P0 BRA `(.L_x_620) ;  /* 0x0000005c00d88947 */ /* 0x020fea0003800000 */
.L_x_799:
[----:B------:R-:W5:Y:S04]  /*22730*/  LDL R0, [R1+0x34] ;  /* 0x0000340001007983 */ /* 0x000f680000100800 */
[----:B------:R-:W2:Y:S04]  /*22740*/  LDL R13, [R1+0x4] ;  /* 0x00000400010d7983 */ /* 0x000ea80000100800 */
[----:B------:R-:W4:Y:S04]  /*22750*/  LDL R17, [R1+0x20] ;  /* 0x0000200001117983 */ /* 0x000f280000100800 */
[----:B------:R-:W4:Y:S01]  /*22760*/  LDL R14, [R1+0x30] ;  /* 0x00003000010e7983 */ /* 0x000f220000100800 */
[----:B------:R-:W-:Y:S05]  /*22770*/  WARPSYNC.ALL ;  /* 0x0000000000007948 */ /* 0x000fea0003800000 */
[----:B-----5:R-:W-:-:S04]  /*22780*/  LOP3.LUT R0, R12, R0, RZ, 0xfc, !PT ;  /* 0x000000000c007212 */ /* 0x020fc800078efcff */
[----:B--2---:R-:W-:-:S05]  /*22790*/  IADD3 R0, R13, R0, RZ ;  /* 0x000000000d007210 */ /* 0x004fca0007ffe0ff */
[----:B---3--:R-:W2:Y:S01]  /*227a0*/  LDSM.16.MT88.4 R4, [R0+0x10400] ;  /* 0x010400000004783b */ /* 0x008ea20000004200 */
[----:B----4-:R-:W-:Y:S01]  /*227b0*/  IMAD.IADD R2, R17, 0x1, R0 ;  /* 0x0000000111027824 */ /* 0x010fe200078e0200 */
[----:B------:R-:W-:Y:S02]  /*227c0*/  LOP3.LUT R21, R12, R14, RZ, 0xfc, !PT ;  /* 0x0000000e0c157212 */ /* 0x000fe400078efcff */
[C-C-:B--2---:R-:W-:Y:S02]  /*227d0*/  PRMT R8, R4.reuse, 0x6420, R5.reuse ;  /* 0x0000642004087816 */ /* 0x144fe40000000005 */
[----:B------:R-:W-:Y:S02]  /*227e0*/  PRMT R9, R4, 0x7531, R5 ;  /* 0x0000753104097816 */ /* 0x000fe40000000005 */
[C-C-:B------:R-:W-:Y:S02]  /*227f0*/  PRMT R10, R6.reuse, 0x6420, R7.reuse ;  /* 0x00006420060a7816 */ /* 0x140fe40000000007 */
[----:B------:R-:W-:-:S02]  /*22800*/  PRMT R11, R6, 0x7531, R7 ;  /* 0x00007531060b7816 */ /* 0x000fc40000000007 */
[----:B------:R-:W2:Y:S01]  /*22810*/  LDSM.16.MT88.4 R4, [R2+0x10400] ;  /* 0x010400000204783b */ /* 0x000ea20000004200 */
[----:B------:R-:W-:-:S05]  /*22820*/  IMAD.IADD R21, R13, 0x1, R21 ;  /* 0x000000010d157824 */ /* 0x000fca00078e0215 */
[----:B------:R2:W-:Y:S02]  /*22830*/  STSM.16.M88.4 [R21+0x400], R8 ;  /* 0x0004000815007844 */ /* 0x0005e40000000200 */
[C-C-:B--2---:R-:W-:Y:S02]  /*22840*/  PRMT R8, R4.reuse, 0x6420, R5.reuse ;  /* 0x0000642004087816 */ /* 0x144fe40000000005 */
[----:B------:R-:W-:Y:S02]  /*22850*/  PRMT R9, R4, 0x7531, R5 ;  /* 0x0000753104097816 */ /* 0x000fe40000000005 */
[C-C-:B------:R-:W-:Y:S02]  /*22860*/  PRMT R10, R6.reuse, 0x6420, R7.reuse ;  /* 0x00006420060a7816 */ /* 0x140fe40000000007 */
[----:B------:R-:W-:-:S05]  /*22870*/  PRMT R11, R6, 0x7531, R7 ;  /* 0x00007531060b7816 */ /* 0x000fca0000000007 */
[----:B------:R-:W-:Y:S04]  /*22880*/  STSM.16.M88.4 [R21+0x2400], R8 ;  /* 0x0024000815007844 */ /* 0x000fe80000000200 */
[----:B------:R-:W2:Y:S02]  /*22890*/  LDSM.16.MT88.4 R4, [R0+0x14400] ;  /* 0x014400000004783b */ /* 0x000ea40000004200 */
[C-C-:B--2---:R-:W-:Y:S02]  /*228a0*/  PRMT R12, R4.reuse, 0x6420, R5.reuse ;  /* 0x00006420040c7816 */ /* 0x144fe40000000005 */
[----:B------:R-:W-:Y:S02]  /*228b0*/  PRMT R13, R4, 0x7531, R5 ;  /* 0x00007531040d7816 */ /* 0x000fe40000000005 */
[----:B------:R-:W-:-:S02]  /*228c0*/  PRMT R14, R6, 0x6420, R7 ;  /* 0x00006420060e7816 */ /* 0x000fc40000000007 */
[----:B------:R-:W-:Y:S02]  /*228d0*/  PRMT R15, R6, 0x7531, R7 ;  /* 0x00007531060f7816 */ /* 0x000fe40000000007 */
[----:B------:R-:W2:Y:S04]  /*228e0*/  LDSM.16.MT88.4 R4, [R2+0x14400] ;  /* 0x014400000204783b */ /* 0x000ea80000004200 */
[----:B------:R-:W-:Y:S01]  /*228f0*/  STSM.16.M88.4 [R21+0x4400], R12 ;  /* 0x0044000c15007844 */ /* 0x000fe20000000200 */
[C-C-:B--2---:R-:W-:Y:S02]  /*22900*/  PRMT R8, R4.reuse, 0x6420, R5.reuse ;  /* 0x0000642004087816 */ /* 0x144fe40000000005 */
[----:B------:R-:W-:Y:S02]  /*22910*/  PRMT R9, R4, 0x7531, R5 ;  /* 0x0000753104097816 */ /* 0x000fe40000000005 */
[----:B------:R-:W-:-:S02]  /*22920*/  PRMT R10, R6, 0x6420, R7 ;  /* 0x00006420060a7816 */ /* 0x000fc40000000007 */
[----:B------:R-:W-:-:S05]  /*22930*/  PRMT R11, R6, 0x7531, R7 ;  /* 0x00007531060b7816 */ /* 0x000fca0000000007 */
[----:B------:R2:W-:Y:S04]  /*22940*/  STSM.16.M88.4 [R21+0x6400], R8 ;  /* 0x0064000815007844 */ /* 0x0005e80000000200 */
[----:B------:R-:W3:Y:S04]  /*22950*/  LDSM.16.MT88.4 R4, [R0+0x11400] ;  /* 0x011400000004783b */ /* 0x000ee80000004200 */
[----:B--2---:R-:W2:Y:S01]  /*22960*/  LDL R11, [R1+0x1c] ;  /* 0x00001c00010b7983 */ /* 0x004ea20000100800 */
[C-C-:B---3--:R-:W-:Y:S02]  /*22970*/  PRMT R12, R4.reuse, 0x6420, R5.reuse ;  /* 0x00006420040c7816 */ /* 0x148fe40000000005 */
[----:B------:R-:W-:-:S02]  /*22980*/  PRMT R13, R4, 0x7531, R5 ;  /* 0x00007531040d7816 */ /* 0x000fc40000000005 */
[C-C-:B------:R-:W-:Y:S02]  /*22990*/  PRMT R14, R6.reuse, 0x6420, R7.reuse ;  /* 0x00006420060e7816 */ /* 0x140fe40000000007 */
[----:B------:R-:W-:Y:S02]  /*229a0*/  PRMT R15, R6, 0x7531, R7 ;  /* 0x00007531060f7816 */ /* 0x000fe40000000007 */
[----:B------:R-:W3:Y:S01]  /*229b0*/  LDSM.16.MT88.4 R4, [R2+0x11400] ;  /* 0x011400000204783b */ /* 0x000ee20000004200 */
[----:B------:R-:W-:Y:S01]  /*229c0*/  IMAD.MOV.U32 R10, RZ, RZ, R17 ;  /* 0x000000ffff0a7224 */ /* 0x000fe200078e0011 */
[C-C-:B---3--:R-:W-:Y:S02]  /*229d0*/  PRMT R8, R4.reuse, 0x6420, R5.reuse ;  /* 0x0000642004087816 */ /* 0x148fe40000000005 */
[----:B------:R-:W-:Y:S02]  /*229e0*/  PRMT R9, R4, 0x7531, R5 ;  /* 0x0000753104097816 */ /* 0x000fe40000000005 */
[----:B--2---:R-:W-:-:S05]  /*229f0*/  IADD3 R17, R11, 0x400, R21 ;  /* 0x000004000b117810 */ /* 0x004fca0007ffe015 */
[----:B------:R2:W-:Y:S02]  /*22a00*/  STSM.16.M88.4 [R17], R12 ;  /* 0x0000000c11007844 */ /* 0x0005e40000000200 */
[----:B--2---:R-:W-:Y:S01]  /*22a10*/  MOV R14, R10 ;  /* 0x0000000a000e7202 */ /* 0x004fe20000000f00 */
[----:B------:R-:W-:Y:S01]  /*22a20*/  IMAD.MOV.U32 R15, RZ, RZ, R11 ;  /* 0x000000ffff0f7224 */ /* 0x000fe200078e000b */
[C-C-:B------:R-:W-:Y:S02]  /*22a30*/  PRMT R10, R6.reuse, 0x6420, R7.reuse ;  /* 0x00006420060a7816 */ /* 0x140fe40000000007 */
[----:B------:R-:W-:-:S05]  /*22a40*/  PRMT R11, R6, 0x7531, R7 ;  /* 0x00007531060b7816 */ /* 0x000fca0000000007 */
[----:B------:R2:W-:Y:S04]  /*22a50*/  STSM.16.M88.4 [R17+0x2000], R8 ;  /* 0x0020000811007844 */ /* 0x0005e80000000200 */
[----:B------:R-:W3:Y:S01]  /*22a60*/  LDSM.16.MT88.4 R4, [R0+0x15400] ;  /* 0x015400000004783b */ /* 0x000ee20000004200 */
[----:B--2---:R-:W-:Y:S02]  /*22a70*/  IMAD.MOV.U32 R10, RZ, RZ, R14 ;  /* 0x000000ffff0a7224 */ /* 0x004fe400078e000e */
[----:B------:R-:W-:Y:S01]  /*22a80*/  IMAD.MOV.U32 R11, RZ, RZ, R15 ;  /* 0x000000ffff0b7224 */ /* 0x000fe200078e000f */
[C-C-:B---3--:R-:W-:Y:S02]  /*22a90*/  PRMT R12, R4.reuse, 0x6420, R5.reuse ;  /* 0x00006420040c7816 */ /* 0x148fe40000000005 */
[----:B------:R-:W-:-:S02]  /*22aa0*/  PRMT R13, R4, 0x7531, R5 ;  /* 0x00007531040d7816 */ /* 0x000fc40000000005 */
[C-C-:B------:R-:W-:Y:S02]  /*22ab0*/  PRMT R14, R6.reuse, 0x6420, R7.reuse ;  /* 0x00006420060e7816 */ /* 0x140fe40000000007 */
[----:B------:R-:W-:Y:S02]  /*22ac0*/  PRMT R15, R6, 0x7531, R7 ;  /* 0x00007531060f7816 */ /* 0x000fe40000000007 */
[----:B------:R-:W2:Y:S04]  /*22ad0*/  LDSM.16.MT88.4 R4, [R2+0x15400] ;  /* 0x015400000204783b */ /* 0x000ea80000004200 */
[----:B------:R3:W-:Y:S02]  /*22ae0*/  STSM.16.M88.4 [R17+0x4000], R12 ;  /* 0x0040000c11007844 */ /* 0x0007e40000000200 */
[----:B---3--:R-:W-:Y:S01]  /*22af0*/  MOV R14, R10 ;  /* 0x0000000a000e7202 */ /* 0x008fe20000000f00 */
[----:B------:R-:W-:Y:S01]  /*22b00*/  IMAD.MOV.U32 R15, RZ, RZ, R11 ;  /* 0x000000ffff0f7224 */ /* 0x000fe200078e000b */
[----:B--2---:R-:W-:-:S02]  /*22b10*/  PRMT R8, R4, 0x6420, R5 ;  /* 0x0000642004087816 */ /* 0x004fc40000000005 */
[----:B------:R-:W-:Y:S02]  /*22b20*/  PRMT R9, R4, 0x7531, R5 ;  /* 0x0000753104097816 */ /* 0x000fe40000000005 */
        /* <DEDUP_REMOVED lines=10> */
[----:B------:R-:W2:Y:S01]  /*22bd0*/  LDSM.16.MT88.4 R4, [R2+0x12400] ;  /* 0x012400000204783b */ /* 0x000ea20000004200 */
[----:B------:R-:W-:-:S05]  /*22be0*/  IADD3 R17, R17, 0x400, R21 ;  /* 0x0000040011117810 */ /* 0x000fca0007ffe015 */
[----:B------:R3:W-:Y:S02]  /*22bf0*/  STSM.16.M88.4 [R17], R12 ;  /* 0x0000000c11007844 */ /* 0x0007e40000000200 */
[----:B---3--:R-:W-:Y:S02]  /*22c00*/  MOV R15, R11 ;  /* 0x0000000b000f7202 */ /* 0x008fe40000000f00 */
[C-C-:B--2---:R-:W-:Y:S02]  /*22c10*/  PRMT R8, R4.reuse, 0x6420, R5.reuse ;  /* 0x0000642004087816 */ /* 0x144fe40000000005 */
[----:B------:R-:W-:Y:S02]  /*22c20*/  PRMT R9, R4, 0x7531, R5 ;  /* 0x0000753104097816 */ /* 0x000fe40000000005 */
[C-C-:B------:R-:W-:Y:S02]  /*22c30*/  PRMT R10, R6.reuse, 0x6420, R7.reuse ;  /* 0x00006420060a7816 */ /* 0x140fe40000000007 */
[----:B------:R-:W-:-:S05]  /*22c40*/  PRMT R11, R6, 0x7531, R7 ;  /* 0x00007531060b7816 */ /* 0x000fca0000000007 */
[----:B------:R2:W-:Y:S04]  /*22c50*/  STSM.16.M88.4 [R17+0x2000], R8 ;  /* 0x0020000811007844 */ /* 0x0005e80000000200 */
[----:B------:R-:W3:Y:S01]  /*22c60*/  LDSM.16.MT88.4 R4, [R0+0x16400] ;  /* 0x016400000004783b */ /* 0x000ee20000004200 */
[----:B--2---:R-:W-:Y:S01]  /*22c70*/  IMAD.MOV.U32 R11, RZ, RZ, R15 ;  /* 0x000000ffff0b7224 */ /* 0x004fe200078e000f */
[C-C-:B---3--:R-:W-:Y:S02]  /*22c80*/  PRMT R12, R4.reuse, 0x6420, R5.reuse ;  /* 0x00006420040c7816 */ /* 0x148fe40000000005 */
[----:B------:R-:W-:Y:S02]  /*22c90*/  PRMT R13, R4, 0x7531, R5 ;  /* 0x00007531040d7816 */ /* 0x000fe40000000005 */
[----:B------:R-:W-:-:S02]  /*22ca0*/  PRMT R14, R6, 0x6420, R7 ;  /* 0x00006420060e7816 */ /* 0x000fc40000000007 */
[----:B------:R-:W-:Y:S02]  /*22cb0*/  PRMT R15, R6, 0x7531, R7 ;  /* 0x00007531060f7816 */ /* 0x000fe40000000007 */
[----:B------:R-:W2:Y:S04]  /*22cc0*/  LDSM.16.MT88.4 R4, [R2+0x16400] ;  /* 0x016400000204783b */ /* 0x000ea80000004200 */
[----:B------:R3:W-:Y:S02]  /*22cd0*/  STSM.16.M88.4 [R17+0x4000], R12 ;  /* 0x0040000c11007844 */ /* 0x0007e40000000200 */
[----:B---3--:R-:W-:Y:S01]  /*22ce0*/  IMAD.MOV.U32 R15, RZ, RZ, R11 ;  /* 0x000000ffff0f7224 */ /* 0x008fe200078e000b */
[C-C-:B--2---:R-:W-:Y:S02]  /*22cf0*/  PRMT R8, R4.reuse, 0x6420, R5.reuse ;  /* 0x0000642004087816 */ /* 0x144fe40000000005 */
[----:B------:R-:W-:-:S02]  /*22d00*/  PRMT R9, R4, 0x7531, R5 ;  /* 0x0000753104097816 */ /* 0x000fc40000000005 */
        /* <DEDUP_REMOVED lines=9> */
[----:B------:R-:W2:Y:S01]  /*22da0*/  LDSM.16.MT88.4 R4, [R2+0x13400] ;  /* 0x013400000204783b */ /* 0x000ea20000004200 */
[----:B------:R-:W-:-:S05]  /*22db0*/  IADD3 R17, R11, R17, RZ ;  /* 0x000000110b117210 */ /* 0x000fca0007ffe0ff */
[----:B------:R-:W-:Y:S01]  /*22dc0*/  STSM.16.M88.4 [R17], R12 ;  /* 0x0000000c11007844 */ /* 0x000fe20000000200 */
        /* <DEDUP_REMOVED lines=11> */
[----:B------:R3:W-:Y:S01]  /*22e80*/  STSM.16.M88.4 [R17+0x4000], R12 ;  /* 0x0040000c11007844 */ /* 0x0007e20000000200 */
[C-C-:B--2---:R-:W-:Y:S02]  /*22e90*/  PRMT R8, R4.reuse, 0x6420, R5.reuse ;  /* 0x0000642004087816 */ /* 0x144fe40000000005 */
        /* <DEDUP_REMOVED lines=12> */
.L_x_621:
[----:B------:R-:W4:Y:S01]  /*22f60*/  S2R R0, SR_TID.X ;  /* 0x0000000000007919 */ /* 0x000f220000002100 */
[----:B--2---:R2:W-:Y:S01]  /*22f70*/  SYNCS.ARRIVE.TRANS64.A1T0 RZ, [R20+URZ+0x38850], RZ ;  /* 0x038850ff14ff79a7 */ /* 0x0045e2000810003f */
[----:B------:R0:W5:Y:S01]  /*22f80*/  LDL R2, [R1+0x10] ;  /* 0x0000100001027983 */ /* 0x0001620000100800 */
[----:B----4-:R-:W-:Y:S01]  /*22f90*/  LOP3.LUT R0, R0, 0x7f, RZ, 0xc0, !PT ;  /* 0x0000007f00007812 */ /* 0x010fe200078ec0ff */
        /* <DEDUP_REMOVED lines=8> */
[----:B0-----:R-:W-:Y:S05]  /*23020*/  @P0 BRA `(.L_x_622) ;  /* 0xffffffec00140947 */ /* 0x001fea000383ffff */
.L_x_600:
[----:B------:R-:W4:Y:S01]  /*23030*/  S2R R4, SR_TID.X ;  /* 0x0000000000047919 */ /* 0x000f220000002100 */
[----:B------:R-:W-:Y:S01]  /*23040*/  BSSY B0, `(.L_x_623) ;  /* 0x0000010000007945 */ /* 0x000fe20003800000 */
[----:B----4-:R-:W-:-:S04]  /*23050*/  LOP3.LUT R4, R4, 0x7f, RZ, 0xc0, !PT ;  /* 0x0000007f04047812 */ /* 0x010fc800078ec0ff */
[----:B------:R-:W-:-:S13]  /*23060*/  ISETP.NE.AND P0, PT, R4, RZ, PT ;  /* 0x000000ff0400720c */ /* 0x000fda0003f05270 */
[----:B------:R-:W-:Y:S05]  /*23070*/  @P0 BRA `(.L_x_624) ;  /* 0x0000000000300947 */ /* 0x000fea0003800000 */
[----:B-----5:R-:W4:Y:S01]  /*23080*/  S2R R2, SR_LANEID ;  /* 0x0000000000027919 */ /* 0x020f220000000000 */
[----:B------:R-:W-:Y:S01]  /*23090*/  VOTEU.ANY UR4, UPT, PT ;  /* 0x0000000000047886 */ /* 0x000fe200038e0100 */
[----:B--2---:R-:W2:Y:S01]  /*230a0*/  LDC.64 R4, c[0x0][0xc60] ;  /* 0x00031800ff047b82 */ /* 0x004ea20000000a00 */
[----:B------:R-:W4:Y:S02]  /*230b0*/  FLO.U32 R0, UR4 ;  /* 0x0000000400007d00 */ /* 0x000f2400080e0000 */
[----:B----4-:R-:W-:-:S06]  /*230c0*/  ISETP.EQ.U32.AND P1, PT, R0, R2, PT ;  /* 0x000000020000720c */ /* 0x010fcc0003f22070 */
[----:B------:R-:W2:Y:S07]  /*230d0*/  POPC R2, UR4 ;  /* 0x0000000400027d09 */ /* 0x000eae0008000000 */
[----:B--2---:R-:W2:Y:S04]  /*230e0*/  @P1 ATOMG.E.ADD.STRONG.GPU PT, R2, desc[UR42][R4.64], R2 ;  /* 0x00000002040219a8 */ /* 0x004ea800081ee1ea */
[----:B--2---:R2:W4:Y:S02]  /*230f0*/  SHFL.IDX PT, R2, R2, R0, 0x1f ;  /* 0x00001f0002027589 */ /* 0x00452400000e0000 */
[----:B--2---:R-:W2:Y:S02]  /*23100*/  S2R R0, SR_LTMASK ;  /* 0x0000000000007919 */ /* 0x004ea40000003900 */
[----:B--2---:R-:W-:-:S06]  /*23110*/  LOP3.LUT R0, R0, UR4, RZ, 0xc0, !PT ;  /* 0x0000000400007c12 */ /* 0x004fcc000f8ec0ff */
[----:B------:R-:W4:Y:S02]  /*23120*/  POPC R0, R0 ;  /* 0x0000000000007309 */ /* 0x000f240000000000 */
[----:B----4-:R-:W-:-:S07]  /*23130*/  IADD3 R16, R2, UR37, R0 ;  /* 0x0000002502107c10 */ /* 0x010fce000fffe000 */
.L_x_624:
[----:B------:R-:W-:Y:S05]  /*23140*/  BSYNC B0 ;  /* 0x0000000000007941 */ /* 0x000fea0003800000 */
.L_x_623:
[----:B------:R-:W-:-:S06]  /*23150*/  UISETP.NE.AND UP0, UPT, UR36, 0x3, UPT ;  /* 0x000000032400788c */ /* 0x000fcc000bf05270 */
[----:B------:R-:W-:-:S13]  /*23160*/  PLOP3.LUT P1, PT, PT, PT, UP0, 0x80, 0x0 ;  /* 0x000000000000781c */ /* 0x000fda0003f2f008 */
[----:B------:R-:W-:Y:S05]  /*23170*/  @!P1 BRA `(.L_x_625) ;  /* 0x0000000000049947 */ /* 0x000fea0003800000 */
[----:B------:R-:W-:Y:S01]  /*23180*/  BPT.TRAP 0x1 ;  /* 0x000000040000795c */ /* 0x000fe20000300000 */
.L_x_625:
[----:B------:R-:W4:Y:S04]  /*23190*/  LDL R4, [R1+0x10] ;  /* 0x0000100001047983 */ /* 0x000f280000100800 */
[----:B------:R-:W2:Y:S04]  /*231a0*/  LDL R3, [R1+0x4] ;  /* 0x0000040001037983 */ /* 0x000ea80000100800 */
[----:B-----5:R-:W2:Y:S01]  /*231b0*/  LDL R2, [R1+0x8] ;  /* 0x0000080001027983 */ /* 0x020ea20000100800 */
[----:B------:R-:W-:Y:S01]  /*231c0*/  IMAD.U32 R0, RZ, RZ, UR38 ;  /* 0x00000026ff007e24 */ /* 0x000fe2000f8e00ff */
[----:B------:R-:W-:Y:S04]  /*231d0*/  BSSY B0, `(.L_x_626) ;  /* 0x0000007000007945 */ /* 0x000fe80003800000 */
[----:B------:R-:W-:-:S02]  /*231e0*/  ISETP.NE.AND P2, PT, R0, 0x3, PT ;  /* 0x000000030000780c */ /* 0x000fc40003f45270 */
[----:B----4-:R-:W-:-:S04]  /*231f0*/  LOP3.LUT R0, R4, 0x1, RZ, 0x3c, !PT ;  /* 0x0000000104007812 */ /* 0x010fc800078e3cff */
[----:B------:R-:W-:Y:S02]  /*23200*/  SHF.L.U32 R0, R0, 0x1f, RZ ;  /* 0x0000001f00007819 */ /* 0x000fe400000006ff */
[----:B--2---:R-:W-:-:S04]  /*23210*/  LEA R18, R2, R3, 0x3 ;  /* 0x0000000302127211 */ /* 0x004fc800078e18ff */
[----:B------:R-:W2:Y:S02]  /*23220*/  SYNCS.PHASECHK.TRANS64.TRYWAIT P1, [R18+URZ+0x38870], R0 ;  /* 0x03887000120075a7 */ /* 0x000ea4000802017f */
[----:B--2---:R-:W-:Y:S05]  /*23230*/  @!P1 BRA `(.L_x_627) ;  /* 0x0000005400289947 */ /* 0x004fea0003800000 */
.L_x_800:
[----:B------:R-:W-:Y:S05]  /*23240*/  BSYNC B0 ;  /* 0x0000000000007941 */ /* 0x000fea0003800000 */
.L_x_626:
[----:B------:R-:W-:Y:S05]  /*23250*/  @!P2 BRA `(.L_x_628) ;  /* 0x000000000004a947 */ /* 0x000fea0003800000 */
[----:B------:R-:W-:Y:S01]  /*23260*/  BPT.TRAP 0x1 ;  /* 0x000000040000795c */ /* 0x000fe20000300000 */
.L_x_628:
[----:B--2---:R-:W2:Y:S02]  /*23270*/  LDL R0, [R1+0x10] ;  /* 0x0000100001007983 */ /* 0x004ea40000100800 */
[----:B--2---:R-:W-:-:S04]  /*23280*/  SHF.L.U32 R0, R0, 0x1f, RZ ;  /* 0x0000001f00007819 */ /* 0x004fc800000006ff */
[----:B------:R-:W2:Y:S02]  /*23290*/  SYNCS.PHASECHK.TRANS64.TRYWAIT P1, [R18+URZ+0x38860], R0 ;  /* 0x03886000120075a7 */ /* 0x000ea4000802017f */
[----:B--2---:R-:W-:Y:S05]  /*232a0*/  @!P1 BRA `(.L_x_629) ;  /* 0x0000005400209947 */ /* 0x004fea0003800000 */
.L_x_801:
[----:B------:R-:W4:Y:S04]  /*232b0*/  LDL R3, [R1+0x8] ;  /* 0x0000080001037983 */ /* 0x000f280000100800 */
[----:B------:R-:W2:Y:S04]  /*232c0*/  LDL R2, [R1+0x34] ;  /* 0x0000340001027983 */ /* 0x000ea80000100800 */
[----:B---3--:R-:W3:Y:S04]  /*232d0*/  LDL R12, [R1+0x4] ;  /* 0x00000400010c7983 */ /* 0x008ee80000100800 */
[----:B------:R-:W5:Y:S04]  /*232e0*/  LDL R17, [R1+0x20] ;  /* 0x0000200001117983 */ /* 0x000f680000100800 */
[----:B------:R-:W5:Y:S01]  /*232f0*/  LDL R13, [R1+0x30] ;  /* 0x00003000010d7983 */ /* 0x000f620000100800 */
[----:B------:R-:W-:Y:S05]  /*23300*/  WARPSYNC.ALL ;  /* 0x0000000000007948 */ /* 0x000fea0003800000 */
[----:B----4-:R-:W-:-:S05]  /*23310*/  IMAD.SHL.U32 R3, R3, 0x8000, RZ ;  /* 0x0000800003037824 */ /* 0x010fca00078e00ff */
[----:B--2---:R-:W-:-:S05]  /*23320*/  LOP3.LUT R0, R3, R2, RZ, 0xfc, !PT ;  /* 0x0000000203007212 */ /* 0x004fca00078efcff */
[----:B---3--:R-:W-:-:S05]  /*23330*/  IMAD.IADD R0, R12, 0x1, R0 ;  /* 0x000000010c007824 */ /* 0x008fca00078e0200 */
[----:B------:R-:W2:Y:S01]  /*23340*/  LDSM.16.MT88.4 R4, [R0+0x10400] ;  /* 0x010400000004783b */ /* 0x000ea20000004200 */
[----:B-----5:R-:W-:Y:S01]  /*23350*/  IMAD.IADD R2, R17, 0x1, R0 ;  /* 0x0000000111027824 */ /* 0x020fe200078e0200 */
[----:B------:R-:W-:Y:S02]  /*23360*/  LOP3.LUT R3, R3, R13, RZ, 0xfc, !PT ;  /* 0x0000000d03037212 */ /* 0x000fe400078efcff */
[C-C-:B--2---:R-:W-:Y:S02]  /*23370*/  PRMT R8, R4.reuse, 0x6420, R5.reuse ;  /* 0x0000642004087816 */ /* 0x144fe40000000005 */
[----:B------:R-:W-:Y:S02]  /*23380*/  PRMT R9, R4, 0x7531, R5 ;  /* 0x0000753104097816 */ /* 0x000fe40000000005 */
[C-C-:B------:R-:W-:Y:S02]  /*23390*/  PRMT R10, R6.reuse, 0x6420, R7.reuse ;  /* 0x00006420060a7816 */ /* 0x140fe40000000007 */
[----:B------:R-:W-:-:S02]  /*233a0*/  PRMT R11, R6, 0x7531, R7 ;  /* 0x00007531060b7816 */ /* 0x000fc40000000007 */
[----:B------:R-:W2:Y:S01]  /*233b0*/  LDSM.16.MT88.4 R4, [R2+0x10400] ;  /* 0x010400000204783b */ /* 0x000ea20000004200 */
[----:B------:R-:W-:-:S05]  /*233c0*/  IADD3 R3, R12, R3, RZ ;  /* 0x000000030c037210 */ /* 0x000fca0007ffe0ff */
        /* <DEDUP_REMOVED lines=30> */
[----:B--2---:R-:W-:Y:S01]  /*235b0*/  IMAD.MOV.U32 R14, RZ, RZ, R10 ;  /* 0x000000ffff0e7224 */ /* 0x004fe200078e000a */
[C---:B------:R-:W-:Y:S01]  /*235c0*/  PRMT R10, R6.reuse, 0x6420, R7 ;  /* 0x00006420060a7816 */ /* 0x040fe20000000007 */
[----:B------:R-:W-:Y:S01]  /*235d0*/  IMAD.MOV.U32 R15, RZ, RZ, R11 ;  /* 0x000000ffff0f7224 */ /* 0x000fe200078e000b */
[----:B------:R-:W-:-:S05]  /*235e0*/  PRMT R11, R6, 0x7531, R7 ;  /* 0x00007531060b7816 */ /* 0x000fca0000000007 */
[----:B------:R2:W-:Y:S04]  /*235f0*/  STSM.16.M88.4 [R17+0x2000], R8 ;  /* 0x0020000811007844 */ /* 0x0005e80000000200 */
[----:B------:R-:W3:Y:S01]  /*23600*/  LDSM.16.MT88.4 R4, [R0+0x15400] ;  /* 0x015400000004783b */ /* 0x000ee20000004200 */
[----:B--2---:R-:W-:Y:S01]  /*23610*/  MOV R10, R14 ;  /* 0x0000000e000a7202 */ /* 0x004fe20000000f00 */
[----:B------:R-:W-:Y:S01]  /*23620*/  IMAD.MOV.U32 R11, RZ, RZ, R15 ;  /* 0x000000ffff0b7224 */ /* 0x000fe200078e000f */
[C-C-:B---3--:R-:W-:Y:S02]  /*23630*/  PRMT R12, R4.reuse, 0x6420, R5.reuse ;  /* 0x00006420040c7816 */ /* 0x148fe40000000005 */
[----:B------:R-:W-:Y:S02]  /*23640*/  PRMT R13, R4, 0x7531, R5 ;  /* 0x00007531040d7816 */ /* 0x000fe40000000005 */
[----:B------:R-:W-:-:S02]  /*23650*/  PRMT R14, R6, 0x6420, R7 ;  /* 0x00006420060e7816 */ /* 0x000fc40000000007 */
[----:B------:R-:W-:Y:S02]  /*23660*/  PRMT R15, R6, 0x7531, R7 ;  /* 0x00007531060f7816 */ /* 0x000fe40000000007 */
[----:B------:R-:W2:Y:S04]  /*23670*/  LDSM.16.MT88.4 R4, [R2+0x15400] ;  /* 0x015400000204783b */ /* 0x000ea80000004200 */
[----:B------:R3:W-:Y:S02]  /*23680*/  STSM.16.M88.4 [R17+0x4000], R12 ;  /* 0x0040000c11007844 */ /* 0x0007e40000000200 */
[----:B---3--:R-:W-:Y:S02]  /*23690*/  IMAD.MOV.U32 R14, RZ, RZ, R10 ;  /* 0x000000ffff0e7224 */ /* 0x008fe400078e000a */
[----:B------:R-:W-:Y:S01]  /*236a0*/  IMAD.MOV.U32 R15, RZ, RZ, R11 ;  /* 0x000000ffff0f7224 */ /* 0x000fe200078e000b */
[----:B--2---:R-:W-:-:S02]  /*236b0*/  PRMT R8, R4, 0x6420, R5 ;  /* 0x0000642004087816 */ /* 0x004fc40000000005 */
[----:B------:R-:W-:Y:S02]  /*236c0*/  PRMT R9, R4, 0x7531, R5 ;  /* 0x0000753104097816 */ /* 0x000fe40000000005 */
[C-C-:B------:R-:W-:Y:S02]  /*236d0*/  PRMT R10, R6.reuse, 0x6420, R7.reuse ;  /* 0x00006420060a7816 */ /* 0x140fe40000000007 */
        /* <DEDUP_REMOVED lines=9> */
[----:B------:R-:W2:Y:S01]  /*23770*/  LDSM.16.MT88.4 R4, [R2+0x12400] ;  /* 0x012400000204783b */ /* 0x000ea20000004200 */
[----:B------:R-:W-:-:S05]  /*23780*/  IADD3 R3, R11, 0x400, R3 ;  /* 0x000004000b037810 */ /* 0x000fca0007ffe003 */
        /* <DEDUP_REMOVED lines=17> */
[----:B------:R-:W-:Y:S04]  /*238a0*/  STSM.16.M88.4 [R3+0x6000], R8 ;  /* 0x0060000803007844 */ /* 0x000fe80000000200 */
[----:B------:R-:W2:Y:S02]  /*238b0*/  LDSM.16.MT88.4 R4, [R0+0x13400] ;  /* 0x013400000004783b */ /* 0x000ea40000004200 */
[C-C-:B--2---:R-:W-:Y:S02]  /*238c0*/  PRMT R12, R4.reuse, 0x6420, R5.reuse ;  /* 0x00006420040c7816 */ /* 0x144fe40000000005 */
[----:B------:R-:W-:Y:S02]  /*238d0*/  PRMT R13, R4, 0x7531, R5 ;  /* 0x00007531040d7816 */ /* 0x000fe40000000005 */
[----:B------:R-:W-:-:S02]  /*238e0*/  PRMT R14, R6, 0x6420, R7 ;  /* 0x00006420060e7816 */ /* 0x000fc40000000007 */
[----:B------:R-:W-:Y:S02]  /*238f0*/  PRMT R15, R6, 0x7531, R7 ;  /* 0x00007531060f7816 */ /* 0x000fe40000000007 */
[----:B------:R-:W2:Y:S01]  /*23900*/  LDSM.16.MT88.4 R4, [R2+0x13400] ;  /* 0x013400000204783b */ /* 0x000ea20000004200 */
[----:B------:R-:W-:-:S05]  /*23910*/  IMAD.IADD R3, R17, 0x1, R3 ;  /* 0x0000000111037824 */ /* 0x000fca00078e0203 */
        /* <DEDUP_REMOVED lines=26> */
.L_x_630:
[----:B------:R-:W4:Y:S01]  /*23ac0*/  LDL.LU R0, [R1+0x8] ;  /* 0x0000080001007983 */ /* 0x000f220000300800 */
[----:B--2---:R2:W-:Y:S03]  /*23ad0*/  SYNCS.ARRIVE.TRANS64.A1T0 RZ, [R18+URZ+0x38850], RZ ;  /* 0x038850ff12ff79a7 */ /* 0x0045e6000810003f */
[----:B---3--:R-:W3:Y:S01]  /*23ae0*/  LDL.LU R3, [R1+0x10] ;  /* 0x0000100001037983 */ /* 0x008ee20000300800 */
[----:B--2---:R-:W-:-:S05]  /*23af0*/  @!P0 VIADD R18, R18, 0x38880 ;  /* 0x0003888012128836 */ /* 0x004fca0000000000 */
[----:B------:R-:W-:Y:S01]  /*23b00*/  @!P0 PRMT R18, RZ, 0x654, R18 ;  /* 0x00000654ff128816 */ /* 0x000fe20000000012 */
[----:B------:R-:W-:Y:S06]  /*23b10*/  BAR.SYNC.DEFER_BLOCKING 0x2, 0x80 ;  /* 0x0082000000007b1d */ /* 0x000fec0000010000 */
[----:B------:R2:W-:Y:S01]  /*23b20*/  @!P0 SYNCS.ARRIVE.TRANS64.RED.A1T0 RZ, [R18+URZ], RZ ;  /* 0x000000ff12ff89a7 */ /* 0x0005e2000810043f */
[----:B----4-:R-:W-:-:S04]  /*23b30*/  IADD3 R0, R0, 0x1, RZ ;  /* 0x0000000100007810 */ /* 0x010fc80007ffe0ff */
[----:B------:R-:W-:-:S04]  /*23b40*/  ISETP.NE.AND P0, PT, R0, 0x2, PT ;  /* 0x000000020000780c */ /* 0x000fc80003f05270 */
[----:B------:R-:W-:Y:S02]  /*23b50*/  SEL R2, RZ, 0x1, P0 ;  /* 0x00000001ff027807 */ /* 0x000fe40000000000 */
[----:B------:R-:W-:Y:S02]  /*23b60*/  SEL R0, R0, RZ, P0 ;  /* 0x000000ff00007207 */ /* 0x000fe40000000000 */
[----:B---3--:R-:W-:-:S03]  /*23b70*/  LOP3.LUT R3, R3, R2, RZ, 0x3c, !PT ;  /* 0x0000000203037212 */ /* 0x008fc600078e3cff */
[----:B------:R2:W-:Y:S04]  /*23b80*/  STL [R1+0x8], R0 ;  /* 0x0000080001007387 */ /* 0x0005e80000100800 */
[----:B------:R2:W-:Y:S02]  /*23b90*/  STL [R1+0x10], R3 ;  /* 0x0000100301007387 */ /* 0x0005e40000100800 */
.L_x_575:
[----:B--2---:R-:W2:Y:S02]  /*23ba0*/  LDL R0, [R1+0x24] ;  /* 0x0000240001007983 */ /* 0x004ea40000100800 */
[----:B--2---:R-:W-:-:S13]  /*23bb0*/  LOP3.LUT P0, RZ, R0, 0x2, RZ, 0xc0, !PT ;  /* 0x0000000200ff7812 */ /* 0x004fda000780c0ff */
[----:B------:R-:W-:Y:S05]  /*23bc0*/  @!P0 BRA `(.L_x_631) ;  /* 0x0000000000288947 */ /* 0x000fea0003800000 */
[----:B------:R-:W-:Y:S05]  /*23bd0*/  WARPSYNC.ALL ;  /* 0x0000000000007948 */ /* 0x000fea0003800000 */
[----:B------:R-:W2:Y:S08]  /*23be0*/  S2UR UR5, SR_CgaCtaId ;  /* 0x00000000000579c3 */ /* 0x000eb00000008800 */
[----:B------:R-:W-:Y:S06]  /*23bf0*/  BAR.SYNC.DEFER_BLOCKING 0x5, 0x180 ;  /* 0x0146000000007b1d */ /* 0x000fec0000010000 */
[----:B------:R-:W-:-:S02]  /*23c00*/  UMOV UR4, 0x400 ;  /* 0x0000040000047882 */ /* 0x000fc40000000000 */
[----:B--2---:R-:W-:-:S06]  /*23c10*/  ULEA UR4, UR5, UR4, 0x18 ;  /* 0x0000000405047291 */ /* 0x004fcc000f8ec03f */
[----:B------:R-:W-:-:S05]  /*23c20*/  IMAD.U32 R0, RZ, RZ, UR4 ;  /* 0x00000004ff007e24 */ /* 0x000fca000f8e00ff */
[----:B------:R3:W4:Y:S04]  /*23c30*/  LDS.128 R16, [R0+0x388d0] ;  /* 0x0388d00000107984 */ /* 0x0007280000000c00 */
[----:B------:R3:W-:Y:S01]  /*23c40*/  STL [R1+0x4], R0 ;  /* 0x0000040001007387 */ /* 0x0007e20000100800 */
[----:B------:R-:W-:Y:S06]  /*23c50*/  BAR.ARV 0x4, 0x180 ;  /* 0x0106000000007b1d */ /* 0x000fec0000002000 */
[----:B------:R-:W-:Y:S05]  /*23c60*/  BRA `(.L_x_632) ;  /* 0x00000008004c7947 */ /* 0x000fea0003800000 */
.L_x_631:
[----:B------:R-:W2:Y:S01]  /*23c70*/  S2R R0, SR_TID.X ;  /* 0x0000000000007919 */ /* 0x000ea20000002100 */
[----:B------:R-:W-:Y:S01]  /*23c80*/  UMOV UR4, 0xffffffff ;  /* 0xffffffff00047882 */ /* 0x000fe20000000000 */
[----:B--2---:R-:W-:-:S04]  /*23c90*/  LOP3.LUT R7, R0, 0x1f, RZ, 0xc0, !PT ;  /* 0x0000001f00077812 */ /* 0x004fc800078ec0ff */
[----:B------:R-:W-:Y:S01]  /*23ca0*/  ISETP.NE.AND P0, PT, R7, 0x1f, PT ;  /* 0x0000001f0700780c */ /* 0x000fe20003f05270 */
[----:B------:R-:W-:-:S12]  /*23cb0*/  BRA.DIV UR4, `(.L_x_633) ;  /* 0x0000004a04b07947 */ /* 0x000fd8000b800000 */
[----:B------:R-:W-:Y:S01]  /*23cc0*/  IMAD.IADD R0, R19, 0x1, R7 ;  /* 0x0000000113007824 */ /* 0x000fe200078e0207 */
[----:B------:R-:W-:-:S04]  /*23cd0*/  ULDC UR4, c[0x0][0xc3c] ;  /* 0x00030f0000047ab9 */ /* 0x000fc80000000800 */
[----:B------:R-:W-:-:S13]  /*23ce0*/  ISETP.GE.OR P1, PT, R0, UR4, !P0 ;  /* 0x0000000400007c0c */ /* 0x000fda000c726670 */
[----:B------:R-:W2:Y:S02]  /*23cf0*/  @!P1 LDC.64 R2, c[0x0][0xc80] ;  /* 0x00032000ff029b82 */ /* 0x000ea40000000a00 */
[----:B--2---:R-:W-:-:S06]  /*23d00*/  @!P1 IMAD.WIDE R2, R0, 0x4, R2 ;  /* 0x0000000400029825 */ /* 0x004fcc00078e0202 */
[----:B------:R2:W3:Y:S01]  /*23d10*/  @!P1 LDG.E R3, desc[UR42][R2.64] ;  /* 0x0000002a02039981 */ /* 0x0004e2000c1e1900 */
[C---:B------:R-:W-:Y:S02]  /*23d20*/  ISETP.GE.U32.AND P2, PT, R7.reuse, 0x2, PT ;  /* 0x000000020700780c */ /* 0x040fe40003f46070 */
[C---:B------:R-:W-:Y:S01]  /*23d30*/  ISETP.GE.U32.AND P3, PT, R7.reuse, 0x4, PT ;  /* 0x000000040700780c */ /* 0x040fe20003f66070 */
[----:B------:R-:W-:Y:S01]  /*23d40*/  SHFL.IDX PT, R0, R16, RZ, 0x1f ;  /* 0x00001fff10007589 */ /* 0x000fe200000e0000 */
[C---:B------:R-:W-:Y:S02]  /*23d50*/  ISETP.GE.U32.AND P4, PT, R7.reuse, 0x8, PT ;  /* 0x000000080700780c */ /* 0x040fe40003f86070 */
[----:B------:R-:W-:Y:S01]  /*23d60*/  ISETP.GE.U32.AND P5, PT, R7, 0x10, PT ;  /* 0x000000100700780c */ /* 0x000fe20003fa6070 */
[----:B------:R-:W-:Y:S01]  /*23d70*/  SHFL.IDX PT, R4, R16, 0x1, 0x1f ;  /* 0x00201f0010047f89 */ /* 0x000fe200000e0000 */
[----:B--2---:R-:W-:Y:S01]  /*23d80*/  IMAD.MOV.U32 R2, RZ, RZ, RZ ;  /* 0x000000ffff027224 */ /* 0x004fe200078e00ff */
[----:B---3--:R-:W-:-:S02]  /*23d90*/  @!P1 MOV R2, R3 ;  /* 0x0000000300029202 */ /* 0x008fc40000000f00 */
[----:B------:R-:W-:-:S03]  /*23da0*/  ISETP.NE.AND P1, PT, R7, RZ, PT ;  /* 0x000000ff0700720c */ /* 0x000fc60003f25270 */
[----:B------:R-:W2:Y:S02]  /*23db0*/  SHFL.UP PT, R3, R2, 0x1, RZ ;  /* 0x0420000002037989 */ /* 0x000ea400000e00ff */
[----:B--2---:R-:W-:-:S05]  /*23dc0*/  SEL R3, R3, RZ, P1 ;  /* 0x000000ff03037207 */ /* 0x004fca0000800000 */
[----:B------:R-:W-:-:S05]  /*23dd0*/  IMAD.IADD R3, R2, 0x1, R3 ;  /* 0x0000000102037824 */ /* 0x000fca00078e0203 */
[----:B------:R-:W2:Y:S02]  /*23de0*/  SHFL.UP PT, R5, R3, 0x2, RZ ;  /* 0x0440000003057989 */ /* 0x000ea400000e00ff */
[----:B--2---:R-:W-:-:S05]  /*23df0*/  SEL R5, R5, RZ, P2 ;  /* 0x000000ff05057207 */ /* 0x004fca0001000000 */
[----:B------:R-:W-:-:S05]  /*23e00*/  IMAD.IADD R3, R3, 0x1, R5 ;  /* 0x0000000103037824 */ /* 0x000fca00078e0205 */
[----:B------:R-:W2:Y:S02]  /*23e10*/  SHFL.UP PT, R5, R3, 0x4, RZ ;  /* 0x0480000003057989 */ /* 0x000ea400000e00ff */
[----:B--2---:R-:W-:-:S05]  /*23e20*/  SEL R5, R5, RZ, P3 ;  /* 0x000000ff05057207 */ /* 0x004fca0001800000 */
[----:B------:R-:W-:-:S05]  /*23e30*/  IMAD.IADD R3, R3, 0x1, R5 ;  /* 0x0000000103037824 */ /* 0x000fca00078e0205 */
[----:B------:R-:W2:Y:S02]  /*23e40*/  SHFL.UP PT, R5, R3, 0x8, RZ ;  /* 0x0500000003057989 */ /* 0x000ea400000e00ff */
[----:B--2---:R-:W-:-:S04]  /*23e50*/  SEL R5, R5, RZ, P4 ;  /* 0x000000ff05057207 */ /* 0x004fc80002000000 */
[----:B------:R-:W-:-:S05]  /*23e60*/  IADD3 R3, R3, R5, RZ ;  /* 0x0000000503037210 */ /* 0x000fca0007ffe0ff */
[----:B------:R-:W2:Y:S02]  /*23e70*/  SHFL.UP PT, R5, R3, 0x10, RZ ;  /* 0x0600000003057989 */ /* 0x000ea400000e00ff */
[----:B--2---:R-:W-:-:S05]  /*23e80*/  SEL R5, R5, RZ, P5 ;  /* 0x000000ff05057207 */ /* 0x004fca0002800000 */
[----:B------:R-:W-:-:S05]  /*23e90*/  IMAD.IADD R3, R3, 0x1, R5 ;  /* 0x0000000103037824 */ /* 0x000fca00078e0205 */
[----:B------:R2:W3:Y:S02]  /*23ea0*/  SHFL.IDX PT, R6, R3, 0x1f, 0x1f ;  /* 0x03e01f0003067f89 */ /* 0x0004e400000e0000 */
.L_x_811:
[----:B------:R-:W-:Y:S01]  /*23eb0*/  ULDC UR4, c[0x0][0xc38] ;  /* 0x00030e0000047ab9 */ /* 0x000fe20000000800 */
[----:B------:R-:W-:Y:S01]  /*23ec0*/  MOV R5, R3 ;  /* 0x0000000300057202 */ /* 0x000fe20000000f00 */
[----:B------:R-:W-:-:S04]  /*23ed0*/  IMAD.U32 R16, RZ, RZ, UR4 ;  /* 0x00000004ff107e24 */ /* 0x000fc8000f8e00ff */
[----:B---3--:R-:W-:-:S04]  /*23ee0*/  IMAD R6, R6, R16, RZ ;  /* 0x0000001006067224 */ /* 0x008fc800078e02ff */
[----:B------:R-:W-:-:S05]  /*23ef0*/  IMAD.IADD R4, R4, 0x1, R6 ;  /* 0x0000000104047824 */ /* 0x000fca00078e0206 */
[----:B------:R-:W-:-:S13]  /*23f00*/  ISETP.GT.AND P6, PT, R4, R0, PT ;  /* 0x000000000400720c */ /* 0x000fda0003fc4270 */
[----:B------:R-:W-:Y:S05]  /*23f10*/  @P6 BRA `(.L_x_634) ;  /* 0x00000000009c6947 */ /* 0x000fea0003800000 */
.L_x_639:
[----:B------:R-:W3:Y:S01]  /*23f20*/  LDC R2, c[0x0][0xc3c] ;  /* 0x00030f00ff027b82 */ /* 0x000ee20000000800 */
[----:B------:R-:W-:-:S05]  /*23f30*/  VIADD R19, R19, 0x1f ;  /* 0x0000001f13137836 */ /* 0x000fca0000000000 */
[----:B---3--:R-:W-:-:S13]  /*23f40*/  ISETP.GE.AND P6, PT, R19, R2, PT ;  /* 0x000000021300720c */ /* 0x008fda0003fc6270 */
[----:B--2---:R-:W-:Y:S05]  /*23f50*/  @P6 BRA `(.L_x_635) ;  /* 0x0000000400446947 */ /* 0x004fea0003800000 */
[----:B--2---:R-:W2:Y:S01]  /*23f60*/  S2R R3, SR_TID.X ;  /* 0x0000000000037919 */ /* 0x004ea20000002100 */
[----:B------:R-:W-:Y:S01]  /*23f70*/  BSSY B0, `(.L_x_636) ;  /* 0x0000009000007945 */ /* 0x000fe20003800000 */
[----:B--2---:R-:W-:-:S05]  /*23f80*/  LOP3.LUT R3, R3, 0x1f, RZ, 0xc0, !PT ;  /* 0x0000001f03037812 */ /* 0x004fca00078ec0ff */
[----:B------:R-:W-:-:S05]  /*23f90*/  IMAD.IADD R3, R19, 0x1, R3 ;  /* 0x0000000113037824 */ /* 0x000fca00078e0203 */
[----:B------:R-:W-:Y:S01]  /*23fa0*/  ISETP.GE.OR P6, PT, R3, R2, !P0 ;  /* 0x000000020300720c */ /* 0x000fe200047c6670 */
[----:B------:R-:W-:-:S12]  /*23fb0*/  IMAD.MOV.U32 R2, RZ, RZ, RZ ;  /* 0x000000ffff027224 */ /* 0x000fd800078e00ff */
[----:B------:R-:W-:Y:S05]  /*23fc0*/  @P6 BRA `(.L_x_637) ;  /* 0x00000000000c6947 */ /* 0x000fea0003800000 */
[----:B------:R-:W2:Y:S02]  /*23fd0*/  LDC.64 R6, c[0x0][0xc80] ;  /* 0x00032000ff067b82 */ /* 0x000ea40000000a00 */
[----:B--2---:R-:W-:-:S06]  /*23fe0*/  IMAD.WIDE R2, R3, 0x4, R6 ;  /* 0x0000000403027825 */ /* 0x004fcc00078e0206 */
[----:B------:R2:W5:Y:S02]  /*23ff0*/  LDG.E R2, desc[UR42][R2.64] ;  /* 0x0000002a02027981 */ /* 0x000564000c1e1900 */
.L_x_637:
[----:B------:R-:W-:Y:S05]  /*24000*/  BSYNC B0 ;  /* 0x0000000000007941 */ /* 0x000fea0003800000 */
.L_x_636:
[----:B------:R-:W-:-:S03]  /*24010*/  UMOV UR4, 0xffffffff ;  /* 0xffffffff00047882 */ /* 0x000fc60000000000 */
[----:B------:R-:W-:Y:S05]  /*24020*/  BRA.DIV UR4, `(.L_x_638) ;  /* 0x0000004e04107947 */ /* 0x000fea000b800000 */
[----:B--2--5:R-:W2:Y:S02]  /*24030*/  SHFL.UP PT, R3, R2, 0x1, RZ ;  /* 0x0420000002037989 */ /* 0x024ea400000e00ff */
[----:B--2---:R-:W-:-:S04]  /*24040*/  SEL R3, R3, RZ, P1 ;  /* 0x000000ff03037207 */ /* 0x004fc80000800000 */
[----:B------:R-:W-:-:S05]  /*24050*/  IADD3 R3, R2, R3, RZ ;  /* 0x0000000302037210 */ /* 0x000fca0007ffe0ff */
        /* <DEDUP_REMOVED lines=12> */
[----:B------:R2:W3:Y:S02]  /*24120*/  SHFL.IDX PT, R6, R5, 0x1f, 0x1f ;  /* 0x03e01f0005067f89 */ /* 0x0004e400000e0000 */
.L_x_819:
[----:B------:R-:W-:Y:S02]  /*24130*/  ULDC UR4, c[0x0][0xc38] ;  /* 0x00030e0000047ab9 */ /* 0x000fe40000000800 */
[----:B------:R-:W-:-:S04]  /*24140*/  IMAD.U32 R16, RZ, RZ, UR4 ;  /* 0x00000004ff107e24 */ /* 0x000fc8000f8e00ff */
[----:B---3--:R-:W-:-:S04]  /*24150*/  IMAD R6, R6, R16, RZ ;  /* 0x0000001006067224 */ /* 0x008fc800078e02ff */
[----:B------:R-:W-:-:S05]  /*24160*/  IMAD.IADD R4, R6, 0x1, R4 ;  /* 0x0000000106047824 */ /* 0x000fca00078e0204 */
[----:B------:R-:W-:-:S13]  /*24170*/  ISETP.GT.AND P6, PT, R4, R0, PT ;  /* 0x000000000400720c */ /* 0x000fda0003fc4270 */
[----:B------:R-:W-:Y:S05]  /*24180*/  @!P6 BRA `(.L_x_639) ;  /* 0xfffffffc0064e947 */ /* 0x000fea000383ffff */
.L_x_634:
[----:B------:R-:W-:Y:S01]  /*24190*/  IMAD.IADD R6, R4, 0x1, -R6 ;  /* 0x0000000104067824 */ /* 0x000fe200078e0a06 */
[----:B------:R-:W-:-:S03]  /*241a0*/  UMOV UR4, 0xffffffff ;  /* 0xffffffff00047882 */ /* 0x000fc60000000000 */
[----:B--2---:R-:W-:-:S05]  /*241b0*/  IMAD R3, R5, R16, R6 ;  /* 0x0000001005037224 */ /* 0x004fca00078e0206 */
[----:B------:R-:W-:Y:S01]  /*241c0*/  ISETP.GT.AND P6, PT, R3, R0, PT ;  /* 0x000000000300720c */ /* 0x000fe20003fc4270 */
[----:B------:R-:W-:-:S12]  /*241d0*/  BRA.DIV UR4, `(.L_x_640) ;  /* 0x0000004e047c7947 */ /* 0x000fd8000b800000 */
[----:B------:R-:W-:-:S04]  /*241e0*/  VOTE.ANY R4, PT, !P6 ;  /* 0x0000000000047806 */ /* 0x000fc800070e0100 */
[----:B------:R-:W2:Y:S02]  /*241f0*/  POPC R3, R4 ;  /* 0x0000000400037309 */ /* 0x000ea40000000000 */
[----:B--2---:R2:W3:Y:S02]  /*24200*/  SHFL.IDX PT, R2, R2, R3, 0x1f ;  /* 0x00001f0302027589 */ /* 0x0044e400000e0000 */
.L_x_823:
[----:B------:R-:W-:Y:S02]  /*24210*/  ISETP.NE.AND P0, PT, R4, RZ, PT ;  /* 0x000000ff0400720c */ /* 0x000fe40003f05270 */
[----:B------:R-:W-:-:S11]  /*24220*/  MOV R4, RZ ;  /* 0x000000ff00047202 */ /* 0x000fd60000000f00 */
[----:B------:R-:W-:Y:S05]  /*24230*/  @!P0 BRA `(.L_x_641) ;  /* 0x0000000000108947 */ /* 0x000fea0003800000 */
[----:B------:R-:W-:Y:S01]  /*24240*/  UMOV UR4, 0xffffffff ;  /* 0xffffffff00047882 */ /* 0x000fe20000000000 */
[----:B------:R-:W-:Y:S02]  /*24250*/  VIADD R12, R3, 0xffffffff ;  /* 0xffffffff030c7836 */ /* 0x000fe40000000000 */
[----:B------:R-:W-:Y:S05]  /*24260*/  BRA.DIV UR4, `(.L_x_642) ;  /* 0x0000004e04a07947 */ /* 0x000fea000b800000 */
[----:B------:R4:W0:Y:S02]  /*24270*/  SHFL.IDX PT, R4, R5, R12, 0x1f ;  /* 0x00001f0c05047589 */ /* 0x00082400000e0000 */
.L_x_641:
[----:B0-----:R-:W-:Y:S01]  /*24280*/  IMAD R16, R4, R16, R6 ;  /* 0x0000001004107224 */ /* 0x001fe200078e0206 */
[----:B---3--:R-:W-:Y:S02]  /*24290*/  IABS R6, R2 ;  /* 0x0000000200067213 */ /* 0x008fe40000000000 */
[----:B------:R-:W-:Y:S01]  /*242a0*/  IADD3 R19, R3, R19, RZ ;  /* 0x0000001303137210 */ /* 0x000fe20007ffe0ff */
[----:B------:R-:W-:Y:S01]  /*242b0*/  IMAD.IADD R17, R0, 0x1, -R16 ;  /* 0x0000000100117824 */ /* 0x000fe200078e0a10 */
[----:B------:R-:W0:Y:S04]  /*242c0*/  I2F.RP R4, R6 ;  /* 0x0000000600047306 */ /* 0x000e280000209400 */
[----:B------:R-:W-:-:S04]  /*242d0*/  IABS R0, R17 ;  /* 0x0000001100007213 */ /* 0x000fc80000000000 */
[----:B0-----:R-:W0:Y:S02]  /*242e0*/  MUFU.RCP R4, R4 ;  /* 0x0000000400047308 */ /* 0x001e240000001000 */
[----:B0-----:R-:W-:-:S06]  /*242f0*/  VIADD R4, R4, 0xffffffe ;  /* 0x0ffffffe04047836 */ /* 0x001fcc0000000000 */
[----:B----4-:R-:W0:Y:S02]  /*24300*/  F2I.FTZ.U32.TRUNC.NTZ R5, R4 ;  /* 0x0000000400057305 */ /* 0x010e24000021f000 */
[----:B0-----:R-:W-:-:S04]  /*24310*/  IMAD.MOV R4, RZ, RZ, -R5 ;  /* 0x000000ffff047224 */ /* 0x001fc800078e0a05 */
[----:B------:R-:W-:Y:S01]  /*24320*/  IMAD R7, R4, R6, RZ ;  /* 0x0000000604077224 */ /* 0x000fe200078e02ff */
[----:B------:R-:W-:-:S05]  /*24330*/  MOV R4, RZ ;  /* 0x000000ff00047202 */ /* 0x000fca0000000f00 */
[----:B------:R-:W-:Y:S01]  /*24340*/  IMAD.HI.U32 R4, R5, R7, R4 ;  /* 0x0000000705047227 */ /* 0x000fe200078e0004 */
[----:B------:R-:W-:-:S05]  /*24350*/  IABS R5, R2 ;  /* 0x0000000200057213 */ /* 0x000fca0000000000 */
[----:B------:R-:W-:Y:S02]  /*24360*/  IMAD.MOV R5, RZ, RZ, -R5 ;  /* 0x000000ffff057224 */ /* 0x000fe400078e0a05 */
        /* <DEDUP_REMOVED lines=16> */
.L_x_635:
[----:B------:R-:W-:Y:S01]  /*24470*/  UMOV UR4, URZ ;  /* 0x0000003f00047c82 */ /* 0x000fe20008000000 */
[----:B------:R-:W-:Y:S01]  /*24480*/  UMOV UR5, URZ ;  /* 0x0000003f00057c82 */ /* 0x000fe20008000000 */
[----:B------:R-:W-:Y:S01]  /*24490*/  ULDC UR6, c[0x0][0xc3c] ;  /* 0x00030f0000067ab9 */ /* 0x000fe20000000800 */
[----:B------:R-:W-:Y:S01]  /*244a0*/  IMAD.MOV.U32 R16, RZ, RZ, R0 ;  /* 0x000000ffff107224 */ /* 0x000fe200078e0000 */
[----:B------:R-:W-:Y:S01]  /*244b0*/  MOV R18, UR5 ;  /* 0x0000000500127c02 */ /* 0x000fe20008000f00 */
[----:B------:R-:W-:Y:S02]  /*244c0*/  IMAD.U32 R17, RZ, RZ, UR4 ;  /* 0x00000004ff117e24 */ /* 0x000fe4000f8e00ff */
[----:B------:R-:W-:-:S07]  /*244d0*/  IMAD.U32 R19, RZ, RZ, UR6 ;  /* 0x00000006ff137e24 */ /* 0x000fce000f8e00ff */
.L_x_643:
[----:B--2---:R2:W3:Y:S01]  /*244e0*/  LDL R3, [R1+0x4] ;  /* 0x0000040001037983 */ /* 0x0044e20000100800 */
[----:B------:R-:W4:Y:S01]  /*244f0*/  S2R R0, SR_TID.X ;  /* 0x0000000000007919 */ /* 0x000f220000002100 */
[----:B------:R-:W-:Y:S05]  /*24500*/  WARPSYNC.ALL ;  /* 0x0000000000007948 */ /* 0x000fea0003800000 */
[----:B----4-:R-:W-:Y:S01]  /*24510*/  LOP3.LUT R0, R0, 0x1f, RZ, 0xc0, !PT ;  /* 0x0000001f00007812 */ /* 0x010fe200078ec0ff */
[----:B------:R-:W-:Y:S03]  /*24520*/  BAR.SYNC.DEFER_BLOCKING 0x4, 0x180 ;  /* 0x0106000000007b1d */ /* 0x000fe60000010000 */
[----:B------:R-:W-:-:S13]  /*24530*/  ISETP.NE.AND P0, PT, R0, RZ, PT ;  /* 0x000000ff0000720c */ /* 0x000fda0003f05270 */
[----:B------:R-:W3:Y:S01]  /*24540*/  @!P0 S2R R0, SR_CgaCtaId ;  /* 0x0000000000008919 */ /* 0x000ee20000008800 */
[----:B------:R-:W-:-:S04]  /*24550*/  @!P0 MOV R2, 0x400 ;  /* 0x0000040000028802 */ /* 0x000fc80000000f00 */
[----:B---3--:R-:W-:-:S05]  /*24560*/  @!P0 LEA R3, R0, R2, 0x18 ;  /* 0x0000000200038211 */ /* 0x008fca00078ec0ff */
[----:B------:R2:W-:Y:S04]  /*24570*/  @!P0 STS.128 [R3+0x388d0], R16 ;  /* 0x0388d01003008388 */ /* 0x0005e80000000c00 */
[----:B------:R2:W-:Y:S01]  /*24580*/  @!P0 STL [R1+0x4], R3 ;  /* 0x0000040301008387 */ /* 0x0005e20000100800 */
[----:B------:R-:W-:Y:S06]  /*24590*/  BAR.ARV 0x5, 0x180 ;  /* 0x0146000000007b1d */ /* 0x000fec0000002000 */
.L_x_632:
[----:B------:R-:W-:Y:S02]  /*245a0*/  ULDC UR4, c[0x0][0xc3c] ;  /* 0x00030f0000047ab9 */ /* 0x000fe40000000800 */
[----:B----4-:R-:W-:-:S13]  /*245b0*/  ISETP.GE.AND P0, PT, R19, UR4, PT ;  /* 0x0000000413007c0c */ /* 0x010fda000bf06270 */
[----:B------:R-:W-:Y:S05]  /*245c0*/  @!P0 BRA `(.L_x_644) ;  /* 0xffffffa000488947 */ /* 0x000fea000383ffff */
[----:B------:R-:W-:Y:S05]  /*245d0*/  BSYNC B7 ;  /* 0x0000000000077941 */ /* 0x000fea0003800000 */
.L_x_534:
[----:B---3--:R-:W3:Y:S01]  /*245e0*/  LDL.LU R0, [R1+0x64] ;  /* 0x0000640001007983 */ /* 0x008ee20000300800 */
[----:B------:R-:W-:Y:S01]  /*245f0*/  BSSY B0, `(.L_x_645) ;  /* 0x000000b000007945 */ /* 0x000fe20003800000 */
[----:B------:R-:W4:Y:S01]  /*24600*/  S2R R5, SR_CgaCtaId ;  /* 0x0000000000057919 */ /* 0x000f220000008800 */
[----:B---3--:R-:W-:-:S05]  /*24610*/  VIADD R0, R0, 0x1 ;  /* 0x0000000100007836 */ /* 0x008fca0000000000 */
[----:B------:R-:W-:-:S04]  /*24620*/  LEA.HI R2, R0, R0, RZ, 0x1 ;  /* 0x0000000000027211 */ /* 0x000fc800078f08ff */
[----:B--2---:R-:W-:-:S05]  /*24630*/  LOP3.LUT R3, R2, 0xfffffffe, RZ, 0xc0, !PT ;  /* 0xfffffffe02037812 */ /* 0x004fca00078ec0ff */
[----:B------:R-:W-:Y:S01]  /*24640*/  IMAD.IADD R3, R0, 0x1, -R3 ;  /* 0x0000000100037824 */ /* 0x000fe200078e0a03 */
[----:B------:R-:W-:-:S04]  /*24650*/  MOV R0, 0x400 ;  /* 0x0000040000007802 */ /* 0x000fc80000000f00 */
[----:B----4-:R-:W-:Y:S02]  /*24660*/  LEA R0, R5, R0, 0x18 ;  /* 0x0000000005007211 */ /* 0x010fe400078ec0ff */
[----:B------:R-:W-:-:S04]  /*24670*/  SHF.L.U32 R3, R3, 0x1f, RZ ;  /* 0x0000001f03037819 */ /* 0x000fc800000006ff */
[----:B------:R-:W2:Y:S02]  /*24680*/  SYNCS.PHASECHK.TRANS64.TRYWAIT P0, [R0+URZ+0x38820], R3 ;  /* 0x03882003000075a7 */ /* 0x000ea4000800017f */
[----:B--2---:R-:W-:Y:S05]  /*24690*/  @!P0 BRA `(.L_x_646) ;  /* 0x0000004800bc8947 */ /* 0x004fea0003800000 */
.L_x_826:
[----:B------:R-:W-:Y:S05]  /*246a0*/  BSYNC B0 ;  /* 0x0000000000007941 */ /* 0x000fea0003800000 */
.L_x_645:
[----:B------:R-:W-:-:S03]  /*246b0*/  UMOV UR4, 0xffffffff ;  /* 0xffffffff00047882 */ /* 0x000fc60000000000 */
[----:B------:R-:W-:Y:S05]  /*246c0*/  BRA.DIV UR4, `(.L_x_647) ;  /* 0x0000004a04c47947 */ /* 0x000fea000b800000 */
[----:B------:R-:W3:Y:S02]  /*246d0*/  S2R R2, SR_TID.X ;  /* 0x0000000000027919 */ /* 0x000ee40000002100 */
[----:B---3--:R-:W-:-:S04]  /*246e0*/  SHF.R.U32.HI R2, RZ, 0x5, R2 ;  /* 0x00000005ff027819 */ /* 0x008fc80000011602 */
[----:B------:R-:W-:-:S05]  /*246f0*/  LOP3.LUT R2, R2, 0x3, RZ, 0xc0, !PT ;  /* 0x0000000302027812 */ /* 0x000fca00078ec0ff */
[----:B------:R3:W4:Y:S02]  /*24700*/  SHFL.IDX PT, R14, R2, RZ, 0x1f ;  /* 0x00001fff020e7589 */ /* 0x00072400000e0000 */
.L_x_829:
[----:B----4-:R-:W-:-:S13]  /*24710*/  ISETP.NE.AND P0, PT, R14, RZ, PT ;  /* 0x000000ff0e00720c */ /* 0x010fda0003f05270 */
[----:B------:R-:W-:Y:S05]  /*24720*/  @P0 BRA `(.L_x_343) ;  /* 0x0000000000b00947 */ /* 0x000fea0003800000 */
[----:B------:R-:W-:-:S03]  /*24730*/  UMOV UR4, 0xffffffff ;  /* 0xffffffff00047882 */ /* 0x000fc60000000000 */
[----:B------:R-:W-:Y:S05]  /*24740*/  BRA.DIV UR4, `(.L_x_648) ;  /* 0x0000004a04d87947 */ /* 0x000fea000b800000 */
[----:B------:R-:W-:-:S13]  /*24750*/  ELECT P6, URZ, PT ;  /* 0x00000000003f782f */ /* 0x000fda00038c0000 */
.L_x_832:
[----:B------:R-:W-:Y:S05]  /*24760*/  @!P6 BRA `(.L_x_343) ;  /* 0x0000000000a0e947 */ /* 0x000fea0003800000 */
[----:B------:R-:W-:-:S06]  /*24770*/  ULOP3.LUT UR4, UR40, 0x2, URZ, 0xfc, !UPT ;  /* 0x0000000228047892 */ /* 0x000fcc000f8efc3f */
[----:B---3--:R-:W-:-:S04]  /*24780*/  MOV R2, UR4 ;  /* 0x0000000400027c02 */ /* 0x008fc80008000f00 */
[----:B------:R-:W-:-:S13]  /*24790*/  ISETP.NE.AND P0, PT, R2, 0x3, PT ;  /* 0x000000030200780c */ /* 0x000fda0003f05270 */
[----:B------:R-:W-:Y:S05]  /*247a0*/  @!P0 BRA `(.L_x_649) ;  /* 0x0000000000048947 */ /* 0x000fea0003800000 */
[----:B------:R-:W-:Y:S01]  /*247b0*/  BPT.TRAP 0x1 ;  /* 0x000000040000795c */ /* 0x000fe20000300000 */
.L_x_649:
[----:B--2---:R-:W2:Y:S04]  /*247c0*/  LDL R3, [R1+0x8] ;  /* 0x0000080001037983 */ /* 0x004ea80000100800 */
[----:B------:R-:W3:Y:S01]  /*247d0*/  LDL.LU R7, [R1+0x10] ;  /* 0x0000100001077983 */ /* 0x000ee20000300800 */
[----:B------:R-:W-:-:S04]  /*247e0*/  VIADD R2, R0, 0x38840 ;  /* 0x0003884000027836 */ /* 0x000fc80000000000 */
[C---:B--2---:R-:W-:Y:S02]  /*247f0*/  IMAD R6, R3.reuse, 0x8, R2 ;  /* 0x0000000803067824 */ /* 0x044fe400078e0202 */
[----:B------:R-:W-:Y:S01]  /*24800*/  VIADD R3, R3, 0x1 ;  /* 0x0000000103037836 */ /* 0x000fe20000000000 */
[----:B---3--:R-:W-:-:S04]  /*24810*/  SHF.L.U32 R5, R7, 0x1f, RZ ;  /* 0x0000001f07057819 */ /* 0x008fc800000006ff */
[C---:B------:R-:W-:Y:S01]  /*24820*/  ISETP.NE.AND P2, PT, R3.reuse, 0x2, PT ;  /* 0x000000020300780c */ /* 0x040fe20003f45270 */
[----:B------:R-:W2:Y:S03]  /*24830*/  SYNCS.PHASECHK.TRANS64.TRYWAIT P1, [R6+URZ], R5 ;  /* 0x00000005060075a7 */ /* 0x000ea6000802017f */
[----:B------:R-:W-:Y:S02]  /*24840*/  SEL R4, RZ, 0x1, P2 ;  /* 0x00000001ff047807 */ /* 0x000fe40001000000 */
[----:B------:R-:W-:Y:S02]  /*24850*/  SEL R3, R3, RZ, P2 ;  /* 0x000000ff03037207 */ /* 0x000fe40001000000 */
[----:B------:R-:W-:Y:S02]  /*24860*/  LOP3.LUT R4, R7, R4, RZ, 0x3c, !PT ;  /* 0x0000000407047212 */ /* 0x000fe400078e3cff */
[----:B------:R-:W-:-:S02]  /*24870*/  LEA R7, R3, R2, 0x3 ;  /* 0x0000000203077211 */ /* 0x000fc400078e18ff */
[----:B------:R-:W-:Y:S01]  /*24880*/  SHF.L.U32 R2, R4, 0x1f, RZ ;  /* 0x0000001f04027819 */ /* 0x000fe200000006ff */
[----:B--2---:R-:W-:Y:S06]  /*24890*/  @!P1 BRA `(.L_x_650) ;  /* 0x0000004800a49947 */ /* 0x004fec0003800000 */
.L_x_833:
[----:B------:R-:W3:Y:S02]  /*248a0*/  SYNCS.PHASECHK.TRANS64.TRYWAIT P1, [R7+URZ], R2 ;  /* 0x00000002070075a7 */ /* 0x000ee4000802017f */
[----:B---3--:R-:W-:Y:S05]  /*248b0*/  @!P1 BRA `(.L_x_651) ;  /* 0x0000004800b09947 */ /* 0x008fea0003800000 */
.L_x_834:
[----:B------:R-:W-:Y:S05]  /*248c0*/  @!P0 BRA `(.L_x_652) ;  /* 0x0000000000048947 */ /* 0x000fea0003800000 */
[----:B------:R-:W-:Y:S01]  /*248d0*/  BPT.TRAP 0x1 ;  /* 0x000000040000795c */ /* 0x000fe20000300000 */
.L_x_652:
[----:B------:R-:W4:Y:S02]  /*248e0*/  LDL.LU R4, [R1+0x8] ;  /* 0x0000080001047983 */ /* 0x000f240000300800 */
[----:B----4-:R-:W-:-:S04]  /*248f0*/  IMAD R4, R4, 0x8, R0 ;  /* 0x0000000804047824 */ /* 0x010fc800078e0200 */
[----:B------:R-:W4:Y:S02]  /*24900*/  SYNCS.PHASECHK.TRANS64.TRYWAIT P1, [R4+URZ+0x38860], R5 ;  /* 0x03886005040075a7 */ /* 0x000f24000802017f */
[----:B----4-:R-:W-:Y:S05]  /*24910*/  @!P1 BRA `(.L_x_653) ;  /* 0x0000004800ac9947 */ /* 0x010fea0003800000 */
.L_x_835:
[----:B------:R-:W-:Y:S05]  /*24920*/  @!P0 BRA `(.L_x_654) ;  /* 0x0000000000048947 */ /* 0x000fea0003800000 */
[----:B------:R-:W-:Y:S01]  /*24930*/  BPT.TRAP 0x1 ;  /* 0x000000040000795c */ /* 0x000fe20000300000 */
.L_x_654:
[----:B------:R-:W-:-:S04]  /*24940*/  IMAD R3, R3, 0x8, R0 ;  /* 0x0000000803037824 */ /* 0x000fc800078e0200 */
[----:B------:R-:W5:Y:S02]  /*24950*/  SYNCS.PHASECHK.TRANS64.TRYWAIT P1, [R3+URZ+0x38860], R2 ;  /* 0x03886002030075a7 */ /* 0x000f64000802017f */
[----:B-----5:R-:W-:Y:S05]  /*24960*/  @!P1 BRA `(.L_x_655) ;  /* 0x0000004800ac9947 */ /* 0x020fea0003800000 */
.L_x_836:
[----:B------:R-:W-:Y:S05]  /*24970*/  @!P0 BRA `(.L_x_656) ;  /* 0x0000000000048947 */ /* 0x000fea0003800000 */
[----:B------:R-:W-:Y:S01]  /*24980*/  BPT.TRAP 0x1 ;  /* 0x000000040000795c */ /* 0x000fe20000300000 */
.L_x_656:
[----:B------:R-:W5:Y:S02]  /*24990*/  SYNCS.PHASECHK.TRANS64.TRYWAIT P0, [R4+URZ+0x38880], R5 ;  /* 0x03888005040075a7 */ /* 0x000f64000800017f */
[----:B-----5:R-:W-:Y:S05]  /*249a0*/  @!P0 BRA `(.L_x_657) ;  /* 0x0000004800b08947 */ /* 0x020fea0003800000 */
.L_x_658:
[----:B------:R0:W0:Y:S02]  /*249b0*/  SYNCS.PHASECHK.TRANS64.TRYWAIT P0, [R3+URZ+0x38880], R2 ;  /* 0x03888002030075a7 */ /* 0x000024000800017f */
[----:B0-----:R-:W-:Y:S05]  /*249c0*/  @!P0 NANOSLEEP.SYNCS 0x989680 ;  /* 0x009896800000895d */ /* 0x001fea0003900000 */
[----:B------:R-:W0:Y:S02]  /*249d0*/  @!P0 SYNCS.PHASECHK.TRANS64 P0, [R3+URZ+0x38880], R2 ;  /* 0x03888002030085a7 */ /* 0x000e24000800007f */
[----:B0-----:R-:W-:Y:S05]  /*249e0*/  @!P0 BRA `(.L_x_658) ;  /* 0xfffffffc00f08947 */ /* 0x001fea000383ffff */
.L_x_343:
[----:B------:R-:W-:Y:S05]  /*249f0*/  BSYNC B8 ;  /* 0x0000000000087941 */ /* 0x000fea0003800000 */
.L_x_340:
[----:B------:R-:W-:Y:S05]  /*24a00*/  EXIT ;  /* 0x000000000000794d */ /* 0x000fea0003800000 */
.L_x_365:
[----:B-1----:R1:W2:Y:S02]  /*24a10*/  SYNCS.PHASECHK.TRANS64.TRYWAIT P6, [R110+URZ+0x38890], R124 ;  /* 0x0388907c6e0075a7 */ /* 0x0022a400080c017f */
[----:B--2---:R-:W-:Y:S05]  /*24a20*/  @!P6 NANOSLEEP.SYNCS 0x989680 ;  /* 0x009896800000e95d */ /* 0x004fea0003900000 */
[----:B------:R-:W2:Y:S02]  /*24a30*/  @!P6 SYNCS.PHASECHK.TRANS64 P6, [R110+URZ+0x38890], R124 ;  /* 0x0388907c6e00e5a7 */ /* 0x000ea400080c007f */
[----:B--2---:R-:W-:Y:S05]  /*24a40*/  @!P6 BRA `(.L_x_365) ;  /* 0xfffffffc00f0e947 */ /* 0x004fea000383ffff */
[----:B------:R-:W-:Y:S05]  /*24a50*/  BRA `(.L_x_659) ;  /* 0xfffffde400487947 */ /* 0x000fea000383ffff */
.L_x_399:
[----:B0-----:R0:W1:Y:S02]  /*24a60*/  SYNCS.PHASECHK.TRANS64.TRYWAIT P3, [R110+URZ+0x38890], R124 ;  /* 0x0388907c6e0075a7 */ /* 0x001064000806017f */
[----:B-1----:R-:W-:Y:S05]  /*24a70*/  @!P3 NANOSLEEP.SYNCS 0x989680 ;  /* 0x009896800000b95d */ /* 0x002fea0003900000 */
[----:B------:R-:W1:Y:S02]  /*24a80*/  @!P3 SYNCS.PHASECHK.TRANS64 P3, [R110+URZ+0x38890], R124 ;  /* 0x0388907c6e00b5a7 */ /* 0x000e64000806007f */
[----:B-1----:R-:W-:Y:S05]  /*24a90*/  @!P3 BRA `(.L_x_399) ;  /* 0xfffffffc00f0b947 */ /* 0x002fea000383ffff */
[----:B------:R-:W-:Y:S05]  /*24aa0*/  BRA `(.L_x_660) ;  /* 0xfffffe2400947947 */ /* 0x000fea000383ffff */
.L_x_416:
[----:B0-----:R0:W1:Y:S02]  /*24ab0*/  SYNCS.PHASECHK.TRANS64.TRYWAIT P2, [R110+URZ+0x38890], R124 ;  /* 0x0388907c6e0075a7 */ /* 0x001064000804017f */
[----:B-1----:R-:W-:Y:S05]  /*24ac0*/  @!P2 NANOSLEEP.SYNCS 0x989680 ;  /* 0x009896800000a95d */ /* 0x002fea0003900000 */
[----:B------:R-:W1:Y:S02]  /*24ad0*/  @!P2 SYNCS.PHASECHK.TRANS64 P2, [R110+URZ+0x38890], R124 ;  /* 0x0388907c6e00a5a7 */ /* 0x000e64000804007f */
[----:B-1----:R-:W-:Y:S05]  /*24ae0*/  @!P2 BRA `(.L_x_416) ;  /* 0xfffffffc00f0a947 */ /* 0x002fea000383ffff */
[----:B------:R-:W-:Y:S05]  /*24af0*/  BRA `(.L_x_661) ;  /* 0xfffffe6800087947 */ /* 0x000fea000383ffff */
.L_x_426:
[----:B-1----:R1:W2:Y:S02]  /*24b00*/  SYNCS.PHASECHK.TRANS64.TRYWAIT P3, [R110+URZ+0x388b0], R124 ;  /* 0x0388b07c6e0075a7 */ /* 0x0022a4000806017f */
[----:B--2---:R-:W-:Y:S05]  /*24b10*/  @!P3 NANOSLEEP.SYNCS 0x989680 ;  /* 0x009896800000b95d */ /* 0x004fea0003900000 */
[----:B------:R-:W2:Y:S02]  /*24b20*/  @!P3 SYNCS.PHASECHK.TRANS64 P3, [R110+URZ+0x388b0], R124 ;  /* 0x0388b07c6e00b5a7 */ /* 0x000ea4000806007f */
[----:B--2---:R-:W-:Y:S05]  /*24b30*/  @!P3 BRA `(.L_x_426) ;  /* 0xfffffffc00f0b947 */ /* 0x004fea000383ffff */
[----:B------:R-:W-:Y:S05]  /*24b40*/  BRA `(.L_x_662) ;  /* 0xfffffe6c00747947 */ /* 0x000fea000383ffff */
.L_x_438:
[----:B------:R-:W-:Y:S01]  /*24b50*/  BSSY B0, `(.L_x_663) ;  /* 0x0000007000007945 */ /* 0x000fe20003800000 */
[----:B------:R-:W-:Y:S01]  /*24b60*/  IMAD.MOV.U32 R12, RZ, RZ, RZ ;  /* 0x000000ffff0c7224 */ /* 0x000fe200078e00ff */
[----:B------:R-:W-:Y:S01]  /*24b70*/  MOV R11, 0x1f ;  /* 0x0000001f000b7802 */ /* 0x000fe20000000f00 */
[----:B------:R-:W-:-:S07]  /*24b80*/  IMAD.MOV.U32 R15, RZ, RZ, -0x1 ;  /* 0xffffffffff0f7424 */ /* 0x000fce00078e00ff */
[----:B-----5:R-:W-:Y:S05]  /*24b90*/  WARPSYNC.COLLECTIVE R15, `(.L_x_664) ;  /* 0x000000000f087348 */ /* 0x020fea0003c00000 */
[----:B------:R0:W1:Y:S02]  /*24ba0*/  SHFL.IDX P6, R14, R13, R12, R11 ;  /* 0x0000000c0d0e7389 */ /* 0x00006400000c000b */
[----:B01---5:R-:W-:Y:S01]  /*24bb0*/  ENDCOLLECTIVE ;  /* 0x000000000000791b */ /* 0x023fe20003800000 */
.L_x_664:
[----:B------:R-:W-:Y:S05]  /*24bc0*/  BSYNC B0 ;  /* 0x0000000000007941 */ /* 0x000fea0003800000 */
.L_x_663:
[----:B------:R-:W-:Y:S01]  /*24bd0*/  IMAD.MOV.U32 R236, RZ, RZ, R14 ;  /* 0x000000ffffec7224 */ /* 0x000fe200078e000e */
[----:B------:R-:W-:Y:S06]  /*24be0*/  BRA `(.L_x_665) ;  /* 0xfffffe7800ec7947 */ /* 0x000fec000383ffff */
.L_x_448:
[----:B------:R-:W-:Y:S01]  /*24bf0*/  BSSY B1, `(.L_x_666) ;  /* 0x0000008000017945 */ /* 0x000fe20003800000 */
[----:B0-----:R-:W-:Y:S01]  /*24c00*/  IMAD.MOV.U32 R13, RZ, RZ, R26 ;  /* 0x000000ffff0d7224 */ /* 0x001fe200078e001a */
[----:B------:R-:W-:Y:S01]  /*24c10*/  MOV R12, RZ ;  /* 0x000000ff000c7202 */ /* 0x000fe20000000f00 */
[----:B------:R-:W-:Y:S02]  /*24c20*/  IMAD.MOV.U32 R11, RZ, RZ, 0x181f ;  /* 0x0000181fff0b7424 */ /* 0x000fe400078e00ff */
[----:B------:R-:W-:-:S07]  /*24c30*/  IMAD.MOV.U32 R15, RZ, RZ, -0x1 ;  /* 0xffffffffff0f7424 */ /* 0x000fce00078e00ff */
[----:B------:R-:W-:Y:S05]  /*24c40*/  WARPSYNC.COLLECTIVE R15, `(.L_x_667) ;  /* 0x000000000f087348 */ /* 0x000fea0003c00000 */
[----:B------:R0:W1:Y:S02]  /*24c50*/  SHFL.IDX P6, R14, R13, R12, R11 ;  /* 0x0000000c0d0e7389 */ /* 0x00006400000c000b */
[----:B01----:R-:W-:Y:S01]  /*24c60*/  ENDCOLLECTIVE ;  /* 0x000000000000791b */ /* 0x003fe20003800000 */
.L_x_667:
[----:B------:R-:W-:Y:S05]  /*24c70*/  BSYNC B1 ;  /* 0x0000000000017941 */ /* 0x000fea0003800000 */
.L_x_666:
[----:B------:R-:W-:Y:S01]  /*24c80*/  MOV R13, R24 ;  /* 0x00000018000d7202 */ /* 0x000fe20000000f00 */
[----:B------:R-:W-:Y:S02]  /*24c90*/  IMAD.MOV.U32 R12, RZ, RZ, RZ ;  /* 0x000000ffff0c7224 */ /* 0x000fe400078e00ff */
[----:B------:R-:W-:Y:S02]  /*24ca0*/  IMAD.MOV.U32 R11, RZ, RZ, 0x181f ;  /* 0x0000181fff0b7424 */ /* 0x000fe400078e00ff */
[----:B------:R-:W-:Y:S02]  /*24cb0*/  IMAD.MOV.U32 R15, RZ, RZ, -0x1 ;  /* 0xffffffffff0f7424 */ /* 0x000fe400078e00ff */
[----:B------:R-:W-:-:S07]  /*24cc0*/  IMAD.MOV.U32 R0, RZ, RZ, R14 ;  /* 0x000000ffff007224 */ /* 0x000fce00078e000e */
[----:B------:R-:W-:Y:S05]  /*24cd0*/  WARPSYNC.COLLECTIVE R15, `(.L_x_668) ;  /* 0x000000000f087348 */ /* 0x000fea0003c00000 */
[----:B------:R0:W1:Y:S02]  /*24ce0*/  SHFL.IDX P6, R14, R13, R12, R11 ;  /* 0x0000000c0d0e7389 */ /* 0x00006400000c000b */
[----:B01----:R-:W-:Y:S01]  /*24cf0*/  ENDCOLLECTIVE ;  /* 0x000000000000791b */ /* 0x003fe20003800000 */
.L_x_668:
[----:B------:R-:W-:Y:S01]  /*24d00*/  IMAD.MOV.U32 R13, RZ, RZ, R27 ;  /* 0x000000ffff0d7224 */ /* 0x000fe200078e001b */
[----:B------:R-:W-:-:S07]  /*24d10*/  MOV R3, R14 ;  /* 0x0000000e00037202 */ /* 0x000fce0000000f00 */
[----:B------:R-:W-:Y:S05]  /*24d20*/  WARPSYNC.COLLECTIVE R15, `(.L_x_669) ;  /* 0x000000000f087348 */ /* 0x000fea0003c00000 */
[----:B------:R0:W1:Y:S02]  /*24d30*/  SHFL.IDX P6, R14, R13, R12, R11 ;  /* 0x0000000c0d0e7389 */ /* 0x00006400000c000b */
[----:B01----:R-:W-:Y:S01]  /*24d40*/  ENDCOLLECTIVE ;  /* 0x000000000000791b */ /* 0x003fe20003800000 */
.L_x_669:
[----:B------:R-:W-:Y:S02]  /*24d50*/  IMAD.MOV.U32 R13, RZ, RZ, R28 ;  /* 0x000000ffff0d7224 */ /* 0x000fe400078e001c */
[----:B------:R-:W-:-:S07]  /*24d60*/  IMAD.MOV.U32 R4, RZ, RZ, R14 ;  /* 0x000000ffff047224 */ /* 0x000fce00078e000e */
[----:B------:R-:W-:Y:S05]  /*24d70*/  WARPSYNC.COLLECTIVE R15, `(.L_x_670) ;  /* 0x000000000f087348 */ /* 0x000fea0003c00000 */
[----:B------:R0:W1:Y:S02]  /*24d80*/  SHFL.IDX P6, R14, R13, R12, R11 ;  /* 0x0000000c0d0e7389 */ /* 0x00006400000c000b */
[----:B01----:R-:W-:Y:S01]  /*24d90*/  ENDCOLLECTIVE ;  /* 0x000000000000791b */ /* 0x003fe20003800000 */
.L_x_670:
[----:B------:R-:W-:Y:S05]  /*24da0*/  BRA `(.L_x_671) ;  /* 0xfffffe7c00dc7947 */ /* 0x000fea000383ffff */
.L_x_452:
[----:B0-----:R0:W1:Y:S02]  /*24db0*/  SYNCS.PHASECHK.TRANS64.TRYWAIT P0, [R22+URZ+0x38800], R35 ;  /* 0x03880023160075a7 */ /* 0x001064000800017f */
[----:B-1----:R-:W-:Y:S05]  /*24dc0*/  @!P0 NANOSLEEP.SYNCS 0x989680 ;  /* 0x009896800000895d */ /* 0x002fea0003900000 */
[----:B------:R-:W1:Y:S02]  /*24dd0*/  @!P0 SYNCS.PHASECHK.TRANS64 P0, [R22+URZ+0x38800], R35 ;  /* 0x03880023160085a7 */ /* 0x000e64000800007f */
[----:B-1----:R-:W-:Y:S05]  /*24de0*/  @!P0 BRA `(.L_x_452) ;  /* 0xfffffffc00f08947 */ /* 0x002fea000383ffff */
[----:B------:R-:W-:Y:S05]  /*24df0*/  BRA `(.L_x_672) ;  /* 0xfffffe8400407947 */ /* 0x000fea000383ffff */
.L_x_468:
[----:B------:R-:W-:Y:S01]  /*24e00*/  BSSY B1, `(.L_x_673) ;  /* 0x0000008000017945 */ /* 0x000fe20003800000 */
[----:B0-----:R-:W-:Y:S01]  /*24e10*/  MOV R13, R26 ;  /* 0x0000001a000d7202 */ /* 0x001fe20000000f00 */
[----:B------:R-:W-:Y:S02]  /*24e20*/  IMAD.MOV.U32 R12, RZ, RZ, RZ ;  /* 0x000000ffff0c7224 */ /* 0x000fe400078e00ff */
[----:B------:R-:W-:Y:S02]  /*24e30*/  IMAD.MOV.U32 R11, RZ, RZ, 0x181f ;  /* 0x0000181fff0b7424 */ /* 0x000fe400078e00ff */
[----:B------:R-:W-:-:S07]  /*24e40*/  IMAD.MOV.U32 R15, RZ, RZ, -0x1 ;  /* 0xffffffffff0f7424 */ /* 0x000fce00078e00ff */
[----:B------:R-:W-:Y:S05]  /*24e50*/  WARPSYNC.COLLECTIVE R15, `(.L_x_674) ;  /* 0x000000000f087348 */ /* 0x000fea0003c00000 */
[----:B------:R0:W1:Y:S02]  /*24e60*/  SHFL.IDX P6, R14, R13, R12, R11 ;  /* 0x0000000c0d0e7389 */ /* 0x00006400000c000b */
[----:B01----:R-:W-:Y:S01]  /*24e70*/  ENDCOLLECTIVE ;  /* 0x000000000000791b */ /* 0x003fe20003800000 */
.L_x_674:
[----:B------:R-:W-:Y:S05]  /*24e80*/  BSYNC B1 ;  /* 0x0000000000017941 */ /* 0x000fea0003800000 */
.L_x_673:
[----:B------:R-:W-:Y:S01]  /*24e90*/  IMAD.MOV.U32 R13, RZ, RZ, R24 ;  /* 0x000000ffff0d7224 */ /* 0x000fe200078e0018 */
[----:B------:R-:W-:Y:S01]  /*24ea0*/  MOV R15, 0xffffffff ;  /* 0xffffffff000f7802 */ /* 0x000fe20000000f00 */
[----:B------:R-:W-:Y:S01]  /*24eb0*/  IMAD.MOV.U32 R12, RZ, RZ, RZ ;  /* 0x000000ffff0c7224 */ /* 0x000fe200078e00ff */
[----:B------:R-:W-:Y:S01]  /*24ec0*/  MOV R3, R14 ;  /* 0x0000000e00037202 */ /* 0x000fe20000000f00 */
[----:B------:R-:W-:-:S07]  /*24ed0*/  IMAD.MOV.U32 R11, RZ, RZ, 0x181f ;  /* 0x0000181fff0b7424 */ /* 0x000fce00078e00ff */
[----:B------:R-:W-:Y:S05]  /*24ee0*/  WARPSYNC.COLLECTIVE R15, `(.L_x_675) ;  /* 0x000000000f087348 */ /* 0x000fea0003c00000 */
[----:B------:R0:W1:Y:S02]  /*24ef0*/  SHFL.IDX P6, R14, R13, R12, R11 ;  /* 0x0000000c0d0e7389 */ /* 0x00006400000c000b */
[----:B01----:R-:W-:Y:S01]  /*24f00*/  ENDCOLLECTIVE ;  /* 0x000000000000791b */ /* 0x003fe20003800000 */
.L_x_675:
[----:B------:R-:W-:Y:S02]  /*24f10*/  IMAD.MOV.U32 R13, RZ, RZ, R27 ;  /* 0x000000ffff0d7224 */ /* 0x000fe400078e001b */
[----:B------:R-:W-:-:S07]  /*24f20*/  IMAD.MOV.U32 R5, RZ, RZ, R14 ;  /* 0x000000ffff057224 */ /* 0x000fce00078e000e */
[----:B------:R-:W-:Y:S05]  /*24f30*/  WARPSYNC.COLLECTIVE R15, `(.L_x_676) ;  /* 0x000000000f087348 */ /* 0x000fea0003c00000 */
[----:B------:R0:W1:Y:S02]  /*24f40*/  SHFL.IDX P6, R14, R13, R12, R11 ;  /* 0x0000000c0d0e7389 */ /* 0x00006400000c000b */
[----:B01----:R-:W-:Y:S01]  /*24f50*/  ENDCOLLECTIVE ;  /* 0x000000000000791b */ /* 0x003fe20003800000 */
.L_x_676:
[----:B------:R-:W-:Y:S01]  /*24f60*/  MOV R13, R28 ;  /* 0x0000001c000d7202 */ /* 0x000fe20000000f00 */
[----:B------:R-:W-:-:S07]  /*24f70*/  IMAD.MOV.U32 R7, RZ, RZ, R14 ;  /* 0x000000ffff077224 */ /* 0x000fce00078e000e */
[----:B------:R-:W-:Y:S05]  /*24f80*/  WARPSYNC.COLLECTIVE R15, `(.L_x_677) ;  /* 0x000000000f087348 */ /* 0x000fea0003c00000 */
[----:B------:R0:W1:Y:S02]  /*24f90*/  SHFL.IDX P6, R14, R13, R12, R11 ;  /* 0x0000000c0d0e7389 */ /* 0x00006400000c000b */
[----:B01----:R-:W-:Y:S01]  /*24fa0*/  ENDCOLLECTIVE ;  /* 0x000000000000791b */ /* 0x003fe20003800000 */
.L_x_677:
[----:B------:R-:W-:Y:S05]  /*24fb0*/  BRA `(.L_x_678) ;  /* 0xfffffeb000f87947 */ /* 0x000fea000383ffff */
.L_x_472:
[----:B0-----:R0:W1:Y:S02]  /*24fc0*/  SYNCS.PHASECHK.TRANS64.TRYWAIT P4, [R22+URZ+0x38800], R35 ;  /* 0x03880023160075a7 */ /* 0x001064000808017f */
[----:B-1----:R-:W-:Y:S05]  /*24fd0*/  @!P4 NANOSLEEP.SYNCS 0x989680 ;  /* 0x009896800000c95d */ /* 0x002fea0003900000 */
[----:B------:R-:W1:Y:S02]  /*24fe0*/  @!P4 SYNCS.PHASECHK.TRANS64 P4, [R22+URZ+0x38800], R35 ;  /* 0x038800231600c5a7 */ /* 0x000e64000808007f */
[----:B-1----:R-:W-:Y:S05]  /*24ff0*/  @!P4 BRA `(.L_x_472) ;  /* 0xfffffffc00f0c947 */ /* 0x002fea000383ffff */
[----:B------:R-:W-:Y:S05]  /*25000*/  BRA `(.L_x_679) ;  /* 0xfffffeb800747947 */ /* 0x000fea000383ffff */
.L_x_482:
[----:B--2---:R2:W3:Y:S02]  /*25010*/  SYNCS.PHASECHK.TRANS64.TRYWAIT P1, [R4+URZ+0x38830], R3 ;  /* 0x03883003040075a7 */ /* 0x0044e4000802017f */
[----:B---3--:R-:W-:Y:S05]  /*25020*/  @!P1 NANOSLEEP.SYNCS 0x989680 ;  /* 0x009896800000995d */ /* 0x008fea0003900000 */
[----:B------:R-:W3:Y:S02]  /*25030*/  @!P1 SYNCS.PHASECHK.TRANS64 P1, [R4+URZ+0x38830], R3 ;  /* 0x03883003040095a7 */ /* 0x000ee4000802007f */
[----:B---3--:R-:W-:Y:S05]  /*25040*/  @!P1 BRA `(.L_x_482) ;  /* 0xfffffffc00f09947 */ /* 0x008fea000383ffff */
[----:B------:R-:W-:Y:S05]  /*25050*/  BRA `(.L_x_481) ;  /* 0xfffffeec00747947 */ /* 0x000fea000383ffff */
.L_x_488:
[----:B-1----:R1:W2:Y:S02]  /*25060*/  SYNCS.PHASECHK.TRANS64.TRYWAIT P2, [R3+URZ+0x38830], R6 ;  /* 0x03883006030075a7 */ /* 0x0022a4000804017f */
[----:B--2---:R-:W-:Y:S05]  /*25070*/  @!P2 NANOSLEEP.SYNCS 0x989680 ;  /* 0x009896800000a95d */ /* 0x004fea0003900000 */
[----:B------:R-:W2:Y:S02]  /*25080*/  @!P2 SYNCS.PHASECHK.TRANS64 P2, [R3+URZ+0x38830], R6 ;  /* 0x038830060300a5a7 */ /* 0x000ea4000804007f */
[----:B--2---:R-:W-:Y:S05]  /*25090*/  @!P2 BRA `(.L_x_488) ;  /* 0xfffffffc00f0a947 */ /* 0x004fea000383ffff */
[----:B------:R-:W-:Y:S05]  /*250a0*/  BRA `(.L_x_487) ;  /* 0xffffff1800747947 */ /* 0x000fea000383ffff */
.L_x_492:
[----:B-1----:R1:W2:Y:S02]  /*250b0*/  SYNCS.PHASECHK.TRANS64.TRYWAIT P1, [R6+URZ+0x38850], R3 ;  /* 0x03885003060075a7 */ /* 0x0022a4000802017f */
[----:B--2---:R-:W-:Y:S05]  /*250c0*/  @!P1 NANOSLEEP.SYNCS 0x989680 ;  /* 0x009896800000995d */ /* 0x004fea0003900000 */
[----:B------:R-:W2:Y:S02]  /*250d0*/  @!P1 SYNCS.PHASECHK.TRANS64 P1, [R6+URZ+0x38850], R3 ;  /* 0x03885003060095a7 */ /* 0x000ea4000802007f */
[----:B--2---:R-:W-:Y:S05]  /*250e0*/  @!P1 BRA `(.L_x_492) ;  /* 0xfffffffc00f09947 */ /* 0x004fea000383ffff */
[----:B------:R-:W-:Y:S05]  /*250f0*/  BRA `(.L_x_489) ;  /* 0xffffff1c00807947 */ /* 0x000fea000383ffff */
.L_x_498:
[----:B-1----:R1:W2:Y:S02]  /*25100*/  SYNCS.PHASECHK.TRANS64.TRYWAIT P1, [R4+URZ+0x38850], R7 ;  /* 0x03885007040075a7 */ /* 0x0022a4000802017f */
[----:B--2---:R-:W-:Y:S05]  /*25110*/  @!P1 NANOSLEEP.SYNCS 0x989680 ;  /* 0x009896800000995d */ /* 0x004fea0003900000 */
[----:B------:R-:W2:Y:S02]  /*25120*/  @!P1 SYNCS.PHASECHK.TRANS64 P1, [R4+URZ+0x38850], R7 ;  /* 0x03885007040095a7 */ /* 0x000ea4000802007f */
[----:B--2---:R-:W-:Y:S05]  /*25130*/  @!P1 BRA `(.L_x_498) ;  /* 0xfffffffc00f09947 */ /* 0x004fea000383ffff */
[----:B------:R-:W-:Y:S05]  /*25140*/  BRA `(.L_x_497) ;  /* 0xffffff3c005c7947 */ /* 0x000fea000383ffff */
.L_x_502:
[----:B------:R-:W-:Y:S02]  /*25150*/  SEL R21, R14, R27, P0 ;  /* 0x0000001b0e157207 */ /* 0x000fe40000000000 */
[----:B------:R-:W-:Y:S02]  /*25160*/  SEL R24, R27, R14, P0 ;  /* 0x0000000e1b187207 */ /* 0x000fe40000000000 */
[----:B------:R-:W-:Y:S02]  /*25170*/  SEL R27, R28, R29, P0 ;  /* 0x0000001d1c1b7207 */ /* 0x000fe40000000000 */
[----:B------:R-:W-:Y:S02]  /*25180*/  SEL R28, R29, R28, P0 ;  /* 0x0000001c1d1c7207 */ /* 0x000fe40000000000 */
[----:B------:R-:W-:Y:S02]  /*25190*/  SEL R29, R32, R31, P0 ;  /* 0x0000001f201d7207 */ /* 0x000fe40000000000 */
        /* <DEDUP_REMOVED lines=9> */
[----:B------:R-:W-:Y:S01]  /*25230*/  SEL R40, R12, R49, P0 ;  /* 0x000000310c287207 */ /* 0x000fe20000000000 */
[----:B-----5:R-:W-:Y:S01]  /*25240*/  IMAD.MOV.U32 R12, RZ, RZ, R2 ;  /* 0x000000ffff0c7224 */ /* 0x020fe200078e0002 */
[----:B------:R-:W-:Y:S01]  /*25250*/  SEL R82, R11, R82, P0 ;  /* 0x000000520b527207 */ /* 0x000fe20000000000 */
[----:B------:R-:W-:Y:S01]  /*25260*/  IMAD.MOV.U32 R11, RZ, RZ, 0x1c1f ;  /* 0x00001c1fff0b7424 */ /* 0x000fe200078e00ff */
[----:B------:R-:W-:Y:S02]  /*25270*/  SEL R57, R10, R15, P0 ;  /* 0x0000000f0a397207 */ /* 0x000fe40000000000 */
[----:B------:R-:W-:Y:S01]  /*25280*/  SEL R84, R15, R10, P0 ;  /* 0x0000000a0f547207 */ /* 0x000fe20000000000 */
[----:B------:R-:W-:Y:S01]  /*25290*/  IMAD.MOV.U32 R15, RZ, RZ, -0x1 ;  /* 0xffffffffff0f7424 */ /* 0x000fe200078e00ff */
[----:B------:R-:W-:-:S02]  /*252a0*/  SEL R51, R78, R5, P0 ;  /* 0x000000054e337207 */ /* 0x000fc40000000000 */
[----:B------:R-:W-:-:S07]  /*252b0*/  SEL R78, R5, R78, P0 ;  /* 0x0000004e054e7207 */ /* 0x000fce0000000000 */
[----:B------:R-:W-:Y:S05]  /*252c0*/  WARPSYNC.COLLECTIVE R15, `(.L_x_680) ;  /* 0x000000000f087348 */ /* 0x000fea0003c00000 */
[----:B------:R0:W1:Y:S02]  /*252d0*/  SHFL.IDX P6, R14, R13, R12, R11 ;  /* 0x0000000c0d0e7389 */ /* 0x00006400000c000b */
[----:B01----:R-:W-:Y:S01]  /*252e0*/  ENDCOLLECTIVE ;  /* 0x000000000000791b */ /* 0x003fe20003800000 */
.L_x_680:
[----:B------:R-:W-:Y:S02]  /*252f0*/  LOP3.LUT R5, R2, 0x2, RZ, 0x3c, !PT ;  /* 0x0000000202057812 */ /* 0x000fe400078e3cff */
[----:B------:R-:W-:Y:S02]  /*25300*/  SEL R25, R26, R35, P0 ;  /* 0x000000231a197207 */ /* 0x000fe40000000000 */
[----:B------:R-:W-:Y:S02]  /*25310*/  SEL R26, R35, R26, P0 ;  /* 0x0000001a231a7207 */ /* 0x000fe40000000000 */
[----:B------:R-:W-:Y:S02]  /*25320*/  SEL R35, R39, R62, P0 ;  /* 0x0000003e27237207 */ /* 0x000fe40000000000 */
[----:B------:R-:W-:Y:S02]  /*25330*/  SEL R44, R62, R39, P0 ;  /* 0x000000273e2c7207 */ /* 0x000fe40000000000 */
[----:B------:R-:W-:-:S02]  /*25340*/  SEL R39, R80, R129, P0 ;  /* 0x0000008150277207 */ /* 0x000fc40000000000 */
[----:B------:R-:W-:Y:S01]  /*25350*/  SEL R52, R129, R80, P0 ;  /* 0x0000005081347207 */ /* 0x000fe20000000000 */
[----:B------:R-:W-:Y:S01]  /*25360*/  IMAD.MOV.U32 R13, RZ, RZ, R4 ;  /* 0x000000ffff0d7224 */ /* 0x000fe200078e0004 */
[----:B------:R-:W-:Y:S01]  /*25370*/  SEL R53, R6, R7, P0 ;  /* 0x0000000706357207 */ /* 0x000fe20000000000 */
[----:B------:R-:W-:Y:S01]  /*25380*/  IMAD.MOV.U32 R12, RZ, RZ, R5 ;  /* 0x000000ffff0c7224 */ /* 0x000fe200078e0005 */
[----:B------:R-:W-:Y:S02]  /*25390*/  SEL R80, R7, R6, P0 ;  /* 0x0000000607507207 */ /* 0x000fe40000000000 */
[----:B------:R-:W-:Y:S02]  /*253a0*/  SEL R9, R66, R111, P0 ;  /* 0x0000006f42097207 */ /* 0x000fe40000000000 */
[----:B------:R-:W-:Y:S02]  /*253b0*/  SEL R8, R111, R66, P0 ;  /* 0x000000426f087207 */ /* 0x000fe40000000000 */
[----:B------:R-:W-:-:S02]  /*253c0*/  SEL R41, R88, R133, P0 ;  /* 0x0000008558297207 */ /* 0x000fc40000000000 */
[----:B------:R-:W-:-:S07]  /*253d0*/  MOV R6, R14 ;  /* 0x0000000e00067202 */ /* 0x000fce0000000f00 */
[----:B------:R-:W-:Y:S05]  /*253e0*/  WARPSYNC.COLLECTIVE R15, `(.L_x_681) ;  /* 0x000000000f087348 */ /* 0x000fea0003c00000 */
[----:B------:R0:W1:Y:S02]  /*253f0*/  SHFL.IDX P6, R14, R13, R12, R11 ;  /* 0x0000000c0d0e7389 */ /* 0x00006400000c000b */
[----:B01----:R-:W-:Y:S01]  /*25400*/  ENDCOLLECTIVE ;  /* 0x000000000000791b */ /* 0x003fe20003800000 */
.L_x_681:
[----:B------:R-:W-:Y:S02]  /*25410*/  SEL R56, R133, R88, P0 ;  /* 0x0000005885387207 */ /* 0x000fe40000000000 */
[----:B------:R-:W-:Y:S02]  /*25420*/  SEL R61, R30, R63, P0 ;  /* 0x0000003f1e3d7207 */ /* 0x000fe40000000000 */
[----:B------:R-:W-:Y:S02]  /*25430*/  SEL R88, R63, R30, P0 ;  /* 0x0000001e3f587207 */ /* 0x000fe40000000000 */
[----:B------:R-:W-:Y:S02]  /*25440*/  SEL R65, R34, R107, P0 ;  /* 0x0000006b22417207 */ /* 0x000fe40000000000 */
[----:B------:R-:W-:Y:S02]  /*25450*/  SEL R92, R107, R34, P0 ;  /* 0x000000226b5c7207 */ /* 0x000fe40000000000 */
[----:B------:R-:W-:-:S02]  /*25460*/  SEL R45, R104, R127, P0 ;  /* 0x0000007f682d7207 */ /* 0x000fc40000000000 */
[----:B------:R-:W-:Y:S01]  /*25470*/  SEL R64, R127, R104, P0 ;  /* 0x000000687f407207 */ /* 0x000fe20000000000 */
[----:B------:R-:W-:Y:S01]  /*25480*/  IMAD.MOV.U32 R12, RZ, RZ, R2 ;  /* 0x000000ffff0c7224 */ /* 0x000fe200078e0002 */
[----:B------:R-:W-:Y:S02]  /*25490*/  MOV R13, R9 ;  /* 0x00000009000d7202 */ /* 0x000fe40000000f00 */
[----:B------:R-:W-:Y:S02]  /*254a0*/  SEL R69, R38, R115, P0 ;  /* 0x0000007326457207 */ /* 0x000fe40000000000 */
[----:B------:R-:W-:Y:S02]  /*254b0*/  SEL R104, R115, R38, P0 ;  /* 0x0000002673687207 */ /* 0x000fe40000000000 */
[----:B------:R-:W-:Y:S02]  /*254c0*/  SEL R63, R90, R71, P0 ;  /* 0x000000475a3f7207 */ /* 0x000fe40000000000 */
[----:B------:R-:W-:Y:S01]  /*254d0*/  SEL R90, R71, R90, P0 ;  /* 0x0000005a475a7207 */ /* 0x000fe20000000000 */
[----:B------:R-:W-:Y:S01]  /*254e0*/  IMAD.MOV.U32 R7, RZ, RZ, R14 ;  /* 0x000000ffff077224 */ /* 0x000fe200078e000e */
[----:B------:R-:W-:-:S07]  /*254f0*/  SEL R71, R42, R119, P0 ;  /* 0x000000772a477207 */ /* 0x000fce0000000000 */
[----:B------:R-:W-:Y:S05]  /*25500*/  WARPSYNC.COLLECTIVE R15, `(.L_x_682) ;  /* 0x000000000f087348 */ /* 0x000fea0003c00000 */
[----:B------:R0:W1:Y:S02]  /*25510*/  SHFL.IDX P6, R14, R13, R12, R11 ;  /* 0x0000000c0d0e7389 */ /* 0x00006400000c000b */
[----:B01----:R-:W-:Y:S01]  /*25520*/  ENDCOLLECTIVE ;  /* 0x000000000000791b */ /* 0x003fe20003800000 */
.L_x_682:
        /* <DEDUP_REMOVED lines=18> */
.L_x_683:
        /* <DEDUP_REMOVED lines=10> */
[----:B------:R-:W-:Y:S01]  /*256f0*/  SEL R6, R7, R6, P0 ;  /* 0x0000000607067207 */ /* 0x000fe20000000000 */
[----:B------:R-:W-:-:S07]  /*25700*/  IMAD.MOV.U32 R9, RZ, RZ, R14 ;  /* 0x000000ffff097224 */ /* 0x000fce00078e000e */
[----:B------:R-:W-:Y:S05]  /*25710*/  WARPSYNC.COLLECTIVE R15, `(.L_x_684) ;  /* 0x000000000f087348 */ /* 0x000fea0003c00000 */
[----:B------:R0:W1:Y:S02]  /*25720*/  SHFL.IDX P6, R14, R13, R12, R11 ;  /* 0x0000000c0d0e7389 */ /* 0x00006400000c000b */
[----:B01----:R-:W-:Y:S01]  /*25730*/  ENDCOLLECTIVE ;  /* 0x000000000000791b */ /* 0x003fe20003800000 */
.L_x_684:
[----:B------:R-:W-:Y:S02]  /*25740*/  SEL R8, R10, R9, P0 ;  /* 0x000000090a087207 */ /* 0x000fe40000000000 */
[----:B------:R-:W-:Y:S01]  /*25750*/  SEL R10, R9, R10, P0 ;  /* 0x0000000a090a7207 */ /* 0x000fe20000000000 */
[----:B------:R-:W-:Y:S02]  /*25760*/  IMAD.MOV.U32 R13, RZ, RZ, R24 ;  /* 0x000000ffff0d7224 */ /* 0x000fe400078e0018 */
[----:B------:R-:W-:Y:S01]  /*25770*/  IMAD.MOV.U32 R12, RZ, RZ, R5 ;  /* 0x000000ffff0c7224 */ /* 0x000fe200078e0005 */
[----:B------:R-:W-:-:S07]  /*25780*/  MOV R21, R14 ;  /* 0x0000000e00157202 */ /* 0x000fce0000000f00 */
[----:B------:R-:W-:Y:S05]  /*25790*/  WARPSYNC.COLLECTIVE R15, `(.L_x_685) ;  /* 0x000000000f087348 */ /* 0x000fea0003c00000 */
[----:B------:R0:W1:Y:S02]  /*257a0*/  SHFL.IDX P6, R14, R13, R12, R11 ;  /* 0x0000000c0d0e7389 */ /* 0x00006400000c000b */
[----:B01----:R-:W-:Y:S01]  /*257b0*/  ENDCOLLECTIVE ;  /* 0x000000000000791b */ /* 0x003fe20003800000 */
.L_x_685:
[----:B------:R-:W-:Y:S01]  /*257c0*/  MOV R13, R25 ;  /* 0x00000019000d7202 */ /* 0x000fe20000000f00 */
[----:B------:R-:W-:Y:S02]  /*257d0*/  IMAD.MOV.U32 R12, RZ, RZ, R2 ;  /* 0x000000ffff0c7224 */ /* 0x000fe400078e0002 */
[----:B------:R-:W-:-:S07]  /*257e0*/  IMAD.MOV.U32 R24, RZ, RZ, R14 ;  /* 0x000000ffff187224 */ /* 0x000fce00078e000e */
[----:B------:R-:W-:Y:S05]  /*257f0*/  WARPSYNC.COLLECTIVE R15, `(.L_x_686) ;  /* 0x000000000f087348 */ /* 0x000fea0003c00000 */
[----:B------:R0:W1:Y:S02]  /*25800*/  SHFL.IDX P6, R14, R13, R12, R11 ;  /* 0x0000000c0d0e7389 */ /* 0x00006400000c000b */
[----:B01----:R-:W-:Y:S01]  /*25810*/  ENDCOLLECTIVE ;  /* 0x000000000000791b */ /* 0x003fe20003800000 */
.L_x_686:
[----:B------:R-:W-:Y:S01]  /*25820*/  IMAD.MOV.U32 R13, RZ, RZ, R26 ;  /* 0x000000ffff0d7224 */ /* 0x000fe200078e001a */
[----:B------:R-:W-:Y:S01]  /*25830*/  MOV R12, R5 ;  /* 0x00000005000c7202 */ /* 0x000fe20000000f00 */
[----:B------:R-:W-:-:S07]  /*25840*/  IMAD.MOV.U32 R25, RZ, RZ, R14 ;  /* 0x000000ffff197224 */ /* 0x000fce00078e000e */
[----:B------:R-:W-:Y:S05]  /*25850*/  WARPSYNC.COLLECTIVE R15, `(.L_x_687) ;  /* 0x000000000f087348 */ /* 0x000fea0003c00000 */
[----:B------:R0:W1:Y:S02]  /*25860*/  SHFL.IDX P6, R14, R13, R12, R11 ;  /* 0x0000000c0d0e7389 */ /* 0x00006400000c000b */
[----:B01----:R-:W-:Y:S01]  /*25870*/  ENDCOLLECTIVE ;  /* 0x000000000000791b */ /* 0x003fe20003800000 */
.L_x_687:
[----:B------:R-:W-:Y:S02]  /*25880*/  IMAD.MOV.U32 R13, RZ, RZ, R27 ;  /* 0x000000ffff0d7224 */ /* 0x000fe400078e001b */
[----:B------:R-:W-:Y:S02]  /*25890*/  IMAD.MOV.U32 R12, RZ, RZ, R2 ;  /* 0x000000ffff0c7224 */ /* 0x000fe400078e0002 */
[----:B------:R-:W-:-:S07]  /*258a0*/  IMAD.MOV.U32 R26, RZ, RZ, R14 ;  /* 0x000000ffff1a7224 */ /* 0x000fce00078e000e */
[----:B------:R-:W-:Y:S05]  /*258b0*/  WARPSYNC.COLLECTIVE R15, `(.L_x_688) ;  /* 0x000000000f087348 */ /* 0x000fea0003c00000 */
[----:B------:R0:W1:Y:S02]  /*258c0*/  SHFL.IDX P6, R14, R13, R12, R11 ;  /* 0x0000000c0d0e7389 */ /* 0x00006400000c000b */
[----:B01----:R-:W-:Y:S01]  /*258d0*/  ENDCOLLECTIVE ;  /* 0x000000000000791b */ /* 0x003fe20003800000 */
.L_x_688:
[----:B------:R-:W-:Y:S02]  /*258e0*/  IMAD.MOV.U32 R13, RZ, RZ, R28 ;  /* 0x000000ffff0d7224 */ /* 0x000fe400078e001c */
[----:B------:R-:W-:Y:S01]  /*258f0*/  IMAD.MOV.U32 R12, RZ, RZ, R5 ;  /* 0x000000ffff0c7224 */ /* 0x000fe200078e0005 */
[----:B------:R-:W-:-:S07]  /*25900*/  MOV R30, R14 ;  /* 0x0000000e001e7202 */ /* 0x000fce0000000f00 */
[----:B------:R-:W-:Y:S05]  /*25910*/  WARPSYNC.COLLECTIVE R15, `(.L_x_689) ;  /* 0x000000000f087348 */ /* 0x000fea0003c00000 */
[----:B------:R0:W1:Y:S02]  /*25920*/  SHFL.IDX P6, R14, R13, R12, R11 ;  /* 0x0000000c0d0e7389 */ /* 0x00006400000c000b */
[----:B01----:R-:W-:Y:S01]  /*25930*/  ENDCOLLECTIVE ;  /* 0x000000000000791b */ /* 0x003fe20003800000 */
.L_x_689:
[----:B------:R-:W-:Y:S01]  /*25940*/  MOV R13, R29 ;  /* 0x0000001d000d7202 */ /* 0x000fe20000000f00 */
[----:B------:R-:W-:Y:S02]  /*25950*/  IMAD.MOV.U32 R12, RZ, RZ, R2 ;  /* 0x000000ffff0c7224 */ /* 0x000fe400078e0002 */
[----:B------:R-:W-:-:S07]  /*25960*/  IMAD.MOV.U32 R27, RZ, RZ, R14 ;  /* 0x000000ffff1b7224 */ /* 0x000fce00078e000e */
[----:B------:R-:W-:Y:S05]  /*25970*/  WARPSYNC.COLLECTIVE R15, `(.L_x_690) ;  /* 0x000000000f087348 */ /* 0x000fea0003c00000 */
[----:B------:R0:W1:Y:S02]  /*25980*/  SHFL.IDX P6, R14, R13, R12, R11 ;  /* 0x0000000c0d0e7389 */ /* 0x00006400000c000b */
[----:B01----:R-:W-:Y:S01]  /*25990*/  ENDCOLLECTIVE ;  /* 0x000000000000791b */ /* 0x003fe20003800000 */
.L_x_690:
[----:B------:R-:W-:Y:S02]  /*259a0*/  SEL R28, R30, R27, P0 ;  /* 0x0000001b1e1c7207 */ /* 0x000fe40000000000 */
[----:B------:R-:W-:Y:S01]  /*259b0*/  SEL R30, R27, R30, P0 ;  /* 0x0000001e1b1e7207 */ /* 0x000fe20000000000 */
[----:B------:R-:W-:Y:S01]  /*259c0*/  IMAD.MOV.U32 R13, RZ, RZ, R32 ;  /* 0x000000ffff0d7224 */ /* 0x000fe200078e0020 */
[----:B------:R-:W-:Y:S01]  /*259d0*/  MOV R12, R5 ;  /* 0x00000005000c7202 */ /* 0x000fe20000000f00 */
[----:B------:R-:W-:-:S07]  /*259e0*/  IMAD.MOV.U32 R34, RZ, RZ, R14 ;  /* 0x000000ffff227224 */ /* 0x000fce00078e000e */
[----:B------:R-:W-:Y:S05]  /*259f0*/  WARPSYNC.COLLECTIVE R15, `(.L_x_691) ;  /* 0x000000000f087348 */ /* 0x000fea0003c00000 */
[----:B------:R0:W1:Y:S02]  /*25a00*/  SHFL.IDX P6, R14, R13, R12, R11 ;  /* 0x0000000c0d0e7389 */ /* 0x00006400000c000b */
[----:B01----:R-:W-:Y:S01]  /*25a10*/  ENDCOLLECTIVE ;  /* 0x000000000000791b */ /* 0x003fe20003800000 */
.L_x_691:
[----:B------:R-:W-:Y:S02]  /*25a20*/  IMAD.MOV.U32 R13, RZ, RZ, R31 ;  /* 0x000000ffff0d7224 */ /* 0x000fe400078e001f */
[----:B------:R-:W-:Y:S02]  /*25a30*/  IMAD.MOV.U32 R12, RZ, RZ, R2 ;  /* 0x000000ffff0c7224 */ /* 0x000fe400078e0002 */
[----:B------:R-:W-:-:S07]  /*25a40*/  IMAD.MOV.U32 R29, RZ, RZ, R14 ;  /* 0x000000ffff1d7224 */ /* 0x000fce00078e000e */
[----:B------:R-:W-:Y:S05]  /*25a50*/  WARPSYNC.COLLECTIVE R15, `(.L_x_692) ;  /* 0x000000000f087348 */ /* 0x000fea0003c00000 */
[----:B------:R0:W1:Y:S02]  /*25a60*/  SHFL.IDX P6, R14, R13, R12, R11 ;  /* 0x0000000c0d0e7389 */ /* 0x00006400000c000b */
[----:B01----:R-:W-:Y:S01]  /*25a70*/  ENDCOLLECTIVE ;  /* 0x000000000000791b */ /* 0x003fe20003800000 */
.L_x_692:
        /* <DEDUP_REMOVED lines=8> */
.L_x_693:
[----:B------:R-:W-:Y:S01]  /*25b00*/  MOV R13, R33 ;  /* 0x00000021000d7202 */ /* 0x000fe20000000f00 */
[----:B------:R-:W-:Y:S02]  /*25b10*/  IMAD.MOV.U32 R12, RZ, RZ, R2 ;  /* 0x000000ffff0c7224 */ /* 0x000fe400078e0002 */
[----:B------:R-:W-:-:S07]  /*25b20*/  IMAD.MOV.U32 R31, RZ, RZ, R14 ;  /* 0x000000ffff1f7224 */ /* 0x000fce00078e000e */
[----:B------:R-:W-:Y:S05]  /*25b30*/  WARPSYNC.COLLECTIVE R15, `(.L_x_694) ;  /* 0x000000000f087348 */ /* 0x000fea0003c00000 */
[----:B------:R0:W1:Y:S02]  /*25b40*/  SHFL.IDX P6, R14, R13, R12, R11 ;  /* 0x0000000c0d0e7389 */ /* 0x00006400000c000b */
[----:B01----:R-:W-:Y:S01]  /*25b50*/  ENDCOLLECTIVE ;  /* 0x000000000000791b */ /* 0x003fe20003800000 */
.L_x_694:
        /* <DEDUP_REMOVED lines=8> */
.L_x_695:
[----:B------:R-:W-:Y:S02]  /*25be0*/  IMAD.MOV.U32 R13, RZ, RZ, R35 ;  /* 0x000000ffff0d7224 */ /* 0x000fe400078e0023 */
[----:B------:R-:W-:Y:S02]  /*25bf0*/  IMAD.MOV.U32 R12, RZ, RZ, R2 ;  /* 0x000000ffff0c7224 */ /* 0x000fe400078e0002 */
[----:B------:R-:W-:-:S07]  /*25c00*/  IMAD.MOV.U32 R33, RZ, RZ, R14 ;  /* 0x000000ffff217224 */ /* 0x000fce00078e000e */
[----:B------:R-:W-:Y:S05]  /*25c10*/  WARPSYNC.COLLECTIVE R15, `(.L_x_696) ;  /* 0x000000000f087348 */ /* 0x000fea0003c00000 */
[----:B------:R0:W1:Y:S02]  /*25c20*/  SHFL.IDX P6, R14, R13, R12, R11 ;  /* 0x0000000c0d0e7389 */ /* 0x00006400000c000b */
[----:B01----:R-:W-:Y:S01]  /*25c30*/  ENDCOLLECTIVE ;  /* 0x000000000000791b */ /* 0x003fe20003800000 */
.L_x_696:
        /* <DEDUP_REMOVED lines=8> */
.L_x_697:
[----:B------:R-:W-:Y:S01]  /*25cc0*/  MOV R13, R37 ;  /* 0x00000025000d7202 */ /* 0x000fe20000000f00 */
[----:B------:R-:W-:Y:S02]  /*25cd0*/  IMAD.MOV.U32 R12, RZ, RZ, R2 ;  /* 0x000000ffff0c7224 */ /* 0x000fe400078e0002 */
[----:B------:R-:W-:-:S07]  /*25ce0*/  IMAD.MOV.U32 R35, RZ, RZ, R14 ;  /* 0x000000ffff237224 */ /* 0x000fce00078e000e */
[----:B------:R-:W-:Y:S05]  /*25cf0*/  WARPSYNC.COLLECTIVE R15, `(.L_x_698) ;  /* 0x000000000f087348 */ /* 0x000fea0003c00000 */
[----:B------:R0:W1:Y:S02]  /*25d00*/  SHFL.IDX P6, R14, R13, R12, R11 ;  /* 0x0000000c0d0e7389 */ /* 0x00006400000c000b */
[----:B01----:R-:W-:Y:S01]  /*25d10*/  ENDCOLLECTIVE ;  /* 0x000000000000791b */ /* 0x003fe20003800000 */
.L_x_698:
        /* <DEDUP_REMOVED lines=8> */
.L_x_699:
[----:B------:R-:W-:Y:S02]  /*25da0*/  IMAD.MOV.U32 R13, RZ, RZ, R39 ;  /* 0x000000ffff0d7224 */ /* 0x000fe400078e0027 */
[----:B------:R-:W-:Y:S02]  /*25db0*/  IMAD.MOV.U32 R12, RZ, RZ, R2 ;  /* 0x000000ffff0c7224 */ /* 0x000fe400078e0002 */
[----:B------:R-:W-:-:S07]  /*25dc0*/  IMAD.MOV.U32 R37, RZ, RZ, R14 ;  /* 0x000000ffff257224 */ /* 0x000fce00078e000e */
[----:B------:R-:W-:Y:S05]  /*25dd0*/  WARPSYNC.COLLECTIVE R15, `(.L_x_700) ;  /* 0x000000000f087348 */ /* 0x000fea0003c00000 */
[----:B------:R0:W1:Y:S02]  /*25de0*/  SHFL.IDX P6, R14, R13, R12, R11 ;  /* 0x0000000c0d0e7389 */ /* 0x00006400000c000b */
[----:B01----:R-:W-:Y:S01]  /*25df0*/  ENDCOLLECTIVE ;  /* 0x000000000000791b */ /* 0x003fe20003800000 */
.L_x_700:
        /* <DEDUP_REMOVED lines=8> */
.L_x_701:
[----:B------:R-:W-:Y:S01]  /*25e80*/  MOV R13, R41 ;  /* 0x00000029000d7202 */ /* 0x000fe20000000f00 */
[----:B------:R-:W-:Y:S02]  /*25e90*/  IMAD.MOV.U32 R12, RZ, RZ, R2 ;  /* 0x000000ffff0c7224 */ /* 0x000fe400078e0002 */
[----:B------:R-:W-:-:S07]  /*25ea0*/  IMAD.MOV.U32 R39, RZ, RZ, R14 ;  /* 0x000000ffff277224 */ /* 0x000fce00078e000e */
[----:B------:R-:W-:Y:S05]  /*25eb0*/  WARPSYNC.COLLECTIVE R15, `(.L_x_702) ;  /* 0x000000000f087348 */ /* 0x000fea0003c00000 */
[----:B------:R0:W1:Y:S02]  /*25ec0*/  SHFL.IDX P6, R14, R13, R12, R11 ;  /* 0x0000000c0d0e7389 */ /* 0x00006400000c000b */
[----:B01----:R-:W-:Y:S01]  /*25ed0*/  ENDCOLLECTIVE ;  /* 0x000000000000791b */ /* 0x003fe20003800000 */
.L_x_702:
        /* <DEDUP_REMOVED lines=8> */
.L_x_703:
[----:B------:R-:W-:Y:S02]  /*25f60*/  IMAD.MOV.U32 R13, RZ, RZ, R43 ;  /* 0x000000ffff0d7224 */ /* 0x000fe400078e002b */
[----:B------:R-:W-:Y:S02]  /*25f70*/  IMAD.MOV.U32 R12, RZ, RZ, R2 ;  /* 0x000000ffff0c7224 */ /* 0x000fe400078e0002 */
[----:B------:R-:W-:-:S07]  /*25f80*/  IMAD.MOV.U32 R41, RZ, RZ, R14 ;  /* 0x000000ffff297224 */ /* 0x000fce00078e000e */
[----:B------:R-:W-:Y:S05]  /*25f90*/  WARPSYNC.COLLECTIVE R15, `(.L_x_704) ;  /* 0x000000000f087348 */ /* 0x000fea0003c00000 */
[----:B------:R0:W1:Y:S02]  /*25fa0*/  SHFL.IDX P6, R14, R13, R12, R11 ;  /* 0x0000000c0d0e7389 */ /* 0x00006400000c000b */
[----:B01----:R-:W-:Y:S01]  /*25fb0*/  ENDCOLLECTIVE ;  /* 0x000000000000791b */ /* 0x003fe20003800000 */
.L_x_704:
        /* <DEDUP_REMOVED lines=8> */
.L_x_705:
[----:B------:R-:W-:Y:S01]  /*26040*/  MOV R13, R45 ;  /* 0x0000002d000d7202 */ /* 0x000fe20000000f00 */
[----:B------:R-:W-:Y:S02]  /*26050*/  IMAD.MOV.U32 R12, RZ, RZ, R2 ;  /* 0x000000ffff0c7224 */ /* 0x000fe400078e0002 */
[----:B------:R-:W-:-:S07]  /*26060*/  IMAD.MOV.U32 R43, RZ, RZ, R14 ;  /* 0x000000ffff2b7224 */ /* 0x000fce00078e000e */
[----:B------:R-:W-:Y:S05]  /*26070*/  WARPSYNC.COLLECTIVE R15, `(.L_x_706) ;  /* 0x000000000f087348 */ /* 0x000fea0003c00000 */
[----:B------:R0:W1:Y:S02]  /*26080*/  SHFL.IDX P6, R14, R13, R12, R11 ;  /* 0x0000000c0d0e7389 */ /* 0x00006400000c000b */
[----:B01----:R-:W-:Y:S01]  /*26090*/  ENDCOLLECTIVE ;  /* 0x000000000000791b */ /* 0x003fe20003800000 */
.L_x_706:
        /* <DEDUP_REMOVED lines=8> */
.L_x_707:
[----:B------:R-:W-:Y:S02]  /*26120*/  IMAD.MOV.U32 R13, RZ, RZ, R47 ;  /* 0x000000ffff0d7224 */ /* 0x000fe400078e002f */
[----:B------:R-:W-:Y:S02]  /*26130*/  IMAD.MOV.U32 R12, RZ, RZ, R2 ;  /* 0x000000ffff0c7224 */ /* 0x000fe400078e0002 */
[----:B------:R-:W-:-:S07]  /*26140*/  IMAD.MOV.U32 R45, RZ, RZ, R14 ;  /* 0x000000ffff2d7224 */ /* 0x000fce00078e000e */
[----:B------:R-:W-:Y:S05]  /*26150*/  WARPSYNC.COLLECTIVE R15, `(.L_x_708) ;  /* 0x000000000f087348 */ /* 0x000fea0003c00000 */
[----:B------:R0:W1:Y:S02]  /*26160*/  SHFL.IDX P6, R14, R13, R12, R11 ;  /* 0x0000000c0d0e7389 */ /* 0x00006400000c000b */
[----:B01----:R-:W-:Y:S01]  /*26170*/  ENDCOLLECTIVE ;  /* 0x000000000000791b */ /* 0x003fe20003800000 */
.L_x_708:
        /* <DEDUP_REMOVED lines=8> */
.L_x_709:
[----:B------:R-:W-:Y:S01]  /*26200*/  MOV R13, R49 ;  /* 0x00000031000d7202 */ /* 0x000fe20000000f00 */
[----:B------:R-:W-:Y:S02]  /*26210*/  IMAD.MOV.U32 R12, RZ, RZ, R2 ;  /* 0x000000ffff0c7224 */ /* 0x000fe400078e0002 */
[----:B------:R-:W-:-:S07]  /*26220*/  IMAD.MOV.U32 R47, RZ, RZ, R14 ;  /* 0x000000ffff2f7224 */ /* 0x000fce00078e000e */
[----:B------:R-:W-:Y:S05]  /*26230*/  WARPSYNC.COLLECTIVE R15, `(.L_x_710) ;  /* 0x000000000f087348 */ /* 0x000fea0003c00000 */
[----:B------:R0:W1:Y:S02]  /*26240*/  SHFL.IDX P6, R14, R13, R12, R11 ;  /* 0x0000000c0d0e7389 */ /* 0x00006400000c000b */
[----:B01----:R-:W-:Y:S01]  /*26250*/  ENDCOLLECTIVE ;  /* 0x000000000000791b */ /* 0x003fe20003800000 */
.L_x_710:
        /* <DEDUP_REMOVED lines=8> */
.L_x_711:
[----:B------:R-:W-:Y:S02]  /*262e0*/  IMAD.MOV.U32 R13, RZ, RZ, R51 ;  /* 0x000000ffff0d7224 */ /* 0x000fe400078e0033 */
[----:B------:R-:W-:Y:S02]  /*262f0*/  IMAD.MOV.U32 R12, RZ, RZ, R2 ;  /* 0x000000ffff0c7224 */ /* 0x000fe400078e0002 */
[----:B------:R-:W-:-:S07]  /*26300*/  IMAD.MOV.U32 R49, RZ, RZ, R14 ;  /* 0x000000ffff317224 */ /* 0x000fce00078e000e */
[----:B------:R-:W-:Y:S05]  /*26310*/  WARPSYNC.COLLECTIVE R15, `(.L_x_712) ;  /* 0x000000000f087348 */ /* 0x000fea0003c00000 */
[----:B------:R0:W1:Y:S02]  /*26320*/  SHFL.IDX P6, R14, R13, R12, R11 ;  /* 0x0000000c0d0e7389 */ /* 0x00006400000c000b */
[----:B01----:R-:W-:Y:S01]  /*26330*/  ENDCOLLECTIVE ;  /* 0x000000000000791b */ /* 0x003fe20003800000 */
.L_x_712:
        /* <DEDUP_REMOVED lines=8> */
.L_x_713:
[----:B------:R-:W-:Y:S01]  /*263c0*/  MOV R13, R53 ;  /* 0x00000035000d7202 */ /* 0x000fe20000000f00 */
[----:B------:R-:W-:Y:S02]  /*263d0*/  IMAD.MOV.U32 R12, RZ, RZ, R2 ;  /* 0x000000ffff0c7224 */ /* 0x000fe400078e0002 */
[----:B------:R-:W-:-:S07]  /*263e0*/  IMAD.MOV.U32 R78, RZ, RZ, R14 ;  /* 0x000000ffff4e7224 */ /* 0x000fce00078e000e */
[----:B------:R-:W-:Y:S05]  /*263f0*/  WARPSYNC.COLLECTIVE R15, `(.L_x_714) ;  /* 0x000000000f087348 */ /* 0x000fea0003c00000 */
[----:B------:R0:W1:Y:S02]  /*26400*/  SHFL.IDX P6, R14, R13, R12, R11 ;  /* 0x0000000c0d0e7389 */ /* 0x00006400000c000b */
[----:B01----:R-:W-:Y:S01]  /*26410*/  ENDCOLLECTIVE ;  /* 0x000000000000791b */ /* 0x003fe20003800000 */
.L_x_714:
[----:B------:R-:W-:Y:S02]  /*26420*/  SEL R7, R78, R51, P0 ;  /* 0x000000334e077207 */ /* 0x000fe40000000000 */
[----:B------:R-:W-:Y:S01]  /*26430*/  MOV R13, R80 ;  /* 0x00000050000d7202 */ /* 0x000fe20000000f00 */
[----:B------:R-:W-:Y:S02]  /*26440*/  IMAD.MOV.U32 R12, RZ, RZ, R5 ;  /* 0x000000ffff0c7224 */ /* 0x000fe400078e0005 */
[----:B------:R-:W-:-:S07]  /*26450*/  IMAD.MOV.U32 R53, RZ, RZ, R14 ;  /* 0x000000ffff357224 */ /* 0x000fce00078e000e */
[----:B------:R-:W-:Y:S05]  /*26460*/  WARPSYNC.COLLECTIVE R15, `(.L_x_715) ;  /* 0x000000000f087348 */ /* 0x000fea0003c00000 */
[----:B------:R0:W1:Y:S02]  /*26470*/  SHFL.IDX P6, R14, R13, R12, R11 ;  /* 0x0000000c0d0e7389 */ /* 0x00006400000c000b */
[----:B01----:R-:W-:Y:S01]  /*26480*/  ENDCOLLECTIVE ;  /* 0x000000000000791b */ /* 0x003fe20003800000 */
.L_x_715:
[----:B------:R-:W-:Y:S01]  /*26490*/  MOV R13, R55 ;  /* 0x00000037000d7202 */ /* 0x000fe20000000f00 */
[----:B------:R-:W-:Y:S02]  /*264a0*/  IMAD.MOV.U32 R12, RZ, RZ, R2 ;  /* 0x000000ffff0c7224 */ /* 0x000fe400078e0002 */
[----:B------:R-:W-:-:S07]  /*264b0*/  IMAD.MOV.U32 R80, RZ, RZ, R14 ;  /* 0x000000ffff507224 */ /* 0x000fce00078e000e */
[----:B------:R-:W-:Y:S05]  /*264c0*/  WARPSYNC.COLLECTIVE R15, `(.L_x_716) ;  /* 0x000000000f087348 */ /* 0x000fea0003c00000 */
[----:B------:R0:W1:Y:S02]  /*264d0*/  SHFL.IDX P6, R14, R13, R12, R11 ;  /* 0x0000000c0d0e7389 */ /* 0x00006400000c000b */
[----:B01----:R-:W-:Y:S01]  /*264e0*/  ENDCOLLECTIVE ;  /* 0x000000000000791b */ /* 0x003fe20003800000 */
.L_x_716:
[----:B------:R-:W-:Y:S02]  /*264f0*/  SEL R9, R53, R80, P0 ;  /* 0x0000005035097207 */ /* 0x000fe40000000000 */
[----:B------:R-:W-:Y:S01]  /*26500*/  MOV R13, R82 ;  /* 0x00000052000d7202 */ /* 0x000fe20000000f00 */
[----:B------:R-:W-:Y:S02]  /*26510*/  IMAD.MOV.U32 R12, RZ, RZ, R5 ;  /* 0x000000ffff0c7224 */ /* 0x000fe400078e0005 */
[----:B------:R-:W-:-:S07]  /*26520*/  IMAD.MOV.U32 R55, RZ, RZ, R14 ;  /* 0x000000ffff377224 */ /* 0x000fce00078e000e */
[----:B------:R-:W-:Y:S05]  /*26530*/  WARPSYNC.COLLECTIVE R15, `(.L_x_717) ;  /* 0x000000000f087348 */ /* 0x000fea0003c00000 */
[----:B------:R0:W1:Y:S02]  /*26540*/  SHFL.IDX P6, R14, R13, R12, R11 ;  /* 0x0000000c0d0e7389 */ /* 0x00006400000c000b */
[----:B01----:R-:W-:Y:S01]  /*26550*/  ENDCOLLECTIVE ;  /* 0x000000000000791b */ /* 0x003fe20003800000 */
.L_x_717:
[----:B------:R-:W-:Y:S01]  /*26560*/  MOV R13, R57 ;  /* 0x00000039000d7202 */ /* 0x000fe20000000f00 */
[----:B------:R-:W-:Y:S02]  /*26570*/  IMAD.MOV.U32 R12, RZ, RZ, R2 ;  /* 0x000000ffff0c7224 */ /* 0x000fe400078e0002 */
[----:B------:R-:W-:-:S07]  /*26580*/  IMAD.MOV.U32 R82, RZ, RZ, R14 ;  /* 0x000000ffff527224 */ /* 0x000fce00078e000e */
[----:B------:R-:W-:Y:S05]  /*26590*/  WARPSYNC.COLLECTIVE R15, `(.L_x_718) ;  /* 0x000000000f087348 */ /* 0x000fea0003c00000 */
[----:B------:R0:W1:Y:S02]  /*265a0*/  SHFL.IDX P6, R14, R13, R12, R11 ;  /* 0x0000000c0d0e7389 */ /* 0x00006400000c000b */
[----:B01----:R-:W-:Y:S01]  /*265b0*/  ENDCOLLECTIVE ;  /* 0x000000000000791b */ /* 0x003fe20003800000 */
.L_x_718:
[----:B------:R-:W-:Y:S01]  /*265c0*/  MOV R13, R84 ;  /* 0x00000054000d7202 */ /* 0x000fe20000000f00 */
[----:B------:R-:W-:Y:S02]  /*265d0*/  IMAD.MOV.U32 R12, RZ, RZ, R5 ;  /* 0x000000ffff0c7224 */ /* 0x000fe400078e0005 */
[----:B------:R-:W-:-:S07]  /*265e0*/  IMAD.MOV.U32 R57, RZ, RZ, R14 ;  /* 0x000000ffff397224 */ /* 0x000fce00078e000e */
[----:B------:R-:W-:Y:S05]  /*265f0*/  WARPSYNC.COLLECTIVE R15, `(.L_x_719) ;  /* 0x000000000f087348 */ /* 0x000fea0003c00000 */
[----:B------:R0:W1:Y:S02]  /*26600*/  SHFL.IDX P6, R14, R13, R12, R11 ;  /* 0x0000000c0d0e7389 */ /* 0x00006400000c000b */
[----:B01----:R-:W-:Y:S01]  /*26610*/  ENDCOLLECTIVE ;  /* 0x000000000000791b */ /* 0x003fe20003800000 */
.L_x_719:
[----:B------:R-:W-:Y:S01]  /*26620*/  MOV R13, R59 ;  /* 0x0000003b000d7202 */ /* 0x000fe20000000f00 */
[----:B------:R-:W-:Y:S02]  /*26630*/  IMAD.MOV.U32 R12, RZ, RZ, R2 ;  /* 0x000000ffff0c7224 */ /* 0x000fe400078e0002 */
[----:B------:R-:W-:-:S07]  /*26640*/  IMAD.MOV.U32 R84, RZ, RZ, R14 ;  /* 0x000000ffff547224 */ /* 0x000fce00078e000e */
[----:B------:R-:W-:Y:S05]  /*26650*/  WARPSYNC.COLLECTIVE R15, `(.L_x_720) ;  /* 0x000000000f087348 */ /* 0x000fea0003c00000 */
[----:B------:R0:W1:Y:S02]  /*26660*/  SHFL.IDX P6, R14, R13, R12, R11 ;  /* 0x0000000c0d0e7389 */ /* 0x00006400000c000b */
[----:B01----:R-:W-:Y:S01]  /*26670*/  ENDCOLLECTIVE ;  /* 0x000000000000791b */ /* 0x003fe20003800000 */
.L_x_720:
[----:B------:R-:W-:Y:S02]  /*26680*/  SEL R27, R84, R57, P0 ;  /* 0x00000039541b7207 */ /* 0x000fe40000000000 */
[----:B------:R-:W-:Y:S01]  /*26690*/  MOV R13, R86 ;  /* 0x00000056000d7202 */ /* 0x000fe20000000f00 */
[----:B------:R-:W-:Y:S02]  /*266a0*/  IMAD.MOV.U32 R12, RZ, RZ, R5 ;  /* 0x000000ffff0c7224 */ /* 0x000fe400078e0005 */
[----:B------:R-:W-:-:S07]  /*266b0*/  IMAD.MOV.U32 R59, RZ, RZ, R14 ;  /* 0x000000ffff3b7224 */ /* 0x000fce00078e000e */
[----:B------:R-:W-:Y:S05]  /*266c0*/  WARPSYNC.COLLECTIVE R15, `(.L_x_721) ;  /* 0x000000000f087348 */ /* 0x000fea0003c00000 */
[----:B------:R0:W1:Y:S02]  /*266d0*/  SHFL.IDX P6, R14, R13, R12, R11 ;  /* 0x0000000c0d0e7389 */ /* 0x00006400000c000b */
[----:B01----:R-:W-:Y:S01]  /*266e0*/  ENDCOLLECTIVE ;  /* 0x000000000000791b */ /* 0x003fe20003800000 */
.L_x_721:
[----:B------:R-:W-:Y:S01]  /*266f0*/  MOV R13, R61 ;  /* 0x0000003d000d7202 */ /* 0x000fe20000000f00 */
[----:B------:R-:W-:Y:S02]  /*26700*/  IMAD.MOV.U32 R12, RZ, RZ, R2 ;  /* 0x000000ffff0c7224 */ /* 0x000fe400078e0002 */
[----:B------:R-:W-:-:S07]  /*26710*/  IMAD.MOV.U32 R86, RZ, RZ, R14 ;  /* 0x000000ffff567224 */ /* 0x000fce00078e000e */
[----:B------:R-:W-:Y:S05]  /*26720*/  WARPSYNC.COLLECTIVE R15, `(.L_x_722) ;  /* 0x000000000f087348 */ /* 0x000fea0003c00000 */
[----:B------:R0:W1:Y:S02]  /*26730*/  SHFL.IDX P6, R14, R13, R12, R11 ;  /* 0x0000000c0d0e7389 */ /* 0x00006400000c000b */
[----:B01----:R-:W-:Y:S01]  /*26740*/  ENDCOLLECTIVE ;  /* 0x000000000000791b */ /* 0x003fe20003800000 */
.L_x_722:
[----:B------:R-:W-:Y:S02]  /*26750*/  SEL R29, R59, R86, P0 ;  /* 0x000000563b1d7207 */ /* 0x000fe40000000000 */
[----:B------:R-:W-:Y:S02]  /*26760*/  SEL R31, R86, R59, P0 ;  /* 0x0000003b561f7207 */ /* 0x000fe40000000000 */
[----:B------:R-:W-:Y:S01]  /*26770*/  MOV R13, R88 ;  /* 0x00000058000d7202 */ /* 0x000fe20000000f00 */
[----:B------:R-:W-:Y:S02]  /*26780*/  IMAD.MOV.U32 R12, RZ, RZ, R5 ;  /* 0x000000ffff0c7224 */ /* 0x000fe400078e0005 */
[----:B------:R-:W-:-:S07]  /*26790*/  IMAD.MOV.U32 R61, RZ, RZ, R14 ;  /* 0x000000ffff3d7224 */ /* 0x000fce00078e000e */
[----:B------:R-:W-:Y:S05]  /*267a0*/  WARPSYNC.COLLECTIVE R15, `(.L_x_723) ;  /* 0x000000000f087348 */ /* 0x000fea0003c00000 */
[----:B------:R0:W1:Y:S02]  /*267b0*/  SHFL.IDX P6, R14, R13, R12, R11 ;  /* 0x0000000c0d0e7389 */ /* 0x00006400000c000b */
[----:B01----:R-:W-:Y:S01]  /*267c0*/  ENDCOLLECTIVE ;  /* 0x000000000000791b */ /* 0x003fe20003800000 */
.L_x_723:
[----:B------:R-:W-:Y:S01]  /*267d0*/  MOV R13, R63 ;  /* 0x0000003f000d7202 */ /* 0x000fe20000000f00 */
[----:B------:R-:W-:Y:S02]  /*267e0*/  IMAD.MOV.U32 R12, RZ, RZ, R2 ;  /* 0x000000ffff0c7224 */ /* 0x000fe400078e0002 */
[----:B------:R-:W-:-:S07]  /*267f0*/  IMAD.MOV.U32 R88, RZ, RZ, R14 ;  /* 0x000000ffff587224 */ /* 0x000fce00078e000e */
[----:B------:R-:W-:Y:S05]  /*26800*/  WARPSYNC.COLLECTIVE R15, `(.L_x_724) ;  /* 0x000000000f087348 */ /* 0x000fea0003c00000 */
[----:B------:R0:W1:Y:S02]  /*26810*/  SHFL.IDX P6, R14, R13, R12, R11 ;  /* 0x0000000c0d0e7389 */ /* 0x00006400000c000b */
[----:B01----:R-:W-:Y:S01]  /*26820*/  ENDCOLLECTIVE ;  /* 0x000000000000791b */ /* 0x003fe20003800000 */
.L_x_724:
        /* <DEDUP_REMOVED lines=8> */
.L_x_725:
[----:B------:R-:W-:Y:S01]  /*268b0*/  MOV R13, R65 ;  /* 0x00000041000d7202 */ /* 0x000fe20000000f00 */
[----:B------:R-:W-:Y:S02]  /*268c0*/  IMAD.MOV.U32 R12, RZ, RZ, R2 ;  /* 0x000000ffff0c7224 */ /* 0x000fe400078e0002 */
[----:B------:R-:W-:-:S07]  /*268d0*/  IMAD.MOV.U32 R90, RZ, RZ, R14 ;  /* 0x000000ffff5a7224 */ /* 0x000fce00078e000e */
[----:B------:R-:W-:Y:S05]  /*268e0*/  WARPSYNC.COLLECTIVE R15, `(.L_x_726) ;  /* 0x000000000f087348 */ /* 0x000fea0003c00000 */
[----:B------:R0:W1:Y:S02]  /*268f0*/  SHFL.IDX P6, R14, R13, R12, R11 ;  /* 0x0000000c0d0e7389 */ /* 0x00006400000c000b */
[----:B01----:R-:W-:Y:S01]  /*26900*/  ENDCOLLECTIVE ;  /* 0x000000000000791b */ /* 0x003fe20003800000 */
.L_x_726:
        /* <DEDUP_REMOVED lines=8> */
.L_x_727:
[----:B------:R-:W-:Y:S01]  /*26990*/  MOV R13, R67 ;  /* 0x00000043000d7202 */ /* 0x000fe20000000f00 */
[----:B------:R-:W-:Y:S02]  /*269a0*/  IMAD.MOV.U32 R12, RZ, RZ, R2 ;  /* 0x000000ffff0c7224 */ /* 0x000fe400078e0002 */
[----:B------:R-:W-:-:S07]  /*269b0*/  IMAD.MOV.U32 R92, RZ, RZ, R14 ;  /* 0x000000ffff5c7224 */ /* 0x000fce00078e000e */
[----:B------:R-:W-:Y:S05]  /*269c0*/  WARPSYNC.COLLECTIVE R15, `(.L_x_728) ;  /* 0x000000000f087348 */ /* 0x000fea0003c00000 */
[----:B------:R0:W1:Y:S02]  /*269d0*/  SHFL.IDX P6, R14, R13, R12, R11 ;  /* 0x0000000c0d0e7389 */ /* 0x00006400000c000b */
[----:B01----:R-:W-:Y:S01]  /*269e0*/  ENDCOLLECTIVE ;  /* 0x000000000000791b */ /* 0x003fe20003800000 */
.L_x_728:
        /* <DEDUP_REMOVED lines=8> */
.L_x_729:
[----:B------:R-:W-:Y:S01]  /*26a70*/  MOV R13, R69 ;  /* 0x00000045000d7202 */ /* 0x000fe20000000f00 */
[----:B------:R-:W-:Y:S02]  /*26a80*/  IMAD.MOV.U32 R12, RZ, RZ, R2 ;  /* 0x000000ffff0c7224 */ /* 0x000fe400078e0002 */
[----:B------:R-:W-:-:S07]  /*26a90*/  IMAD.MOV.U32 R94, RZ, RZ, R14 ;  /* 0x000000ffff5e7224 */ /* 0x000fce00078e000e */
[----:B------:R-:W-:Y:S05]  /*26aa0*/  WARPSYNC.COLLECTIVE R15, `(.L_x_730) ;  /* 0x000000000f087348 */ /* 0x000fea0003c00000 */
[----:B------:R0:W1:Y:S02]  /*26ab0*/  SHFL.IDX P6, R14, R13, R12, R11 ;  /* 0x0000000c0d0e7389 */ /* 0x00006400000c000b */
[----:B01----:R-:W-:Y:S01]  /*26ac0*/  ENDCOLLECTIVE ;  /* 0x000000000000791b */ /* 0x003fe20003800000 */
.L_x_730:
        /* <DEDUP_REMOVED lines=8> */
.L_x_731:
[----:B------:R-:W-:Y:S01]  /*26b50*/  MOV R13, R71 ;  /* 0x00000047000d7202 */ /* 0x000fe20000000f00 */
[----:B------:R-:W-:Y:S02]  /*26b60*/  IMAD.MOV.U32 R12, RZ, RZ, R2 ;  /* 0x000000ffff0c7224 */ /* 0x000fe400078e0002 */
[----:B------:R-:W-:-:S07]  /*26b70*/  IMAD.MOV.U32 R104, RZ, RZ, R14 ;  /* 0x000000ffff687224 */ /* 0x000fce00078e000e */
[----:B------:R-:W-:Y:S05]  /*26b80*/  WARPSYNC.COLLECTIVE R15, `(.L_x_732) ;  /* 0x000000000f087348 */ /* 0x000fea0003c00000 */
[----:B------:R0:W1:Y:S02]  /*26b90*/  SHFL.IDX P6, R14, R13, R12, R11 ;  /* 0x0000000c0d0e7389 */ /* 0x00006400000c000b */
[----:B01----:R-:W-:Y:S01]  /*26ba0*/  ENDCOLLECTIVE ;  /* 0x000000000000791b */ /* 0x003fe20003800000 */
.L_x_732:
[----:B------:R-:W-:Y:S02]  /*26bb0*/  SEL R49, R69, R104, P0 ;  /* 0x0000006845317207 */ /* 0x000fe40000000000 */
[----:B------:R-:W-:Y:S01]  /*26bc0*/  MOV R13, R106 ;  /* 0x0000006a000d7202 */ /* 0x000fe20000000f00 */
[----:B------:R-:W-:Y:S02]  /*26bd0*/  IMAD.MOV.U32 R12, RZ, RZ, R5 ;  /* 0x000000ffff0c7224 */ /* 0x000fe400078e0005 */
[----:B------:R-:W-:-:S07]  /*26be0*/  IMAD.MOV.U32 R71, RZ, RZ, R14 ;  /* 0x000000ffff477224 */ /* 0x000fce00078e000e */
[----:B------:R-:W-:Y:S05]  /*26bf0*/  WARPSYNC.COLLECTIVE R15, `(.L_x_733) ;  /* 0x000000000f087348 */ /* 0x000fea0003c00000 */
[----:B------:R0:W1:Y:S02]  /*26c00*/  SHFL.IDX P6, R14, R13, R12, R11 ;  /* 0x0000000c0d0e7389 */ /* 0x00006400000c000b */
[----:B01----:R-:W-:Y:S01]  /*26c10*/  ENDCOLLECTIVE ;  /* 0x000000000000791b */ /* 0x003fe20003800000 */
.L_x_733:
[----:B------:R-:W-:Y:S01]  /*26c20*/  MOV R13, R105 ;  /* 0x00000069000d7202 */ /* 0x000fe20000000f00 */
[----:B------:R-:W-:Y:S02]  /*26c30*/  IMAD.MOV.U32 R12, RZ, RZ, R2 ;  /* 0x000000ffff0c7224 */ /* 0x000fe400078e0002 */
[----:B------:R-:W-:-:S07]  /*26c40*/  IMAD.MOV.U32 R106, RZ, RZ, R14 ;  /* 0x000000ffff6a7224 */ /* 0x000fce00078e000e */
[----:B------:R-:W-:Y:S05]  /*26c50*/  WARPSYNC.COLLECTIVE R15, `(.L_x_734) ;  /* 0x000000000f087348 */ /* 0x000fea0003c00000 */
[----:B------:R0:W1:Y:S02]  /*26c60*/  SHFL.IDX P6, R14, R13, R12, R11 ;  /* 0x0000000c0d0e7389 */ /* 0x00006400000c000b */
[----:B01----:R-:W-:Y:S01]  /*26c70*/  ENDCOLLECTIVE ;  /* 0x000000000000791b */ /* 0x003fe20003800000 */
.L_x_734:
[----:B------:R-:W-:Y:S01]  /*26c80*/  MOV R13, R108 ;  /* 0x0000006c000d7202 */ /* 0x000fe20000000f00 */
[----:B------:R-:W-:Y:S02]  /*26c90*/  IMAD.MOV.U32 R12, RZ, RZ, R5 ;  /* 0x000000ffff0c7224 */ /* 0x000fe400078e0005 */
[----:B------:R-:W-:-:S07]  /*26ca0*/  IMAD.MOV.U32 R105, RZ, RZ, R14 ;  /* 0x000000ffff697224 */ /* 0x000fce00078e000e */
[----:B------:R-:W-:Y:S05]  /*26cb0*/  WARPSYNC.COLLECTIVE R15, `(.L_x_735) ;  /* 0x000000000f087348 */ /* 0x000fea0003c00000 */
[----:B------:R0:W1:Y:S02]  /*26cc0*/  SHFL.IDX P6, R14, R13, R12, R11 ;  /* 0x0000000c0d0e7389 */ /* 0x00006400000c000b */
[----:B01----:R-:W-:Y:S01]  /*26cd0*/  ENDCOLLECTIVE ;  /* 0x000000000000791b */ /* 0x003fe20003800000 */
.L_x_735:
[----:B------:R-:W-:Y:S01]  /*26ce0*/  MOV R13, R107 ;  /* 0x0000006b000d7202 */ /* 0x000fe20000000f00 */
[----:B------:R-:W-:Y:S02]  /*26cf0*/  IMAD.MOV.U32 R12, RZ, RZ, R2 ;  /* 0x000000ffff0c7224 */ /* 0x000fe400078e0002 */
[----:B------:R-:W-:-:S07]  /*26d00*/  IMAD.MOV.U32 R108, RZ, RZ, R14 ;  /* 0x000000ffff6c7224 */ /* 0x000fce00078e000e */
[----:B------:R-:W-:Y:S05]  /*26d10*/  WARPSYNC.COLLECTIVE R15, `(.L_x_736) ;  /* 0x000000000f087348 */ /* 0x000fea0003c00000 */
[----:B------:R0:W1:Y:S02]  /*26d20*/  SHFL.IDX P6, R14, R13, R12, R11 ;  /* 0x0000000c0d0e7389 */ /* 0x00006400000c000b */
[----:B01----:R-:W-:Y:S01]  /*26d30*/  ENDCOLLECTIVE ;  /* 0x000000000000791b */ /* 0x003fe20003800000 */
.L_x_736:
[----:B------:R-:W-:Y:S02]  /*26d40*/  SEL R59, R108, R105, P0 ;  /* 0x000000696c3b7207 */ /* 0x000fe40000000000 */
[----:B------:R-:W-:Y:S01]  /*26d50*/  MOV R13, R110 ;  /* 0x0000006e000d7202 */ /* 0x000fe20000000f00 */
[----:B------:R-:W-:Y:S02]  /*26d60*/  IMAD.MOV.U32 R12, RZ, RZ, R5 ;  /* 0x000000ffff0c7224 */ /* 0x000fe400078e0005 */
[----:B------:R-:W-:-:S07]  /*26d70*/  IMAD.MOV.U32 R107, RZ, RZ, R14 ;  /* 0x000000ffff6b7224 */ /* 0x000fce00078e000e */
[----:B------:R-:W-:Y:S05]  /*26d80*/  WARPSYNC.COLLECTIVE R15, `(.L_x_737) ;  /* 0x000000000f087348 */ /* 0x000fea0003c00000 */
[----:B------:R0:W1:Y:S02]  /*26d90*/  SHFL.IDX P6, R14, R13, R12, R11 ;  /* 0x0000000c0d0e7389 */ /* 0x00006400000c000b */
[----:B01----:R-:W-:Y:S01]  /*26da0*/  ENDCOLLECTIVE ;  /* 0x000000000000791b */ /* 0x003fe20003800000 */
.L_x_737:
[----:B------:R-:W-:Y:S01]  /*26db0*/  MOV R13, R109 ;  /* 0x0000006d000d7202 */ /* 0x000fe20000000f00 */
[----:B------:R-:W-:Y:S02]  /*26dc0*/  IMAD.MOV.U32 R12, RZ, RZ, R2 ;  /* 0x000000ffff0c7224 */ /* 0x000fe400078e0002 */
[----:B------:R-:W-:-:S07]  /*26dd0*/  IMAD.MOV.U32 R110, RZ, RZ, R14 ;  /* 0x000000ffff6e7224 */ /* 0x000fce00078e000e */
[----:B------:R-:W-:Y:S05]  /*26de0*/  WARPSYNC.COLLECTIVE R15, `(.L_x_738) ;  /* 0x000000000f087348 */ /* 0x000fea0003c00000 */
[----:B------:R0:W1:Y:S02]  /*26df0*/  SHFL.IDX P6, R14, R13, R12, R11 ;  /* 0x0000000c0d0e7389 */ /* 0x00006400000c000b */
[----:B01----:R-:W-:Y:S01]  /*26e00*/  ENDCOLLECTIVE ;  /* 0x000000000000791b */ /* 0x003fe20003800000 */
.L_x_738:
        /* <DEDUP_REMOVED lines=8> */
.L_x_739:
[----:B------:R-:W-:Y:S01]  /*26e90*/  MOV R13, R111 ;  /* 0x0000006f000d7202 */ /* 0x000fe20000000f00 */
[----:B------:R-:W-:Y:S02]  /*26ea0*/  IMAD.MOV.U32 R12, RZ, RZ, R2 ;  /* 0x000000ffff0c7224 */ /* 0x000fe400078e0002 */
[----:B------:R-:W-:-:S07]  /*26eb0*/  IMAD.MOV.U32 R112, RZ, RZ, R14 ;  /* 0x000000ffff707224 */ /* 0x000fce00078e000e */
[----:B------:R-:W-:Y:S05]  /*26ec0*/  WARPSYNC.COLLECTIVE R15, `(.L_x_740) ;  /* 0x000000000f087348 */ /* 0x000fea0003c00000 */
[----:B------:R0:W1:Y:S02]  /*26ed0*/  SHFL.IDX P6, R14, R13, R12, R11 ;  /* 0x0000000c0d0e7389 */ /* 0x00006400000c000b */
[----:B01----:R-:W-:Y:S01]  /*26ee0*/  ENDCOLLECTIVE ;  /* 0x000000000000791b */ /* 0x003fe20003800000 */
.L_x_740:
        /* <DEDUP_REMOVED lines=8> */
.L_x_741:
[----:B------:R-:W-:Y:S01]  /*26f70*/  MOV R13, R75 ;  /* 0x0000004b000d7202 */ /* 0x000fe20000000f00 */
[----:B------:R-:W-:Y:S02]  /*26f80*/  IMAD.MOV.U32 R12, RZ, RZ, R2 ;  /* 0x000000ffff0c7224 */ /* 0x000fe400078e0002 */
[----:B------:R-:W-:-:S07]  /*26f90*/  IMAD.MOV.U32 R114, RZ, RZ, R14 ;  /* 0x000000ffff727224 */ /* 0x000fce00078e000e */
[----:B------:R-:W-:Y:S05]  /*26fa0*/  WARPSYNC.COLLECTIVE R15, `(.L_x_742) ;  /* 0x000000000f087348 */ /* 0x000fea0003c00000 */
[----:B------:R0:W1:Y:S02]  /*26fb0*/  SHFL.IDX P6, R14, R13, R12, R11 ;  /* 0x0000000c0d0e7389 */ /* 0x00006400000c000b */
[----:B01----:R-:W-:Y:S01]  /*26fc0*/  ENDCOLLECTIVE ;  /* 0x000000000000791b */ /* 0x003fe20003800000 */
.L_x_742:
[----:B------:R-:W-:Y:S01]  /*26fd0*/  MOV R13, R3 ;  /* 0x00000003000d7202 */ /* 0x000fe20000000f00 */
[----:B------:R-:W-:Y:S01]  /*26fe0*/  IMAD.MOV.U32 R12, RZ, RZ, R5 ;  /* 0x000000ffff0c7224 */ /* 0x000fe200078e0005 */
[----:B------:R-:W-:Y:S02]  /*26ff0*/  SEL R5, R51, R78, P0 ;  /* 0x0000004e33057207 */ /* 0x000fe40000000000 */
[----:B------:R-:W-:Y:S02]  /*27000*/  SEL R51, R104, R69, P0 ;  /* 0x0000004568337207 */ /* 0x000fe40000000000 */
[----:B------:R-:W-:Y:S02]  /*27010*/  SEL R69, R111, R114, P0 ;  /* 0x000000726f457207 */ /* 0x000fe40000000000 */
[----:B------:R-:W-:Y:S01]  /*27020*/  MOV R78, RZ ;  /* 0x000000ff004e7202 */ /* 0x000fe20000000f00 */
[----:B------:R-:W-:-:S07]  /*27030*/  IMAD.MOV.U32 R75, RZ, RZ, R14 ;  /* 0x000000ffff4b7224 */ /* 0x000fce00078e000e */
[----:B------:R-:W-:Y:S05]  /*27040*/  WARPSYNC.COLLECTIVE R15, `(.L_x_743) ;  /* 0x000000000f087348 */ /* 0x000fea0003c00000 */
[----:B------:R0:W1:Y:S02]  /*27050*/  SHFL.IDX P6, R14, R13, R12, R11 ;  /* 0x0000000c0d0e7389 */ /* 0x00006400000c000b */
[----:B01----:R-:W-:Y:S01]  /*27060*/  ENDCOLLECTIVE ;  /* 0x000000000000791b */ /* 0x003fe20003800000 */
.L_x_743:
[----:B------:R-:W-:Y:S02]  /*27070*/  SEL R12, R21, R24, P0 ;  /* 0x00000018150c7207 */ /* 0x000fe40000000000 */
[----:B------:R-:W-:Y:S02]  /*27080*/  SEL R11, R80, R53, P0 ;  /* 0x00000035500b7207 */ /* 0x000fe40000000000 */
[----:B------:R-:W-:Y:S02]  /*27090*/  SEL R13, R55, R82, P0 ;  /* 0x00000052370d7207 */ /* 0x000fe40000000000 */
[----:B------:R-:W-:Y:S02]  /*270a0*/  SEL R15, R82, R55, P0 ;  /* 0x00000037520f7207 */ /* 0x000fe40000000000 */
[----:B------:R-:W-:Y:S01]  /*270b0*/  SEL R53, R71, R106, P0 ;  /* 0x0000006a47357207 */ /* 0x000fe20000000000 */
[----:B------:R-:W-:Y:S01]  /*270c0*/  IMAD.MOV.U32 R2, RZ, RZ, R14 ;  /* 0x000000ffff027224 */ /* 0x000fe200078e000e */
[----:B------:R-:W-:-:S02]  /*270d0*/  SEL R14, R24, R21, P0 ;  /* 0x00000015180e7207 */ /* 0x000fc40000000000 */
[----:B------:R-:W-:Y:S02]  /*270e0*/  SEL R24, R25, R26, P0 ;  /* 0x0000001a19187207 */ /* 0x000fe40000000000 */
[----:B------:R-:W-:Y:S02]  /*270f0*/  SEL R26, R26, R25, P0 ;  /* 0x000000191a1a7207 */ /* 0x000fe40000000000 */
[----:B------:R-:W-:Y:S02]  /*27100*/  SEL R25, R57, R84, P0 ;  /* 0x0000005439197207 */ /* 0x000fe40000000000 */
[----:B------:R-:W-:Y:S02]  /*27110*/  SEL R55, R106, R71, P0 ;  /* 0x000000476a377207 */ /* 0x000fe40000000000 */
[----:B------:R-:W-:Y:S02]  /*27120*/  SEL R57, R105, R108, P0 ;  /* 0x0000006c69397207 */ /* 0x000fe40000000000 */
[----:B------:R-:W-:Y:S01]  /*27130*/  SEL R71, R114, R111, P0 ;  /* 0x0000006f72477207 */ /* 0x000fe20000000000 */
[----:B------:R-:W-:Y:S06]  /*27140*/  BRA `(.L_x_744) ;  /* 0xffffff4000c87947 */ /* 0x000fec000383ffff */
.L_x_514:
[----:B------:R-:W-:Y:S01]  /*27150*/  IMAD.MOV.U32 R13, RZ, RZ, R3 ;  /* 0x000000ffff0d7224 */ /* 0x000fe200078e0003 */
[----:B------:R-:W-:Y:S01]  /*27160*/  MOV R11, 0x181f ;  /* 0x0000181f000b7802 */ /* 0x000fe20000000f00 */
[----:B------:R-:W-:Y:S02]  /*27170*/  IMAD.MOV.U32 R12, RZ, RZ, RZ ;  /* 0x000000ffff0c7224 */ /* 0x000fe400078e00ff */
[----:B------:R-:W-:-:S07]  /*27180*/  IMAD.MOV.U32 R15, RZ, RZ, -0x1 ;  /* 0xffffffffff0f7424 */ /* 0x000fce00078e00ff */
[----:B0-----:R-:W-:Y:S05]  /*27190*/  WARPSYNC.COLLECTIVE R15, `(.L_x_745) ;  /* 0x000000000f087348 */ /* 0x001fea0003c00000 */
[----:B------:R1:W2:Y:S02]  /*271a0*/  SHFL.IDX P6, R14, R13, R12, R11 ;  /* 0x0000000c0d0e7389 */ /* 0x0002a400000c000b */
[----:B012---:R-:W-:Y:S01]  /*271b0*/  ENDCOLLECTIVE ;  /* 0x000000000000791b */ /* 0x007fe20003800000 */
.L_x_745:
[----:B------:R-:W-:Y:S01]  /*271c0*/  MOV R13, R2 ;  /* 0x00000002000d7202 */ /* 0x000fe20000000f00 */
[----:B------:R-:W-:-:S07]  /*271d0*/  IMAD.MOV.U32 R0, RZ, RZ, R14 ;  /* 0x000000ffff007224 */ /* 0x000fce00078e000e */
[----:B------:R-:W-:Y:S05]  /*271e0*/  WARPSYNC.COLLECTIVE R15, `(.L_x_746) ;  /* 0x000000000f087348 */ /* 0x000fea0003c00000 */
[----:B------:R0:W1:Y:S02]  /*271f0*/  SHFL.IDX P6, R14, R13, R12, R11 ;  /* 0x0000000c0d0e7389 */ /* 0x00006400000c000b */
[----:B01----:R-:W-:Y:S01]  /*27200*/  ENDCOLLECTIVE ;  /* 0x000000000000791b */ /* 0x003fe20003800000 */
.L_x_746:
[----:B------:R-:W-:Y:S05]  /*27210*/  BRA `(.L_x_747) ;  /* 0xffffff6000647947 */ /* 0x000fea000383ffff */
.L_x_517:
[----:B------:R-:W-:Y:S01]  /*27220*/  BSSY B1, `(.L_x_748) ;  /* 0x0000008000017945 */ /* 0x000fe20003800000 */
[----:B----4-:R-:W-:Y:S01]  /*27230*/  IMAD.MOV.U32 R13, RZ, RZ, R3 ;  /* 0x000000ffff0d7224 */ /* 0x010fe200078e0003 */
[----:B------:R-:W-:Y:S01]  /*27240*/  MOV R11, 0x181f ;  /* 0x0000181f000b7802 */ /* 0x000fe20000000f00 */
[----:B------:R-:W-:Y:S02]  /*27250*/  IMAD.MOV.U32 R12, RZ, RZ, 0x1 ;  /* 0x00000001ff0c7424 */ /* 0x000fe400078e00ff */
[----:B------:R-:W-:-:S07]  /*27260*/  IMAD.MOV.U32 R15, RZ, RZ, -0x1 ;  /* 0xffffffffff0f7424 */ /* 0x000fce00078e00ff */
[----:B0123--:R-:W-:Y:S05]  /*27270*/  WARPSYNC.COLLECTIVE R15, `(.L_x_749) ;  /* 0x000000000f087348 */ /* 0x00ffea0003c00000 */
[----:B---3--:R3:W4:Y:S02]  /*27280*/  SHFL.IDX P6, R14, R13, R12, R11 ;  /* 0x0000000c0d0e7389 */ /* 0x00872400000c000b */
[----:B01234-:R-:W-:Y:S01]  /*27290*/  ENDCOLLECTIVE ;  /* 0x000000000000791b */ /* 0x01ffe20003800000 */
.L_x_749:
[----:B------:R-:W-:Y:S05]  /*272a0*/  BSYNC B1 ;  /* 0x0000000000017941 */ /* 0x000fea0003800000 */
.L_x_748:
[----:B------:R-:W-:Y:S01]  /*272b0*/  MOV R13, R2 ;  /* 0x00000002000d7202 */ /* 0x000fe20000000f00 */
[----:B------:R-:W-:Y:S01]  /*272c0*/  IMAD.MOV.U32 R12, RZ, RZ, 0x1 ;  /* 0x00000001ff0c7424 */ /* 0x000fe200078e00ff */
[----:B------:R-:W-:Y:S01]  /*272d0*/  MOV R15, 0xffffffff ;  /* 0xffffffff000f7802 */ /* 0x000fe20000000f00 */
[----:B------:R-:W-:Y:S02]  /*272e0*/  IMAD.MOV.U32 R11, RZ, RZ, 0x181f ;  /* 0x0000181fff0b7424 */ /* 0x000fe400078e00ff */
[----:B------:R-:W-:-:S07]  /*272f0*/  IMAD.MOV.U32 R0, RZ, RZ, R14 ;  /* 0x000000ffff007224 */ /* 0x000fce00078e000e */
[----:B------:R-:W-:Y:S05]  /*27300*/  WARPSYNC.COLLECTIVE R15, `(.L_x_750) ;  /* 0x000000000f087348 */ /* 0x000fea0003c00000 */
[----:B------:R0:W1:Y:S02]  /*27310*/  SHFL.IDX P6, R14, R13, R12, R11 ;  /* 0x0000000c0d0e7389 */ /* 0x00006400000c000b */
[----:B01----:R-:W-:Y:S01]  /*27320*/  ENDCOLLECTIVE ;  /* 0x000000000000791b */ /* 0x003fe20003800000 */
.L_x_750:
[----:B------:R-:W-:Y:S05]  /*27330*/  BRA `(.L_x_751) ;  /* 0xffffff6000847947 */ /* 0x000fea000383ffff */
.L_x_520:
        /* <DEDUP_REMOVED lines=8> */
.L_x_753:
[----:B------:R-:W-:Y:S05]  /*273c0*/  BSYNC B1 ;  /* 0x0000000000017941 */ /* 0x000fea0003800000 */
.L_x_752:
        /* <DEDUP_REMOVED lines=8> */
.L_x_754:
[----:B------:R-:W-:Y:S05]  /*27450*/  BRA `(.L_x_755) ;  /* 0xffffff6000a47947 */ /* 0x000fea000383ffff */
.L_x_523:
[----:B------:R-:W-:Y:S01]  /*27460*/  BSSY B1, `(.L_x_756) ;  /* 0x0000008000017945 */ /* 0x000fe20003800000 */
[----:B0-----:R-:W-:Y:S01]  /*27470*/  IMAD.MOV.U32 R13, RZ, RZ, R3 ;  /* 0x000000ffff0d7224 */ /* 0x001fe200078e0003 */
[----:B------:R-:W-:Y:S01]  /*27480*/  MOV R11, 0x181f ;  /* 0x0000181f000b7802 */ /* 0x000fe20000000f00 */
[----:B------:R-:W-:Y:S02]  /*27490*/  IMAD.MOV.U32 R12, RZ, RZ, 0x3 ;  /* 0x00000003ff0c7424 */ /* 0x000fe400078e00ff */
[----:B------:R-:W-:-:S07]  /*274a0*/  IMAD.MOV.U32 R15, RZ, RZ, -0x1 ;  /* 0xffffffffff0f7424 */ /* 0x000fce00078e00ff */
[----:B-1234-:R-:W-:Y:S05]  /*274b0*/  WARPSYNC.COLLECTIVE R15, `(.L_x_757) ;  /* 0x000000000f087348 */ /* 0x01efea0003c00000 */
[----:B----4-:R0:W4:Y:S02]  /*274c0*/  SHFL.IDX P6, R14, R13, R12, R11 ;  /* 0x0000000c0d0e7389 */ /* 0x01012400000c000b */
[----:B01234-:R-:W-:Y:S01]  /*274d0*/  ENDCOLLECTIVE ;  /* 0x000000000000791b */ /* 0x01ffe20003800000 */
.L_x_757:
[----:B------:R-:W-:Y:S05]  /*274e0*/  BSYNC B1 ;  /* 0x0000000000017941 */ /* 0x000fea0003800000 */
.L_x_756:
        /* <DEDUP_REMOVED lines=8> */
.L_x_758:
[----:B------:R-:W-:Y:S05]  /*27570*/  BRA `(.L_x_759) ;  /* 0xffffff6000c47947 */ /* 0x000fea000383ffff */
.L_x_540:
[----:B------:R-:W0:Y:S01]  /*27580*/  S2R R5, SR_TID.X ;  /* 0x0000000000057919 */ /* 0x000e220000002100 */
[----:B------:R-:W-:Y:S01]  /*27590*/  BSSY B1, `(.L_x_760) ;  /* 0x000000a000017945 */ /* 0x000fe20003800000 */
[----:B------:R-:W-:Y:S01]  /*275a0*/  IMAD.MOV.U32 R12, RZ, RZ, RZ ;  /* 0x000000ffff0c7224 */ /* 0x000fe200078e00ff */
[----:B------:R-:W-:Y:S01]  /*275b0*/  MOV R11, 0x1f ;  /* 0x0000001f000b7802 */ /* 0x000fe20000000f00 */
[----:B------:R-:W-:Y:S01]  /*275c0*/  IMAD.MOV.U32 R15, RZ, RZ, -0x1 ;  /* 0xffffffffff0f7424 */ /* 0x000fe200078e00ff */
[----:B0-----:R-:W-:-:S04]  /*275d0*/  SHF.R.U32.HI R5, RZ, 0x5, R5 ;  /* 0x00000005ff057819 */ /* 0x001fc80000011605 */
[----:B------:R-:W-:-:S05]  /*275e0*/  LOP3.LUT R5, R5, 0x3, RZ, 0xc0, !PT ;  /* 0x0000000305057812 */ /* 0x000fca00078ec0ff */
[----:B------:R-:W-:-:S07]  /*275f0*/  IMAD.MOV.U32 R13, RZ, RZ, R5 ;  /* 0x000000ffff0d7224 */ /* 0x000fce00078e0005 */
[----:B------:R-:W-:Y:S05]  /*27600*/  WARPSYNC.COLLECTIVE R15, `(.L_x_761) ;  /* 0x000000000f087348 */ /* 0x000fea0003c00000 */
[----:B------:R0:W1:Y:S02]  /*27610*/  SHFL.IDX P6, R14, R13, R12, R11 ;  /* 0x0000000c0d0e7389 */ /* 0x00006400000c000b */
[----:B01----:R-:W-:Y:S01]  /*27620*/  ENDCOLLECTIVE ;  /* 0x000000000000791b */ /* 0x003fe20003800000 */
.L_x_761:
[----:B------:R-:W-:Y:S05]  /*27630*/  BSYNC B1 ;  /* 0x0000000000017941 */ /* 0x000fea0003800000 */
.L_x_760:
[----:B------:R-:W-:Y:S05]  /*27640*/  BRA `(.L_x_762) ;  /* 0xffffff7400e87947 */ /* 0x000fea000383ffff */
.L_x_542:
[----:B------:R-:W-:Y:S01]  /*27650*/  BSSY B1, `(.L_x_763) ;  /* 0x0000006000017945 */ /* 0x000fe20003800000 */
[----:B------:R-:W-:-:S07]  /*27660*/  IMAD.MOV.U32 R15, RZ, RZ, -0x1 ;  /* 0xffffffffff0f7424 */ /* 0x000fce00078e00ff */
[----:B0-----:R-:W-:Y:S05]  /*27670*/  WARPSYNC.COLLECTIVE R15, `(.L_x_764) ;  /* 0x000000000f0c7348 */ /* 0x001fea0003c00000 */
[----:B------:R-:W-:Y:S02]  /*27680*/  ELECT P6, UR62, PT ;  /* 0x00000000003e782f */ /* 0x000fe400038c0000 */
[----:B------:R-:W-:Y:S01]  /*27690*/  MOV R14, UR62 ;  /* 0x0000003e000e7c02 */ /* 0x000fe20008000f00 */
[----:B0-----:R-:W-:Y:S10]  /*276a0*/  ENDCOLLECTIVE ;  /* 0x000000000000791b */ /* 0x001ff40003800000 */
.L_x_764:
[----:B------:R-:W-:Y:S05]  /*276b0*/  BSYNC B1 ;  /* 0x0000000000017941 */ /* 0x000fea0003800000 */
.L_x_763:
[----:B------:R-:W-:Y:S05]  /*276c0*/  BRA `(.L_x_541) ;  /* 0xffffff7400e07947 */ /* 0x000fea000383ffff */
.L_x_544:
[----:B0-----:R-:W2:Y:S02]  /*276d0*/  LDL R5, [R1+0x4] ;  /* 0x0000040001057983 */ /* 0x001ea40000100800 */
[----:B--2---:R0:W1:Y:S02]  /*276e0*/  SYNCS.PHASECHK.TRANS64.TRYWAIT P0, [R5+URZ+0x38820], R4 ;  /* 0x03882004050075a7 */ /* 0x004064000800017f */
[----:B-1----:R-:W-:Y:S05]  /*276f0*/  @!P0 NANOSLEEP.SYNCS 0x989680 ;  /* 0x009896800000895d */ /* 0x002fea0003900000 */
[----:B------:R-:W1:Y:S02]  /*27700*/  @!P0 SYNCS.PHASECHK.TRANS64 P0, [R5+URZ+0x38820], R4 ;  /* 0x03882004050085a7 */ /* 0x000e64000800007f */
[----:B-1----:R-:W-:Y:S05]  /*27710*/  @!P0 BRA `(.L_x_544) ;  /* 0xfffffffc00ec8947 */ /* 0x002fea000383ffff */
[----:B------:R-:W-:Y:S05]  /*27720*/  BRA `(.L_x_765) ;  /* 0xffffff7400f07947 */ /* 0x000fea000383ffff */
.L_x_548:
[----:B0-----:R0:W1:Y:S02]  /*27730*/  SYNCS.PHASECHK.TRANS64.TRYWAIT P0, [R7+URZ+0x388a0], R10 ;  /* 0x0388a00a070075a7 */ /* 0x001064000800017f */
[----:B-1----:R-:W-:Y:S05]  /*27740*/  @!P0 NANOSLEEP.SYNCS 0x989680 ;  /* 0x009896800000895d */ /* 0x002fea0003900000 */
[----:B------:R-:W1:Y:S02]  /*27750*/  @!P0 SYNCS.PHASECHK.TRANS64 P0, [R7+URZ+0x388a0], R10 ;  /* 0x0388a00a070085a7 */ /* 0x000e64000800007f */
[----:B-1----:R-:W-:Y:S05]  /*27760*/  @!P0 BRA `(.L_x_548) ;  /* 0xfffffffc00f08947 */ /* 0x002fea000383ffff */
[----:B------:R-:W-:Y:S05]  /*27770*/  BRA `(.L_x_766) ;  /* 0xffffff7800187947 */ /* 0x000fea000383ffff */
.L_x_554:
[----:B-1----:R1:W2:Y:S02]  /*27780*/  SYNCS.PHASECHK.TRANS64.TRYWAIT P0, [R7+URZ+0x388c0], R10 ;  /* 0x0388c00a070075a7 */ /* 0x0022a4000800017f */
[----:B--2---:R-:W-:Y:S05]  /*27790*/  @!P0 NANOSLEEP.SYNCS 0x989680 ;  /* 0x009896800000895d */ /* 0x004fea0003900000 */
[----:B------:R-:W2:Y:S02]  /*277a0*/  @!P0 SYNCS.PHASECHK.TRANS64 P0, [R7+URZ+0x388c0], R10 ;  /* 0x0388c00a070085a7 */ /* 0x000ea4000800007f */
[----:B--2---:R-:W-:Y:S05]  /*277b0*/  @!P0 BRA `(.L_x_554) ;  /* 0xfffffffc00f08947 */ /* 0x004fea000383ffff */
[----:B------:R-:W-:Y:S05]  /*277c0*/  BRA `(.L_x_767) ;  /* 0xffffff7800dc7947 */ /* 0x000fea000383ffff */
.L_x_562:
[----:B0-----:R0:W1:Y:S02]  /*277d0*/  SYNCS.PHASECHK.TRANS64.TRYWAIT P1, [R8+URZ+0x388a0], R7 ;  /* 0x0388a007080075a7 */ /* 0x001064000802017f */
[----:B-1----:R-:W-:Y:S05]  /*277e0*/  @!P1 NANOSLEEP.SYNCS 0x989680 ;  /* 0x009896800000995d */ /* 0x002fea0003900000 */
[----:B------:R-:W1:Y:S02]  /*277f0*/  @!P1 SYNCS.PHASECHK.TRANS64 P1, [R8+URZ+0x388a0], R7 ;  /* 0x0388a007080095a7 */ /* 0x000e64000802007f */
[----:B-1----:R-:W-:Y:S05]  /*27800*/  @!P1 BRA `(.L_x_562) ;  /* 0xfffffffc00f09947 */ /* 0x002fea000383ffff */
[----:B------:R-:W-:Y:S05]  /*27810*/  BRA `(.L_x_768) ;  /* 0xffffff7c00f07947 */ /* 0x000fea000383ffff */
.L_x_568:
[----:B-1----:R1:W2:Y:S02]  /*27820*/  SYNCS.PHASECHK.TRANS64.TRYWAIT P1, [R8+URZ+0x388c0], R7 ;  /* 0x0388c007080075a7 */ /* 0x0022a4000802017f */
[----:B--2---:R-:W-:Y:S05]  /*27830*/  @!P1 NANOSLEEP.SYNCS 0x989680 ;  /* 0x009896800000995d */ /* 0x004fea0003900000 */
[----:B------:R-:W2:Y:S02]  /*27840*/  @!P1 SYNCS.PHASECHK.TRANS64 P1, [R8+URZ+0x388c0], R7 ;  /* 0x0388c007080095a7 */ /* 0x000ea4000802007f */
[----:B--2---:R-:W-:Y:S05]  /*27850*/  @!P1 BRA `(.L_x_568) ;  /* 0xfffffffc00f09947 */ /* 0x004fea000383ffff */
[----:B------:R-:W-:Y:S05]  /*27860*/  BRA `(.L_x_769) ;  /* 0xffffff8000b07947 */ /* 0x000fea000383ffff */
.L_x_584:
[----:B------:R-:W0:Y:S01]  /*27870*/  S2R R4, SR_TID.X ;  /* 0x0000000000047919 */ /* 0x000e220000002100 */
[----:B------:R-:W-:Y:S01]  /*27880*/  BSSY B0, `(.L_x_770) ;  /* 0x000000a000007945 */ /* 0x000fe20003800000 */
[----:B------:R-:W-:Y:S01]  /*27890*/  IMAD.MOV.U32 R12, RZ, RZ, RZ ;  /* 0x000000ffff0c7224 */ /* 0x000fe200078e00ff */
[----:B------:R-:W-:Y:S01]  /*278a0*/  MOV R15, 0xffffffff ;  /* 0xffffffff000f7802 */ /* 0x000fe20000000f00 */
[----:B------:R-:W-:Y:S01]  /*278b0*/  IMAD.MOV.U32 R11, RZ, RZ, 0x1f ;  /* 0x0000001fff0b7424 */ /* 0x000fe200078e00ff */
[----:B0-----:R-:W-:-:S04]  /*278c0*/  SHF.R.U32.HI R4, RZ, 0x5, R4 ;  /* 0x00000005ff047819 */ /* 0x001fc80000011604 */
[----:B------:R-:W-:-:S04]  /*278d0*/  LOP3.LUT R4, R4, 0x3, RZ, 0xc0, !PT ;  /* 0x0000000304047812 */ /* 0x000fc800078ec0ff */
[----:B------:R-:W-:-:S07]  /*278e0*/  MOV R13, R4 ;  /* 0x00000004000d7202 */ /* 0x000fce0000000f00 */
[----:B-1----:R-:W-:Y:S05]  /*278f0*/  WARPSYNC.COLLECTIVE R15, `(.L_x_771) ;  /* 0x000000000f087348 */ /* 0x002fea0003c00000 */
[----:B------:R0:W2:Y:S02]  /*27900*/  SHFL.IDX P6, R14, R13, R12, R11 ;  /* 0x0000000c0d0e7389 */ /* 0x0000a400000c000b */
[----:B012---:R-:W-:Y:S01]  /*27910*/  ENDCOLLECTIVE ;  /* 0x000000000000791b */ /* 0x007fe20003800000 */
.L_x_771:
[----:B------:R-:W-:Y:S05]  /*27920*/  BSYNC B0 ;  /* 0x0000000000007941 */ /* 0x000fea0003800000 */
.L_x_770:
[----:B------:R-:W-:Y:S05]  /*27930*/  BRA `(.L_x_772) ;  /* 0xffffff8c008c7947 */ /* 0x000fea000383ffff */
.L_x_586:
[----:B------:R-:W-:Y:S01]  /*27940*/  BSSY B0, `(.L_x_773) ;  /* 0x0000006000007945 */ /* 0x000fe20003800000 */
[----:B------:R-:W-:-:S07]  /*27950*/  IMAD.MOV.U32 R15, RZ, RZ, -0x1 ;  /* 0xffffffffff0f7424 */ /* 0x000fce00078e00ff */
[----:B01----:R-:W-:Y:S05]  /*27960*/  WARPSYNC.COLLECTIVE R15, `(.L_x_774) ;  /* 0x000000000f0c7348 */ /* 0x003fea0003c00000 */
[----:B------:R-:W-:Y:S02]  /*27970*/  ELECT P6, UR62, PT ;  /* 0x00000000003e782f */ /* 0x000fe400038c0000 */
[----:B------:R-:W-:Y:S01]  /*27980*/  MOV R14, UR62 ;  /* 0x0000003e000e7c02 */ /* 0x000fe20008000f00 */
[----:B01----:R-:W-:Y:S10]  /*27990*/  ENDCOLLECTIVE ;  /* 0x000000000000791b */ /* 0x003ff40003800000 */
.L_x_774:
[----:B------:R-:W-:Y:S05]  /*279a0*/  BSYNC B0 ;  /* 0x0000000000007941 */ /* 0x000fea0003800000 */
.L_x_773:
[----:B------:R-:W-:Y:S05]  /*279b0*/  BRA `(.L_x_775) ;  /* 0xffffff8c00987947 */ /* 0x000fea000383ffff */
.L_x_588:
[----:B0-----:R0:W1:Y:S02]  /*279c0*/  SYNCS.PHASECHK.TRANS64.TRYWAIT P0, [R0+URZ+0x38880], R3 ;  /* 0x03888003000075a7 */ /* 0x001064000800017f */
[----:B-1----:R-:W-:Y:S05]  /*279d0*/  @!P0 NANOSLEEP.SYNCS 0x989680 ;  /* 0x009896800000895d */ /* 0x002fea0003900000 */
[----:B------:R-:W1:Y:S02]  /*279e0*/  @!P0 SYNCS.PHASECHK.TRANS64 P0, [R0+URZ+0x38880], R3 ;  /* 0x03888003000085a7 */ /* 0x000e64000800007f */
[----:B-1----:R-:W-:Y:S05]  /*279f0*/  @!P0 BRA `(.L_x_588) ;  /* 0xfffffffc00f08947 */ /* 0x002fea000383ffff */
[----:B------:R-:W-:Y:S05]  /*27a00*/  BRA `(.L_x_776) ;  /* 0xffffff9000107947 */ /* 0x000fea000383ffff */
.L_x_590:
[----:B-1----:R1:W2:Y:S02]  /*27a10*/  SYNCS.PHASECHK.TRANS64.TRYWAIT P0, [R0+URZ+0x38840], R3 ;  /* 0x03884003000075a7 */ /* 0x0022a4000800017f */
[----:B--2---:R-:W-:Y:S05]  /*27a20*/  @!P0 NANOSLEEP.SYNCS 0x989680 ;  /* 0x009896800000895d */ /* 0x004fea0003900000 */
[----:B------:R-:W2:Y:S02]  /*27a30*/  @!P0 SYNCS.PHASECHK.TRANS64 P0, [R0+URZ+0x38840], R3 ;  /* 0x03884003000085a7 */ /* 0x000ea4000800007f */
[----:B--2---:R-:W-:Y:S05]  /*27a40*/  @!P0 BRA `(.L_x_590) ;  /* 0xfffffffc00f08947 */ /* 0x004fea000383ffff */
[----:B------:R-:W-:Y:S05]  /*27a50*/  BRA `(.L_x_777) ;  /* 0xffffff9000847947 */ /* 0x000fea000383ffff */
.L_x_594:
[----:B------:R-:W2:Y:S01]  /*27a60*/  LDL.LU R11, [R1+0x58] ;  /* 0x00005800010b7983 */ /* 0x000ea20000300800 */
[----:B------:R-:W-:Y:S01]  /*27a70*/  IMAD.MOV.U32 R13, RZ, RZ, R3 ;  /* 0x000000ffff0d7224 */ /* 0x000fe200078e0003 */
[----:B------:R-:W-:Y:S01]  /*27a80*/  MOV R12, RZ ;  /* 0x000000ff000c7202 */ /* 0x000fe20000000f00 */
[----:B------:R-:W-:Y:S01]  /*27a90*/  IMAD.MOV.U32 R15, RZ, RZ, -0x1 ;  /* 0xffffffffff0f7424 */ /* 0x000fe200078e00ff */
[----:B------:R-:W-:-:S04]  /*27aa0*/  LOP3.LUT R8, R8, 0x7f, RZ, 0xc0, !PT ;  /* 0x0000007f08087812 */ /* 0x000fc800078ec0ff */
[----:B------:R-:W-:-:S04]  /*27ab0*/  SHF.R.U32.HI R5, RZ, 0x3, R8 ;  /* 0x00000003ff057819 */ /* 0x000fc80000011608 */
[----:B------:R-:W-:-:S05]  /*27ac0*/  IADD3 R0, R5, R17, RZ ;  /* 0x0000001105007210 */ /* 0x000fca0007ffe0ff */
[----:B------:R-:W-:Y:S02]  /*27ad0*/  VIADD R5, R0, 0x10 ;  /* 0x0000001000057836 */ /* 0x000fe40000000000 */
[----:B--2---:R-:W-:Y:S02]  /*27ae0*/  IMAD R2, R11, R7, RZ ;  /* 0x000000070b027224 */ /* 0x004fe400078e02ff */
[----:B------:R-:W-:-:S03]  /*27af0*/  IMAD.MOV.U32 R11, RZ, RZ, 0x181f ;  /* 0x0000181fff0b7424 */ /* 0x000fc600078e00ff */
[----:B------:R-:W-:-:S13]  /*27b00*/  ISETP.GE.AND P2, PT, R0, R2, PT ;  /* 0x000000020000720c */ /* 0x000fda0003f46270 */
[----:B0----5:R-:W-:Y:S05]  /*27b10*/  WARPSYNC.COLLECTIVE R15, `(.L_x_778) ;  /* 0x000000000f087348 */ /* 0x021fea0003c00000 */
[----:B------:R1:W2:Y:S02]  /*27b20*/  SHFL.IDX P6, R14, R13, R12, R11 ;  /* 0x0000000c0d0e7389 */ /* 0x0002a400000c000b */
[----:B012--5:R-:W-:Y:S01]  /*27b30*/  ENDCOLLECTIVE ;  /* 0x000000000000791b */ /* 0x027fe20003800000 */
.L_x_778:
[----:B------:R-:W-:Y:S01]  /*27b40*/  IMAD.MOV.U32 R13, RZ, RZ, R4 ;  /* 0x000000ffff0d7224 */ /* 0x000fe200078e0004 */
[----:B------:R-:W-:-:S07]  /*27b50*/  MOV R6, R14 ;  /* 0x0000000e00067202 */ /* 0x000fce0000000f00 */
[----:B------:R-:W-:Y:S05]  /*27b60*/  WARPSYNC.COLLECTIVE R15, `(.L_x_779) ;  /* 0x000000000f087348 */ /* 0x000fea0003c00000 */
[----:B------:R0:W1:Y:S02]  /*27b70*/  SHFL.IDX P6, R14, R13, R12, R11 ;  /* 0x0000000c0d0e7389 */ /* 0x00006400000c000b */
[----:B01----:R-:W-:Y:S01]  /*27b80*/  ENDCOLLECTIVE ;  /* 0x000000000000791b */ /* 0x003fe20003800000 */
.L_x_779:
[----:B------:R-:W-:Y:S01]  /*27b90*/  MOV R13, R3 ;  /* 0x00000003000d7202 */ /* 0x000fe20000000f00 */
[----:B------:R-:W-:Y:S02]  /*27ba0*/  IMAD.MOV.U32 R12, RZ, RZ, 0x1 ;  /* 0x00000001ff0c7424 */ /* 0x000fe400078e00ff */
[----:B------:R-:W-:-:S07]  /*27bb0*/  IMAD.MOV.U32 R7, RZ, RZ, R14 ;  /* 0x000000ffff077224 */ /* 0x000fce00078e000e */
[----:B------:R-:W-:Y:S05]  /*27bc0*/  WARPSYNC.COLLECTIVE R15, `(.L_x_780) ;  /* 0x000000000f087348 */ /* 0x000fea0003c00000 */
[----:B------:R0:W1:Y:S02]  /*27bd0*/  SHFL.IDX P6, R14, R13, R12, R11 ;  /* 0x0000000c0d0e7389 */ /* 0x00006400000c000b */
[----:B01----:R-:W-:Y:S01]  /*27be0*/  ENDCOLLECTIVE ;  /* 0x000000000000791b */ /* 0x003fe20003800000 */
.L_x_780:
[----:B------:R-:W-:-:S05]  /*27bf0*/  @!P2 IADD3 R7, P3, R10, R7, RZ ;  /* 0x000000070a07a210 */ /* 0x000fca0007f7e0ff */
[----:B------:R-:W-:-:S05]  /*27c00*/  @!P2 IMAD.X R6, RZ, RZ, R6, P3 ;  /* 0x000000ffff06a224 */ /* 0x000fca00018e0606 */
[----:B------:R-:W-:Y:S02]  /*27c10*/  @!P2 LOP3.LUT R7, R7, R6, RZ, 0x3c, !PT ;  /* 0x000000060707a212 */ /* 0x000fe400078e3cff */
[----:B------:R-:W-:Y:S02]  /*27c20*/  MOV R13, R4 ;  /* 0x00000004000d7202 */ /* 0x000fe40000000f00 */
[----:B------:R-:W-:-:S04]  /*27c30*/  @!P2 LOP3.LUT R6, R7, R6, RZ, 0x3c, !PT ;  /* 0x000000060706a212 */ /* 0x000fc800078e3cff */
[----:B------:R-:W-:Y:S01]  /*27c40*/  @!P2 LOP3.LUT R7, R7, R6, RZ, 0x3c, !PT ;  /* 0x000000060707a212 */ /* 0x000fe200078e3cff */
[----:B------:R-:W-:-:S07]  /*27c50*/  IMAD.MOV.U32 R8, RZ, RZ, R14 ;  /* 0x000000ffff087224 */ /* 0x000fce00078e000e */
[----:B------:R-:W-:Y:S05]  /*27c60*/  WARPSYNC.COLLECTIVE R15, `(.L_x_781) ;  /* 0x000000000f087348 */ /* 0x000fea0003c00000 */
[----:B------:R0:W1:Y:S02]  /*27c70*/  SHFL.IDX P6, R14, R13, R12, R11 ;  /* 0x0000000c0d0e7389 */ /* 0x00006400000c000b */
[----:B01----:R-:W-:Y:S01]  /*27c80*/  ENDCOLLECTIVE ;  /* 0x000000000000791b */ /* 0x003fe20003800000 */
.L_x_781:
        /* <DEDUP_REMOVED lines=12> */
.L_x_782:
[----:B------:R-:W-:Y:S02]  /*27d50*/  @!P2 IADD3 R7, P3, R10, R5, RZ ;  /* 0x000000050a07a210 */ /* 0x000fe40007f7e0ff */
[----:B------:R-:W-:-:S03]  /*27d60*/  IADD3 R5, R0, 0x20, RZ ;  /* 0x0000002000057810 */ /* 0x000fc60007ffe0ff */
        /* <DEDUP_REMOVED lines=8> */
[----:B------:R-:W-:Y:S04]  /*27df0*/  @!P2 LDGSTS.E.BYPASS.LTC128B.128 [R9+0x20c00], desc[UR42][R6.64], !P0 ;  /* 0x20c000000609afae */ /* 0x000fe8000c101d6a */
[----:B------:R0:W-:Y:S01]  /*27e00*/  @!P2 LDGSTS.E.BYPASS.LTC128B.128 [R9+0x24c00], desc[UR42][R6.64+0x80], !P1 ;  /* 0x24c000800609afae */ /* 0x0001e2000c901d6a */
[----:B------:R-:W-:Y:S02]  /*27e10*/  ISETP.GE.AND P2, PT, R5, R2, PT ;  /* 0x000000020500720c */ /* 0x000fe40003f46270 */
[----:B0-----:R-:W-:-:S11]  /*27e20*/  MOV R6, R14 ;  /* 0x0000000e00067202 */ /* 0x001fd60000000f00 */
[----:B------:R-:W-:Y:S05]  /*27e30*/  WARPSYNC.COLLECTIVE R15, `(.L_x_783) ;  /* 0x000000000f087348 */ /* 0x000fea0003c00000 */
[----:B------:R0:W1:Y:S02]  /*27e40*/  SHFL.IDX P6, R14, R13, R12, R11 ;  /* 0x0000000c0d0e7389 */ /* 0x00006400000c000b */
[----:B01----:R-:W-:Y:S01]  /*27e50*/  ENDCOLLECTIVE ;  /* 0x000000000000791b */ /* 0x003fe20003800000 */
.L_x_783:
[----:B------:R-:W-:Y:S02]  /*27e60*/  IMAD.MOV.U32 R13, RZ, RZ, R3 ;  /* 0x000000ffff0d7224 */ /* 0x000fe400078e0003 */
[----:B------:R-:W-:Y:S02]  /*27e70*/  IMAD.MOV.U32 R12, RZ, RZ, 0x3 ;  /* 0x00000003ff0c7424 */ /* 0x000fe400078e00ff */
[----:B------:R-:W-:-:S07]  /*27e80*/  IMAD.MOV.U32 R5, RZ, RZ, R14 ;  /* 0x000000ffff057224 */ /* 0x000fce00078e000e */
[----:B------:R-:W-:Y:S05]  /*27e90*/  WARPSYNC.COLLECTIVE R15, `(.L_x_784) ;  /* 0x000000000f087348 */ /* 0x000fea0003c00000 */
[----:B------:R0:W1:Y:S02]  /*27ea0*/  SHFL.IDX P6, R14, R13, R12, R11 ;  /* 0x0000000c0d0e7389 */ /* 0x00006400000c000b */
[----:B01----:R-:W-:Y:S01]  /*27eb0*/  ENDCOLLECTIVE ;  /* 0x000000000000791b */ /* 0x003fe20003800000 */
.L_x_784:
[----:B------:R-:W-:-:S04]  /*27ec0*/  @!P2 IADD3 R5, P3, R10, R5, RZ ;  /* 0x000000050a05a210 */ /* 0x000fc80007f7e0ff */
[----:B------:R-:W-:-:S05]  /*27ed0*/  @!P2 IADD3.X R6, RZ, R6, RZ, P3, !PT ;  /* 0x00000006ff06a210 */ /* 0x000fca0001ffe4ff */
[----:B------:R-:W-:Y:S02]  /*27ee0*/  @!P2 IMAD.MOV.U32 R7, RZ, RZ, R6 ;  /* 0x000000ffff07a224 */ /* 0x000fe400078e0006 */
[----:B------:R-:W-:Y:S01]  /*27ef0*/  @!P2 IMAD.MOV.U32 R6, RZ, RZ, R5 ;  /* 0x000000ffff06a224 */ /* 0x000fe200078e0005 */
[----:B------:R-:W-:Y:S01]  /*27f00*/  IADD3 R5, R0, 0x30, RZ ;  /* 0x0000003000057810 */ /* 0x000fe20007ffe0ff */
[----:B------:R-:W-:-:S03]  /*27f10*/  IMAD.MOV.U32 R13, RZ, RZ, R4 ;  /* 0x000000ffff0d7224 */ /* 0x000fc600078e0004 */
        /* <DEDUP_REMOVED lines=10> */
.L_x_785:
[----:B------:R-:W-:Y:S02]  /*27fc0*/  IMAD.MOV.U32 R13, RZ, RZ, R3 ;  /* 0x000000ffff0d7224 */ /* 0x000fe400078e0003 */
[----:B------:R-:W-:Y:S02]  /*27fd0*/  IMAD.MOV.U32 R12, RZ, RZ, 0x4 ;  /* 0x00000004ff0c7424 */ /* 0x000fe400078e00ff */
[----:B------:R-:W-:-:S07]  /*27fe0*/  IMAD.MOV.U32 R5, RZ, RZ, R14 ;  /* 0x000000ffff057224 */ /* 0x000fce00078e000e */
[----:B------:R-:W-:Y:S05]  /*27ff0*/  WARPSYNC.COLLECTIVE R15, `(.L_x_786) ;  /* 0x000000000f087348 */ /* 0x000fea0003c00000 */
[----:B------:R0:W1:Y:S02]  /*28000*/  SHFL.IDX P6, R14, R13, R12, R11 ;  /* 0x0000000c0d0e7389 */ /* 0x00006400000c000b */
[----:B01----:R-:W-:Y:S01]  /*28010*/  ENDCOLLECTIVE ;  /* 0x000000000000791b */ /* 0x003fe20003800000 */
.L_x_786:
        /* <DEDUP_REMOVED lines=16> */
.L_x_787:
[----:B------:R-:W-:Y:S02]  /*28120*/  IMAD.MOV.U32 R13, RZ, RZ, R3 ;  /* 0x000000ffff0d7224 */ /* 0x000fe400078e0003 */
[----:B------:R-:W-:Y:S02]  /*28130*/  IMAD.MOV.U32 R12, RZ, RZ, 0x5 ;  /* 0x00000005ff0c7424 */ /* 0x000fe400078e00ff */
[----:B------:R-:W-:-:S07]  /*28140*/  IMAD.MOV.U32 R5, RZ, RZ, R14 ;  /* 0x000000ffff057224 */ /* 0x000fce00078e000e */
[----:B------:R-:W-:Y:S05]  /*28150*/  WARPSYNC.COLLECTIVE R15, `(.L_x_788) ;  /* 0x000000000f087348 */ /* 0x000fea0003c00000 */
[----:B------:R0:W1:Y:S02]  /*28160*/  SHFL.IDX P6, R14, R13, R12, R11 ;  /* 0x0000000c0d0e7389 */ /* 0x00006400000c000b */
[----:B01----:R-:W-:Y:S01]  /*28170*/  ENDCOLLECTIVE ;  /* 0x000000000000791b */ /* 0x003fe20003800000 */
.L_x_788:
        /* <DEDUP_REMOVED lines=16> */
.L_x_789:
[----:B------:R-:W-:Y:S01]  /*28280*/  MOV R13, R3 ;  /* 0x00000003000d7202 */ /* 0x000fe20000000f00 */
[----:B------:R-:W-:Y:S02]  /*28290*/  IMAD.MOV.U32 R12, RZ, RZ, 0x6 ;  /* 0x00000006ff0c7424 */ /* 0x000fe400078e00ff */
[----:B------:R-:W-:-:S07]  /*282a0*/  IMAD.MOV.U32 R5, RZ, RZ, R14 ;  /* 0x000000ffff057224 */ /* 0x000fce00078e000e */
[----:B------:R-:W-:Y:S05]  /*282b0*/  WARPSYNC.COLLECTIVE R15, `(.L_x_790) ;  /* 0x000000000f087348 */ /* 0x000fea0003c00000 */
[----:B------:R0:W1:Y:S02]  /*282c0*/  SHFL.IDX P6, R14, R13, R12, R11 ;  /* 0x0000000c0d0e7389 */ /* 0x00006400000c000b */
[----:B01----:R-:W-:Y:S01]  /*282d0*/  ENDCOLLECTIVE ;  /* 0x000000000000791b */ /* 0x003fe20003800000 */
.L_x_790:
[----:B------:R-:W-:-:S04]  /*282e0*/  @!P2 IADD3 R5, P3, R10, R5, RZ ;  /* 0x000000050a05a210 */ /* 0x000fc80007f7e0ff */
[----:B------:R-:W-:-:S05]  /*282f0*/  @!P2 IADD3.X R6, RZ, R6, RZ, P3, !PT ;  /* 0x00000006ff06a210 */ /* 0x000fca0001ffe4ff */
[----:B------:R-:W-:Y:S02]  /*28300*/  @!P2 IMAD.MOV.U32 R7, RZ, RZ, R6 ;  /* 0x000000ffff07a224 */ /* 0x000fe400078e0006 */
[----:B------:R-:W-:Y:S01]  /*28310*/  @!P2 IMAD.MOV.U32 R6, RZ, RZ, R5 ;  /* 0x000000ffff06a224 */ /* 0x000fe200078e0005 */
[----:B------:R-:W-:-:S04]  /*28320*/  MOV R13, R4 ;  /* 0x00000004000d7202 */ /* 0x000fc80000000f00 */
[----:B------:R-:W-:Y:S01]  /*28330*/  @!PT LDS RZ, [RZ] ;  /* 0x00000000fffff984 */ /* 0x000fe20000000800 */
[----:B------:R-:W-:Y:S01]  /*28340*/  @!PT LDS RZ, [RZ] ;  /* 0x00000000fffff984 */ /* 0x000fe20000000800 */
[----:B------:R-:W-:Y:S01]  /*28350*/  @!PT LDS RZ, [RZ] ;  /* 0x00000000fffff984 */ /* 0x000fe20000000800 */
[----:B------:R-:W-:Y:S04]  /*28360*/  @!P2 LDGSTS.E.BYPASS.LTC128B.128 [R9+0x22c00], desc[UR42][R6.64], !P0 ;  /* 0x22c000000609afae */ /* 0x000fe8000c101d6a */
[----:B------:R0:W-:Y:S02]  /*28370*/  @!P2 LDGSTS.E.BYPASS.LTC128B.128 [R9+0x26c00], desc[UR42][R6.64+0x80], !P1 ;  /* 0x26c000800609afae */ /* 0x0001e4000c901d6a */
[----:B0-----:R-:W-:-:S07]  /*28380*/  IMAD.MOV.U32 R6, RZ, RZ, R14 ;  /* 0x000000ffff067224 */ /* 0x001fce00078e000e */
[----:B------:R-:W-:Y:S05]  /*28390*/  WARPSYNC.COLLECTIVE R15, `(.L_x_791) ;  /* 0x000000000f087348 */ /* 0x000fea0003c00000 */
[----:B------:R0:W1:Y:S02]  /*283a0*/  SHFL.IDX P6, R14, R13, R12, R11 ;  /* 0x0000000c0d0e7389 */ /* 0x00006400000c000b */
[----:B01----:R-:W-:Y:S01]  /*283b0*/  ENDCOLLECTIVE ;  /* 0x000000000000791b */ /* 0x003fe20003800000 */
.L_x_791:
[----:B------:R-:W-:-:S05]  /*283c0*/  VIADD R7, R0, 0x60 ;  /* 0x0000006000077836 */ /* 0x000fca0000000000 */
[----:B------:R-:W-:Y:S02]  /*283d0*/  ISETP.GE.AND P2, PT, R7, R2, PT ;  /* 0x000000020700720c */ /* 0x000fe40003f46270 */
[----:B------:R-:W-:Y:S01]  /*283e0*/  MOV R13, R3 ;  /* 0x00000003000d7202 */ /* 0x000fe20000000f00 */
[----:B------:R-:W-:Y:S02]  /*283f0*/  IMAD.MOV.U32 R12, RZ, RZ, 0x7 ;  /* 0x00000007ff0c7424 */ /* 0x000fe400078e00ff */
[----:B------:R-:W-:-:S08]  /*28400*/  IMAD.MOV.U32 R5, RZ, RZ, R14 ;  /* 0x000000ffff057224 */ /* 0x000fd000078e000e */
[----:B------:R-:W-:Y:S05]  /*28410*/  WARPSYNC.COLLECTIVE R15, `(.L_x_792) ;  /* 0x000000000f087348 */ /* 0x000fea0003c00000 */
[----:B------:R0:W1:Y:S02]  /*28420*/  SHFL.IDX P6, R14, R13, R12, R11 ;  /* 0x0000000c0d0e7389 */ /* 0x00006400000c000b */
[----:B01----:R-:W-:Y:S01]  /*28430*/  ENDCOLLECTIVE ;  /* 0x000000000000791b */ /* 0x003fe20003800000 */
.L_x_792:
[----:B------:R-:W-:-:S04]  /*28440*/  @!P2 IADD3 R5, P3, R10, R5, RZ ;  /* 0x000000050a05a210 */ /* 0x000fc80007f7e0ff */
[----:B------:R-:W-:-:S05]  /*28450*/  @!P2 IADD3.X R6, RZ, R6, RZ, P3, !PT ;  /* 0x00000006ff06a210 */ /* 0x000fca0001ffe4ff */
[----:B------:R-:W-:Y:S01]  /*28460*/  @!P2 IMAD.MOV.U32 R7, RZ, RZ, R6 ;  /* 0x000000ffff07a224 */ /* 0x000fe200078e0006 */
[----:B------:R-:W-:Y:S01]  /*28470*/  MOV R13, R4 ;  /* 0x00000004000d7202 */ /* 0x000fe20000000f00 */
[----:B------:R-:W-:-:S05]  /*28480*/  @!P2 IMAD.MOV.U32 R6, RZ, RZ, R5 ;  /* 0x000000ffff06a224 */ /* 0x000fca00078e0005 */
[----:B------:R-:W-:Y:S01]  /*28490*/  @!PT LDS RZ, [RZ] ;  /* 0x00000000fffff984 */ /* 0x000fe20000000800 */
[----:B------:R-:W-:Y:S01]  /*284a0*/  @!PT LDS RZ, [RZ] ;  /* 0x00000000fffff984 */ /* 0x000fe20000000800 */
[----:B------:R-:W-:Y:S01]  /*284b0*/  @!PT LDS RZ, [RZ] ;  /* 0x00000000fffff984 */ /* 0x000fe20000000800 */
[----:B------:R0:W-:Y:S01]  /*284c0*/  @!P2 LDGSTS.E.BYPASS.LTC128B.128 [R9+0x23400], desc[UR42][R6.64], !P0 ;  /* 0x234000000609afae */ /* 0x0001e2000c101d6a */
[----:B------:R-:W-:-:S03]  /*284d0*/  IMAD.MOV.U32 R5, RZ, RZ, R14 ;  /* 0x000000ffff057224 */ /* 0x000fc600078e000e */
[----:B------:R0:W-:Y:S04]  /*284e0*/  @!P2 LDGSTS.E.BYPASS.LTC128B.128 [R9+0x27400], desc[UR42][R6.64+0x80], !P1 ;  /* 0x274000800609afae */ /* 0x0001e8000c901d6a */
[----:B0-----:R-:W-:Y:S05]  /*284f0*/  WARPSYNC.COLLECTIVE R15, `(.L_x_793) ;  /* 0x000000000f087348 */ /* 0x001fea0003c00000 */
[----:B------:R1:W2:Y:S02]  /*28500*/  SHFL.IDX P6, R14, R13, R12, R11 ;  /* 0x0000000c0d0e7389 */ /* 0x0002a400000c000b */
[----:B012---:R-:W-:Y:S01]  /*28510*/  ENDCOLLECTIVE ;  /* 0x000000000000791b */ /* 0x007fe20003800000 */
.L_x_793:
[----:B------:R-:W-:Y:S01]  /*28520*/  IMAD.MOV.U32 R3, RZ, RZ, R14 ;  /* 0x000000ffff037224 */ /* 0x000fe200078e000e */
[----:B------:R-:W-:Y:S06]  /*28530*/  BRA `(.L_x_794) ;  /* 0xffffff9400287947 */ /* 0x000fec000383ffff */
.L_x_599:
[----:B---3--:R-:W3:Y:S02]  /*28540*/  LDL R2, [R1+0x4] ;  /* 0x0000040001027983 */ /* 0x008ee40000100800 */
[----:B---3--:R3:W4:Y:S02]  /*28550*/  SYNCS.PHASECHK.TRANS64.TRYWAIT P0, [R2+URZ+0x38820], R0 ;  /* 0x03882000020075a7 */ /* 0x008724000800017f */
[----:B----4-:R-:W-:Y:S05]  /*28560*/  @!P0 NANOSLEEP.SYNCS 0x989680 ;  /* 0x009896800000895d */ /* 0x010fea0003900000 */
[----:B------:R-:W4:Y:S02]  /*28570*/  @!P0 SYNCS.PHASECHK.TRANS64 P0, [R2+URZ+0x38820], R0 ;  /* 0x03882000020085a7 */ /* 0x000f24000800007f */
[----:B----4-:R-:W-:Y:S05]  /*28580*/  @!P0 BRA `(.L_x_599) ;  /* 0xfffffffc00ec8947 */ /* 0x010fea000383ffff */
[----:B------:R-:W-:Y:S05]  /*28590*/  BRA `(.L_x_795) ;  /* 0xffffff9400987947 */ /* 0x000fea000383ffff */
.L_x_605:
[----:B---3--:R3:W0:Y:S02]  /*285a0*/  SYNCS.PHASECHK.TRANS64.TRYWAIT P0, [R6+URZ+0x38880], R5 ;  /* 0x03888005060075a7 */ /* 0x008624000800017f */
[----:B0-----:R-:W-:Y:S05]  /*285b0*/  @!P0 NANOSLEEP.SYNCS 0x989680 ;  /* 0x009896800000895d */ /* 0x001fea0003900000 */
[----:B------:R-:W0:Y:S02]  /*285c0*/  @!P0 SYNCS.PHASECHK.TRANS64 P0, [R6+URZ+0x38880], R5 ;  /* 0x03888005060085a7 */ /* 0x000e24000800007f */
[----:B0-----:R-:W-:Y:S05]  /*285d0*/  @!P0 BRA `(.L_x_605) ;  /* 0xfffffffc00f08947 */ /* 0x001fea000383ffff */
[----:B------:R-:W-:Y:S05]  /*285e0*/  BRA `(.L_x_796) ;  /* 0xffffff98005c7947 */ /* 0x000fea000383ffff */
.L_x_611:
[----:B--2---:R2:W0:Y:S02]  /*285f0*/  SYNCS.PHASECHK.TRANS64.TRYWAIT P0, [R6+URZ+0x38840], R5 ;  /* 0x03884005060075a7 */ /* 0x004424000800017f */
[----:B0-----:R-:W-:Y:S05]  /*28600*/  @!P0 NANOSLEEP.SYNCS 0x989680 ;  /* 0x009896800000895d */ /* 0x001fea0003900000 */
[----:B------:R-:W0:Y:S02]  /*28610*/  @!P0 SYNCS.PHASECHK.TRANS64 P0, [R6+URZ+0x38840], R5 ;  /* 0x03884005060085a7 */ /* 0x000e24000800007f */
[----:B0-----:R-:W-:Y:S05]  /*28620*/  @!P0 BRA `(.L_x_611) ;  /* 0xfffffffc00f08947 */ /* 0x001fea000383ffff */
[----:B------:R-:W-:Y:S05]  /*28630*/  BRA `(.L_x_797) ;  /* 0xffffff9c00287947 */ /* 0x000fea000383ffff */
.L_x_618:
[----:B---3--:R3:W0:Y:S02]  /*28640*/  SYNCS.PHASECHK.TRANS64.TRYWAIT P0, [R20+URZ+0x38870], R4 ;  /* 0x03887004140075a7 */ /* 0x008624000800017f */
[----:B0-----:R-:W-:Y:S05]  /*28650*/  @!P0 NANOSLEEP.SYNCS 0x989680 ;  /* 0x009896800000895d */ /* 0x001fea0003900000 */
[----:B------:R-:W0:Y:S02]  /*28660*/  @!P0 SYNCS.PHASECHK.TRANS64 P0, [R20+URZ+0x38870], R4 ;  /* 0x03887004140085a7 */ /* 0x000e24000800007f */
[----:B0-----:R-:W-:Y:S05]  /*28670*/  @!P0 BRA `(.L_x_618) ;  /* 0xfffffffc00f08947 */ /* 0x001fea000383ffff */
[----:B------:R-:W-:Y:S05]  /*28680*/  BRA `(.L_x_798) ;  /* 0xffffffa0000c7947 */ /* 0x000fea000383ffff */
.L_x_620:
[----:B------:R0:W0:Y:S02]  /*28690*/  SYNCS.PHASECHK.TRANS64.TRYWAIT P0, [R20+URZ+0x38860], R2 ;  /* 0x03886002140075a7 */ /* 0x000024000800017f */
[----:B0-----:R-:W-:Y:S05]  /*286a0*/  @!P0 NANOSLEEP.SYNCS 0x989680 ;  /* 0x009896800000895d */ /* 0x001fea0003900000 */
[----:B------:R-:W0:Y:S02]  /*286b0*/  @!P0 SYNCS.PHASECHK.TRANS64 P0, [R20+URZ+0x38860], R2 ;  /* 0x03886002140085a7 */ /* 0x000e24000800007f */
[----:B0-----:R-:W-:Y:S05]  /*286c0*/  @!P0 BRA `(.L_x_620) ;  /* 0xfffffffc00f08947 */ /* 0x001fea000383ffff */
[----:B------:R-:W-:Y:S05]  /*286d0*/  BRA `(.L_x_799) ;  /* 0xffffffa000147947 */ /* 0x000fea000383ffff */
.L_x_627:
[----:B--2---:R2:W4:Y:S02]  /*286e0*/  SYNCS.PHASECHK.TRANS64.TRYWAIT P1, [R18+URZ+0x38870], R0 ;  /* 0x03887000120075a7 */ /* 0x004524000802017f */
[----:B----4-:R-:W-:Y:S05]  /*286f0*/  @!P1 NANOSLEEP.SYNCS 0x989680 ;  /* 0x009896800000995d */ /* 0x010fea0003900000 */
[----:B------:R-:W4:Y:S02]  /*28700*/  @!P1 SYNCS.PHASECHK.TRANS64 P1, [R18+URZ+0x38870], R0 ;  /* 0x03887000120095a7 */ /* 0x000f24000802007f */
[----:B----4-:R-:W-:Y:S05]  /*28710*/  @!P1 BRA `(.L_x_627) ;  /* 0xfffffffc00f09947 */ /* 0x010fea000383ffff */
[----:B------:R-:W-:Y:S05]  /*28720*/  BRA `(.L_x_800) ;  /* 0xffffffa800c47947 */ /* 0x000fea000383ffff */
.L_x_629:
[----:B--2---:R2:W4:Y:S02]  /*28730*/  SYNCS.PHASECHK.TRANS64.TRYWAIT P1, [R18+URZ+0x38860], R0 ;  /* 0x03886000120075a7 */ /* 0x004524000802017f */
[----:B----4-:R-:W-:Y:S05]  /*28740*/  @!P1 NANOSLEEP.SYNCS 0x989680 ;  /* 0x009896800000995d */ /* 0x010fea0003900000 */
[----:B------:R-:W4:Y:S02]  /*28750*/  @!P1 SYNCS.PHASECHK.TRANS64 P1, [R18+URZ+0x38860], R0 ;  /* 0x03886000120095a7 */ /* 0x000f24000802007f */
[----:B----4-:R-:W-:Y:S05]  /*28760*/  @!P1 BRA `(.L_x_629) ;  /* 0xfffffffc00f09947 */ /* 0x010fea000383ffff */
[----:B------:R-:W-:Y:S05]  /*28770*/  BRA `(.L_x_801) ;  /* 0xffffffa800cc7947 */ /* 0x000fea000383ffff */
.L_x_633:
[----:B------:R-:W-:Y:S01]  /*28780*/  BSSY B0, `(.L_x_802) ;  /* 0x0000008000007945 */ /* 0x000fe20003800000 */
[----:B------:R-:W-:Y:S01]  /*28790*/  IMAD.MOV.U32 R13, RZ, RZ, R16 ;  /* 0x000000ffff0d7224 */ /* 0x000fe200078e0010 */
[----:B------:R-:W-:Y:S01]  /*287a0*/  MOV R12, RZ ;  /* 0x000000ff000c7202 */ /* 0x000fe20000000f00 */
[----:B------:R-:W-:Y:S02]  /*287b0*/  IMAD.MOV.U32 R11, RZ, RZ, 0x1f ;  /* 0x0000001fff0b7424 */ /* 0x000fe400078e00ff */
[----:B------:R-:W-:-:S07]  /*287c0*/  IMAD.MOV.U32 R15, RZ, RZ, -0x1 ;  /* 0xffffffffff0f7424 */ /* 0x000fce00078e00ff */
[----:B01----:R-:W-:Y:S05]  /*287d0*/  WARPSYNC.COLLECTIVE R15, `(.L_x_803) ;  /* 0x000000000f087348 */ /* 0x003fea0003c00000 */
[----:B------:R2:W3:Y:S02]  /*287e0*/  SHFL.IDX P6, R14, R13, R12, R11 ;  /* 0x0000000c0d0e7389 */ /* 0x0004e400000c000b */
[----:B0123--:R-:W-:Y:S01]  /*287f0*/  ENDCOLLECTIVE ;  /* 0x000000000000791b */ /* 0x00ffe20003800000 */
.L_x_803:
[----:B------:R-:W-:Y:S05]  /*28800*/  BSYNC B0 ;  /* 0x0000000000007941 */ /* 0x000fea0003800000 */
.L_x_802:
[----:B------:R-:W-:Y:S01]  /*28810*/  IMAD.MOV.U32 R13, RZ, RZ, R16 ;  /* 0x000000ffff0d7224 */ /* 0x000fe200078e0010 */
[----:B------:R-:W-:Y:S01]  /*28820*/  MOV R11, 0x1f ;  /* 0x0000001f000b7802 */ /* 0x000fe20000000f00 */
[----:B------:R-:W-:Y:S01]  /*28830*/  IMAD.MOV.U32 R12, RZ, RZ, 0x1 ;  /* 0x00000001ff0c7424 */ /* 0x000fe200078e00ff */
[----:B------:R-:W-:Y:S01]  /*28840*/  MOV R0, R14 ;  /* 0x0000000e00007202 */ /* 0x000fe20000000f00 */
[----:B------:R-:W-:Y:S01]  /*28850*/  IMAD.MOV.U32 R15, RZ, RZ, -0x1 ;  /* 0xffffffffff0f7424 */ /* 0x000fe200078e00ff */
[----:B------:R-:W-:-:S07]  /*28860*/  IADD3 R5, R19, R7, RZ ;  /* 0x0000000713057210 */ /* 0x000fce0007ffe0ff */
[----:B------:R-:W-:Y:S05]  /*28870*/  WARPSYNC.COLLECTIVE R15, `(.L_x_804) ;  /* 0x000000000f087348 */ /* 0x000fea0003c00000 */
[----:B------:R0:W1:Y:S02]  /*28880*/  SHFL.IDX P6, R14, R13, R12, R11 ;  /* 0x0000000c0d0e7389 */ /* 0x00006400000c000b */
[----:B01----:R-:W-:Y:S01]  /*28890*/  ENDCOLLECTIVE ;  /* 0x000000000000791b */ /* 0x003fe20003800000 */
.L_x_804:
[----:B------:R-:W-:Y:S02]  /*288a0*/  ULDC UR4, c[0x0][0xc3c] ;  /* 0x00030f0000047ab9 */ /* 0x000fe40000000800 */
[----:B------:R-:W-:-:S13]  /*288b0*/  ISETP.GE.OR P1, PT, R5, UR4, !P0 ;  /* 0x0000000405007c0c */ /* 0x000fda000c726670 */
[----:B------:R-:W0:Y:S01]  /*288c0*/  @!P1 LDC.64 R2, c[0x0][0xc80] ;  /* 0x00032000ff029b82 */ /* 0x000e220000000a00 */
[----:B------:R-:W-:Y:S02]  /*288d0*/  IMAD.MOV.U32 R11, RZ, RZ, RZ ;  /* 0x000000ffff0b7224 */ /* 0x000fe400078e00ff */
[----:B------:R-:W-:Y:S02]  /*288e0*/  IMAD.MOV.U32 R4, RZ, RZ, R14 ;  /* 0x000000ffff047224 */ /* 0x000fe400078e000e */
[----:B0-----:R-:W-:-:S06]  /*288f0*/  @!P1 IMAD.WIDE R2, R5, 0x4, R2 ;  /* 0x0000000405029825 */ /* 0x001fcc00078e0202 */
[----:B------:R0:W2:Y:S01]  /*28900*/  @!P1 LDG.E R3, desc[UR42][R2.64] ;  /* 0x0000002a02039981 */ /* 0x0000a2000c1e1900 */
[C---:B------:R-:W-:Y:S02]  /*28910*/  ISETP.GE.U32.AND P2, PT, R7.reuse, 0x2, PT ;  /* 0x000000020700780c */ /* 0x040fe40003f46070 */
[C---:B------:R-:W-:Y:S02]  /*28920*/  ISETP.GE.U32.AND P3, PT, R7.reuse, 0x4, PT ;  /* 0x000000040700780c */ /* 0x040fe40003f66070 */
[C---:B------:R-:W-:Y:S02]  /*28930*/  ISETP.GE.U32.AND P4, PT, R7.reuse, 0x8, PT ;  /* 0x000000080700780c */ /* 0x040fe40003f86070 */
[C---:B------:R-:W-:Y:S01]  /*28940*/  ISETP.GE.U32.AND P5, PT, R7.reuse, 0x10, PT ;  /* 0x000000100700780c */ /* 0x040fe20003fa6070 */
[----:B0-----:R-:W-:Y:S02]  /*28950*/  IMAD.MOV.U32 R2, RZ, RZ, RZ ;  /* 0x000000ffff027224 */ /* 0x001fe400078e00ff */
[----:B--2---:R-:W-:Y:S01]  /*28960*/  @!P1 IMAD.MOV.U32 R2, RZ, RZ, R3 ;  /* 0x000000ffff029224 */ /* 0x004fe200078e0003 */
[----:B------:R-:W-:-:S04]  /*28970*/  ISETP.NE.AND P1, PT, R7, RZ, PT ;  /* 0x000000ff0700720c */ /* 0x000fc80003f25270 */
[----:B------:R-:W-:-:S09]  /*28980*/  MOV R13, R2 ;  /* 0x00000002000d7202 */ /* 0x000fd20000000f00 */
[----:B------:R-:W-:Y:S05]  /*28990*/  WARPSYNC.COLLECTIVE R15, `(.L_x_805) ;  /* 0x000000000f087348 */ /* 0x000fea0003c00000 */
[----:B------:R0:W1:Y:S02]  /*289a0*/  SHFL.UP P6, R14, R13, R12, R11 ;  /* 0x0400000c0d0e7389 */ /* 0x00006400000c000b */
[----:B01----:R-:W-:Y:S01]  /*289b0*/  ENDCOLLECTIVE ;  /* 0x000000000000791b */ /* 0x003fe20003800000 */
.L_x_805:
[----:B------:R-:W-:Y:S02]  /*289c0*/  IMAD.MOV.U32 R12, RZ, RZ, 0x2 ;  /* 0x00000002ff0c7424 */ /* 0x000fe400078e00ff */
[----:B------:R-:W-:-:S05]  /*289d0*/  IMAD.MOV.U32 R3, RZ, RZ, R14 ;  /* 0x000000ffff037224 */ /* 0x000fca00078e000e */
[----:B------:R-:W-:-:S04]  /*289e0*/  SEL R3, R3, RZ, P1 ;  /* 0x000000ff03037207 */ /* 0x000fc80000800000 */
[----:B------:R-:W-:-:S05]  /*289f0*/  IADD3 R3, R2, R3, RZ ;  /* 0x0000000302037210 */ /* 0x000fca0007ffe0ff */
[----:B------:R-:W-:-:S07]  /*28a00*/  IMAD.MOV.U32 R13, RZ, RZ, R3 ;  /* 0x000000ffff0d7224 */ /* 0x000fce00078e0003 */
[----:B------:R-:W-:Y:S05]  /*28a10*/  WARPSYNC.COLLECTIVE R15, `(.L_x_806) ;  /* 0x000000000f087348 */ /* 0x000fea0003c00000 */
[----:B------:R0:W1:Y:S02]  /*28a20*/  SHFL.UP P6, R14, R13, R12, R11 ;  /* 0x0400000c0d0e7389 */ /* 0x00006400000c000b */
[----:B01----:R-:W-:Y:S01]  /*28a30*/  ENDCOLLECTIVE ;  /* 0x000000000000791b */ /* 0x003fe20003800000 */
.L_x_806:
[----:B------:R-:W-:Y:S02]  /*28a40*/  MOV R12, 0x4 ;  /* 0x00000004000c7802 */ /* 0x000fe40000000f00 */
[----:B------:R-:W-:-:S04]  /*28a50*/  MOV R5, R14 ;  /* 0x0000000e00057202 */ /* 0x000fc80000000f00 */
[----:B------:R-:W-:-:S05]  /*28a60*/  SEL R5, R5, RZ, P2 ;  /* 0x000000ff05057207 */ /* 0x000fca0001000000 */
[----:B------:R-:W-:-:S04]  /*28a70*/  IMAD.IADD R3, R3, 0x1, R5 ;  /* 0x0000000103037824 */ /* 0x000fc800078e0205 */
[----:B------:R-:W-:-:S07]  /*28a80*/  IMAD.MOV.U32 R13, RZ, RZ, R3 ;  /* 0x000000ffff0d7224 */ /* 0x000fce00078e0003 */
[----:B------:R-:W-:Y:S05]  /*28a90*/  WARPSYNC.COLLECTIVE R15, `(.L_x_807) ;  /* 0x000000000f087348 */ /* 0x000fea0003c00000 */
[----:B------:R0:W1:Y:S02]  /*28aa0*/  SHFL.UP P6, R14, R13, R12, R11 ;  /* 0x0400000c0d0e7389 */ /* 0x00006400000c000b */
[----:B01----:R-:W-:Y:S01]  /*28ab0*/  ENDCOLLECTIVE ;  /* 0x000000000000791b */ /* 0x003fe20003800000 */
.L_x_807:
[----:B------:R-:W-:Y:S02]  /*28ac0*/  IMAD.MOV.U32 R12, RZ, RZ, 0x8 ;  /* 0x00000008ff0c7424 */ /* 0x000fe400078e00ff */
[----:B------:R-:W-:-:S05]  /*28ad0*/  IMAD.MOV.U32 R5, RZ, RZ, R14 ;  /* 0x000000ffff057224 */ /* 0x000fca00078e000e */
[----:B------:R-:W-:-:S05]  /*28ae0*/  SEL R5, R5, RZ, P3 ;  /* 0x000000ff05057207 */ /* 0x000fca0001800000 */
[----:B------:R-:W-:-:S05]  /*28af0*/  IMAD.IADD R3, R3, 0x1, R5 ;  /* 0x0000000103037824 */ /* 0x000fca00078e0205 */
[----:B------:R-:W-:-:S07]  /*28b00*/  MOV R13, R3 ;  /* 0x00000003000d7202 */ /* 0x000fce0000000f00 */
[----:B------:R-:W-:Y:S05]  /*28b10*/  WARPSYNC.COLLECTIVE R15, `(.L_x_808) ;  /* 0x000000000f087348 */ /* 0x000fea0003c00000 */
[----:B------:R0:W1:Y:S02]  /*28b20*/  SHFL.UP P6, R14, R13, R12, R11 ;  /* 0x0400000c0d0e7389 */ /* 0x00006400000c000b */
[----:B01----:R-:W-:Y:S01]  /*28b30*/  ENDCOLLECTIVE ;  /* 0x000000000000791b */ /* 0x003fe20003800000 */
.L_x_808:
        /* <DEDUP_REMOVED lines=8> */
.L_x_809:
[----:B------:R-:W-:Y:S01]  /*28bc0*/  MOV R12, 0x1f ;  /* 0x0000001f000c7802 */ /* 0x000fe20000000f00 */
[----:B------:R-:W-:Y:S01]  /*28bd0*/  IMAD.MOV.U32 R11, RZ, RZ, 0x1f ;  /* 0x0000001fff0b7424 */ /* 0x000fe200078e00ff */
[----:B------:R-:W-:-:S04]  /*28be0*/  MOV R5, R14 ;  /* 0x0000000e00057202 */ /* 0x000fc80000000f00 */
[----:B------:R-:W-:-:S05]  /*28bf0*/  SEL R5, R5, RZ, P5 ;  /* 0x000000ff05057207 */ /* 0x000fca0002800000 */
[----:B------:R-:W-:-:S04]  /*28c00*/  IMAD.IADD R3, R3, 0x1, R5 ;  /* 0x0000000103037824 */ /* 0x000fc800078e0205 */
[----:B------:R-:W-:-:S07]  /*28c10*/  IMAD.MOV.U32 R13, RZ, RZ, R3 ;  /* 0x000000ffff0d7224 */ /* 0x000fce00078e0003 */
[----:B------:R-:W-:Y:S05]  /*28c20*/  WARPSYNC.COLLECTIVE R15, `(.L_x_810) ;  /* 0x000000000f087348 */ /* 0x000fea0003c00000 */
[----:B------:R0:W1:Y:S02]  /*28c30*/  SHFL.IDX P6, R14, R13, R12, R11 ;  /* 0x0000000c0d0e7389 */ /* 0x00006400000c000b */
[----:B01----:R-:W-:Y:S01]  /*28c40*/  ENDCOLLECTIVE ;  /* 0x000000000000791b */ /* 0x003fe20003800000 */
.L_x_810:
[----:B------:R-:W-:Y:S01]  /*28c50*/  IMAD.MOV.U32 R6, RZ, RZ, R14 ;  /* 0x000000ffff067224 */ /* 0x000fe200078e000e */
[----:B------:R-:W-:Y:S06]  /*28c60*/  BRA `(.L_x_811) ;  /* 0xffffffb000907947 */ /* 0x000fec000383ffff */
.L_x_638:
[----:B------:R-:W-:Y:S01]  /*28c70*/  BSSY B0, `(.L_x_812) ;  /* 0x0000008000007945 */ /* 0x000fe20003800000 */
[----:B-----5:R-:W-:Y:S01]  /*28c80*/  MOV R13, R2 ;  /* 0x00000002000d7202 */ /* 0x020fe20000000f00 */
[----:B------:R-:W-:Y:S01]  /*28c90*/  IMAD.MOV.U32 R12, RZ, RZ, 0x1 ;  /* 0x00000001ff0c7424 */ /* 0x000fe200078e00ff */
[----:B------:R-:W-:Y:S01]  /*28ca0*/  MOV R15, 0xffffffff ;  /* 0xffffffff000f7802 */ /* 0x000fe20000000f00 */
[----:B------:R-:W-:-:S07]  /*28cb0*/  IMAD.MOV.U32 R11, RZ, RZ, RZ ;  /* 0x000000ffff0b7224 */ /* 0x000fce00078e00ff */
[----:B012---:R-:W-:Y:S05]  /*28cc0*/  WARPSYNC.COLLECTIVE R15, `(.L_x_813) ;  /* 0x000000000f087348 */ /* 0x007fea0003c00000 */
[----:B------:R3:W4:Y:S02]  /*28cd0*/  SHFL.UP P6, R14, R13, R12, R11 ;  /* 0x0400000c0d0e7389 */ /* 0x00072400000c000b */
[----:B01234-:R-:W-:Y:S01]  /*28ce0*/  ENDCOLLECTIVE ;  /* 0x000000000000791b */ /* 0x01ffe20003800000 */
.L_x_813:
[----:B------:R-:W-:Y:S05]  /*28cf0*/  BSYNC B0 ;  /* 0x0000000000007941 */ /* 0x000fea0003800000 */
.L_x_812:
[----:B------:R-:W-:Y:S01]  /*28d00*/  IMAD.MOV.U32 R3, RZ, RZ, R14 ;  /* 0x000000ffff037224 */ /* 0x000fe200078e000e */
[----:B------:R-:W-:Y:S01]  /*28d10*/  MOV R15, 0xffffffff ;  /* 0xffffffff000f7802 */ /* 0x000fe20000000f00 */
[----:B------:R-:W-:Y:S02]  /*28d20*/  IMAD.MOV.U32 R12, RZ, RZ, 0x2 ;  /* 0x00000002ff0c7424 */ /* 0x000fe400078e00ff */
[----:B------:R-:W-:Y:S01]  /*28d30*/  IMAD.MOV.U32 R11, RZ, RZ, RZ ;  /* 0x000000ffff0b7224 */ /* 0x000fe200078e00ff */
[----:B------:R-:W-:-:S05]  /*28d40*/  SEL R3, R3, RZ, P1 ;  /* 0x000000ff03037207 */ /* 0x000fca0000800000 */
[----:B------:R-:W-:-:S05]  /*28d50*/  IMAD.IADD R3, R2, 0x1, R3 ;  /* 0x0000000102037824 */ /* 0x000fca00078e0203 */
[----:B------:R-:W-:-:S07]  /*28d60*/  MOV R13, R3 ;  /* 0x00000003000d7202 */ /* 0x000fce0000000f00 */
[----:B------:R-:W-:Y:S05]  /*28d70*/  WARPSYNC.COLLECTIVE R15, `(.L_x_814) ;  /* 0x000000000f087348 */ /* 0x000fea0003c00000 */
[----:B------:R0:W1:Y:S02]  /*28d80*/  SHFL.UP P6, R14, R13, R12, R11 ;  /* 0x0400000c0d0e7389 */ /* 0x00006400000c000b */
[----:B01----:R-:W-:Y:S01]  /*28d90*/  ENDCOLLECTIVE ;  /* 0x000000000000791b */ /* 0x003fe20003800000 */
.L_x_814:
        /* <DEDUP_REMOVED lines=8> */
.L_x_815:
        /* <DEDUP_REMOVED lines=8> */
.L_x_816:
        /* <DEDUP_REMOVED lines=8> */
.L_x_817:
[----:B------:R-:W-:Y:S02]  /*28f20*/  IMAD.MOV.U32 R12, RZ, RZ, 0x1f ;  /* 0x0000001fff0c7424 */ /* 0x000fe400078e00ff */
[----:B------:R-:W-:Y:S02]  /*28f30*/  IMAD.MOV.U32 R11, RZ, RZ, 0x1f ;  /* 0x0000001fff0b7424 */ /* 0x000fe400078e00ff */
[----:B------:R-:W-:-:S05]  /*28f40*/  IMAD.MOV.U32 R5, RZ, RZ, R14 ;  /* 0x000000ffff057224 */ /* 0x000fca00078e000e */
[----:B------:R-:W-:-:S05]  /*28f50*/  SEL R5, R5, RZ, P5 ;  /* 0x000000ff05057207 */ /* 0x000fca0002800000 */
[----:B------:R-:W-:-:S05]  /*28f60*/  IMAD.IADD R5, R3, 0x1, R5 ;  /* 0x0000000103057824 */ /* 0x000fca00078e0205 */
[----:B------:R-:W-:-:S07]  /*28f70*/  MOV R13, R5 ;  /* 0x00000005000d7202 */ /* 0x000fce0000000f00 */
[----:B------:R-:W-:Y:S05]  /*28f80*/  WARPSYNC.COLLECTIVE R15, `(.L_x_818) ;  /* 0x000000000f087348 */ /* 0x000fea0003c00000 */
[----:B------:R0:W1:Y:S02]  /*28f90*/  SHFL.IDX P6, R14, R13, R12, R11 ;  /* 0x0000000c0d0e7389 */ /* 0x00006400000c000b */
[----:B01----:R-:W-:Y:S01]  /*28fa0*/  ENDCOLLECTIVE ;  /* 0x000000000000791b */ /* 0x003fe20003800000 */
.L_x_818:
[----:B------:R-:W-:Y:S01]  /*28fb0*/  MOV R6, R14 ;  /* 0x0000000e00067202 */ /* 0x000fe20000000f00 */
[----:B------:R-:W-:Y:S06]  /*28fc0*/  BRA `(.L_x_819) ;  /* 0xffffffb000587947 */ /* 0x000fec000383ffff */
.L_x_640:
[----:B------:R-:W-:Y:S01]  /*28fd0*/  BSSY B0, `(.L_x_820) ;  /* 0x0000006000007945 */ /* 0x000fe20003800000 */
[----:B------:R-:W-:Y:S01]  /*28fe0*/  PLOP3.LUT P6, PT, P6, PT, PT, 0x8, 0x0 ;  /* 0x000000000000781c */ /* 0x000fe200037ce170 */
[----:B------:R-:W-:-:S12]  /*28ff0*/  IMAD.MOV.U32 R15, RZ, RZ, -0x1 ;  /* 0xffffffffff0f7424 */ /* 0x000fd800078e00ff */
[----:B01----:R-:W-:Y:S05]  /*29000*/  WARPSYNC.COLLECTIVE R15, `(.L_x_821) ;  /* 0x000000000f087348 */ /* 0x003fea0003c00000 */
[----:B------:R-:W-:Y:S01]  /*29010*/  VOTE.ANY R14, PT, P6 ;  /* 0x00000000000e7806 */ /* 0x000fe200030e0100 */
[----:B01----:R-:W-:Y:S06]  /*29020*/  ENDCOLLECTIVE ;  /* 0x000000000000791b */ /* 0x003fec0003800000 */
.L_x_821:
[----:B------:R-:W-:Y:S05]  /*29030*/  BSYNC B0 ;  /* 0x0000000000007941 */ /* 0x000fea0003800000 */
.L_x_820:
[----:B------:R-:W-:Y:S01]  /*29040*/  IMAD.MOV.U32 R4, RZ, RZ, R14 ;  /* 0x000000ffff047224 */ /* 0x000fe200078e000e */
[----:B------:R-:W-:Y:S01]  /*29050*/  MOV R13, R2 ;  /* 0x00000002000d7202 */ /* 0x000fe20000000f00 */
[----:B------:R-:W-:Y:S01]  /*29060*/  IMAD.MOV.U32 R11, RZ, RZ, 0x1f ;  /* 0x0000001fff0b7424 */ /* 0x000fe200078e00ff */
[----:B------:R-:W-:Y:S01]  /*29070*/  MOV R15, 0xffffffff ;  /* 0xffffffff000f7802 */ /* 0x000fe20000000f00 */
[----:B------:R-:W0:Y:S02]  /*29080*/  POPC R3, R4 ;  /* 0x0000000400037309 */ /* 0x000e240000000000 */
[----:B0-----:R-:W-:-:S07]  /*29090*/  IMAD.MOV.U32 R12, RZ, RZ, R3 ;  /* 0x000000ffff0c7224 */ /* 0x001fce00078e0003 */
[----:B------:R-:W-:Y:S05]  /*290a0*/  WARPSYNC.COLLECTIVE R15, `(.L_x_822) ;  /* 0x000000000f087348 */ /* 0x000fea0003c00000 */
[----:B------:R0:W1:Y:S02]  /*290b0*/  SHFL.IDX P6, R14, R13, R12, R11 ;  /* 0x0000000c0d0e7389 */ /* 0x00006400000c000b */
[----:B01----:R-:W-:Y:S01]  /*290c0*/  ENDCOLLECTIVE ;  /* 0x000000000000791b */ /* 0x003fe20003800000 */
.L_x_822:
[----:B------:R-:W-:Y:S01]  /*290d0*/  IMAD.MOV.U32 R2, RZ, RZ, R14 ;  /* 0x000000ffff027224 */ /* 0x000fe200078e000e */
[----:B------:R-:W-:Y:S06]  /*290e0*/  BRA `(.L_x_823) ;  /* 0xffffffb000487947 */ /* 0x000fec000383ffff */
.L_x_642:
[----:B------:R-:W-:Y:S01]  /*290f0*/  BSSY B0, `(.L_x_824) ;  /* 0x0000007000007945 */ /* 0x000fe20003800000 */
[----:B------:R-:W-:Y:S01]  /*29100*/  IMAD.MOV.U32 R13, RZ, RZ, R5 ;  /* 0x000000ffff0d7224 */ /* 0x000fe200078e0005 */
[----:B------:R-:W-:Y:S01]  /*29110*/  MOV R11, 0x1f ;  /* 0x0000001f000b7802 */ /* 0x000fe20000000f00 */
[----:B------:R-:W-:-:S07]  /*29120*/  IMAD.MOV.U32 R15, RZ, RZ, -0x1 ;  /* 0xffffffffff0f7424 */ /* 0x000fce00078e00ff */
[----:B0123--:R-:W-:Y:S05]  /*29130*/  WARPSYNC.COLLECTIVE R15, `(.L_x_825) ;  /* 0x000000000f087348 */ /* 0x00ffea0003c00000 */
[----:B------:R4:W0:Y:S02]  /*29140*/  SHFL.IDX P6, R14, R13, R12, R11 ;  /* 0x0000000c0d0e7389 */ /* 0x00082400000c000b */
[----:B01234-:R-:W-:Y:S01]  /*29150*/  ENDCOLLECTIVE ;  /* 0x000000000000791b */ /* 0x01ffe20003800000 */
.L_x_825:
[----:B------:R-:W-:Y:S05]  /*29160*/  BSYNC B0 ;  /* 0x0000000000007941 */ /* 0x000fea0003800000 */
.L_x_824:
[----:B------:R-:W-:Y:S01]  /*29170*/  IMAD.MOV.U32 R4, RZ, RZ, R14 ;  /* 0x000000ffff047224 */ /* 0x000fe200078e000e */
[----:B------:R-:W-:Y:S06]  /*29180*/  BRA `(.L_x_641) ;  /* 0xffffffb0003c7947 */ /* 0x000fec000383ffff */
.L_x_646:
[----:B--2---:R2:W3:Y:S02]  /*29190*/  SYNCS.PHASECHK.TRANS64.TRYWAIT P0, [R0+URZ+0x38820], R3 ;  /* 0x03882003000075a7 */ /* 0x0044e4000800017f */
[----:B---3--:R-:W-:Y:S05]  /*291a0*/  @!P0 NANOSLEEP.SYNCS 0x989680 ;  /* 0x009896800000895d */ /* 0x008fea0003900000 */
[----:B------:R-:W3:Y:S02]  /*291b0*/  @!P0 SYNCS.PHASECHK.TRANS64 P0, [R0+URZ+0x38820], R3 ;  /* 0x03882003000085a7 */ /* 0x000ee4000800007f */
[----:B---3--:R-:W-:Y:S05]  /*291c0*/  @!P0 BRA `(.L_x_646) ;  /* 0xfffffffc00f08947 */ /* 0x008fea000383ffff */
[----:B------:R-:W-:Y:S05]  /*291d0*/  BRA `(.L_x_826) ;  /* 0xffffffb400307947 */ /* 0x000fea000383ffff */
.L_x_647:
[----:B------:R-:W3:Y:S01]  /*291e0*/  S2R R2, SR_TID.X ;  /* 0x0000000000027919 */ /* 0x000ee20000002100 */
[----:B------:R-:W-:Y:S01]  /*291f0*/  BSSY B0, `(.L_x_827) ;  /* 0x000000a000007945 */ /* 0x000fe20003800000 */
[----:B------:R-:W-:Y:S01]  /*29200*/  IMAD.MOV.U32 R12, RZ, RZ, RZ ;  /* 0x000000ffff0c7224 */ /* 0x000fe200078e00ff */
[----:B------:R-:W-:Y:S01]  /*29210*/  MOV R15, 0xffffffff ;  /* 0xffffffff000f7802 */ /* 0x000fe20000000f00 */
[----:B------:R-:W-:Y:S01]  /*29220*/  IMAD.MOV.U32 R11, RZ, RZ, 0x1f ;  /* 0x0000001fff0b7424 */ /* 0x000fe200078e00ff */
[----:B---3--:R-:W-:-:S04]  /*29230*/  SHF.R.U32.HI R2, RZ, 0x5, R2 ;  /* 0x00000005ff027819 */ /* 0x008fc80000011602 */
[----:B------:R-:W-:-:S04]  /*29240*/  LOP3.LUT R2, R2, 0x3, RZ, 0xc0, !PT ;  /* 0x0000000302027812 */ /* 0x000fc800078ec0ff */
[----:B------:R-:W-:-:S07]  /*29250*/  MOV R13, R2 ;  /* 0x00000002000d7202 */ /* 0x000fce0000000f00 */
[----:B012---:R-:W-:Y:S05]  /*29260*/  WARPSYNC.COLLECTIVE R15, `(.L_x_828) ;  /* 0x000000000f087348 */ /* 0x007fea0003c00000 */
[----:B------:R3:W4:Y:S02]  /*29270*/  SHFL.IDX P6, R14, R13, R12, R11 ;  /* 0x0000000c0d0e7389 */ /* 0x00072400000c000b */
[----:B01234-:R-:W-:Y:S01]  /*29280*/  ENDCOLLECTIVE ;  /* 0x000000000000791b */ /* 0x01ffe20003800000 */
.L_x_828:
[----:B------:R-:W-:Y:S05]  /*29290*/  BSYNC B0 ;  /* 0x0000000000007941 */ /* 0x000fea0003800000 */
.L_x_827:
[----:B------:R-:W-:Y:S05]  /*292a0*/  BRA `(.L_x_829) ;  /* 0xffffffb400187947 */ /* 0x000fea000383ffff */
.L_x_648:
[----:B------:R-:W-:Y:S01]  /*292b0*/  BSSY B0, `(.L_x_830) ;  /* 0x0000006000007945 */ /* 0x000fe20003800000 */
[----:B------:R-:W-:-:S07]  /*292c0*/  IMAD.MOV.U32 R15, RZ, RZ, -0x1 ;  /* 0xffffffffff0f7424 */ /* 0x000fce00078e00ff */
[----:B0123--:R-:W-:Y:S05]  /*292d0*/  WARPSYNC.COLLECTIVE R15, `(.L_x_831) ;  /* 0x000000000f0c7348 */ /* 0x00ffea0003c00000 */
[----:B------:R-:W-:Y:S02]  /*292e0*/  ELECT P6, UR62, PT ;  /* 0x00000000003e782f */ /* 0x000fe400038c0000 */
[----:B------:R-:W-:Y:S01]  /*292f0*/  MOV R14, UR62 ;  /* 0x0000003e000e7c02 */ /* 0x000fe20008000f00 */
[----:B0123--:R-:W-:Y:S10]  /*29300*/  ENDCOLLECTIVE ;  /* 0x000000000000791b */ /* 0x00fff40003800000 */
.L_x_831:
[----:B------:R-:W-:Y:S05]  /*29310*/  BSYNC B0 ;  /* 0x0000000000007941 */ /* 0x000fea0003800000 */
.L_x_830:
[----:B------:R-:W-:Y:S05]  /*29320*/  BRA `(.L_x_832) ;  /* 0xffffffb4000c7947 */ /* 0x000fea000383ffff */
.L_x_650:
[----:B--2---:R2:W3:Y:S02]  /*29330*/  SYNCS.PHASECHK.TRANS64.TRYWAIT P1, [R6+URZ], R5 ;  /* 0x00000005060075a7 */ /* 0x0044e4000802017f */
[----:B---3--:R-:W-:Y:S05]  /*29340*/  @!P1 NANOSLEEP.SYNCS 0x989680 ;  /* 0x009896800000995d */ /* 0x008fea0003900000 */
[----:B------:R-:W3:Y:S02]  /*29350*/  @!P1 SYNCS.PHASECHK.TRANS64 P1, [R6+URZ], R5 ;  /* 0x00000005060095a7 */ /* 0x000ee4000802007f */
[----:B---3--:R-:W-:Y:S05]  /*29360*/  @!P1 BRA `(.L_x_650) ;  /* 0xfffffffc00f09947 */ /* 0x008fea000383ffff */
[----:B------:R-:W-:Y:S05]  /*29370*/  BRA `(.L_x_833) ;  /* 0xffffffb400487947 */ /* 0x000fea000383ffff */
.L_x_651:
[----:B---3--:R3:W4:Y:S02]  /*29380*/  SYNCS.PHASECHK.TRANS64.TRYWAIT P1, [R7+URZ], R2 ;  /* 0x00000002070075a7 */ /* 0x008724000802017f */
[----:B----4-:R-:W-:Y:S05]  /*29390*/  @!P1 NANOSLEEP.SYNCS 0x989680 ;  /* 0x009896800000995d */ /* 0x010fea0003900000 */
[----:B------:R-:W4:Y:S02]  /*293a0*/  @!P1 SYNCS.PHASECHK.TRANS64 P1, [R7+URZ], R2 ;  /* 0x00000002070095a7 */ /* 0x000f24000802007f */
[----:B----4-:R-:W-:Y:S05]  /*293b0*/  @!P1 BRA `(.L_x_651) ;  /* 0xfffffffc00f09947 */ /* 0x010fea000383ffff */
[----:B------:R-:W-:Y:S05]  /*293c0*/  BRA `(.L_x_834) ;  /* 0xffffffb4003c7947 */ /* 0x000fea000383ffff */
.L_x_653:
[----:B----4-:R4:W0:Y:S02]  /*293d0*/  SYNCS.PHASECHK.TRANS64.TRYWAIT P1, [R4+URZ+0x38860], R5 ;  /* 0x03886005040075a7 */ /* 0x010824000802017f */
[----:B0-----:R-:W-:Y:S05]  /*293e0*/  @!P1 NANOSLEEP.SYNCS 0x989680 ;  /* 0x009896800000995d */ /* 0x001fea0003900000 */
[----:B------:R-:W0:Y:S02]  /*293f0*/  @!P1 SYNCS.PHASECHK.TRANS64 P1, [R4+URZ+0x38860], R5 ;  /* 0x03886005040095a7 */ /* 0x000e24000802007f */
[----:B0-----:R-:W-:Y:S05]  /*29400*/  @!P1 BRA `(.L_x_653) ;  /* 0xfffffffc00f09947 */ /* 0x001fea000383ffff */
[----:B------:R-:W-:Y:S05]  /*29410*/  BRA `(.L_x_835) ;  /* 0xffffffb400407947 */ /* 0x000fea000383ffff */
.L_x_655:
[----:B------:R0:W0:Y:S02]  /*29420*/  SYNCS.PHASECHK.TRANS64.TRYWAIT P1, [R3+URZ+0x38860], R2 ;  /* 0x03886002030075a7 */ /* 0x000024000802017f */
[----:B0-----:R-:W-:Y:S05]  /*29430*/  @!P1 NANOSLEEP.SYNCS 0x989680 ;  /* 0x009896800000995d */ /* 0x001fea0003900000 */
[----:B------:R-:W0:Y:S02]  /*29440*/  @!P1 SYNCS.PHASECHK.TRANS64 P1, [R3+URZ+0x38860], R2 ;  /* 0x03886002030095a7 */ /* 0x000e24000802007f */
[----:B0-----:R-:W-:Y:S05]  /*29450*/  @!P1 BRA `(.L_x_655) ;  /* 0xfffffffc00f09947 */ /* 0x001fea000383ffff */
[----:B------:R-:W-:Y:S05]  /*29460*/  BRA `(.L_x_836) ;  /* 0xffffffb400407947 */ /* 0x000fea000383ffff */
.L_x_657:
[----:B------:R0:W0:Y:S02]  /*29470*/  SYNCS.PHASECHK.TRANS64.TRYWAIT P0, [R4+URZ+0x38880], R5 ;  /* 0x03888005040075a7 */ /* 0x000024000800017f */
[----:B0-----:R-:W-:Y:S05]  /*29480*/  @!P0 NANOSLEEP.SYNCS 0x989680 ;  /* 0x009896800000895d */ /* 0x001fea0003900000 */
[----:B------:R-:W0:Y:S02]  /*29490*/  @!P0 SYNCS.PHASECHK.TRANS64 P0, [R4+URZ+0x38880], R5 ;  /* 0x03888005040085a7 */ /* 0x000e24000800007f */
[----:B0-----:R-:W-:Y:S05]  /*294a0*/  @!P0 BRA `(.L_x_657) ;  /* 0xfffffffc00f08947 */ /* 0x001fea000383ffff */
[----:B------:R-:W-:Y:S05]  /*294b0*/  BRA `(.L_x_658) ;  /* 0xffffffb4003c7947 */ /* 0x000fea000383ffff */
.L_x_837:
        /* <DEDUP_REMOVED lines=12> */
.L_x_2898:


//--------------------- .text._ZN7cutlass13device_kernelIN5flash11enable_sm90INS1_16FlashAttnFwdSm90INS1_25CollectiveMainloopFwdSm90ILi2EN4cute5tupleIJNS5_1CILi1EEES8_S8_EEENS6_IJNS7_ILi128EEENS7_ILi64EEENS7_ILi256EEEEEELi256ENS_12float_e4m3_tEfNS_4arch4Sm90ELb0ELb1ELb0ELb0ELb0ELb0ELb0ELb1ELb1ELb1ELb0ELb0EEENS1_21CollectiveEpilogueFwdINS6_IJSA_SC_SB_EEES9_NS_10bfloat16_tESG_Li256ELb0ELb1ELb0ELb1EEENS1_30DynamicPersistentTileSchedulerILi256ELi128ELb0ELb1ELb1EEEEEEEEEvNT_6ParamsE --------------------------
	.section	.text._ZN7cutlass13device_kernelIN5flash11enable_sm90INS1_16FlashAttnFwdSm90INS1_25CollectiveMainloopFwdSm90ILi2EN4cute5tupleIJNS5_1CILi1EEES8_S8_EEENS6_IJNS7_ILi128EEENS7_ILi64EEENS7_ILi256EEEEEELi256ENS_12float_e4m3_tEfNS_4arch4Sm90ELb0ELb1ELb0ELb0ELb0ELb0ELb0ELb1ELb1ELb1ELb0ELb0EEENS1_21CollectiveEpilogueFwdINS6_IJSA_SC_SB_EEES9_NS_10bfloat16_tESG_Li256ELb0ELb1ELb0ELb1EEENS1_30DynamicPersistentTileSchedulerILi256ELi128ELb0ELb1ELb1EEEEEEEEEvNT_6ParamsE,"ax",@progbits
	.align	128
.text._ZN7cutlass13device_kernelIN5flash11enable_sm90INS1_16FlashAttnFwdSm90INS1_25CollectiveMainloopFwdSm90ILi2EN4cute5tupleIJNS5_1CILi1EEES8_S8_EEENS6_IJNS7_ILi128EEENS7_ILi64EEENS7_ILi256EEEEEELi256ENS_12float_e4m3_tEfNS_4arch4Sm90ELb0ELb1ELb0ELb0ELb0ELb0ELb0ELb1ELb1ELb1ELb0ELb0EEENS1_21CollectiveEpilogueFwdINS6_IJSA_SC_SB_EEES9_NS_10bfloat16_tESG_Li256ELb0ELb1ELb0ELb1EEENS1_30DynamicPersistentTileSchedulerILi256ELi128ELb0ELb1ELb1EEEEEEEEEvNT_6ParamsE:
        .type           _ZN7cutlass13device_kernelIN5flash11enable_sm90INS1_16FlashAttnFwdSm90INS1_25CollectiveMainloopFwdSm90ILi2EN4cute5tupleIJNS5_1CILi1EEES8_S8_EEENS6_IJNS7_ILi128EEENS7_ILi64EEENS7_ILi256EEEEEELi256ENS_12float_e4m3_tEfNS_4arch4Sm90ELb0ELb1ELb0ELb0ELb0ELb0ELb0ELb1ELb1ELb1ELb0ELb0EEENS1_21CollectiveEpilogueFwdINS6_IJSA_SC_SB_EEES9_NS_10bfloat16_tESG_Li256ELb0ELb1ELb0ELb1EEENS1_30DynamicPersistentTileSchedulerILi256ELi128ELb0ELb1ELb1EEEEEEEEEvNT_6ParamsE,@function
        .size           _ZN7cutlass13device_kernelIN5flash11enable_sm90INS1_16FlashAttnFwdSm90INS1_25CollectiveMainloopFwdSm90ILi2EN4cute5tupleIJNS5_1CILi1EEES8_S8_EEENS6_IJNS7_ILi128EEENS7_ILi64EEENS7_ILi256EEEEEELi256ENS_12float_e4m3_tEfNS_4arch4Sm90ELb0ELb1ELb0ELb0ELb0ELb0ELb0ELb1ELb1ELb1ELb0ELb0EEENS1_21CollectiveEpilogueFwdINS6_IJSA_SC_SB_EEES9_NS_10bfloat16_tESG_Li256ELb0ELb1ELb0ELb1EEENS1_30DynamicPersistentTileSchedulerILi256ELi128ELb0ELb1ELb1EEEEEEEEEvNT_6ParamsE,(.L_x_2899 - _ZN7cutlass13device_kernelIN5flash11enable_sm90INS1_16FlashAttnFwdSm90INS1_25CollectiveMainloopFwdSm90ILi2EN4cute5tupleIJNS5_1CILi1EEES8_S8_EEENS6_IJNS7_ILi128EEENS7_ILi64EEENS7_ILi256EEEEEELi256ENS_12float_e4m3_tEfNS_4arch4Sm90ELb0ELb1ELb0ELb0ELb0ELb0ELb0ELb1ELb1ELb1ELb0ELb0EEENS1_21CollectiveEpilogueFwdINS6_IJSA_SC_SB_EEES9_NS_10bfloat16_tESG_Li256ELb0ELb1ELb0ELb1EEENS1_30DynamicPersistentTileSchedulerILi256ELi128ELb0ELb1ELb1EEEEEEEEEvNT_6ParamsE)
        .other          _ZN7cutlass13device_kernelIN5flash11enable_sm90INS1_16FlashAttnFwdSm90INS1_25CollectiveMainloopFwdSm90ILi2EN4cute5tupleIJNS5_1CILi1EEES8_S8_EEENS6_IJNS7_ILi128EEENS7_ILi64EEENS7_ILi256EEEEEELi256ENS_12float_e4m3_tEfNS_4arch4Sm90ELb0ELb1ELb0ELb0ELb0ELb0ELb0ELb1ELb1ELb1ELb0ELb0EEENS1_21CollectiveEpilogueFwdINS6_IJSA_SC_SB_EEES9_NS_10bfloat16_tESG_Li256ELb0ELb1ELb0ELb1EEENS1_30DynamicPersistentTileSchedulerILi256ELi128ELb0ELb1ELb1EEEEEEEEEvNT_6ParamsE,@"STO_CUDA_ENTRY STV_DEFAULT"
_ZN7cutlass13device_kernelIN5flash11enable_sm90INS1_16FlashAttnFwdSm90INS1_25CollectiveMainloopFwdSm90ILi2EN4cute5tupleIJNS5_1CILi1EEES8_S8_EEENS6_IJNS7_ILi128EEENS7_ILi64EEENS7_ILi256EEEEEELi256ENS_12float_e4m3_tEfNS_4arch4Sm90ELb0ELb1ELb0ELb0ELb0ELb0ELb0ELb1ELb1ELb1ELb0ELb0EEENS1_21CollectiveEpilogueFwdINS6_IJSA_SC_SB_EEES9_NS_10bfloat16_tESG_Li256ELb0ELb1ELb0ELb1EEENS1_30DynamicPersistentTileSchedulerILi256ELi128ELb0ELb1ELb1EEEEEEEEEvNT_6ParamsE:
        /* <DEDUP_REMOVED lines=18> */
.L_x_839:
[----:B------:R-:W-:Y:S05]  /*0120*/  BSYNC B0 ;  /* 0x0000000000007941 */ /* 0x000fea0003800000 */
.L_x_838:
        /* <DEDUP_REMOVED lines=41> */
.L_x_840:
        /* <DEDUP_REMOVED lines=22> */
.L_x_841:
        /* <DEDUP_REMOVED lines=18> */
.L_x_842:
        /* <DEDUP_REMOVED lines=22> */
.L_x_843:
        /* <DEDUP_REMOVED lines=22> */
.L_x_844:
[----:B------:R-:W-:Y:S01]  /*0900*/  PLOP3.LUT P0, PT, PT, PT, UP0, 0x80, 0x0 ;  /* 0x000000000000781c */ /* 0x000fe20003f0f008 */
[----:B------:R-:W-:Y:S01]  /*0910*/  UMOV UR38, 0x1 ;  /* 0x0000000100267882 */ /* 0x000fe20000000000 */
[----:B------:R-:W-:Y:S01]  /*0920*/  NOP ;  /* 0x0000000000007918 */ /* 0x000fe20000000000 */
[----:B------:R-:W-:Y:S01]  /*0930*/  USEL UR38, UR38, 0x2, !UP0 ;  /* 0x0000000226267887 */ /* 0x000fe2000c000000 */
[----:B------:R-:W-:Y:S01]  /*0940*/  ULDC.64 UR50, c[0x0][0x208] ;  /* 0x0000820000327ab9 */ /* 0x000fe20000000a00 */
[----:B012-4-:R-:W-:Y:S08]  /*0950*/  BAR.SYNC.DEFER_BLOCKING 0x0 ;  /* 0x0000000000007b1d */ /* 0x017ff00000010000 */
[----:B------:R-:W-:Y:S05]  /*0960*/  @!P0 BRA `(.L_x_845) ;  /* 0x000000e0005c8947 */ /* 0x000fea0003800000 */
.L_x_846:
[----:B------:R-:W-:-:S08]  /*0970*/  NOP ;  /* 0x0000000000007918 */ /* 0x000fd00000000000 */
[----:B------:R-:W0:Y:S02]  /*0980*/  USETMAXREG.TRY_ALLOC.CTAPOOL UP0, 0xf0 ;  /* 0x000000f0000079c8 */ /* 0x000e240008000600 */
[----:B0-----:R-:W-:-:S13]  /*0990*/  PLOP3.LUT P0, PT, PT, PT, UP0, 0x80, 0x0 ;  /* 0x000000000000781c */ /* 0x001fda0003f0f008 */
[----:B------:R-:W-:Y:S05]  /*09a0*/  @!P0 BRA `(.L_x_846) ;  /* 0xfffffffc00f08947 */ /* 0x000fea000383ffff */
[----:B------:R-:W0:Y:S01]  /*09b0*/  S2R R2, SR_TID.X ;  /* 0x0000000000027919 */ /* 0x000e220000002100 */
[----:B------:R-:W1:Y:S08]  /*09c0*/  S2UR UR4, SR_CTAID.X ;  /* 0x00000000000479c3 */ /* 0x000e700000002500 */
[----:B------:R-:W-:Y:S08]  /*09d0*/  BAR.ARV 0x4, 0x180 ;  /* 0x0106000000007b1d */ /* 0x000ff00000002000 */
        /* <DEDUP_REMOVED lines=9> */
[----:B------:R-:W-:Y:S01]  /*0a70*/  UMOV UR47, URZ ;  /* 0x0000003f002f7c82 */ /* 0x000fe20008000000 */
[----:B------:R-:W-:Y:S02]  /*0a80*/  UMOV UR46, URZ ;  /* 0x0000003f002e7c82 */ /* 0x000fe40008000000 */
[----:B------:R-:W-:Y:S01]  /*0a90*/  SHF.R.S32.HI R0, RZ, 0x1f, R201 ;  /* 0x0000001fff007819 */ /* 0x000fe200000114c9 */
[----:B------:R-:W-:-:S03]  /*0aa0*/  UMOV UR52, URZ ;  /* 0x0000003f00347c82 */ /* 0x000fc60008000000 */
[CC--:B------:R-:W-:Y:S02]  /*0ab0*/  LEA.HI R3, R0.reuse, R201.reuse, RZ, 0x7 ;  /* 0x000000c900037211 */ /* 0x0c0fe400078f38ff */
[-C--:B------:R-:W-:Y:S02]  /*0ac0*/  LEA.HI R4, R0, R201.reuse, RZ, 0x5 ;  /* 0x000000c900047211 */ /* 0x080fe400078f28ff */
[----:B------:R-:W-:Y:S02]  /*0ad0*/  LOP3.LUT R2, R3, 0xffffff80, RZ, 0xc0, !PT ;  /* 0xffffff8003027812 */ /* 0x000fe400078ec0ff */
[----:B------:R-:W-:Y:S01]  /*0ae0*/  SHF.R.S32.HI R194, RZ, 0x7, R3 ;  /* 0x00000007ffc27819 */ /* 0x000fe20000011403 */
[----:B------:R-:W-:Y:S02]  /*0af0*/  IMAD.SHL.U32 R6, R4, 0x20, RZ ;  /* 0x0000002004067824 */ /* 0x000fe400078e00ff */
[----:B------:R-:W-:Y:S01]  /*0b00*/  IMAD.IADD R193, R201, 0x1, -R2 ;  /* 0x00000001c9c17824 */ /* 0x000fe200078e0a02 */
[----:B------:R-:W-:-:S02]  /*0b10*/  LEA.HI R2, R0, R201, RZ, 0x4 ;  /* 0x000000c900027211 */ /* 0x000fc400078f20ff */
[----:B------:R-:W-:Y:S02]  /*0b20*/  LOP3.LUT R7, R6, 0xfffffc00, RZ, 0xc0, !PT ;  /* 0xfffffc0006077812 */ /* 0x000fe400078ec0ff */
[----:B------:R-:W-:Y:S02]  /*0b30*/  SHF.R.S32.HI R8, RZ, 0x1f, R193 ;  /* 0x0000001fff087819 */ /* 0x000fe400000114c1 */
[----:B------:R-:W-:Y:S02]  /*0b40*/  SHF.R.S32.HI R5, RZ, 0x4, R2 ;  /* 0x00000004ff057819 */ /* 0x000fe40000011402 */
[----:B------:R-:W-:Y:S02]  /*0b50*/  LEA.HI R9, R8, R193, RZ, 0x2 ;  /* 0x000000c108097211 */ /* 0x000fe400078f10ff */
[C---:B------:R-:W-:Y:S02]  /*0b60*/  LOP3.LUT R4, R2.reuse, 0x3fffff0, RZ, 0xc0, !PT ;  /* 0x03fffff002047812 */ /* 0x040fe400078ec0ff */
[----:B------:R-:W-:-:S02]  /*0b70*/  LEA.HI R2, R2, R5, RZ, 0x1 ;  /* 0x0000000502027211 */ /* 0x000fc400078f08ff */
[-C--:B------:R-:W-:Y:S01]  /*0b80*/  LEA.HI R6, R0, R201.reuse, RZ, 0x2 ;  /* 0x000000c900067211 */ /* 0x080fe200078f10ff */
[----:B------:R-:W-:Y:S01]  /*0b90*/  IMAD.IADD R4, R201, 0x1, -R4 ;  /* 0x00000001c9047824 */ /* 0x000fe200078e0a04 */
[--C-:B------:R-:W-:Y:S02]  /*0ba0*/  SHF.R.S32.HI R10, RZ, 0x2, R9.reuse ;  /* 0x00000002ff0a7819 */ /* 0x100fe40000011409 */
[----:B------:R-:W-:Y:S01]  /*0bb0*/  SHF.R.S32.HI R11, RZ, 0x1f, R9 ;  /* 0x0000001fff0b7819 */ /* 0x000fe20000011409 */
[----:B------:R-:W-:Y:S01]  /*0bc0*/  IMAD R7, R4, 0x40, R7 ;  /* 0x0000004004077824 */ /* 0x000fe200078e0207 */
[----:B------:R-:W-:Y:S02]  /*0bd0*/  LOP3.LUT R2, R2, 0x1ffffffe, RZ, 0xc0, !PT ;  /* 0x1ffffffe02027812 */ /* 0x000fe400078ec0ff */
[----:B------:R-:W-:Y:S02]  /*0be0*/  LOP3.LUT R6, R6, 0xfffffffc, RZ, 0xc0, !PT ;  /* 0xfffffffc06067812 */ /* 0x000fe400078ec0ff */
[----:B------:R-:W-:Y:S01]  /*0bf0*/  LEA.HI R0, R0, R201, RZ, 0x3 ;  /* 0x000000c900007211 */ /* 0x000fe200078f18ff */
[----:B------:R-:W-:Y:S01]  /*0c00*/  IMAD.IADD R196, R5, 0x1, -R2 ;  /* 0x0000000105c47824 */ /* 0x000fe200078e0a02 */
[----:B------:R-:W-:Y:S01]  /*0c10*/  LEA.HI R11, R11, R10, RZ, 0x3 ;  /* 0x0000000a0b0b7211 */ /* 0x000fe200078f18ff */
[----:B------:R-:W-:Y:S01]  /*0c20*/  IMAD.IADD R6, R201, 0x1, -R6 ;  /* 0x00000001c9067824 */ /* 0x000fe200078e0a06 */
[----:B------:R-:W-:Y:S01]  /*0c30*/  LOP3.LUT R2, R0, 0xfffffff8, RZ, 0xc0, !PT ;  /* 0xfffffff800027812 */ /* 0x000fe200078ec0ff */
[----:B------:R-:W-:Y:S01]  /*0c40*/  IMAD R196, R196, 0x8, R7 ;  /* 0x00000008c4c47824 */ /* 0x000fe200078e0207 */
[----:B------:R-:W-:-:S02]  /*0c50*/  LOP3.LUT R11, R11, 0xfffffff8, RZ, 0xc0, !PT ;  /* 0xfffffff80b0b7812 */ /* 0x000fc400078ec0ff */
[----:B------:R-:W-:Y:S01]  /*0c60*/  LEA.HI R8, R8, R193, RZ, 0x5 ;  /* 0x000000c108087211 */ /* 0x000fe200078f28ff */
[----:B------:R-:W-:Y:S01]  /*0c70*/  IMAD.IADD R23, R201, 0x1, -R2 ;  /* 0x00000001c9177824 */ /* 0x000fe200078e0a02 */
[----:B------:R-:W-:Y:S01]  /*0c80*/  LEA.HI R3, R3, R194, RZ, 0x1 ;  /* 0x000000c203037211 */ /* 0x000fe200078f08ff */
[----:B------:R-:W-:Y:S01]  /*0c90*/  IMAD.IADD R11, R10, 0x1, -R11 ;  /* 0x000000010a0b7824 */ /* 0x000fe200078e0a0b */
[----:B------:R-:W-:Y:S01]  /*0ca0*/  SHF.R.S32.HI R8, RZ, 0x5, R8 ;  /* 0x00000005ff087819 */ /* 0x000fe20000011408 */
[----:B------:R-:W-:Y:S01]  /*0cb0*/  IMAD.SHL.U32 R16, R23, 0x8, RZ ;  /* 0x0000000817107824 */ /* 0x000fe200078e00ff */
[----:B------:R-:W-:Y:S02]  /*0cc0*/  LEA.HI R4, R6, R6, RZ, 0x1 ;  /* 0x0000000606047211 */ /* 0x000fe400078f08ff */
[----:B------:R-:W-:Y:S01]  /*0cd0*/  LOP3.LUT R3, R3, 0x3fffffe, RZ, 0xc0, !PT ;  /* 0x03fffffe03037812 */ /* 0x000fe200078ec0ff */
[----:B------:R-:W-:Y:S01]  /*0ce0*/  IMAD R8, R8, 0x10, R11 ;  /* 0x0000001008087824 */ /* 0x000fe200078e020b */
[----:B------:R-:W-:Y:S01]  /*0cf0*/  LOP3.LUT R5, R4, 0x1ffffffe, RZ, 0xc0, !PT ;  /* 0x1ffffffe04057812 */ /* 0x000fe200078ec0ff */
[----:B------:R-:W-:Y:S01]  /*0d00*/  VIADD R19, R16, 0x40 ;  /* 0x0000004010137836 */ /* 0x000fe20000000000 */
[----:B------:R-:W-:Y:S01]  /*0d10*/  LOP3.LUT R2, R9, 0x7ffffffc, RZ, 0xc0, !PT ;  /* 0x7ffffffc09027812 */ /* 0x000fe200078ec0ff */
[----:B------:R-:W-:Y:S01]  /*0d20*/  IMAD.IADD R3, R194, 0x1, -R3 ;  /* 0x00000001c2037824 */ /* 0x000fe200078e0a03 */
[----:B------:R-:W-:Y:S01]  /*0d30*/  SHF.R.S32.HI R192, RZ, 0x3, R0 ;  /* 0x00000003ffc07819 */ /* 0x000fe20000011400 */
[C---:B------:R-:W-:Y:S01]  /*0d40*/  VIADD R18, R16.reuse, 0x80 ;  /* 0x0000008010127836 */ /* 0x040fe20000000000 */
[----:B------:R-:W-:Y:S01]  /*0d50*/  SHF.R.S32.HI R200, RZ, 0x1f, R16 ;  /* 0x0000001fffc87819 */ /* 0x000fe20000011410 */
[----:B------:R-:W-:Y:S01]  /*0d60*/  VIADD R22, R16, 0xc0 ;  /* 0x000000c010167836 */ /* 0x000fe20000000000 */
[----:B------:R-:W-:Y:S01]  /*0d70*/  SHF.R.S32.HI R199, RZ, 0x1f, R19 ;  /* 0x0000001fffc77819 */ /* 0x000fe20000011413 */
[----:B------:R-:W-:Y:S01]  /*0d80*/  IMAD.IADD R6, R6, 0x1, -R5 ;  /* 0x0000000106067824 */ /* 0x000fe200078e0a05 */
[----:B------:R-:W-:Y:S01]  /*0d90*/  SHF.R.S32.HI R198, RZ, 0x1f, R18 ;  /* 0x0000001fffc67819 */ /* 0x000fe20000011412 */
[----:B------:R-:W-:Y:S01]  /*0da0*/  IMAD R195, R3, 0x40, R8 ;  /* 0x0000004003c37824 */ /* 0x000fe200078e0208 */
[----:B------:R-:W-:Y:S01]  /*0db0*/  SHF.R.S32.HI R197, RZ, 0x1f, R22 ;  /* 0x0000001fffc57819 */ /* 0x000fe20000011416 */
[----:B------:R-:W-:-:S02]  /*0dc0*/  IMAD.IADD R2, R193, 0x1, -R2 ;  /* 0x00000001c1027824 */ /* 0x000fc400078e0a02 */
[----:B------:R-:W-:-:S07]  /*0dd0*/  IMAD R17, R6, 0x8, R195 ;  /* 0x0000000806117824 */ /* 0x000fce00078e02c3 */
.L_x_947:
[----:B------:R-:W-:Y:S01]  /*0de0*/  ULDC UR5, c[0x0][0xc60] ;  /* 0x0003180000057ab9 */ /* 0x000fe20000000800 */
[----:B------:R-:W-:Y:S01]  /*0df0*/  UMOV UR9, UR4 ;  /* 0x0000000400097c82 */ /* 0x000fe20008000000 */
[----:B------:R-:W-:-:S11]  /*0e00*/  UISETP.NE.AND UP0, UPT, UR5, 0x1, UPT ;  /* 0x000000010500788c */ /* 0x000fd6000bf05270 */
[----:B------:R-:W-:Y:S01]  /*0e10*/  @UP0 ULDC UR6, c[0x0][0xc64] ;  /* 0x0003190000060ab9 */ /* 0x000fe20000000800 */
[----:B------:R-:W-:Y:S01]  /*0e20*/  @UP0 ULDC UR8, c[0x0][0xc68] ;  /* 0x00031a0000080ab9 */ /* 0x000fe20000000800 */
[----:B------:R-:W-:-:S04]  /*0e30*/  UIMAD.WIDE.U32 UR6, UR4, UR6, URZ ;  /* 0x00000006040672a5 */ /* 0x000fc8000f8e003f */
[----:B------:R-:W-:-:S03]  /*0e40*/  @UP0 USHF.R.U32.HI UR9, URZ, UR8, UR7 ;  /* 0x000000083f090299 */ /* 0x000fc60008011607 */
[----:B------:R-:W-:Y:S02]  /*0e50*/  ULDC UR6, c[0x0][0xc78] ;  /* 0x00031e0000067ab9 */ /* 0x000fe40000000800 */
[----:B------:R-:W-:Y:S02]  /*0e60*/  UISETP.GE.AND UP0, UPT, UR9, UR6, UPT ;  /* 0x000000060900728c */ /* 0x000fe4000bf06270 */
[----:B------:R-:W-:-:S04]  /*0e70*/  UIADD3 UR6, -UR9, URZ, URZ ;  /* 0x0000003f09067290 */ /* 0x000fc8000fffe13f */
[----:B------:R-:W-:Y:S01]  /*0e80*/  PLOP3.LUT P0, PT, PT, PT, UP0, 0x80, 0x0 ;  /* 0x000000000000781c */ /* 0x000fe20003f0f008 */
[----:B------:R-:W-:-:S12]  /*0e90*/  UIMAD UR7, UR5, UR6, UR4 ;  /* 0x00000006050772a4 */ /* 0x000fd8000f8e0204 */
[----:B012345:R-:W-:Y:S05]  /*0ea0*/  @!P0 BRA `(.L_x_847) ;  /* 0x0000000000208947 */ /* 0x03ffea0003800000 */
[----:B------:R-:W-:Y:S01]  /*0eb0*/  ULDC UR6, c[0x0][0xc6c] ;  /* 0x00031b0000067ab9 */ /* 0x000fe20000000800 */
[----:B------:R-:W-:Y:S01]  /*0ec0*/  UMOV UR8, UR7 ;  /* 0x0000000700087c82 */ /* 0x000fe20008000000 */
[----:B------:R-:W-:-:S11]  /*0ed0*/  UISETP.NE.AND UP0, UPT, UR6, 0x1, UPT ;  /* 0x000000010600788c */ /* 0x000fd6000bf05270 */
[----:B------:R-:W-:Y:S02]  /*0ee0*/  @UP0 ULDC.64 UR10, c[0x0][0xc70] ;  /* 0x00031c00000a0ab9 */ /* 0x000fe40000000a00 */
[----:B------:R-:W-:-:S04]  /*0ef0*/  UIMAD.WIDE.U32 UR4, UR7, UR10, URZ ;  /* 0x0000000a070472a5 */ /* 0x000fc8000f8e003f */
[----:B------:R-:W-:-:S04]  /*0f00*/  @UP0 USHF.R.U32.HI UR8, URZ, UR11, UR5 ;  /* 0x0000000b3f080299 */ /* 0x000fc80008011605 */
[----:B------:R-:W-:Y:S01]  /*0f10*/  UIMAD UR4, UR8, UR6, URZ ;  /* 0x00000006080472a4 */ /* 0x000fe2000f8e023f */
[----:B------:R-:W-:Y:S11]  /*0f20*/  BRA `(.L_x_848) ;  /* 0x00000000001c7947 */ /* 0x000ff60003800000 */
.L_x_847:
[----:B------:R-:W-:Y:S01]  /*0f30*/  ULDC UR6, c[0x0][0xc54] ;  /* 0x0003150000067ab9 */ /* 0x000fe20000000800 */
[----:B------:R-:W-:Y:S01]  /*0f40*/  UMOV UR8, UR7 ;  /* 0x0000000700087c82 */ /* 0x000fe20008000000 */
[----:B------:R-:W-:-:S11]  /*0f50*/  UISETP.NE.AND UP0, UPT, UR6, 0x1, UPT ;  /* 0x000000010600788c */ /* 0x000fd6000bf05270 */
[----:B------:R-:W-:Y:S02]  /*0f60*/  @UP0 ULDC.64 UR10, c[0x0][0xc58] ;  /* 0x00031600000a0ab9 */ /* 0x000fe40000000a00 */
[----:B------:R-:W-:-:S04]  /*0f70*/  UIMAD.WIDE.U32 UR4, UR7, UR10, URZ ;  /* 0x0000000a070472a5 */ /* 0x000fc8000f8e003f */
[----:B------:R-:W-:-:S04]  /*0f80*/  @UP0 USHF.R.U32.HI UR8, URZ, UR11, UR5 ;  /* 0x0000000b3f080299 */ /* 0x000fc80008011605 */
[----:B------:R-:W-:-:S12]  /*0f90*/  UIMAD UR4, UR8, UR6, URZ ;  /* 0x00000006080472a4 */ /* 0x000fd8000f8e023f */
.L_x_848:
[----:B------:R-:W-:Y:S01]  /*0fa0*/  ULDC UR42, c[0x0][0xc48] ;  /* 0x00031200002a7ab9 */ /* 0x000fe20000000800 */
[----:B------:R-:W-:Y:S01]  /*0fb0*/  UIADD3 UR6, UR7, -UR4, URZ ;  /* 0x8000000407067290 */ /* 0x000fe2000fffe03f */
[----:B------:R-:W-:Y:S01]  /*0fc0*/  IMAD.MOV.U32 R3, RZ, RZ, 0x3f800000 ;  /* 0x3f800000ff037424 */ /* 0x000fe200078e00ff */
[----:B------:R-:W-:Y:S01]  /*0fd0*/  UISETP.NE.AND UP2, UPT, UR42, 0x1, UPT ;  /* 0x000000012a00788c */ /* 0x000fe2000bf45270 */
[----:B------:R-:W-:Y:S01]  /*0fe0*/  IMAD.MOV.U32 R0, RZ, RZ, 0x3f800000 ;  /* 0x3f800000ff007424 */ /* 0x000fe200078e00ff */
[----:B------:R-:W-:Y:S01]  /*0ff0*/  ULDC.64 UR4, c[0x0][0x990] ;  /* 0x0002640000047ab9 */ /* 0x000fe20000000a00 */
[----:B------:R-:W-:Y:S01]  /*1000*/  ULDC UR18, c[0x0][0xc54] ;  /* 0x0003150000127ab9 */ /* 0x000fe20000000800 */
[----:B------:R-:W-:Y:S02]  /*1010*/  UISETP.NE.U32.AND UP0, UPT, UR4, URZ, UPT ;  /* 0x0000003f0400728c */ /* 0x000fe4000bf05070 */
[----:B------:R-:W-:Y:S02]  /*1020*/  UIMAD UR18, UR9, UR18, UR6 ;  /* 0x00000012091272a4 */ /* 0x000fe4000f8e0206 */
[----:B------:R-:W-:Y:S01]  /*1030*/  UISETP.NE.AND.EX UP0, UPT, UR5, URZ, UPT, UP0 ;  /* 0x0000003f0500728c */ /* 0x000fe2000bf05300 */
[----:B------:R-:W-:-:S02]  /*1040*/  ULDC.64 UR6, c[0x0][0x998] ;  /* 0x0002660000067ab9 */ /* 0x000fc40000000a00 */
[----:B------:R-:W-:Y:S01]  /*1050*/  @UP2 ULDC UR10, c[0x0][0xc4c] ;  /* 0x00031300000a2ab9 */ /* 0x000fe20000000800 */
[----:B------:R-:W-:Y:S02]  /*1060*/  UISETP.NE.U32.AND UP1, UPT, UR6, URZ, UPT ;  /* 0x0000003f0600728c */ /* 0x000fe4000bf25070 */
[----:B------:R-:W-:Y:S01]  /*1070*/  UIMAD.WIDE.U32 UR10, UR18, UR10, URZ ;  /* 0x0000000a120a72a5 */ /* 0x000fe2000f8e003f */
[----:B------:R-:W-:Y:S01]  /*1080*/  PLOP3.LUT P0, PT, PT, PT, UP0, 0x80, 0x0 ;  /* 0x000000000000781c */ /* 0x000fe20003f0f008 */
[----:B------:R-:W-:Y:S01]  /*1090*/  @UP2 ULDC UR9, c[0x0][0xc50] ;  /* 0x0003140000092ab9 */ /* 0x000fe20000000800 */
[----:B------:R-:W-:Y:S01]  /*10a0*/  UISETP.NE.AND.EX UP1, UPT, UR7, URZ, UPT, UP1 ;  /* 0x0000003f0700728c */ /* 0x000fe2000bf25310 */
[----:B------:R-:W-:Y:S01]  /*10b0*/  UMOV UR45, UR18 ;  /* 0x00000012002d7c82 */ /* 0x000fe20008000000 */
[----:B------:R-:W-:Y:S02]  /*10c0*/  @UP2 USHF.R.U32.HI UR45, URZ, UR9, UR11 ;  /* 0x000000093f2d2299 */ /* 0x000fe4000801160b */
[----:B------:R-:W-:-:S02]  /*10d0*/  ULOP3.LUT UR8, UR8, 0x1ffffff, URZ, 0x3c, !UPT ;  /* 0x01ffffff08087892 */ /* 0x000fc4000f8e3c3f */
[----:B------:R-:W-:Y:S01]  /*10e0*/  PLOP3.LUT P1, PT, PT, PT, UP1, 0x80, 0x0 ;  /* 0x000000000000781c */ /* 0x000fe20003f2f018 */
[----:B------:R-:W-:Y:S01]  /*10f0*/  @UP0 USHF.R.S32.HI UR9, URZ, 0x1f, UR45 ;  /* 0x0000001f3f090899 */ /* 0x000fe2000801142d */
[----:B------:R-:W-:Y:S01]  /*1100*/  @UP0 ULDC.64 UR10, c[0x0][0x9a8] ;  /* 0x00026a00000a0ab9 */ /* 0x000fe20000000a00 */
[----:B------:R-:W-:Y:S02]  /*1110*/  UIADD3 UR15, -UR45, URZ, URZ ;  /* 0x0000003f2d0f7290 */ /* 0x000fe4000fffe13f */
[----:B------:R-:W-:Y:S02]  /*1120*/  @UP0 UIMAD UR9, UR9, UR10, URZ ;  /* 0x0000000a090902a4 */ /* 0x000fe4000f8e023f */
[----:B------:R-:W-:Y:S02]  /*1130*/  @UP0 UIMAD.WIDE.U32 UR12, UR45, UR10, URZ ;  /* 0x0000000a2d0c02a5 */ /* 0x000fe4000f8e003f */
[----:B------:R-:W-:Y:S01]  /*1140*/  @UP1 USHF.R.S32.HI UR10, URZ, 0x1f, UR45 ;  /* 0x0000001f3f0a1899 */ /* 0x000fe2000801142d */
[----:B------:R-:W-:Y:S01]  /*1150*/  @UP1 ULDC.64 UR16, c[0x0][0x9b8] ;  /* 0x00026e0000101ab9 */ /* 0x000fe20000000a00 */
[----:B------:R-:W-:-:S02]  /*1160*/  @UP0 UIMAD UR14, UR45, UR11, UR9 ;  /* 0x0000000b2d0e02a4 */ /* 0x000fc4000f8e0209 */
[----:B------:R-:W-:Y:S02]  /*1170*/  @UP1 UIMAD UR9, UR10, UR16, URZ ;  /* 0x000000100a0912a4 */ /* 0x000fe4000f8e023f */
[----:B------:R-:W-:Y:S02]  /*1180*/  UIMAD UR42, UR42, UR15, UR18 ;  /* 0x0000000f2a2a72a4 */ /* 0x000fe4000f8e0212 */
[----:B------:R-:W-:Y:S02]  /*1190*/  @UP1 UIMAD UR15, UR45, UR17, UR9 ;  /* 0x000000112d0f12a4 */ /* 0x000fe4000f8e0209 */
[----:B------:R-:W-:Y:S02]  /*11a0*/  @UP0 USHF.R.S32.HI UR9, URZ, 0x1f, UR42 ;  /* 0x0000001f3f090899 */ /* 0x000fe4000801142a */
[----:B------:R-:W-:Y:S02]  /*11b0*/  @UP1 UIMAD.WIDE.U32 UR10, UR45, UR16, URZ ;  /* 0x000000102d0a12a5 */ /* 0x000fe4000f8e003f */
[----:B------:R-:W-:Y:S01]  /*11c0*/  @UP1 USHF.R.S32.HI UR20, URZ, 0x1f, UR42 ;  /* 0x0000001f3f141899 */ /* 0x000fe2000801142a */
[----:B------:R-:W-:Y:S01]  /*11d0*/  @UP0 ULDC.64 UR16, c[0x0][0x9b0] ;  /* 0x00026c0000100ab9 */ /* 0x000fe20000000a00 */
[----:B------:R-:W-:Y:S01]  /*11e0*/  @UP1 ULDC.64 UR18, c[0x0][0x9c0] ;  /* 0x0002700000121ab9 */ /* 0x000fe20000000a00 */
[----:B------:R-:W-:-:S02]  /*11f0*/  @UP0 UIADD3 UR13, UR13, UR14, URZ ;  /* 0x0000000e0d0d0290 */ /* 0x000fc4000fffe03f */
[----:B------:R-:W-:Y:S02]  /*1200*/  @UP0 UIMAD UR9, UR9, UR16, URZ ;  /* 0x00000010090902a4 */ /* 0x000fe4000f8e023f */
[----:B------:R-:W-:Y:S02]  /*1210*/  @UP1 UIADD3 UR11, UR11, UR15, URZ ;  /* 0x0000000f0b0b1290 */ /* 0x000fe4000fffe03f */
[----:B------:R-:W-:Y:S02]  /*1220*/  @UP1 UIMAD UR14, UR20, UR18, URZ ;  /* 0x00000012140e12a4 */ /* 0x000fe4000f8e023f */
[----:B------:R-:W-:Y:S02]  /*1230*/  @UP0 UIMAD UR9, UR42, UR17, UR9 ;  /* 0x000000112a0902a4 */ /* 0x000fe4000f8e0209 */
[----:B------:R-:W-:Y:S02]  /*1240*/  @UP0 UIMAD.WIDE.U32 UR12, UR42, UR16, UR12 ;  /* 0x000000102a0c02a5 */ /* 0x000fe4000f8e000c */
[----:B------:R-:W-:-:S02]  /*1250*/  @UP1 UIMAD UR14, UR42, UR19, UR14 ;  /* 0x000000132a0e12a4 */ /* 0x000fc4000f8e020e */
[----:B------:R-:W-:Y:S02]  /*1260*/  @UP1 UIMAD.WIDE.U32 UR10, UR42, UR18, UR10 ;  /* 0x000000122a0a12a5 */ /* 0x000fe4000f8e000a */
        /* <DEDUP_REMOVED lines=8> */
[----:B------:R-:W-:Y:S01]  /*12f0*/  ULDC UR44, c[0x0][0x424] ;  /* 0x00010900002c7ab9 */ /* 0x000fe20000000800 */
[----:B------:R-:W-:Y:S01]  /*1300*/  IMAD.U32 R5, RZ, RZ, UR5 ;  /* 0x00000005ff057e24 */ /* 0x000fe2000f8e00ff */
[----:B------:R-:W-:Y:S01]  /*1310*/  ULDC.64 UR4, c[0x0][0x418] ;  /* 0x0001060000047ab9 */ /* 0x000fe20000000a00 */
[----:B------:R-:W-:Y:S01]  /*1320*/  IMAD.U32 R7, RZ, RZ, UR7 ;  /* 0x00000007ff077e24 */ /* 0x000fe2000f8e00ff */
[----:B------:R-:W-:Y:S01]  /*1330*/  ULDC UR53, c[0x0][0x288] ;  /* 0x0000a20000357ab9 */ /* 0x000fe20000000800 */
[----:B------:R-:W-:Y:S01]  /*1340*/  ULDC UR10, c[0x0][0x2f0] ;  /* 0x0000bc00000a7ab9 */ /* 0x000fe20000000800 */
[----:B------:R-:W2:Y:S01]  /*1350*/  @P0 LDG.E R3, desc[UR50][R4.64] ;  /* 0x0000003204030981 */ /* 0x000ea2000c1e1900 */
[----:B------:R-:W-:-:S03]  /*1360*/  ULDC UR11, c[0x0][0x988] ;  /* 0x00026200000b7ab9 */ /* 0x000fc60000000800 */
[----:B------:R-:W2:Y:S01]  /*1370*/  @P1 LDG.E R0, desc[UR50][R6.64] ;  /* 0x0000003206001981 */ /* 0x000ea2000c1e1900 */
[----:B------:R-:W-:Y:S02]  /*1380*/  UISETP.NE.U32.AND UP0, UPT, UR4, URZ, UPT ;  /* 0x0000003f0400728c */ /* 0x000fe4000bf05070 */
[----:B------:R-:W-:Y:S02]  /*1390*/  UIADD3 UR9, -UR53, 0x1, URZ ;  /* 0x0000000135097890 */ /* 0x000fe4000fffe13f */
[----:B------:R-:W-:Y:S01]  /*13a0*/  UISETP.NE.AND.EX UP0, UPT, UR5, URZ, UPT, UP0 ;  /* 0x0000003f0500728c */ /* 0x000fe2000bf05300 */
[----:B------:R-:W-:Y:S02]  /*13b0*/  ULDC UR4, c[0x0][0xc3c] ;  /* 0x00030f0000047ab9 */ /* 0x000fe40000000800 */
[----:B------:R-:W-:Y:S01]  /*13c0*/  ULDC UR5, c[0x0][0x448] ;  /* 0x0001120000057ab9 */ /* 0x000fe20000000800 */
[----:B------:R-:W-:Y:S02]  /*13d0*/  UIADD3 UR4, UR8, UR4, URZ ;  /* 0x0000000408047290 */ /* 0x000fe4000fffe03f */
[----:B------:R-:W-:-:S02]  /*13e0*/  UISETP.NE.AND UP1, UPT, UR5, 0x1, UPT ;  /* 0x000000010500788c */ /* 0x000fc4000bf25270 */
[----:B------:R-:W-:Y:S02]  /*13f0*/  USHF.L.U32 UR36, UR4, 0x7, URZ ;  /* 0x0000000704247899 */ /* 0x000fe4000800063f */
[----:B------:R-:W-:Y:S02]  /*1400*/  USEL UR44, UR44, 0x1, UP0 ;  /* 0x000000012c2c7887 */ /* 0x000fe40008000000 */
[----:B------:R-:W-:Y:S01]  /*1410*/  UIADD3 UR8, UR36, 0x7f, URZ ;  /* 0x0000007f24087890 */ /* 0x000fe2000fffe03f */
[----:B------:R-:W-:Y:S01]  /*1420*/  ULDC.64 UR4, c[0x0][0x9e0] ;  /* 0x0002780000047ab9 */ /* 0x000fe20000000a00 */
[----:B------:R-:W-:-:S03]  /*1430*/  UIMAD UR9, UR44, UR10, UR9 ;  /* 0x0000000a2c0972a4 */ /* 0x000fc6000f8e0209 */
[----:B------:R-:W-:Y:S01]  /*1440*/  @UP1 ULDC UR6, c[0x0][0x44c] ;  /* 0x0001130000061ab9 */ /* 0x000fe20000000800 */
[----:B------:R-:W-:Y:S02]  /*1450*/  UISETP.GE.AND UP2, UPT, UR5, 0x1, UPT ;  /* 0x000000010500788c */ /* 0x000fe4000bf46270 */
[----:B------:R-:W-:Y:S01]  /*1460*/  UIMAD.WIDE.U32 UR6, UR8, UR6, URZ ;  /* 0x00000006080672a5 */ /* 0x000fe2000f8e003f */
[----:B------:R-:W-:-:S03]  /*1470*/  @UP1 ULDC UR12, c[0x0][0x450] ;  /* 0x00011400000c1ab9 */ /* 0x000fc60000000800 */
[----:B------:R-:W-:Y:S01]  /*1480*/  @UP1 USHF.R.U32.HI UR8, URZ, UR12, UR7 ;  /* 0x0000000c3f081299 */ /* 0x000fe20008011607 */
[----:B------:R-:W-:-:S03]  /*1490*/  PLOP3.LUT P1, PT, PT, PT, UP2, 0x80, 0x0 ;  /* 0x000000000000781c */ /* 0x000fc60003f2f028 */
[----:B------:R-:W-:-:S04]  /*14a0*/  UIADD3 UR8, UR9, UR8, URZ ;  /* 0x0000000809087290 */ /* 0x000fc8000fffe03f */
[----:B------:R-:W-:Y:S01]  /*14b0*/  UIADD3 UR4, UR8, UR4, URZ ;  /* 0x0000000408047290 */ /* 0x000fe2000fffe03f */
[----:B--2---:R-:W-:-:S04]  /*14c0*/  FMUL.FTZ R0, R3, R0 ;  /* 0x0000000003007220 */ /* 0x004fc80000410000 */
[----:B------:R-:W-:-:S05]  /*14d0*/  FMUL.FTZ R0, R0, UR11 ;  /* 0x0000000b00007c20 */ /* 0x000fca0008410000 */
[----:B------:R-:W-:Y:S01]  /*14e0*/  R2UR UR37, R0 ;  /* 0x00000000002572ca */ /* 0x000fe200000e0000 */
[----:B------:R-:W-:Y:S01]  /*14f0*/  IMAD.U32 R0, RZ, RZ, UR4 ;  /* 0x00000004ff007e24 */ /* 0x000fe2000f8e00ff */
[----:B------:R-:W-:-:S13]  /*1500*/  @!P1 BRA `(.L_x_849) ;  /* 0x0000000000409947 */ /* 0x000fda0003800000 */
[----:B------:R-:W-:Y:S01]  /*1510*/  ISETP.LT.AND P0, PT, RZ, UR8, PT ;  /* 0x00000008ff007c0c */ /* 0x000fe2000bf01270 */
[----:B------:R-:W-:-:S12]  /*1520*/  UIADD3 UR4, UR8, -0x1, URZ ;  /* 0xffffffff08047890 */ /* 0x000fd8000fffe03f */
[----:B------:R-:W-:Y:S05]  /*1530*/  @P0 BRA `(.L_x_850) ;  /* 0x00000000001c0947 */ /* 0x000fea0003800000 */
[----:B------:R-:W-:Y:S02]  /*1540*/  UISETP.NE.AND UP0, UPT, UR5, 0x1, UPT ;  /* 0x000000010500788c */ /* 0x000fe4000bf05270 */
[----:B------:R-:W-:-:S09]  /*1550*/  UIADD3 UR4, -UR8, URZ, URZ ;  /* 0x0000003f08047290 */ /* 0x000fd2000fffe13f */
[----:B------:R-:W-:Y:S02]  /*1560*/  @UP0 ULDC.64 UR8, c[0x0][0x9e8] ;  /* 0x00027a0000080ab9 */ /* 0x000fe40000000a00 */
[----:B------:R-:W-:-:S04]  /*1570*/  UIMAD.WIDE.U32 UR6, UR4, UR8, URZ ;  /* 0x00000008040672a5 */ /* 0x000fc8000f8e003f */
[----:B------:R-:W-:-:S04]  /*1580*/  @UP0 USHF.R.U32.HI UR4, URZ, UR9, UR7 ;  /* 0x000000093f040299 */ /* 0x000fc80008011607 */
[----:B------:R-:W-:Y:S01]  /*1590*/  ULOP3.LUT UR4, URZ, UR4, URZ, 0x33, !UPT ;  /* 0x000000043f047292 */ /* 0x000fe2000f8e333f */
[----:B------:R-:W-:Y:S11]  /*15a0*/  BRA `(.L_x_851) ;  /* 0x0000000000107947 */ /* 0x000ff60003800000 */
.L_x_850:
[----:B------:R-:W-:-:S11]  /*15b0*/  UISETP.NE.AND UP0, UPT, UR5, 0x1, UPT ;  /* 0x000000010500788c */ /* 0x000fd6000bf05270 */
[----:B------:R-:W-:Y:S02]  /*15c0*/  @UP0 ULDC.64 UR8, c[0x0][0x9e8] ;  /* 0x00027a0000080ab9 */ /* 0x000fe40000000a00 */
[----:B------:R-:W-:-:S04]  /*15d0*/  UIMAD.WIDE.U32 UR6, UR4, UR8, URZ ;  /* 0x00000008040672a5 */ /* 0x000fc8000f8e003f */
[----:B------:R-:W-:-:S12]  /*15e0*/  @UP0 USHF.R.U32.HI UR4, URZ, UR9, UR7 ;  /* 0x000000093f040299 */ /* 0x000fd80008011607 */
.L_x_851:
[----:B------:R-:W-:-:S06]  /*15f0*/  UIMAD UR4, UR4, UR5, UR5 ;  /* 0x00000005040472a4 */ /* 0x000fcc000f8e0205 */
[----:B------:R-:W-:-:S07]  /*1600*/  VIMNMX R0, R0, UR4, PT ;  /* 0x0000000400007c48 */ /* 0x000fce000bfe0100 */
.L_x_849:
[----:B------:R-:W-:Y:S01]  /*1610*/  UIMAD UR4, UR44, UR10, 0x3f ;  /* 0x0000003f2c0474a4 */ /* 0x000fe2000f8e020a */
[----:B------:R-:W-:Y:S01]  /*1620*/  VIADD R0, R0, 0x3f ;  /* 0x0000003f00007836 */ /* 0x000fe20000000000 */
[----:B------:R-:W-:Y:S01]  /*1630*/  @UP1 ULDC UR6, c[0x0][0x44c] ;  /* 0x0001130000061ab9 */ /* 0x000fe20000000800 */
[----:B------:R-:W-:Y:S01]  /*1640*/  @UP1 ULDC UR11, c[0x0][0x450] ;  /* 0x00011400000b1ab9 */ /* 0x000fe20000000800 */
[----:B------:R-:W-:Y:S02]  /*1650*/  USHF.R.S32.HI UR8, URZ, 0x1f, UR4 ;  /* 0x0000001f3f087899 */ /* 0x000fe40008011404 */
[----:B------:R-:W-:Y:S01]  /*1660*/  UIMAD.WIDE.U32 UR6, UR36, UR6, URZ ;  /* 0x00000006240672a5 */ /* 0x000fe2000f8e003f */
[----:B------:R-:W-:Y:S01]  /*1670*/  SHF.R.S32.HI R3, RZ, 0x1f, R0 ;  /* 0x0000001fff037819 */ /* 0x000fe20000011400 */
[----:B------:R-:W-:Y:S01]  /*1680*/  UMOV UR9, UR36 ;  /* 0x0000002400097c82 */ /* 0x000fe20008000000 */
[----:B------:R-:W-:Y:S02]  /*1690*/  ULEA.HI UR8, UR8, UR4, URZ, 0x6 ;  /* 0x0000000408087291 */ /* 0x000fe4000f8f303f */
[----:B------:R-:W-:Y:S01]  /*16a0*/  @UP1 USHF.R.U32.HI UR9, URZ, UR11, UR7 ;  /* 0x0000000b3f091299 */ /* 0x000fe20008011607 */
[----:B------:R-:W-:Y:S01]  /*16b0*/  LEA.HI R3, R3, R0, RZ, 0x6 ;  /* 0x0000000003037211 */ /* 0x000fe200078f30ff */
[----:B------:R-:W-:-:S02]  /*16c0*/  UIMAD UR53, UR44, UR10, -UR53 ;  /* 0x0000000a2c3572a4 */ /* 0x000fc4000f8e0a35 */
[----:B------:R-:W-:Y:S01]  /*16d0*/  USHF.R.S32.HI UR8, URZ, 0x6, UR8 ;  /* 0x000000063f087899 */ /* 0x000fe20008011408 */
[----:B------:R-:W-:Y:S01]  /*16e0*/  SHF.R.S32.HI R3, RZ, 0x6, R3 ;  /* 0x00000006ff037819 */ /* 0x000fe20000011403 */
[----:B------:R-:W-:-:S03]  /*16f0*/  UIADD3 UR4, UR53, UR9, URZ ;  /* 0x0000000935047290 */ /* 0x000fc6000fffe03f */
[----:B------:R-:W-:Y:S01]  /*1700*/  ULDC UR9, c[0x0][0x9dc] ;  /* 0x0002770000097ab9 */ /* 0x000fe20000000800 */
[----:B------:R-:W-:Y:S01]  /*1710*/  VIMNMX R58, R3, UR8, PT ;  /* 0x00000008033a7c48 */ /* 0x000fe2000bfe0100 */
[----:B------:R-:W-:Y:S01]  /*1720*/  UIADD3 UR9, UR4, -UR9, URZ ;  /* 0x8000000904097290 */ /* 0x000fe2000fffe03f */
[----:B------:R-:W-:Y:S11]  /*1730*/  @!P1 BRA `(.L_x_852) ;  /* 0x0000000000449947 */ /* 0x000ff60003800000 */
[----:B------:R-:W-:-:S06]  /*1740*/  UISETP.GT.AND UP0, UPT, UR4, -0x1, UPT ;  /* 0xffffffff0400788c */ /* 0x000fcc000bf04270 */
[----:B------:R-:W-:-:S13]  /*1750*/  PLOP3.LUT P0, PT, PT, PT, UP0, 0x80, 0x0 ;  /* 0x000000000000781c */ /* 0x000fda0003f0f008 */
[----:B------:R-:W-:Y:S05]  /*1760*/  @P0 BRA `(.L_x_853) ;  /* 0x00000000001c0947 */ /* 0x000fea0003800000 */
[----:B------:R-:W-:Y:S02]  /*1770*/  UISETP.NE.AND UP0, UPT, UR5, 0x1, UPT ;  /* 0x000000010500788c */ /* 0x000fe4000bf05270 */
[----:B------:R-:W-:-:S09]  /*1780*/  ULOP3.LUT UR4, URZ, UR4, URZ, 0x33, !UPT ;  /* 0x000000043f047292 */ /* 0x000fd2000f8e333f */
[----:B------:R-:W-:Y:S02]  /*1790*/  @UP0 ULDC.64 UR10, c[0x0][0x9e8] ;  /* 0x00027a00000a0ab9 */ /* 0x000fe40000000a00 */
[----:B------:R-:W-:-:S04]  /*17a0*/  UIMAD.WIDE.U32 UR6, UR4, UR10, URZ ;  /* 0x0000000a040672a5 */ /* 0x000fc8000f8e003f */
[----:B------:R-:W-:-:S04]  /*17b0*/  @UP0 USHF.R.U32.HI UR4, URZ, UR11, UR7 ;  /* 0x0000000b3f040299 */ /* 0x000fc80008011607 */
[----:B------:R-:W-:Y:S01]  /*17c0*/  ULOP3.LUT UR4, URZ, UR4, URZ, 0x33, !UPT ;  /* 0x000000043f047292 */ /* 0x000fe2000f8e333f */
[----:B------:R-:W-:Y:S11]  /*17d0*/  BRA `(.L_x_854) ;  /* 0x0000000000107947 */ /* 0x000ff60003800000 */
.L_x_853:
[----:B------:R-:W-:-:S11]  /*17e0*/  UISETP.NE.AND UP0, UPT, UR5, 0x1, UPT ;  /* 0x000000010500788c */ /* 0x000fd6000bf05270 */
[----:B------:R-:W-:Y:S02]  /*17f0*/  @UP0 ULDC.64 UR10, c[0x0][0x9e8] ;  /* 0x00027a00000a0ab9 */ /* 0x000fe40000000a00 */
[----:B------:R-:W-:-:S04]  /*1800*/  UIMAD.WIDE.U32 UR6, UR4, UR10, URZ ;  /* 0x0000000a040672a5 */ /* 0x000fc8000f8e003f */
[----:B------:R-:W-:-:S12]  /*1810*/  @UP0 USHF.R.U32.HI UR4, URZ, UR11, UR7 ;  /* 0x0000000b3f040299 */ /* 0x000fd80008011607 */
.L_x_854:
[----:B------:R-:W-:-:S04]  /*1820*/  UIMAD UR4, UR4, UR5, URZ ;  /* 0x00000005040472a4 */ /* 0x000fc8000f8e023f */
[----:B------:R-:W-:-:S04]  /*1830*/  UISETP.LT.AND UP0, UPT, UR9, UR4, UPT ;  /* 0x000000040900728c */ /* 0x000fc8000bf01270 */
[----:B------:R-:W-:-:S12]  /*1840*/  USEL UR9, UR9, UR4, !UP0 ;  /* 0x0000000409097287 */ /* 0x000fd8000c000000 */
.L_x_852:
[----:B------:R-:W-:Y:S01]  /*1850*/  USHF.R.S32.HI UR4, URZ, 0x1f, UR9 ;  /* 0x0000001f3f047899 */ /* 0x000fe20008011409 */
[----:B------:R-:W-:Y:S01]  /*1860*/  PLOP3.LUT P0, PT, PT, PT, PT, 0x80, 0x0 ;  /* 0x000000000000781c */ /* 0x000fe20003f0f070 */
[----:B------:R-:W-:Y:S01]  /*1870*/  IMAD.MOV.U32 R0, RZ, RZ, RZ ;  /* 0x000000ffff007224 */ /* 0x000fe200078e00ff */
[----:B------:R-:W-:Y:S01]  /*1880*/  CS2R R150, SRZ ;  /* 0x0000000000967805 */ /* 0x000fe2000001ff00 */
[----:B------:R-:W-:Y:S01]  /*1890*/  ULEA.HI UR4, UR4, UR9, URZ, 0x6 ;  /* 0x0000000904047291 */ /* 0x000fe2000f8f303f */
[----:B------:R-:W-:Y:S01]  /*18a0*/  IMAD.MOV.U32 R3, RZ, RZ, RZ ;  /* 0x000000ffff037224 */ /* 0x000fe200078e00ff */
[----:B------:R-:W-:Y:S02]  /*18b0*/  CS2R R26, SRZ ;  /* 0x00000000001a7805 */ /* 0x000fe4000001ff00 */
[----:B------:R-:W-:Y:S01]  /*18c0*/  CS2R R108, SRZ ;  /* 0x00000000006c7805 */ /* 0x000fe2000001ff00 */
[----:B------:R-:W-:Y:S01]  /*18d0*/  USHF.R.S32.HI UR4, URZ, 0x6, UR4 ;  /* 0x000000063f047899 */ /* 0x000fe20008011404 */
[----:B------:R-:W-:-:S02]  /*18e0*/  CS2R R144, SRZ ;  /* 0x0000000000907805 */ /* 0x000fc4000001ff00 */
[----:B------:R-:W-:Y:S02]  /*18f0*/  CS2R R100, SRZ ;  /* 0x0000000000647805 */ /* 0x000fe4000001ff00 */
[----:B------:R-:W-:Y:S01]  /*1900*/  CS2R R142, SRZ ;  /* 0x00000000008e7805 */ /* 0x000fe2000001ff00 */
[----:B------:R-:W-:Y:S01]  /*1910*/  UISETP.LT.AND UP0, UPT, URZ, UR4, UPT ;  /* 0x000000043f00728c */ /* 0x000fe2000bf01270 */
[----:B------:R-:W-:Y:S02]  /*1920*/  CS2R R30, SRZ ;  /* 0x00000000001e7805 */ /* 0x000fe4000001ff00 */
[----:B------:R-:W-:Y:S02]  /*1930*/  CS2R R136, SRZ ;  /* 0x0000000000887805 */ /* 0x000fe4000001ff00 */
[----:B------:R-:W-:Y:S01]  /*1940*/  CS2R R92, SRZ ;  /* 0x00000000005c7805 */ /* 0x000fe2000001ff00 */
[----:B------:R-:W-:Y:S01]  /*1950*/  USEL UR39, URZ, UR4, !UP0 ;  /* 0x000000043f277287 */ /* 0x000fe2000c000000 */
[----:B------:R-:W-:-:S02]  /*1960*/  CS2R R134, SRZ ;  /* 0x0000000000867805 */ /* 0x000fc4000001ff00 */
[----:B------:R-:W-:Y:S02]  /*1970*/  CS2R R34, SRZ ;  /* 0x0000000000227805 */ /* 0x000fe4000001ff00 */
[----:B------:R-:W-:Y:S02]  /*1980*/  CS2R R128, SRZ ;  /* 0x0000000000807805 */ /* 0x000fe4000001ff00 */
[----:B------:R-:W-:Y:S02]  /*1990*/  CS2R R84, SRZ ;  /* 0x0000000000547805 */ /* 0x000fe4000001ff00 */
[----:B------:R-:W-:Y:S02]  /*19a0*/  CS2R R126, SRZ ;  /* 0x00000000007e7805 */ /* 0x000fe4000001ff00 */
[----:B------:R-:W-:Y:S02]  /*19b0*/  ISETP.GT.AND P1, PT, R58, UR39, PT ;  /* 0x000000273a007c0c */ /* 0x000fe4000bf24270 */
        /* <DEDUP_REMOVED lines=14> */
[----:B------:R-:W-:Y:S01]  /*1aa0*/  CS2R R44, SRZ ;  /* 0x00000000002c7805 */ /* 0x000fe2000001ff00 */
[----:B------:R-:W-:Y:S01]  /*1ab0*/  IMAD.MOV.U32 R95, RZ, RZ, RZ ;  /* 0x000000ffff5f7224 */ /* 0x000fe200078e00ff */
[----:B------:R-:W-:Y:S02]  /*1ac0*/  CS2R R54, SRZ ;  /* 0x0000000000367805 */ /* 0x000fe4000001ff00 */
[----:B------:R-:W-:Y:S01]  /*1ad0*/  CS2R R88, SRZ ;  /* 0x0000000000587805 */ /* 0x000fe2000001ff00 */
[----:B------:R-:W-:Y:S01]  /*1ae0*/  IMAD.MOV.U32 R90, RZ, RZ, RZ ;  /* 0x000000ffff5a7224 */ /* 0x000fe200078e00ff */
        /* <DEDUP_REMOVED lines=33> */
[----:B------:R-:W-:Y:S01]  /*1d00*/  IMAD.MOV.U32 R5, RZ, RZ, RZ ;  /* 0x000000ffff057224 */ /* 0x000fe200078e00ff */
[----:B------:R-:W-:Y:S06]  /*1d10*/  @!P1 BRA `(.L_x_855) ;  /* 0x0000009400f49947 */ /* 0x000fec0003800000 */
[----:B------:R-:W0:Y:S01]  /*1d20*/  SHFL.IDX PT, R0, R194, RZ, 0x1f ;  /* 0x00001fffc2007589 */ /* 0x000e2200000e0000 */
[----:B------:R-:W1:Y:S01]  /*1d30*/  S2UR UR40, SR_CgaCtaId ;  /* 0x00000000002879c3 */ /* 0x000e620000008800 */
[----:B------:R-:W-:Y:S01]  /*1d40*/  UMOV UR41, 0x400 ;  /* 0x0000040000297882 */ /* 0x000fe20000000000 */
        /* <DEDUP_REMOVED lines=28> */
.L_x_856:
[----:B------:R-:W-:Y:S01]  /*1f10*/  ULEA.HI UR4, UR47, UR47, URZ, 0x1 ;  /* 0x0000002f2f047291 */ /* 0x000fe2000f8f083f */
[----:B------:R-:W-:-:S03]  /*1f20*/  IMAD.U32 R3, RZ, RZ, UR48 ;  /* 0x00000030ff037e24 */ /* 0x000fc6000f8e00ff */
[----:B------:R-:W-:Y:S02]  /*1f30*/  ULOP3.LUT UR4, UR4, 0xfffffffe, URZ, 0xc0, !UPT ;  /* 0xfffffffe04047892 */ /* 0x000fe4000f8ec03f */
[----:B------:R-:W-:Y:S02]  /*1f40*/  ISETP.NE.AND P0, PT, R3, 0x3, PT ;  /* 0x000000030300780c */ /* 0x000fe40003f05270 */
[----:B------:R-:W-:-:S06]  /*1f50*/  UIADD3 UR4, UR47, -UR4, URZ ;  /* 0x800000042f047290 */ /* 0x000fcc000fffe03f */
[----:B------:R-:W-:-:S05]  /*1f60*/  IMAD.U32 R0, RZ, RZ, UR4 ;  /* 0x00000004ff007e24 */ /* 0x000fca000f8e00ff */
[----:B------:R-:W-:-:S04]  /*1f70*/  SHF.L.U32 R0, R0, 0x1f, RZ ;  /* 0x0000001f00007819 */ /* 0x000fc800000006ff */
[----:B------:R-:W0:Y:S02]  /*1f80*/  SYNCS.PHASECHK.TRANS64.TRYWAIT P1, [UR41+0x28400], R0 ;  /* 0x02840000ff0075a7 */ /* 0x000e240008020169 */
[----:B0-----:R-:W-:Y:S05]  /*1f90*/  @!P1 BRA `(.L_x_857) ;  /* 0x0000010c00f89947 */ /* 0x001fea0003800000 */
.L_x_1034:
[----:B------:R-:W-:Y:S05]  /*1fa0*/  @!P0 BRA `(.L_x_858) ;  /* 0x0000000000048947 */ /* 0x000fea0003800000 */
[----:B------:R-:W-:Y:S01]  /*1fb0*/  BPT.TRAP 0x1 ;  /* 0x000000040000795c */ /* 0x000fe20000300000 */
.L_x_858:
[----:B------:R-:W-:Y:S02]  /*1fc0*/  IMAD.U32 R5, RZ, RZ, UR52 ;  /* 0x00000034ff057e24 */ /* 0x000fe4000f8e00ff */
[----:B0-----:R-:W-:-:S03]  /*1fd0*/  IMAD.U32 R0, RZ, RZ, UR46 ;  /* 0x0000002eff007e24 */ /* 0x001fc6000f8e00ff */
[----:B------:R-:W-:Y:S02]  /*1fe0*/  LEA R5, R5, UR41, 0x3 ;  /* 0x0000002905057c11 */ /* 0x000fe4000f8e18ff */
[----:B------:R-:W-:-:S04]  /*1ff0*/  SHF.L.U32 R0, R0, 0x1f, RZ ;  /* 0x0000001f00007819 */ /* 0x000fc800000006ff */
[----:B------:R0:W1:Y:S01]  /*2000*/  SYNCS.PHASECHK.TRANS64.TRYWAIT P2, [R5+URZ+0x28430], R0 ;  /* 0x02843000050075a7 */ /* 0x000062000804017f */
[----:B------:R-:W-:Y:S05]  /*2010*/  @!P0 BRA `(.L_x_859) ;  /* 0x0000000000048947 */ /* 0x000fea0003800000 */
[----:B------:R-:W-:Y:S01]  /*2020*/  BPT.TRAP 0x1 ;  /* 0x000000040000795c */ /* 0x000fe20000300000 */
.L_x_859:
[----:B------:R-:W2:Y:S02]  /*2030*/  S2R R3, SR_TID.X ;  /* 0x0000000000037919 */ /* 0x000ea40000002100 */
[----:B--2---:R-:W-:Y:S01]  /*2040*/  LOP3.LUT P1, RZ, R3, 0x7f, RZ, 0xc0, !PT ;  /* 0x0000007f03ff7812 */ /* 0x004fe2000782c0ff */
[----:B-1----:R-:W-:-:S12]  /*2050*/  @P2 BRA `(.L_x_860) ;  /* 0x0000000000082947 */ /* 0x002fd80003800000 */
[----:B------:R-:W1:Y:S02]  /*2060*/  SYNCS.PHASECHK.TRANS64.TRYWAIT P2, [R5+URZ+0x28430], R0 ;  /* 0x02843000050075a7 */ /* 0x000e64000804017f */
[----:B-1----:R-:W-:Y:S05]  /*2070*/  @!P2 BRA `(.L_x_861) ;  /* 0x0000010c00d8a947 */ /* 0x002fea0003800000 */
.L_x_860:
[----:B------:R-:W-:Y:S05]  /*2080*/  WARPSYNC.ALL ;  /* 0x0000000000007948 */ /* 0x000fea0003800000 */
[----:B------:R-:W-:Y:S01]  /*2090*/  UIADD3 UR4, UR41, 0x20000, URZ ;  /* 0x0002000029047890 */ /* 0x000fe2000fffe03f */
[----:B------:R-:W-:Y:S01]  /*20a0*/  WARPGROUP.ARRIVE ;  /* 0x00000000000079c5 */ /* 0x000fe20000000000 */
[----:B------:R-:W-:Y:S01]  /*20b0*/  ULOP3.LUT UR32, UR54, 0x10000, URZ, 0xfc, !UPT ;  /* 0x0001000036207892 */ /* 0x000fe2000f8efc3f */
[----:B01----:R-:W-:Y:S01]  /*20c0*/  VIADD R0, R17, UR36 ;  /* 0x0000002411007c36 */ /* 0x003fe20008000000 */
[----:B------:R-:W-:Y:S01]  /*20d0*/  USHF.R.U32.HI UR4, URZ, 0x4, UR4 ;  /* 0x000000043f047899 */ /* 0x000fe20008011604 */
[----:B------:R-:W0:Y:S01]  /*20e0*/  LDC R8, c[0x0][0x2f0] ;  /* 0x0000bc00ff087b82 */ /* 0x000e220000000800 */
[----:B------:R-:W-:Y:S01]  /*20f0*/  UMOV UR33, 0x40000040 ;  /* 0x4000004000217882 */ /* 0x000fe20000000000 */
[----:B------:R-:W-:Y:S01]  /*2100*/  UMOV UR35, 0x40000040 ;  /* 0x4000004000237882 */ /* 0x000fe20000000000 */
[----:B------:R-:W-:Y:S01]  /*2110*/  ULOP3.LUT UR4, UR4, 0x3fff, URZ, 0xc0, !UPT ;  /* 0x00003fff04047892 */ /* 0x000fe2000f8ec03f */
[----:B------:R-:W-:Y:S01]  /*2120*/  IMAD.MOV.U32 R4, RZ, RZ, R0 ;  /* 0x000000ffff047224 */ /* 0x000fe200078e0000 */
[----:B------:R-:W-:Y:S01]  /*2130*/  UMOV UR5, 0x40000040 ;  /* 0x4000004000057882 */ /* 0x000fe20000000000 */
[----:B------:R-:W-:Y:S01]  /*2140*/  UMOV UR7, 0x40000040 ;  /* 0x4000004000077882 */ /* 0x000fe20000000000 */
[----:B------:R-:W-:Y:S01]  /*2150*/  ULOP3.LUT UR49, UR4, 0x10000, URZ, 0xfc, !UPT ;  /* 0x0001000004317892 */ /* 0x000fe2000f8efc3f */
[----:B------:R-:W1:Y:S01]  /*2160*/  LDC R7, c[0x0][0x288] ;  /* 0x0000a200ff077b82 */ /* 0x000e620000000800 */
[----:B------:R-:W-:Y:S01]  /*2170*/  UIADD3 UR4, UR32, 0x2, URZ ;  /* 0x0000000220047890 */ /* 0x000fe2000fffe03f */
[----:B------:R-:W-:Y:S01]  /*2180*/  IMAD.MOV.U32 R3, RZ, RZ, -0x40 ;  /* 0xffffffc0ff037424 */ /* 0x000fe200078e00ff */
[----:B------:R-:W-:Y:S01]  /*2190*/  ULEA UR34, UR52, UR49, 0xa ;  /* 0x0000003134227291 */ /* 0x000fe2000f8e503f */
[C---:B------:R-:W-:Y:S01]  /*21a0*/  LEA R9, R58.reuse, 0xffffffc0, 0x6 ;  /* 0xffffffc03a097811 */ /* 0x040fe200078e30ff */
[----:B------:R-:W-:Y:S01]  /*21b0*/  UIADD3 UR8, UR32, 0x4, URZ ;  /* 0x0000000420087890 */ /* 0x000fe2000fffe03f */
[----:B------:R-:W-:Y:S01]  /*21c0*/  IMAD R11, R58, R3, 0x40 ;  /* 0x000000403a0b7424 */ /* 0x000fe200078e0203 */
[----:B------:R-:W-:-:S02]  /*21d0*/  UIADD3 UR6, UR34, 0x2, URZ ;  /* 0x0000000222067890 */ /* 0x000fc4000fffe03f */
[----:B------:R-:W-:Y:S01]  /*21e0*/  UIADD3 UR10, UR34, 0x4, URZ ;  /* 0x00000004220a7890 */ /* 0x000fe2000fffe03f */
[----:B------:R-:W-:Y:S01]  /*21f0*/  VIADD R3, R11, 0x1 ;  /* 0x000000010b037836 */ /* 0x000fe20000000000 */
[----:B------:R-:W-:Y:S01]  /*2200*/  UMOV UR9, 0x40000040 ;  /* 0x4000004000097882 */ /* 0x000fe20000000000 */
[----:B------:R-:W-:Y:S01]  /*2210*/  QGMMA.64x64x32.F32.E4M3.E4M3 R24, gdesc[UR32], RZ, !UPT, gsb0 ;  /* 0x00e00000201879f3 */ /* 0x000fe2000c0008ff */
[----:B------:R-:W-:Y:S01]  /*2220*/  UMOV UR11, 0x40000040 ;  /* 0x40000040000b7882 */ /* 0x000fe20000000000 */
[----:B------:R-:W-:Y:S01]  /*2230*/  UIADD3 UR12, UR32, 0x6, URZ ;  /* 0x00000006200c7890 */ /* 0x000fe2000fffe03f */
[----:B------:R-:W-:Y:S01]  /*2240*/  IMAD R3, R2, -0x2, R3 ;  /* 0xfffffffe02037824 */ /* 0x000fe200078e0203 */
[----:B------:R-:W-:Y:S01]  /*2250*/  UIADD3 UR14, UR34, 0x6, URZ ;  /* 0x00000006220e7890 */ /* 0x000fe2000fffe03f */
[----:B------:R-:W-:Y:S01]  /*2260*/  UMOV UR13, 0x40000040 ;  /* 0x40000040000d7882 */ /* 0x000fe20000000000 */
[----:B------:R-:W-:Y:S01]  /*2270*/  UMOV UR15, 0x40000040 ;  /* 0x40000040000f7882 */ /* 0x000fe20000000000 */
[----:B------:R-:W-:-:S02]  /*2280*/  UIADD3 UR16, UR32, 0x400, URZ ;  /* 0x0000040020107890 */ /* 0x000fc4000fffe03f */
[----:B------:R-:W-:Y:S01]  /*2290*/  UIADD3 UR18, UR34, 0x200, URZ ;  /* 0x0000020022127890 */ /* 0x000fe2000fffe03f */
[----:B------:R-:W-:Y:S01]  /*22a0*/  UMOV UR17, 0x40000040 ;  /* 0x4000004000117882 */ /* 0x000fe20000000000 */
[----:B------:R-:W-:Y:S01]  /*22b0*/  UMOV UR19, 0x40000040 ;  /* 0x4000004000137882 */ /* 0x000fe20000000000 */
[----:B------:R-:W-:Y:S02]  /*22c0*/  UIADD3 UR20, UR32, 0x402, URZ ;  /* 0x0000040220147890 */ /* 0x000fe4000fffe03f */
[----:B------:R-:W-:Y:S01]  /*22d0*/  UIADD3 UR22, UR34, 0x202, URZ ;  /* 0x0000020222167890 */ /* 0x000fe2000fffe03f */
[----:B------:R-:W-:Y:S01]  /*22e0*/  UMOV UR21, 0x40000040 ;  /* 0x4000004000157882 */ /* 0x000fe20000000000 */
[----:B------:R-:W-:Y:S01]  /*22f0*/  UMOV UR23, 0x40000040 ;  /* 0x4000004000177882 */ /* 0x000fe20000000000 */
[----:B------:R-:W-:Y:S02]  /*2300*/  UIADD3 UR24, UR32, 0x404, URZ ;  /* 0x0000040420187890 */ /* 0x000fe4000fffe03f */
[----:B------:R-:W-:Y:S01]  /*2310*/  UIADD3 UR26, UR34, 0x204, URZ ;  /* 0x00000204221a7890 */ /* 0x000fe2000fffe03f */
[----:B------:R-:W-:Y:S01]  /*2320*/  UMOV UR25, 0x40000040 ;  /* 0x4000004000197882 */ /* 0x000fe20000000000 */
[----:B------:R-:W-:Y:S01]  /*2330*/  UMOV UR27, 0x40000040 ;  /* 0x40000040001b7882 */ /* 0x000fe20000000000 */
[----:B------:R-:W-:-:S02]  /*2340*/  UIADD3 UR28, UR32, 0x406, URZ ;  /* 0x00000406201c7890 */ /* 0x000fc4000fffe03f */
[----:B------:R-:W-:Y:S01]  /*2350*/  UIADD3 UR30, UR34, 0x206, URZ ;  /* 0x00000206221e7890 */ /* 0x000fe2000fffe03f */
[----:B------:R-:W-:Y:S01]  /*2360*/  UMOV UR29, 0x40000040 ;  /* 0x40000040001d7882 */ /* 0x000fe20000000000 */
[----:B------:R-:W-:Y:S01]  /*2370*/  UMOV UR31, 0x40000040 ;  /* 0x40000040001f7882 */ /* 0x000fe20000000000 */
[----:B------:R-:W-:Y:S01]  /*2380*/  ULDC UR54, c[0x0][0x9dc] ;  /* 0x0002770000367ab9 */ /* 0x000fe20000000800 */
[----:B------:R-:W-:Y:S02]  /*2390*/  WARPGROUP.DEPBAR.LE gsb0, 0x0 ;  /* 0x00008000000079c5 */ /* 0x000fe40000010000 */
[----:B------:R-:W-:-:S06]  /*23a0*/  WARPGROUP.ARRIVE ;  /* 0x00000000000079c5 */ /* 0x000fcc0000000000 */
[----:B------:R-:W-:Y:S01]  /*23b0*/  QGMMA.64x64x32.F32.E4M3.E4M3 R24, gdesc[UR4], R24, gsb0 ;  /* 0x00e00000041879f3 */ /* 0x000fe20008000818 */
[----:B------:R-:W-:Y:S02]  /*23c0*/  ULDC UR6, c[0x0][0x448] ;  /* 0x0001120000067ab9 */ /* 0x000fe40000000800 */
[----:B------:R-:W-:-:S06]  /*23d0*/  UISETP.NE.AND UP0, UPT, UR6, 0x1, UPT ;  /* 0x000000010600788c */ /* 0x000fcc000bf05270 */
[----:B------:R-:W-:Y:S02]  /*23e0*/  PLOP3.LUT P2, PT, PT, PT, UP0, 0x80, 0x0 ;  /* 0x000000000000781c */ /* 0x000fe40003f4f008 */
[----:B------:R-:W-:-:S03]  /*23f0*/  PLOP3.LUT P3, PT, PT, PT, UP0, 0x80, 0x0 ;  /* 0x000000000000781c */ /* 0x000fc60003f6f008 */
[----:B------:R-:W-:-:S08]  /*2400*/  @UP0 ULDC UR6, c[0x0][0x44c] ;  /* 0x0001130000060ab9 */ /* 0x000fd00000000800 */
[----:B------:R-:W-:Y:S01]  /*2410*/  @P2 IMAD.HI.U32 R6, R0, UR6, RZ ;  /* 0x0000000600062c27 */ /* 0x000fe2000f8e00ff */
[----:B------:R-:W-:-:S03]  /*2420*/  @UP0 ULDC UR6, c[0x0][0x450] ;  /* 0x0001140000060ab9 */ /* 0x000fc60000000800 */
[----:B------:R-:W-:Y:S01]  /*2430*/  @!P1 VIADD R0, R5, 0x28440 ;  /* 0x0002844005009836 */ /* 0x000fe20000000000 */
[----:B------:R-:W-:Y:S01]  /*2440*/  @P3 SHF.R.U32.HI R4, RZ, UR6, R6 ;  /* 0x00000006ff043c19 */ /* 0x000fe20008011606 */
[----:B------:R-:W-:Y:S02]  /*2450*/  ULDC.64 UR6, c[0x0][0x9e0] ;  /* 0x0002780000067ab9 */ /* 0x000fe40000000a00 */
[----:B------:R-:W-:Y:S01]  /*2460*/  UISETP.GE.AND UP1, UPT, UR7, 0x1, UPT ;  /* 0x000000010700788c */ /* 0x000fe2000bf26270 */
[----:B------:R-:W-:Y:S01]  /*2470*/  @!P1 PRMT R0, RZ, 0x654, R0 ;  /* 0x00000654ff009816 */ /* 0x000fe20000000000 */
[----:B------:R-:W2:Y:S04]  /*2480*/  SHFL.IDX PT, R5, R4, RZ, 0x1c1f ;  /* 0x001c1fff04057589 */ /* 0x000ea800000e0000 */
[----:B------:R-:W-:Y:S01]  /*2490*/  PLOP3.LUT P2, PT, PT, PT, UP1, 0x40, 0x0 ;  /* 0x000000000000781c */ /* 0x000fe20003f4e818 */
[----:B------:R-:W-:-:S02]  /*24a0*/  WARPGROUP.DEPBAR.LE gsb0, 0x0 ;  /* 0x00008000000079c5 */ /* 0x000fc40000010000 */
[----:B------:R-:W-:-:S06]  /*24b0*/  WARPGROUP.ARRIVE ;  /* 0x00000000000079c5 */ /* 0x000fcc0000000000 */
[----:B------:R-:W-:Y:S01]  /*24c0*/  QGMMA.64x64x32.F32.E4M3.E4M3 R24, gdesc[UR8], R24, gsb0 ;  /* 0x00e00000081879f3 */ /* 0x000fe20008000818 */
[----:B------:R-:W-:Y:S02]  /*24d0*/  ULOP3.LUT UR10, URZ, UR54, URZ, 0x33, !UPT ;  /* 0x000000363f0a7292 */ /* 0x000fe4000f8e333f */
[----:B------:R-:W-:Y:S02]  /*24e0*/  WARPGROUP.DEPBAR.LE gsb0, 0x0 ;  /* 0x00008000000079c5 */ /* 0x000fe40000010000 */
[----:B------:R-:W-:-:S06]  /*24f0*/  WARPGROUP.ARRIVE ;  /* 0x00000000000079c5 */ /* 0x000fcc0000000000 */
[----:B------:R-:W-:Y:S03]  /*2500*/  QGMMA.64x64x32.F32.E4M3.E4M3 R24, gdesc[UR12], R24, gsb0 ;  /* 0x00e000000c1879f3 */ /* 0x000fe60008000818 */
        /* <DEDUP_REMOVED lines=13> */
[----:B------:R0:W-:Y:S02]  /*25e0*/  @!P1 SYNCS.ARRIVE.TRANS64.RED.A1T0 RZ, [R0+URZ], RZ ;  /* 0x000000ff00ff99a7 */ /* 0x0001e4000810043f */
[C---:B0-----:R-:W-:Y:S02]  /*25f0*/  IMAD R0, R8.reuse, UR44, R3 ;  /* 0x0000002c08007c24 */ /* 0x041fe4000f8e0203 */
[----:B------:R-:W-:Y:S02]  /*2600*/  IMAD R3, R8, UR44, R11 ;  /* 0x0000002c08037c24 */ /* 0x000fe4000f8e020b */
[----:B-1----:R-:W-:-:S02]  /*2610*/  IMAD.IADD R0, R0, 0x1, -R7 ;  /* 0x0000000100007824 */ /* 0x002fc400078e0a07 */
[----:B------:R-:W-:Y:S02]  /*2620*/  IMAD R10, R2, -0x2, R3 ;  /* 0xfffffffe020a7824 */ /* 0x000fe400078e0203 */
[C---:B------:R-:W-:Y:S02]  /*2630*/  VIADD R13, R0.reuse, UR6 ;  /* 0x00000006000d7c36 */ /* 0x040fe40008000000 */
[----:B------:R-:W-:-:S03]  /*2640*/  VIADD R12, R0, UR10 ;  /* 0x0000000a000c7c36 */ /* 0x000fc60008000000 */
[----:B--2---:R-:W-:Y:S01]  /*2650*/  VIADDMNMX R0, R5, R13, R10, PT ;  /* 0x0000000d05007246 */ /* 0x004fe2000380010a */
[----:B------:R-:W-:Y:S01]  /*2660*/  IMAD.IADD R3, R12, 0x1, R5 ;  /* 0x000000010c037824 */ /* 0x000fe200078e0205 */
[----:B------:R-:W-:Y:S06]  /*2670*/  @P2 BRA `(.L_x_862) ;  /* 0x00000000005c2947 */ /* 0x000fec0003800000 */
[----:B------:R-:W-:Y:S01]  /*2680*/  IMAD R6, R8, UR44, R5 ;  /* 0x0000002c08067c24 */ /* 0x000fe2000f8e0205 */
[----:B------:R-:W-:Y:S03]  /*2690*/  BSSY B0, `(.L_x_863) ;  /* 0x0000011000007945 */ /* 0x000fe60003800000 */
[----:B------:R-:W-:-:S05]  /*26a0*/  IMAD.IADD R6, R6, 0x1, -R7 ;  /* 0x0000000106067824 */ /* 0x000fca00078e0a07 */
[----:B------:R-:W-:-:S13]  /*26b0*/  ISETP.GT.AND P2, PT, R6, -0x1, PT ;  /* 0xffffffff0600780c */ /* 0x000fda0003f44270 */
[----:B------:R-:W-:Y:S05]  /*26c0*/  @P2 BRA `(.L_x_864) ;  /* 0x0000000000202947 */ /* 0x000fea0003800000 */
[----:B------:R-:W-:Y:S01]  /*26d0*/  UISETP.NE.AND UP2, UPT, UR7, 0x1, UPT ;  /* 0x000000010700788c */ /* 0x000fe2000bf45270 */
[----:B------:R-:W-:-:S05]  /*26e0*/  LOP3.LUT R6, RZ, R6, RZ, 0x33, !PT ;  /* 0x00000006ff067212 */ /* 0x000fca00078e33ff */
[----:B------:R-:W-:-:S05]  /*26f0*/  PLOP3.LUT P2, PT, PT, PT, UP2, 0x80, 0x0 ;  /* 0x000000000000781c */ /* 0x000fca0003f4f028 */
[----:B------:R-:W-:-:S08]  /*2700*/  @UP2 ULDC.64 UR10, c[0x0][0x9e8] ;  /* 0x00027a00000a2ab9 */ /* 0x000fd00000000a00 */
[----:B------:R-:W-:-:S05]  /*2710*/  @P2 IMAD.HI.U32 R5, R6, UR10, RZ ;  /* 0x0000000a06052c27 */ /* 0x000fca000f8e00ff */
[----:B------:R-:W-:-:S04]  /*2720*/  @P2 SHF.R.U32.HI R6, RZ, UR11, R5 ;  /* 0x0000000bff062c19 */ /* 0x000fc80008011605 */
[----:B------:R-:W-:Y:S01]  /*2730*/  LOP3.LUT R6, RZ, R6, RZ, 0x33, !PT ;  /* 0x00000006ff067212 */ /* 0x000fe200078e33ff */
[----:B------:R-:W-:Y:S06]  /*2740*/  BRA `(.L_x_865) ;  /* 0x0000000000147947 */ /* 0x000fec0003800000 */
.L_x_864:
[----:B------:R-:W-:-:S06]  /*2750*/  UISETP.NE.AND UP2, UPT, UR7, 0x1, UPT ;  /* 0x000000010700788c */ /* 0x000fcc000bf45270 */
[----:B------:R-:W-:-:S05]  /*2760*/  PLOP3.LUT P2, PT, PT, PT, UP2, 0x80, 0x0 ;  /* 0x000000000000781c */ /* 0x000fca0003f4f028 */
[----:B------:R-:W-:-:S08]  /*2770*/  @UP2 ULDC.64 UR10, c[0x0][0x9e8] ;  /* 0x00027a00000a2ab9 */ /* 0x000fd00000000a00 */
[----:B------:R-:W-:-:S05]  /*2780*/  @P2 IMAD.HI.U32 R5, R6, UR10, RZ ;  /* 0x0000000a06052c27 */ /* 0x000fca000f8e00ff */
[----:B------:R-:W-:-:S07]  /*2790*/  @P2 SHF.R.U32.HI R6, RZ, UR11, R5 ;  /* 0x0000000bff062c19 */ /* 0x000fce0008011605 */
.L_x_865:
[----:B------:R-:W-:Y:S05]  /*27a0*/  BSYNC B0 ;  /* 0x0000000000007941 */ /* 0x000fea0003800000 */
.L_x_863:
[----:B------:R-:W-:-:S04]  /*27b0*/  IMAD R5, R6, UR7, -R9 ;  /* 0x0000000706057c24 */ /* 0x000fc8000f8e0a09 */
[----:B------:R-:W-:-:S05]  /*27c0*/  IMAD R5, R2, -0x2, R5 ;  /* 0xfffffffe02057824 */ /* 0x000fca00078e0205 */
[----:B------:R-:W-:Y:S02]  /*27d0*/  VIMNMX R3, R3, R5, !PT ;  /* 0x0000000503037248 */ /* 0x000fe40007fe0100 */
[----:B------:R-:W-:-:S07]  /*27e0*/  VIADDMNMX R0, R5, UR7, R0, PT ;  /* 0x0000000705007c46 */ /* 0x000fce000b800100 */
.L_x_862:
[C---:B------:R-:W-:Y:S01]  /*27f0*/  ISETP.GE.AND P2, PT, R11.reuse, 0x2, PT ;  /* 0x000000020b00780c */ /* 0x040fe20003f46270 */
[----:B------:R-:W0:Y:S01]  /*2800*/  SHFL.IDX PT, R5, R4, 0x1, 0x1c1f ;  /* 0x003c1f0004057f89 */ /* 0x000e2200000e0000 */
[----:B------:R-:W-:Y:S02]  /*2810*/  ISETP.GE.AND P6, PT, R11, 0xa, PT ;  /* 0x0000000a0b00780c */ /* 0x000fe40003fc6270 */
[----:B------:R-:W-:Y:S02]  /*2820*/  ISETP.GT.AND P4, PT, R3, 0x1, !P2 ;  /* 0x000000010300780c */ /* 0x000fe40005784270 */
[----:B------:R-:W-:Y:S02]  /*2830*/  ISETP.GE.AND P3, PT, R11, 0x9, PT ;  /* 0x000000090b00780c */ /* 0x000fe40003f66270 */
[----:B------:R-:W-:Y:S02]  /*2840*/  ISETP.LT.OR P4, PT, R0, 0x2, P4 ;  /* 0x000000020000780c */ /* 0x000fe40002781670 */
[----:B------:R-:W-:-:S02]  /*2850*/  P2R R15, PR, RZ, 0x40 ;  /* 0x00000040ff0f7803 */ /* 0x000fc40000000000 */
[----:B------:R-:W-:Y:S02]  /*2860*/  FSEL R14, R25, -INF , !P4 ;  /* 0xff800000190e7808 */ /* 0x000fe40006000000 */
[C---:B------:R-:W-:Y:S02]  /*2870*/  ISETP.GT.AND P4, PT, R3.reuse, 0x9, !P6 ;  /* 0x000000090300780c */ /* 0x040fe40007784270 */
[----:B------:R-:W-:Y:S02]  /*2880*/  ISETP.GT.AND P5, PT, R3, 0x8, !P3 ;  /* 0x000000080300780c */ /* 0x000fe40005fa4270 */
[----:B------:R-:W-:Y:S02]  /*2890*/  ISETP.LT.OR P4, PT, R0, 0xa, P4 ;  /* 0x0000000a0000780c */ /* 0x000fe40002781670 */
[----:B------:R-:W-:Y:S02]  /*28a0*/  ISETP.GE.AND P6, PT, R11, 0x11, PT ;  /* 0x000000110b00780c */ /* 0x000fe40003fc6270 */
[----:B------:R-:W-:-:S02]  /*28b0*/  FSEL R20, R29, -INF , !P4 ;  /* 0xff8000001d147808 */ /* 0x000fc40006000000 */
[----:B------:R-:W-:Y:S02]  /*28c0*/  ISETP.LT.OR P5, PT, R0, 0x9, P5 ;  /* 0x000000090000780c */ /* 0x000fe40002fa1670 */
[----:B------:R-:W-:Y:S02]  /*28d0*/  ISETP.GT.AND P4, PT, R3, 0x10, !P6 ;  /* 0x000000100300780c */ /* 0x000fe40007784270 */
[----:B------:R-:W-:Y:S02]  /*28e0*/  FSEL R28, R28, -INF , !P5 ;  /* 0xff8000001c1c7808 */ /* 0x000fe40006800000 */
[----:B------:R-:W-:Y:S02]  /*28f0*/  ISETP.LT.OR P4, PT, R0, 0x11, P4 ;  /* 0x000000110000780c */ /* 0x000fe40002781670 */
[----:B------:R-:W-:Y:S02]  /*2900*/  ISETP.GE.AND P5, PT, R11, 0x12, PT ;  /* 0x000000120b00780c */ /* 0x000fe40003fa6270 */
[----:B------:R-:W-:-:S02]  /*2910*/  FSEL R32, R32, -INF , !P4 ;  /* 0xff80000020207808 */ /* 0x000fc40006000000 */
[----:B------:R-:W-:Y:S02]  /*2920*/  ISETP.GT.AND P4, PT, R3, 0x11, !P5 ;  /* 0x000000110300780c */ /* 0x000fe40006f84270 */
[----:B------:R-:W-:Y:S02]  /*2930*/  P2R R25, PR, RZ, 0x20 ;  /* 0x00000020ff197803 */ /* 0x000fe40000000000 */
[----:B------:R-:W-:Y:S02]  /*2940*/  ISETP.LT.OR P4, PT, R0, 0x12, P4 ;  /* 0x000000120000780c */ /* 0x000fe40002781670 */
[----:B------:R-:W-:Y:S02]  /*2950*/  ISETP.GE.AND P5, PT, R11, 0x19, PT ;  /* 0x000000190b00780c */ /* 0x000fe40003fa6270 */
[----:B------:R-:W-:Y:S02]  /*2960*/  FSEL R56, R33, -INF , !P4 ;  /* 0xff80000021387808 */ /* 0x000fe40006000000 */
[----:B------:R-:W-:-:S02]  /*2970*/  ISETP.GT.AND P4, PT, R3, 0x18, !P5 ;  /* 0x000000180300780c */ /* 0x000fc40006f84270 */
[----:B------:R-:W-:Y:S02]  /*2980*/  P2R R29, PR, RZ, 0x20 ;  /* 0x00000020ff1d7803 */ /* 0x000fe40000000000 */
[----:B------:R-:W-:Y:S02]  /*2990*/  ISETP.LT.OR P4, PT, R0, 0x19, P4 ;  /* 0x000000190000780c */ /* 0x000fe40002781670 */
[----:B------:R-:W-:Y:S02]  /*29a0*/  ISETP.GE.AND P5, PT, R11, 0x1a, PT ;  /* 0x0000001a0b00780c */ /* 0x000fe40003fa6270 */
[----:B------:R-:W-:Y:S02]  /*29b0*/  FSEL R36, R36, -INF , !P4 ;  /* 0xff80000024247808 */ /* 0x000fe40006000000 */
[----:B------:R-:W-:Y:S02]  /*29c0*/  ISETP.GT.AND P4, PT, R3, 0x19, !P5 ;  /* 0x000000190300780c */ /* 0x000fe40006f84270 */
[----:B------:R-:W-:-:S02]  /*29d0*/  P2R R33, PR, RZ, 0x20 ;  /* 0x00000020ff217803 */ /* 0x000fc40000000000 */
[C---:B------:R-:W-:Y:S02]  /*29e0*/  ISETP.LT.OR P4, PT, R0.reuse, 0x1a, P4 ;  /* 0x0000001a0000780c */ /* 0x040fe40002781670 */
[----:B------:R-:W-:Y:S02]  /*29f0*/  ISETP.GE.AND P5, PT, R11, 0x21, PT ;  /* 0x000000210b00780c */ /* 0x000fe40003fa6270 */
[----:B------:R-:W-:Y:S02]  /*2a00*/  FSEL R60, R37, -INF , !P4 ;  /* 0xff800000253c7808 */ /* 0x000fe40006000000 */
[----:B------:R-:W-:Y:S02]  /*2a10*/  ISETP.GT.AND P4, PT, R3, 0x20, !P5 ;  /* 0x000000200300780c */ /* 0x000fe40006f84270 */
[----:B------:R-:W-:Y:S02]  /*2a20*/  P2R R37, PR, RZ, 0x20 ;  /* 0x00000020ff257803 */ /* 0x000fe40000000000 */
[----:B------:R-:W-:-:S02]  /*2a30*/  ISETP.LT.OR P4, PT, R0, 0x21, P4 ;  /* 0x000000210000780c */ /* 0x000fc40002781670 */
[----:B------:R-:W-:Y:S02]  /*2a40*/  ISETP.GE.AND P5, PT, R11, 0x22, PT ;  /* 0x000000220b00780c */ /* 0x000fe40003fa6270 */
[----:B------:R-:W-:Y:S02]  /*2a50*/  FSEL R40, R40, -INF , !P4 ;  /* 0xff80000028287808 */ /* 0x000fe40006000000 */
[----:B------:R-:W-:Y:S02]  /*2a60*/  ISETP.GT.AND P4, PT, R3, 0x21, !P5 ;  /* 0x000000210300780c */ /* 0x000fe40006f84270 */
[----:B------:R-:W-:Y:S02]  /*2a70*/  P2R R57, PR, RZ, 0x20 ;  /* 0x00000020ff397803 */ /* 0x000fe40000000000 */
[----:B------:R-:W-:Y:S02]  /*2a80*/  ISETP.LT.OR P4, PT, R0, 0x22, P4 ;  /* 0x000000220000780c */ /* 0x000fe40002781670 */
[----:B------:R-:W-:-:S02]  /*2a90*/  ISETP.GE.AND P5, PT, R11, 0x29, PT ;  /* 0x000000290b00780c */ /* 0x000fc40003fa6270 */
[----:B------:R-:W-:Y:S02]  /*2aa0*/  FSEL R62, R41, -INF , !P4 ;  /* 0xff800000293e7808 */ /* 0x000fe40006000000 */
[----:B------:R-:W-:Y:S02]  /*2ab0*/  ISETP.GT.AND P4, PT, R3, 0x28, !P5 ;  /* 0x000000280300780c */ /* 0x000fe40006f84270 */
[----:B------:R-:W-:Y:S02]  /*2ac0*/  P2R R41, PR, RZ, 0x20 ;  /* 0x00000020ff297803 */ /* 0x000fe40000000000 */
        /* <DEDUP_REMOVED lines=11> */
[----:B------:R-:W-:Y:S02]  /*2b80*/  P2R R21, PR, RZ, 0x40 ;  /* 0x00000040ff157803 */ /* 0x000fe40000000000 */
[----:B------:R-:W-:Y:S02]  /*2b90*/  FSEL R48, R48, -INF , !P4 ;  /* 0xff80000030307808 */ /* 0x000fe40006000000 */
[----:B------:R-:W-:-:S04]  /*2ba0*/  ISETP.GE.AND P4, PT, R11, 0x32, PT ;  /* 0x000000320b00780c */ /* 0x000fc80003f86270 */
[----:B------:R-:W-:-:S04]  /*2bb0*/  ISETP.GT.AND P5, PT, R3, 0x31, !P4 ;  /* 0x000000310300780c */ /* 0x000fc800067a4270 */
[----:B------:R-:W-:-:S04]  /*2bc0*/  ISETP.LT.OR P5, PT, R0, 0x32, P5 ;  /* 0x000000320000780c */ /* 0x000fc80002fa1670 */
[----:B------:R-:W-:Y:S02]  /*2bd0*/  FSEL R66, R49, -INF , !P5 ;  /* 0xff80000031427808 */ /* 0x000fe40006800000 */
[----:B------:R-:W-:-:S04]  /*2be0*/  ISETP.GE.AND P5, PT, R11, 0x39, PT ;  /* 0x000000390b00780c */ /* 0x000fc80003fa6270 */
[----:B------:R-:W-:-:S04]  /*2bf0*/  ISETP.GT.AND P6, PT, R3, 0x38, !P5 ;  /* 0x000000380300780c */ /* 0x000fc80006fc4270 */
[----:B------:R-:W-:-:S04]  /*2c00*/  ISETP.LT.OR P6, PT, R0, 0x39, P6 ;  /* 0x000000390000780c */ /* 0x000fc800037c1670 */
[----:B------:R-:W-:Y:S02]  /*2c10*/  FSEL R52, R52, -INF , !P6 ;  /* 0xff80000034347808 */ /* 0x000fe40007000000 */
[----:B------:R-:W-:-:S04]  /*2c20*/  ISETP.GE.AND P6, PT, R11, 0x1, PT ;  /* 0x000000010b00780c */ /* 0x000fc80003fc6270 */
[----:B------:R-:W-:Y:S02]  /*2c30*/  P2R R6, PR, RZ, 0x40 ;  /* 0x00000040ff067803 */ /* 0x000fe40000000000 */
[----:B------:R-:W-:-:S04]  /*2c40*/  ISETP.GT.AND P6, PT, R3, RZ, !P6 ;  /* 0x000000ff0300720c */ /* 0x000fc800077c4270 */
[----:B------:R-:W-:-:S04]  /*2c50*/  ISETP.LT.OR P6, PT, R0, 0x1, P6 ;  /* 0x000000010000780c */ /* 0x000fc800037c1670 */
[----:B------:R-:W-:Y:S02]  /*2c60*/  FSEL R24, R24, -INF , !P6 ;  /* 0xff80000018187808 */ /* 0x000fe40007000000 */
[----:B------:R-:W-:-:S04]  /*2c70*/  ISETP.GE.AND P6, PT, R11, 0x3a, PT ;  /* 0x0000003a0b00780c */ /* 0x000fc80003fc6270 */
[----:B------:R-:W-:Y:S02]  /*2c80*/  P2R R11, PR, RZ, 0x40 ;  /* 0x00000040ff0b7803 */ /* 0x000fe40000000000 */
[----:B------:R-:W-:Y:S01]  /*2c90*/  ISETP.GT.AND P6, PT, R3, 0x39, !P6 ;  /* 0x000000390300780c */ /* 0x000fe200077c4270 */
[----:B0-----:R-:W-:-:S03]  /*2ca0*/  IMAD.IADD R3, R12, 0x1, R5 ;  /* 0x000000010c037824 */ /* 0x001fc600078e0205 */
[----:B------:R-:W-:Y:S02]  /*2cb0*/  ISETP.LT.OR P6, PT, R0, 0x3a, P6 ;  /* 0x0000003a0000780c */ /* 0x000fe400037c1670 */
[----:B------:R-:W-:Y:S02]  /*2cc0*/  VIADDMNMX R0, R5, R13, R10, PT ;  /* 0x0000000d05007246 */ /* 0x000fe4000380010a */
[----:B------:R-:W-:Y:S02]  /*2cd0*/  FSEL R68, R53, -INF , !P6 ;  /* 0xff80000035447808 */ /* 0x000fe40007000000 */
[----:B------:R-:W-:-:S13]  /*2ce0*/  PLOP3.LUT P6, PT, PT, PT, UP1, 0x40, 0x0 ;  /* 0x000000000000781c */ /* 0x000fda0003fce818 */
[----:B------:R-:W-:Y:S05]  /*2cf0*/  @P6 BRA `(.L_x_866) ;  /* 0x0000000000646947 */ /* 0x000fea0003800000 */
        /* <DEDUP_REMOVED lines=9> */
[----:B------:R-:W-:Y:S01]  /*2d90*/  @P6 IMAD.HI.U32 R5, R4, UR10, RZ ;  /* 0x0000000a04056c27 */ /* 0x000fe2000f8e00ff */
[----:B------:R-:W-:-:S13]  /*2da0*/  PLOP3.LUT P6, PT, PT, PT, UP2, 0x80, 0x0 ;  /* 0x000000000000781c */ /* 0x000fda0003fcf028 */
[----:B------:R-:W-:-:S04]  /*2db0*/  @P6 SHF.R.U32.HI R4, RZ, UR11, R5 ;  /* 0x0000000bff046c19 */ /* 0x000fc80008011605 */
[----:B------:R-:W-:Y:S01]  /*2dc0*/  LOP3.LUT R4, RZ, R4, RZ, 0x33, !PT ;  /* 0x00000004ff047212 */ /* 0x000fe200078e33ff */
[----:B------:R-:W-:Y:S06]  /*2dd0*/  BRA `(.L_x_869) ;  /* 0x0000000000187947 */ /* 0x000fec0003800000 */
.L_x_868:
[----:B------:R-:W-:-:S06]  /*2de0*/  UISETP.NE.AND UP2, UPT, UR7, 0x1, UPT ;  /* 0x000000010700788c */ /* 0x000fcc000bf45270 */
[----:B------:R-:W-:-:S05]  /*2df0*/  PLOP3.LUT P6, PT, PT, PT, UP2, 0x80, 0x0 ;  /* 0x000000000000781c */ /* 0x000fca0003fcf028 */
[----:B------:R-:W-:-:S08]  /*2e00*/  @UP2 ULDC.64 UR10, c[0x0][0x9e8] ;  /* 0x00027a00000a2ab9 */ /* 0x000fd00000000a00 */
[----:B------:R-:W-:Y:S01]  /*2e10*/  @P6 IMAD.HI.U32 R5, R4, UR10, RZ ;  /* 0x0000000a04056c27 */ /* 0x000fe2000f8e00ff */
[----:B------:R-:W-:-:S13]  /*2e20*/  PLOP3.LUT P6, PT, PT, PT, UP2, 0x80, 0x0 ;  /* 0x000000000000781c */ /* 0x000fda0003fcf028 */
[----:B------:R-:W-:-:S07]  /*2e30*/  @P6 SHF.R.U32.HI R4, RZ, UR11, R5 ;  /* 0x0000000bff046c19 */ /* 0x000fce0008011605 */
.L_x_869:
[----:B------:R-:W-:Y:S05]  /*2e40*/  BSYNC B0 ;  /* 0x0000000000007941 */ /* 0x000fea0003800000 */
.L_x_867:
[----:B------:R-:W-:-:S04]  /*2e50*/  IMAD R5, R4, UR7, -R9 ;  /* 0x0000000704057c24 */ /* 0x000fc8000f8e0a09 */
[----:B------:R-:W-:-:S05]  /*2e60*/  IMAD R5, R2, -0x2, R5 ;  /* 0xfffffffe02057824 */ /* 0x000fca00078e0205 */
[----:B------:R-:W-:Y:S02]  /*2e70*/  VIMNMX R3, R3, R5, !PT ;  /* 0x0000000503037248 */ /* 0x000fe40007fe0100 */
[----:B------:R-:W-:-:S07]  /*2e80*/  VIADDMNMX R0, R5, UR7, R0, PT ;  /* 0x0000000705007c46 */ /* 0x000fce000b800100 */
.L_x_866:
[----:B------:R-:W-:Y:S01]  /*2e90*/  ISETP.GT.AND P2, PT, R3, 0x1, !P2 ;  /* 0x000000010300780c */ /* 0x000fe20005744270 */
[----:B------:R-:W-:Y:S01]  /*2ea0*/  @UP0 ULDC UR10, c[0x0][0x44c] ;  /* 0x00011300000a0ab9 */ /* 0x000fe20000000800 */
[----:B------:R-:W-:Y:S01]  /*2eb0*/  FMNMX.FTZ R4, R24, R14, !PT ;  /* 0x0000000e18047209 */ /* 0x000fe20007810000 */
[----:B------:R-:W-:Y:S01]  /*2ec0*/  UIMAD.WIDE.U32 UR10, UR36, UR10, URZ ;  /* 0x0000000a240a72a5 */ /* 0x000fe2000f8e003f */
[----:B------:R-:W-:Y:S01]  /*2ed0*/  ISETP.LT.OR P2, PT, R0, 0x2, P2 ;  /* 0x000000020000780c */ /* 0x000fe20001741670 */
[----:B------:R-:W-:Y:S01]  /*2ee0*/  @UP0 ULDC UR15, c[0x0][0x450] ;  /* 0x00011400000f0ab9 */ /* 0x000fe20000000800 */
[----:B------:R-:W-:Y:S01]  /*2ef0*/  FMNMX.FTZ R4, R28, R4, !PT ;  /* 0x000000041c047209 */ /* 0x000fe20007810000 */
[----:B------:R-:W-:Y:S01]  /*2f00*/  UMOV UR14, UR36 ;  /* 0x00000024000e7c82 */ /* 0x000fe20008000000 */
[----:B------:R-:W-:Y:S01]  /*2f10*/  FSEL R27, R27, -INF , !P2 ;  /* 0xff8000001b1b7808 */ /* 0x000fe20005000000 */
[----:B------:R-:W-:Y:S01]  /*2f20*/  @UP0 USHF.R.U32.HI UR14, URZ, UR15, UR11 ;  /* 0x0000000f3f0e0299 */ /* 0x000fe2000801160b */
[----:B------:R-:W-:-:S02]  /*2f30*/  ISETP.NE.AND P2, PT, R15, RZ, PT ;  /* 0x000000ff0f00720c */ /* 0x000fc40003f45270 */
[----:B------:R-:W-:Y:S01]  /*2f40*/  FMNMX.FTZ R4, R20, R4, !PT ;  /* 0x0000000414047209 */ /* 0x000fe20007810000 */
[----:B------:R-:W-:Y:S01]  /*2f50*/  UIADD3 UR53, UR53, UR14, URZ ;  /* 0x0000000e35357290 */ /* 0x000fe2000fffe03f */
[----:B------:R-:W-:Y:S02]  /*2f60*/  ISETP.GT.AND P2, PT, R3, 0x9, !P2 ;  /* 0x000000090300780c */ /* 0x000fe40005744270 */
[----:B------:R-:W-:Y:S01]  /*2f70*/  FMNMX.FTZ R4, R32, R4, !PT ;  /* 0x0000000420047209 */ /* 0x000fe20007810000 */
[----:B------:R-:W-:Y:S01]  /*2f80*/  UIADD3 UR6, UR53, UR6, URZ ;  /* 0x0000000635067290 */ /* 0x000fe2000fffe03f */
[----:B------:R-:W-:Y:S02]  /*2f90*/  ISETP.LT.OR P2, PT, R0, 0xa, P2 ;  /* 0x0000000a0000780c */ /* 0x000fe40001741670 */
[----:B------:R-:W-:Y:S02]  /*2fa0*/  FMNMX.FTZ R4, R56, R4, !PT ;  /* 0x0000000438047209 */ /* 0x000fe40007810000 */
[----:B------:R-:W-:-:S02]  /*2fb0*/  FSEL R31, R31, -INF , !P2 ;  /* 0xff8000001f1f7808 */ /* 0x000fc40005000000 */
[----:B------:R-:W-:Y:S02]  /*2fc0*/  ISETP.NE.AND P2, PT, R21, RZ, PT ;  /* 0x000000ff1500720c */ /* 0x000fe40003f45270 */
[----:B------:R-:W-:Y:S02]  /*2fd0*/  FMNMX.FTZ R4, R36, R4, !PT ;  /* 0x0000000424047209 */ /* 0x000fe40007810000 */
[----:B------:R-:W-:Y:S02]  /*2fe0*/  ISETP.GT.AND P2, PT, R3, 0x10, !P2 ;  /* 0x000000100300780c */ /* 0x000fe40005744270 */
[----:B------:R-:W-:Y:S02]  /*2ff0*/  FMNMX.FTZ R4, R60, R4, !PT ;  /* 0x000000043c047209 */ /* 0x000fe40007810000 */
[----:B------:R-:W-:Y:S02]  /*3000*/  ISETP.LT.OR P2, PT, R0, 0x11, P2 ;  /* 0x000000110000780c */ /* 0x000fe40001741670 */
[----:B------:R-:W-:-:S02]  /*3010*/  FMNMX.FTZ R4, R40, R4, !PT ;  /* 0x0000000428047209 */ /* 0x000fc40007810000 */
[----:B------:R-:W-:Y:S02]  /*3020*/  FSEL R34, R34, -INF , !P2 ;  /* 0xff80000022227808 */ /* 0x000fe40005000000 */
[----:B------:R-:W-:Y:S02]  /*3030*/  ISETP.NE.AND P2, PT, R25, RZ, PT ;  /* 0x000000ff1900720c */ /* 0x000fe40003f45270 */
[----:B------:R-:W-:Y:S02]  /*3040*/  FMNMX.FTZ R4, R62, R4, !PT ;  /* 0x000000043e047209 */ /* 0x000fe40007810000 */
[----:B------:R-:W-:Y:S02]  /*3050*/  ISETP.GT.AND P2, PT, R3, 0x11, !P2 ;  /* 0x000000110300780c */ /* 0x000fe40005744270 */
[----:B------:R-:W-:Y:S02]  /*3060*/  FMNMX.FTZ R4, R44, R4, !PT ;  /* 0x000000042c047209 */ /* 0x000fe40007810000 */
[----:B------:R-:W-:-:S02]  /*3070*/  ISETP.LT.OR P2, PT, R0, 0x12, P2 ;  /* 0x000000120000780c */ /* 0x000fc40001741670 */
[----:B------:R-:W-:Y:S02]  /*3080*/  FMNMX.FTZ R4, R64, R4, !PT ;  /* 0x0000000440047209 */ /* 0x000fe40007810000 */
[----:B------:R-:W-:Y:S02]  /*3090*/  FSEL R35, R35, -INF , !P2 ;  /* 0xff80000023237808 */ /* 0x000fe40005000000 */
[----:B------:R-:W-:Y:S02]  /*30a0*/  ISETP.NE.AND P2, PT, R29, RZ, PT ;  /* 0x000000ff1d00720c */ /* 0x000fe40003f45270 */
[----:B------:R-:W-:Y:S02]  /*30b0*/  FMNMX.FTZ R4, R48, R4, !PT ;  /* 0x0000000430047209 */ /* 0x000fe40007810000 */
[----:B------:R-:W-:Y:S02]  /*30c0*/  ISETP.GT.AND P2, PT, R3, 0x18, !P2 ;  /* 0x000000180300780c */ /* 0x000fe40005744270 */
[----:B------:R-:W-:-:S02]  /*30d0*/  FMNMX.FTZ R4, R66, R4, !PT ;  /* 0x0000000442047209 */ /* 0x000fc40007810000 */
[----:B------:R-:W-:Y:S02]  /*30e0*/  ISETP.LT.OR P2, PT, R0, 0x19, P2 ;  /* 0x000000190000780c */ /* 0x000fe40001741670 */
[----:B------:R-:W-:Y:S02]  /*30f0*/  ISETP.GT.AND P3, PT, R3, 0x8, !P3 ;  /* 0x000000080300780c */ /* 0x000fe40005f64270 */
[----:B------:R-:W-:Y:S02]  /*3100*/  FSEL R38, R38, -INF , !P2 ;  /* 0xff80000026267808 */ /* 0x000fe40005000000 */
[----:B------:R-:W-:Y:S02]  /*3110*/  ISETP.NE.AND P2, PT, R33, RZ, PT ;  /* 0x000000ff2100720c */ /* 0x000fe40003f45270 */
[----:B------:R-:W-:Y:S02]  /*3120*/  FMNMX.FTZ R4, R52, R4, !PT ;  /* 0x0000000434047209 */ /* 0x000fe40007810000 */
[----:B------:R-:W-:-:S02]  /*3130*/  ISETP.GT.AND P2, PT, R3, 0x19, !P2 ;  /* 0x000000190300780c */ /* 0x000fc40005744270 */
[----:B------:R-:W-:Y:S02]  /*3140*/  ISETP.NE.AND P6, PT, R6, RZ, PT ;  /* 0x000000ff0600720c */ /* 0x000fe40003fc5270 */
[C---:B------:R-:W-:Y:S02]  /*3150*/  ISETP.LT.OR P2, PT, R0.reuse, 0x1a, P2 ;  /* 0x0000001a0000780c */ /* 0x040fe40001741670 */
[----:B------:R-:W-:Y:S02]  /*3160*/  ISETP.LT.OR P3, PT, R0, 0x9, P3 ;  /* 0x000000090000780c */ /* 0x000fe40001f61670 */
[----:B------:R-:W-:Y:S02]  /*3170*/  FSEL R39, R39, -INF , !P2 ;  /* 0xff80000027277808 */ /* 0x000fe40005000000 */
[----:B------:R-:W-:Y:S02]  /*3180*/  ISETP.NE.AND P2, PT, R37, RZ, PT ;  /* 0x000000ff2500720c */ /* 0x000fe40003f45270 */
[----:B------:R-:W-:-:S02]  /*3190*/  FMNMX.FTZ R6, R68, R4, !PT ;  /* 0x0000000444067209 */ /* 0x000fc40007810000 */
[----:B------:R-:W-:Y:S02]  /*31a0*/  ISETP.GT.AND P2, PT, R3, 0x20, !P2 ;  /* 0x000000200300780c */ /* 0x000fe40005744270 */
[----:B------:R-:W-:Y:S01]  /*31b0*/  FSEL R30, R30, -INF , !P3 ;  /* 0xff8000001e1e7808 */ /* 0x000fe20005800000 */
[----:B------:R-:W0:Y:S01]  /*31c0*/  SHFL.BFLY PT, R5, R6, 0x2, 0x1f ;  /* 0x0c401f0006057f89 */ /* 0x000e2200000e0000 */
[----:B------:R-:W-:Y:S02]  /*31d0*/  ISETP.LT.OR P2, PT, R0, 0x21, P2 ;  /* 0x000000210000780c */ /* 0x000fe40001741670 */
[----:B------:R-:W-:Y:S02]  /*31e0*/  ISETP.NE.AND P3, PT, R41, RZ, PT ;  /* 0x000000ff2900720c */ /* 0x000fe40003f65270 */
[----:B------:R-:W-:Y:S02]  /*31f0*/  FSEL R42, R42, -INF , !P2 ;  /* 0xff8000002a2a7808 */ /* 0x000fe40005000000 */
[----:B------:R-:W-:-:S02]  /*3200*/  ISETP.NE.AND P2, PT, R57, RZ, PT ;  /* 0x000000ff3900720c */ /* 0x000fc40003f45270 */
[C---:B------:R-:W-:Y:S02]  /*3210*/  ISETP.GT.AND P4, PT, R3.reuse, 0x31, !P4 ;  /* 0x000000310300780c */ /* 0x040fe40006784270 */
[C---:B------:R-:W-:Y:S02]  /*3220*/  ISETP.GT.AND P2, PT, R3.reuse, 0x21, !P2 ;  /* 0x000000210300780c */ /* 0x040fe40005744270 */
[----:B------:R-:W-:Y:S02]  /*3230*/  ISETP.GT.AND P5, PT, R3, 0x38, !P5 ;  /* 0x000000380300780c */ /* 0x000fe40006fa4270 */
[C---:B------:R-:W-:Y:S02]  /*3240*/  ISETP.LT.OR P2, PT, R0.reuse, 0x22, P2 ;  /* 0x000000220000780c */ /* 0x040fe40001741670 */
[----:B------:R-:W-:Y:S02]  /*3250*/  ISETP.LT.OR P4, PT, R0, 0x32, P4 ;  /* 0x000000320000780c */ /* 0x000fe40002781670 */
[----:B------:R-:W-:-:S02]  /*3260*/  FSEL R43, R43, -INF , !P2 ;  /* 0xff8000002b2b7808 */ /* 0x000fc40005000000 */
[----:B------:R-:W-:Y:S02]  /*3270*/  ISETP.GT.AND P2, PT, R3, 0x28, !P3 ;  /* 0x000000280300780c */ /* 0x000fe40005f44270 */
[----:B------:R-:W-:Y:S02]  /*3280*/  ISETP.NE.AND P3, PT, R45, RZ, PT ;  /* 0x000000ff2d00720c */ /* 0x000fe40003f65270 */
[----:B------:R-:W-:Y:S02]  /*3290*/  ISETP.LT.OR P2, PT, R0, 0x29, P2 ;  /* 0x000000290000780c */ /* 0x000fe40001741670 */
[----:B0-----:R-:W-:Y:S02]  /*32a0*/  FMNMX.FTZ R9, R6, R5, !PT ;  /* 0x0000000506097209 */ /* 0x001fe40007810000 */
[----:B------:R-:W-:Y:S02]  /*32b0*/  FSEL R46, R46, -INF , !P2 ;  /* 0xff8000002e2e7808 */ /* 0x000fe40005000000 */
[----:B------:R-:W-:Y:S01]  /*32c0*/  ISETP.GT.AND P2, PT, R3, RZ, !P6 ;  /* 0x000000ff0300720c */ /* 0x000fe20007744270 */
[----:B------:R-:W0:Y:S01]  /*32d0*/  SHFL.BFLY PT, R10, R9, 0x1, 0x1f ;  /* 0x0c201f00090a7f89 */ /* 0x000e2200000e0000 */
[----:B------:R-:W-:Y:S01]  /*32e0*/  ISETP.NE.AND P6, PT, R11, RZ, PT ;  /* 0x000000ff0b00720c */ /* 0x000fe20003fc5270 */
[----:B------:R-:W-:Y:S01]  /*32f0*/  IMAD.U32 R11, RZ, RZ, UR37 ;  /* 0x00000025ff0b7e24 */ /* 0x000fe2000f8e00ff */
[----:B------:R-:W-:-:S02]  /*3300*/  ISETP.LT.OR P2, PT, R0, 0x1, P2 ;  /* 0x000000010000780c */ /* 0x000fc40001741670 */
[----:B------:R-:W-:Y:S02]  /*3310*/  ISETP.GT.AND P3, PT, R3, 0x30, !P3 ;  /* 0x000000300300780c */ /* 0x000fe40005f64270 */
[----:B------:R-:W-:Y:S02]  /*3320*/  FSEL R26, R26, -INF , !P2 ;  /* 0xff8000001a1a7808 */ /* 0x000fe40005000000 */
[----:B------:R-:W-:Y:S02]  /*3330*/  ISETP.NE.AND P2, PT, R59, RZ, PT ;  /* 0x000000ff3b00720c */ /* 0x000fe40003f45270 */
[----:B------:R-:W-:Y:S02]  /*3340*/  FMNMX.FTZ R5, R26, R27, !PT ;  /* 0x0000001b1a057209 */ /* 0x000fe40007810000 */
[----:B------:R-:W-:Y:S02]  /*3350*/  ISETP.GT.AND P2, PT, R3, 0x29, !P2 ;  /* 0x000000290300780c */ /* 0x000fe40005744270 */
[----:B------:R-:W-:-:S02]  /*3360*/  FMNMX.FTZ R4, R30, R5, !PT ;  /* 0x000000051e047209 */ /* 0x000fc40007810000 */
[----:B------:R-:W-:Y:S02]  /*3370*/  ISETP.LT.OR P2, PT, R0, 0x2a, P2 ;  /* 0x0000002a0000780c */ /* 0x000fe40001741670 */
[----:B------:R-:W-:Y:S02]  /*3380*/  FMNMX.FTZ R5, R31, R4, !PT ;  /* 0x000000041f057209 */ /* 0x000fe40007810000 */
[----:B------:R-:W-:Y:S02]  /*3390*/  FSEL R47, R47, -INF , !P2 ;  /* 0xff8000002f2f7808 */ /* 0x000fe40005000000 */
[----:B------:R-:W-:Y:S02]  /*33a0*/  FMNMX.FTZ R4, R34, R5, !PT ;  /* 0x0000000522047209 */ /* 0x000fe40007810000 */
[----:B------:R-:W-:Y:S02]  /*33b0*/  ISETP.LT.OR P3, PT, R0, 0x31, P3 ;  /* 0x000000310000780c */ /* 0x000fe40001f61670 */
[----:B------:R-:W-:-:S02]  /*33c0*/  FMNMX.FTZ R5, R35, R4, !PT ;  /* 0x0000000423057209 */ /* 0x000fc40007810000 */
[----:B0-----:R-:W-:Y:S02]  /*33d0*/  FMNMX.FTZ R4, R9, R10, !PT ;  /* 0x0000000a09047209 */ /* 0x001fe40007810000 */
[----:B------:R-:W-:Y:S02]  /*33e0*/  FMNMX.FTZ R6, R38, R5, !PT ;  /* 0x0000000526067209 */ /* 0x000fe40007810000 */
[C---:B------:R-:W-:Y:S01]  /*33f0*/  FSETP.NEU.FTZ.AND P2, PT, R4.reuse, -INF , PT ;  /* 0xff8000000400780b */ /* 0x040fe20003f5d000 */
[----:B------:R-:W-:-:S01]  /*3400*/  FFMA.FTZ R9, R4, R11, -8 ;  /* 0xc100000004097423 */ /* 0x000fc2000001000b */
[----:B------:R-:W-:Y:S02]  /*3410*/  FMNMX.FTZ R5, R39, R6, !PT ;  /* 0x0000000627057209 */ /* 0x000fe40007810000 */
[----:B------:R-:W-:Y:S02]  /*3420*/  FSEL R50, R50, -INF , !P3 ;  /* 0xff80000032327808 */ /* 0x000fe40005800000 */
[----:B------:R-:W-:-:S02]  /*3430*/  FMNMX.FTZ R6, R42, R5, !PT ;  /* 0x000000052a067209 */ /* 0x000fc40007810000 */
[----:B------:R-:W-:Y:S02]  /*3440*/  FSEL R9, R9, RZ, P2 ;  /* 0x000000ff09097208 */ /* 0x000fe40001000000 */
[----:B------:R-:W-:Y:S02]  /*3450*/  FMNMX.FTZ R5, R43, R6, !PT ;  /* 0x000000062b057209 */ /* 0x000fe40007810000 */
[----:B------:R-:W-:Y:S01]  /*3460*/  ISETP.GT.AND P2, PT, R3, 0x39, !P6 ;  /* 0x000000390300780c */ /* 0x000fe20007744270 */
[--C-:B------:R-:W-:Y:S01]  /*3470*/  FFMA.FTZ R12, R20, UR37, -R9.reuse ;  /* 0x00000025140c7c23 */ /* 0x100fe20008010809 */
[----:B------:R-:W-:Y:S01]  /*3480*/  FMNMX.FTZ R6, R46, R5, !PT ;  /* 0x000000052e067209 */ /* 0x000fe20007810000 */
[--C-:B------:R-:W-:Y:S01]  /*3490*/  FFMA.FTZ R5, R14, UR37, -R9.reuse ;  /* 0x000000250e057c23 */ /* 0x100fe20008010809 */
[----:B------:R-:W-:Y:S01]  /*34a0*/  ISETP.LT.OR P5, PT, R0, 0x39, P5 ;  /* 0x000000390000780c */ /* 0x000fe20002fa1670 */
[--C-:B------:R-:W-:Y:S01]  /*34b0*/  FFMA.FTZ R20, R36, UR37, -R9.reuse ;  /* 0x0000002524147c23 */ /* 0x100fe20008010809 */
[----:B------:R-:W-:Y:S01]  /*34c0*/  FMNMX.FTZ R3, R47, R6, !PT ;  /* 0x000000062f037209 */ /* 0x000fe20007810000 */
[----:B------:R0:W-:Y:S01]  /*34d0*/  MUFU.EX2 R11, R5 ;  /* 0x00000005000b7308 */ /* 0x0001e20000000800 */
[----:B------:R-:W-:Y:S01]  /*34e0*/  FSEL R51, R51, -INF , !P4 ;  /* 0xff80000033337808 */ /* 0x000fe20006000000 */
[----:B------:R-:W-:Y:S01]  /*34f0*/  IMAD.U32 R36, RZ, RZ, UR37 ;  /* 0x00000025ff247e24 */ /* 0x000fe2000f8e00ff */
[----:B------:R-:W-:Y:S01]  /*3500*/  FMNMX.FTZ R6, R50, R3, !PT ;  /* 0x0000000332067209 */ /* 0x000fe20007810000 */
[--C-:B------:R-:W-:Y:S01]  /*3510*/  FFMA.FTZ R10, R24, UR37, -R9.reuse ;  /* 0x00000025180a7c23 */ /* 0x100fe20008010809 */
[----:B------:R-:W-:Y:S01]  /*3520*/  ISETP.LT.OR P2, PT, R0, 0x3a, P2 ;  /* 0x0000003a0000780c */ /* 0x000fe20001741670 */
[--C-:B------:R-:W-:Y:S01]  /*3530*/  FFMA.FTZ R14, R32, UR37, -R9.reuse ;  /* 0x00000025200e7c23 */ /* 0x100fe20008010809 */
[----:B------:R-:W-:Y:S01]  /*3540*/  FSEL R54, R54, -INF , !P5 ;  /* 0xff80000036367808 */ /* 0x000fe20006800000 */
[----:B------:R1:W-:Y:S01]  /*3550*/  MUFU.EX2 R13, R12 ;  /* 0x0000000c000d7308 */ /* 0x0003e20000000800 */
[----:B------:R-:W-:Y:S01]  /*3560*/  FMNMX.FTZ R3, R51, R6, !PT ;  /* 0x0000000633037209 */ /* 0x000fe20007810000 */
[--C-:B0-----:R-:W-:Y:S01]  /*3570*/  FFMA.FTZ R5, R56, UR37, -R9.reuse ;  /* 0x0000002538057c23 */ /* 0x101fe20008010809 */
[----:B------:R-:W-:Y:S01]  /*3580*/  FSEL R55, R55, -INF , !P2 ;  /* 0xff80000037377808 */ /* 0x000fe20005000000 */
[--C-:B------:R-:W-:Y:S01]  /*3590*/  FFMA.FTZ R6, R28, UR37, -R9.reuse ;  /* 0x000000251c067c23 */ /* 0x100fe20008010809 */
[----:B------:R-:W-:Y:S01]  /*35a0*/  FMNMX.FTZ R0, R54, R3, !PT ;  /* 0x0000000336007209 */ /* 0x000fe20007810000 */
[--C-:B------:R-:W-:Y:S01]  /*35b0*/  FFMA.FTZ R21, R60, UR37, -R9.reuse ;  /* 0x000000253c157c23 */ /* 0x100fe20008010809 */
[----:B------:R-:W-:-:S01]  /*35c0*/  FFMA.FTZ R28, R44, UR37, -R9 ;  /* 0x000000252c1c7c23 */ /* 0x000fc20008010809 */
[----:B------:R-:W-:Y:S01]  /*35d0*/  MUFU.EX2 R15, R5 ;  /* 0x00000005000f7308 */ /* 0x000fe20000000800 */
[----:B------:R-:W-:Y:S01]  /*35e0*/  FMNMX.FTZ R0, R55, R0, !PT ;  /* 0x0000000037007209 */ /* 0x000fe20007810000 */
[--C-:B-1----:R-:W-:Y:S01]  /*35f0*/  FFMA.FTZ R12, R62, UR37, -R9.reuse ;  /* 0x000000253e0c7c23 */ /* 0x102fe20008010809 */
[----:B------:R-:W-:-:S01]  /*3600*/  FFMA.FTZ R29, R64, UR37, -R9 ;  /* 0x00000025401d7c23 */ /* 0x000fc20008010809 */
[--C-:B------:R-:W-:Y:S01]  /*3610*/  FFMA.FTZ R24, R40, UR37, -R9.reuse ;  /* 0x0000002528187c23 */ /* 0x100fe20008010809 */
[----:B------:R-:W-:-:S01]  /*3620*/  FFMA.FTZ R32, R48, UR37, -R9 ;  /* 0x0000002530207c23 */ /* 0x000fc20008010809 */
[----:B------:R-:W0:Y:S01]  /*3630*/  SHFL.BFLY PT, R3, R0, 0x2, 0x1f ;  /* 0x0c401f0000037f89 */ /* 0x000e2200000e0000 */
[----:B------:R-:W-:-:S01]  /*3640*/  FFMA.FTZ R33, R66, UR37, -R9 ;  /* 0x0000002542217c23 */ /* 0x000fc20008010809 */
[----:B------:R-:W1:Y:S08]  /*3650*/  MUFU.EX2 R10, R10 ;  /* 0x0000000a000a7308 */ /* 0x000e700000000800 */
[----:B------:R-:W2:Y:S08]  /*3660*/  MUFU.EX2 R6, R6 ;  /* 0x0000000600067308 */ /* 0x000eb00000000800 */
[----:B------:R2:W-:Y:S01]  /*3670*/  MUFU.EX2 R25, R12 ;  /* 0x0000000c00197308 */ /* 0x0005e20000000800 */
[----:B-1----:R-:W-:-:S01]  /*3680*/  FADD.FTZ R37, R10, R11 ;  /* 0x0000000b0a257221 */ /* 0x002fc20000010000 */
[----:B0-----:R-:W-:-:S06]  /*3690*/  FMNMX.FTZ R3, R0, R3, !PT ;  /* 0x0000000300037209 */ /* 0x001fcc0007810000 */
[----:B------:R-:W0:Y:S01]  /*36a0*/  MUFU.EX2 R14, R14 ;  /* 0x0000000e000e7308 */ /* 0x000e220000000800 */
[----:B--2---:R-:W-:-:S01]  /*36b0*/  FADD.FTZ R12, R6, R37 ;  /* 0x00000025060c7221 */ /* 0x004fc20000010000 */
[C---:B------:R-:W-:Y:S01]  /*36c0*/  F2FP.SATFINITE.E4M3.F32.PACK_AB_MERGE_C R6, R13.reuse, R6, RZ ;  /* 0x000000060d06723e */ /* 0x040fe200048070ff */
[----:B------:R-:W1:Y:S02]  /*36d0*/  SHFL.BFLY PT, R0, R3, 0x1, 0x1f ;  /* 0x0c201f0003007f89 */ /* 0x000e6400000e0000 */
[----:B------:R-:W-:-:S01]  /*36e0*/  FADD.FTZ R37, R13, R12 ;  /* 0x0000000c0d257221 */ /* 0x000fc20000010000 */
[----:B------:R-:W-:Y:S02]  /*36f0*/  F2FP.SATFINITE.E4M3.F32.PACK_AB_MERGE_C R188, R11, R10, R6 ;  /* 0x0000000a0bbc723e */ /* 0x000fe40004807006 */
[----:B------:R-:W-:Y:S08]  /*3700*/  MUFU.EX2 R20, R20 ;  /* 0x0000001400147308 */ /* 0x000ff00000000800 */
[----:B------:R-:W2:Y:S01]  /*3710*/  MUFU.EX2 R21, R21 ;  /* 0x0000001500157308 */ /* 0x000ea20000000800 */
[----:B0-----:R-:W-:-:S07]  /*3720*/  FADD.FTZ R12, R14, R37 ;  /* 0x000000250e0c7221 */ /* 0x001fce0000010000 */
[----:B------:R-:W-:Y:S01]  /*3730*/  MUFU.EX2 R28, R28 ;  /* 0x0000001c001c7308 */ /* 0x000fe20000000800 */
[----:B-1----:R-:W-:Y:S01]  /*3740*/  FMNMX.FTZ R5, R3, R0, !PT ;  /* 0x0000000003057209 */ /* 0x002fe20007810000 */
[--C-:B------:R-:W-:Y:S01]  /*3750*/  FFMA.FTZ R0, R52, UR37, -R9.reuse ;  /* 0x0000002534007c23 */ /* 0x100fe20008010809 */
[----:B------:R-:W-:-:S02]  /*3760*/  FFMA.FTZ R9, R68, UR37, -R9 ;  /* 0x0000002544097c23 */ /* 0x000fc40008010809 */
[C---:B------:R-:W-:Y:S01]  /*3770*/  FSETP.NEU.FTZ.AND P2, PT, R5.reuse, -INF , PT ;  /* 0xff8000000500780b */ /* 0x040fe20003f5d000 */
[----:B------:R-:W-:-:S02]  /*3780*/  FFMA.FTZ R3, R5, R36, -8 ;  /* 0xc100000005037423 */ /* 0x000fc40000010024 */
[----:B------:R-:W-:Y:S01]  /*3790*/  MUFU.EX2 R29, R29 ;  /* 0x0000001d001d7308 */ /* 0x000fe20000000800 */
[----:B--2---:R-:W-:Y:S02]  /*37a0*/  F2FP.SATFINITE.E4M3.F32.PACK_AB_MERGE_C R10, R21, R20, RZ ;  /* 0x00000014150a723e */ /* 0x004fe400048070ff */
[----:B------:R-:W-:-:S02]  /*37b0*/  FSEL R3, R3, RZ, P2 ;  /* 0x000000ff03037208 */ /* 0x000fc40001000000 */
[----:B------:R-:W-:-:S03]  /*37c0*/  F2FP.SATFINITE.E4M3.F32.PACK_AB_MERGE_C R190, R15, R14, R10 ;  /* 0x0000000e0fbe723e */ /* 0x000fc6000480700a */
        /* <DEDUP_REMOVED lines=18> */
[----:B------:R-:W-:Y:S01]  /*38f0*/  FFMA.FTZ R3, R55, UR37, -R3 ;  /* 0x0000002537037c23 */ /* 0x000fe20008010803 */
[----:B------:R-:W-:-:S05]  /*3900*/  PLOP3.LUT P2, PT, PT, PT, UP1, 0x40, 0x0 ;  /* 0x000000000000781c */ /* 0x000fca0003f4e818 */
[----:B------:R-:W1:Y:S08]  /*3910*/  MUFU.EX2 R30, R30 ;  /* 0x0000001e001e7308 */ /* 0x000e700000000800 */
[----:B------:R-:W2:Y:S01]  /*3920*/  MUFU.EX2 R31, R31 ;  /* 0x0000001f001f7308 */ /* 0x000ea20000000800 */
[----:B0-----:R-:W-:-:S07]  /*3930*/  FADD.FTZ R13, R26, R27 ;  /* 0x0000001b1a0d7221 */ /* 0x001fce0000010000 */
[----:B------:R-:W0:Y:S01]  /*3940*/  MUFU.EX2 R34, R34 ;  /* 0x0000002200227308 */ /* 0x000e220000000800 */
[----:B-1----:R-:W-:-:S01]  /*3950*/  FADD.FTZ R6, R30, R13 ;  /* 0x0000000d1e067221 */ /* 0x002fc20000010000 */
[----:B------:R-:W-:Y:S01]  /*3960*/  FADD.FTZ R13, R15, R12 ;  /* 0x0000000c0f0d7221 */ /* 0x000fe20000010000 */
[----:B------:R-:W-:-:S03]  /*3970*/  F2FP.SATFINITE.E4M3.F32.PACK_AB_MERGE_C R12, R29, R28, RZ ;  /* 0x0000001c1d0c723e */ /* 0x000fc600048070ff */
[----:B------:R-:W-:Y:S01]  /*3980*/  FADD.FTZ R20, R20, R13 ;  /* 0x0000000d14147221 */ /* 0x000fe20000010000 */
[----:B------:R-:W-:Y:S01]  /*3990*/  F2FP.SATFINITE.E4M3.F32.PACK_AB_MERGE_C R184, R25, R24, R12 ;  /* 0x0000001819b8723e */ /* 0x000fe2000480700c */
[----:B------:R-:W1:Y:S01]  /*39a0*/  MUFU.EX2 R35, R35 ;  /* 0x0000002300237308 */ /* 0x000e620000000800 */
[----:B--2---:R-:W-:-:S01]  /*39b0*/  FADD.FTZ R11, R31, R6 ;  /* 0x000000061f0b7221 */ /* 0x004fc20000010000 */
[----:B------:R-:W-:Y:S01]  /*39c0*/  FADD.FTZ R21, R21, R20 ;  /* 0x0000001415157221 */ /* 0x000fe20000010000 */
[----:B------:R-:W-:-:S03]  /*39d0*/  F2FP.SATFINITE.E4M3.F32.PACK_AB_MERGE_C R30, R31, R30, RZ ;  /* 0x0000001e1f1e723e */ /* 0x000fc600048070ff */
[----:B------:R-:W-:Y:S01]  /*39e0*/  FADD.FTZ R10, R24, R21 ;  /* 0x00000015180a7221 */ /* 0x000fe20000010000 */
[----:B------:R-:W-:Y:S01]  /*39f0*/  F2FP.SATFINITE.E4M3.F32.PACK_AB_MERGE_C R189, R27, R26, R30 ;  /* 0x0000001a1bbd723e */ /* 0x000fe2000480701e */
[----:B------:R-:W2:Y:S01]  /*3a00*/  MUFU.EX2 R38, R38 ;  /* 0x0000002600267308 */ /* 0x000ea20000000800 */
[----:B0-----:R-:W-:-:S01]  /*3a10*/  FADD.FTZ R6, R34, R11 ;  /* 0x0000000b22067221 */ /* 0x001fc20000010000 */
[----:B------:R-:W-:-:S04]  /*3a20*/  FADD.FTZ R25, R25, R10 ;  /* 0x0000000a19197221 */ /* 0x000fc80000010000 */
[----:B------:R-:W-:Y:S02]  /*3a30*/  FADD.FTZ R28, R28, R25 ;  /* 0x000000191c1c7221 */ /* 0x000fe40000010000 */
[----:B------:R-:W0:Y:S01]  /*3a40*/  MUFU.EX2 R39, R39 ;  /* 0x0000002700277308 */ /* 0x000e220000000800 */
[----:B-1----:R-:W-:-:S01]  /*3a50*/  FADD.FTZ R11, R35, R6 ;  /* 0x00000006230b7221 */ /* 0x002fc20000010000 */
[----:B------:R-:W-:-:S06]  /*3a60*/  FADD.FTZ R29, R29, R28 ;  /* 0x0000001c1d1d7221 */ /* 0x000fcc0000010000 */
[----:B------:R-:W1:Y:S01]  /*3a70*/  MUFU.EX2 R42, R42 ;  /* 0x0000002a002a7308 */ /* 0x000e620000000800 */
[----:B--2---:R-:W-:-:S07]  /*3a80*/  FADD.FTZ R6, R38, R11 ;  /* 0x0000000b26067221 */ /* 0x004fce0000010000 */
[----:B------:R-:W2:Y:S01]  /*3a90*/  MUFU.EX2 R43, R43 ;  /* 0x0000002b002b7308 */ /* 0x000ea20000000800 */
[----:B0-----:R-:W-:-:S01]  /*3aa0*/  FADD.FTZ R11, R39, R6 ;  /* 0x00000006270b7221 */ /* 0x001fc20000010000 */
[----:B------:R-:W-:-:S04]  /*3ab0*/  F2FP.SATFINITE.E4M3.F32.PACK_AB_MERGE_C R38, R39, R38, RZ ;  /* 0x000000262726723e */ /* 0x000fc800048070ff */
[----:B------:R-:W-:Y:S02]  /*3ac0*/  F2FP.SATFINITE.E4M3.F32.PACK_AB_MERGE_C R191, R35, R34, R38 ;  /* 0x0000002223bf723e */ /* 0x000fe40004807026 */
[----:B------:R-:W0:Y:S01]  /*3ad0*/  MUFU.EX2 R46, R46 ;  /* 0x0000002e002e7308 */ /* 0x000e220000000800 */
[----:B-1----:R-:W-:-:S07]  /*3ae0*/  FADD.FTZ R6, R42, R11 ;  /* 0x0000000b2a067221 */ /* 0x002fce0000010000 */
[----:B------:R-:W-:Y:S01]  /*3af0*/  MUFU.EX2 R0, R0 ;  /* 0x0000000000007308 */ /* 0x000fe20000000800 */
[----:B--2---:R-:W-:-:S07]  /*3b00*/  FADD.FTZ R11, R43, R6 ;  /* 0x000000062b0b7221 */ /* 0x004fce0000010000 */
[----:B------:R-:W1:Y:S01]  /*3b10*/  MUFU.EX2 R9, R9 ;  /* 0x0000000900097308 */ /* 0x000e620000000800 */
[----:B0-----:R-:W-:-:S07]  /*3b20*/  FADD.FTZ R6, R46, R11 ;  /* 0x0000000b2e067221 */ /* 0x001fce0000010000 */
[----:B------:R-:W0:Y:S08]  /*3b30*/  MUFU.EX2 R47, R47 ;  /* 0x0000002f002f7308 */ /* 0x000e300000000800 */
[----:B------:R-:W-:Y:S01]  /*3b40*/  MUFU.EX2 R32, R32 ;  /* 0x0000002000207308 */ /* 0x000fe20000000800 */
[----:B-1----:R-:W-:-:S07]  /*3b50*/  F2FP.SATFINITE.E4M3.F32.PACK_AB_MERGE_C R10, R9, R0, RZ ;  /* 0x00000000090a723e */ /* 0x002fce00048070ff */
[----:B------:R-:W1:Y:S01]  /*3b60*/  MUFU.EX2 R33, R33 ;  /* 0x0000002100217308 */ /* 0x000e620000000800 */
[C---:B0-----:R-:W-:Y:S01]  /*3b70*/  F2FP.SATFINITE.E4M3.F32.PACK_AB_MERGE_C R46, R47.reuse, R46, RZ ;  /* 0x0000002e2f2e723e */ /* 0x041fe200048070ff */
[----:B------:R-:W-:-:S03]  /*3b80*/  FADD.FTZ R47, R47, R6 ;  /* 0x000000062f2f7221 */ /* 0x000fc60000010000 */
[----:B------:R-:W-:-:S03]  /*3b90*/  F2FP.SATFINITE.E4M3.F32.PACK_AB_MERGE_C R185, R43, R42, R46 ;  /* 0x0000002a2bb9723e */ /* 0x000fc6000480702e */
[----:B------:R-:W0:Y:S08]  /*3ba0*/  MUFU.EX2 R50, R50 ;  /* 0x0000003200327308 */ /* 0x000e300000000800 */
[----:B------:R-:W2:Y:S01]  /*3bb0*/  MUFU.EX2 R51, R51 ;  /* 0x0000003300337308 */ /* 0x000ea20000000800 */
[----:B-1----:R-:W-:Y:S01]  /*3bc0*/  F2FP.SATFINITE.E4M3.F32.PACK_AB_MERGE_C R186, R33, R32, R10 ;  /* 0x0000002021ba723e */ /* 0x002fe2000480700a */
[----:B------:R-:W-:-:S04]  /*3bd0*/  FADD.FTZ R32, R32, R29 ;  /* 0x0000001d20207221 */ /* 0x000fc80000010000 */
[----:B------:R-:W-:Y:S02]  /*3be0*/  FADD.FTZ R33, R33, R32 ;  /* 0x0000002021217221 */ /* 0x000fe40000010000 */
[----:B------:R-:W-:Y:S01]  /*3bf0*/  MUFU.EX2 R54, R54 ;  /* 0x0000003600367308 */ /* 0x000fe20000000800 */
[----:B0-----:R-:W-:-:S01]  /*3c00*/  FADD.FTZ R6, R50, R47 ;  /* 0x0000002f32067221 */ /* 0x001fc20000010000 */
[----:B------:R-:W-:-:S04]  /*3c10*/  FADD.FTZ R0, R0, R33 ;  /* 0x0000002100007221 */ /* 0x000fc80000010000 */
[----:B------:R-:W-:Y:S02]  /*3c20*/  FADD.FTZ R0, R9, R0 ;  /* 0x0000000009007221 */ /* 0x000fe40000010000 */
[----:B------:R-:W0:Y:S01]  /*3c30*/  MUFU.EX2 R3, R3 ;  /* 0x0000000300037308 */ /* 0x000e220000000800 */
[----:B--2---:R-:W-:-:S01]  /*3c40*/  FADD.FTZ R11, R51, R6 ;  /* 0x00000006330b7221 */ /* 0x004fc20000010000 */
[----:B0-----:R-:W-:-:S03]  /*3c50*/  F2FP.SATFINITE.E4M3.F32.PACK_AB_MERGE_C R6, R3, R54, RZ ;  /* 0x000000360306723e */ /* 0x001fc600048070ff */
[----:B------:R-:W-:Y:S01]  /*3c60*/  FADD.FTZ R54, R54, R11 ;  /* 0x0000000b36367221 */ /* 0x000fe20000010000 */
[----:B------:R-:W-:-:S03]  /*3c70*/  F2FP.SATFINITE.E4M3.F32.PACK_AB_MERGE_C R187, R51, R50, R6 ;  /* 0x0000003233bb723e */ /* 0x000fc60004807006 */
[----:B------:R-:W-:Y:S01]  /*3c80*/  FADD.FTZ R3, R3, R54 ;  /* 0x0000003603037221 */ /* 0x000fe20000010000 */
[----:B------:R-:W-:Y:S01]  /*3c90*/  VIADD R6, R58, 0xfffffffe ;  /* 0xfffffffe3a067836 */ /* 0x000fe20000000000 */
[----:B------:R-:W-:Y:S06]  /*3ca0*/  @P2 BRA `(.L_x_870) ;  /* 0x0000000000442947 */ /* 0x000fec0003800000 */
        /* <DEDUP_REMOVED lines=10> */
.L_x_871:
[----:B------:R-:W-:-:S11]  /*3d50*/  UISETP.NE.AND UP2, UPT, UR7, 0x1, UPT ;  /* 0x000000010700788c */ /* 0x000fd6000bf45270 */
[----:B------:R-:W-:Y:S02]  /*3d60*/  @UP2 ULDC.64 UR10, c[0x0][0x9e8] ;  /* 0x00027a00000a2ab9 */ /* 0x000fe40000000a00 */
[----:B------:R-:W-:-:S04]  /*3d70*/  UIMAD.WIDE.U32 UR14, UR18, UR10, URZ ;  /* 0x0000000a120e72a5 */ /* 0x000fc8000f8e003f */
[----:B------:R-:W-:-:S12]  /*3d80*/  @UP2 USHF.R.U32.HI UR18, URZ, UR11, UR15 ;  /* 0x0000000b3f122299 */ /* 0x000fd8000801160f */
.L_x_872:
[----:B------:R-:W-:-:S04]  /*3d90*/  UIMAD UR7, UR18, UR7, UR7 ;  /* 0x00000007120772a4 */ /* 0x000fc8000f8e0207 */
[----:B------:R-:W-:-:S04]  /*3da0*/  UISETP.LT.AND UP2, UPT, UR6, UR7, UPT ;  /* 0x000000070600728c */ /* 0x000fc8000bf41270 */
[----:B------:R-:W-:-:S12]  /*3db0*/  USEL UR6, UR6, UR7, UP2 ;  /* 0x0000000706067287 */ /* 0x000fd80009000000 */
.L_x_870:
[----:B------:R-:W-:Y:S01]  /*3dc0*/  USHF.R.S32.HI UR7, URZ, 0x1f, UR6 ;  /* 0x0000001f3f077899 */ /* 0x000fe20008011406 */
[----:B------:R-:W-:Y:S02]  /*3dd0*/  CS2R R150, SRZ ;  /* 0x0000000000967805 */ /* 0x000fe4000001ff00 */
[----:B------:R-:W-:Y:S02]  /*3de0*/  CS2R R148, SRZ ;  /* 0x0000000000947805 */ /* 0x000fe4000001ff00 */
[----:B------:R-:W-:Y:S01]  /*3df0*/  CS2R R146, SRZ ;  /* 0x0000000000927805 */ /* 0x000fe2000001ff00 */
[----:B------:R-:W-:Y:S01]  /*3e00*/  ULEA.HI UR7, UR7, UR6, URZ, 0x6 ;  /* 0x0000000607077291 */ /* 0x000fe2000f8f303f */
[----:B------:R-:W-:Y:S02]  /*3e10*/  CS2R R144, SRZ ;  /* 0x0000000000907805 */ /* 0x000fe4000001ff00 */
[----:B------:R-:W-:Y:S02]  /*3e20*/  CS2R R142, SRZ ;  /* 0x00000000008e7805 */ /* 0x000fe4000001ff00 */
[----:B------:R-:W-:Y:S01]  /*3e30*/  CS2R R140, SRZ ;  /* 0x00000000008c7805 */ /* 0x000fe2000001ff00 */
[----:B------:R-:W-:Y:S01]  /*3e40*/  USHF.R.S32.HI UR7, URZ, 0x6, UR7 ;  /* 0x000000063f077899 */ /* 0x000fe20008011407 */
[----:B------:R-:W-:-:S02]  /*3e50*/  CS2R R138, SRZ ;  /* 0x00000000008a7805 */ /* 0x000fc4000001ff00 */
[----:B------:R-:W-:Y:S02]  /*3e60*/  CS2R R136, SRZ ;  /* 0x0000000000887805 */ /* 0x000fe4000001ff00 */
[----:B------:R-:W-:Y:S01]  /*3e70*/  CS2R R134, SRZ ;  /* 0x0000000000867805 */ /* 0x000fe2000001ff00 */
[----:B------:R-:W-:Y:S01]  /*3e80*/  UISETP.LT.AND UP2, UPT, UR39, UR7, UPT ;  /* 0x000000072700728c */ /* 0x000fe2000bf41270 */
[----:B------:R-:W-:Y:S02]  /*3e90*/  CS2R R132, SRZ ;  /* 0x0000000000847805 */ /* 0x000fe4000001ff00 */
[----:B------:R-:W-:Y:S02]  /*3ea0*/  CS2R R130, SRZ ;  /* 0x0000000000827805 */ /* 0x000fe4000001ff00 */
[----:B------:R-:W-:Y:S01]  /*3eb0*/  CS2R R128, SRZ ;  /* 0x0000000000807805 */ /* 0x000fe2000001ff00 */
[----:B------:R-:W-:Y:S01]  /*3ec0*/  USEL UR58, UR39, UR7, !UP2 ;  /* 0x00000007273a7287 */ /* 0x000fe2000d000000 */
[----:B------:R-:W-:-:S02]  /*3ed0*/  CS2R R126, SRZ ;  /* 0x00000000007e7805 */ /* 0x000fc4000001ff00 */
[----:B------:R-:W-:Y:S02]  /*3ee0*/  CS2R R124, SRZ ;  /* 0x00000000007c7805 */ /* 0x000fe4000001ff00 */
[----:B------:R-:W-:Y:S02]  /*3ef0*/  CS2R R122, SRZ ;  /* 0x00000000007a7805 */ /* 0x000fe4000001ff00 */
[----:B------:R-:W-:Y:S02]  /*3f00*/  CS2R R120, SRZ ;  /* 0x0000000000787805 */ /* 0x000fe4000001ff00 */
[----:B------:R-:W-:Y:S02]  /*3f10*/  CS2R R118, SRZ ;  /* 0x0000000000767805 */ /* 0x000fe4000001ff00 */
[----:B------:R-:W-:Y:S02]  /*3f20*/  ISETP.GE.AND P2, PT, R6, UR58, PT ;  /* 0x0000003a06007c0c */ /* 0x000fe4000bf46270 */
        /* <DEDUP_REMOVED lines=47> */
[----:B------:R-:W-:Y:S06]  /*4220*/  @!P2 BRA `(.L_x_873) ;  /* 0x000000240024a947 */ /* 0x000fec0003800000 */
[----:B------:R-:W-:Y:S01]  /*4230*/  IMAD.MOV.U32 R151, RZ, RZ, RZ ;  /* 0x000000ffff977224 */ /* 0x000fe200078e00ff */
[----:B------:R-:W-:Y:S01]  /*4240*/  ULDC UR53, c[0x0][0x9e4] ;  /* 0x0002790000357ab9 */ /* 0x000fe20000000800 */
[----:B------:R-:W-:Y:S01]  /*4250*/  ULDC UR54, c[0x0][0x9dc] ;  /* 0x0002770000367ab9 */ /* 0x000fe20000000800 */
[----:B------:R-:W-:-:S05]  /*4260*/  ULDC UR55, c[0x0][0x9e0] ;  /* 0x0002780000377ab9 */ /* 0x000fca0000000800 */
.L_x_891:
[----:B------:R-:W-:Y:S01]  /*4270*/  UIADD3 UR57, UR52, 0x1, URZ ;  /* 0x0000000134397890 */ /* 0x000fe2000fffe03f */
[----:B------:R-:W-:-:S03]  /*4280*/  ISETP.NE.AND P3, PT, RZ, UR43, PT ;  /* 0x0000002bff007c0c */ /* 0x000fc6000bf65270 */
[----:B------:R-:W-:-:S04]  /*4290*/  UISETP.NE.AND UP2, UPT, UR57, 0x2, UPT ;  /* 0x000000023900788c */ /* 0x000fc8000bf45270 */
[----:B------:R-:W-:Y:S02]  /*42a0*/  USEL UR56, URZ, 0x1, UP2 ;  /* 0x000000013f387887 */ /* 0x000fe40009000000 */
[----:B------:R-:W-:Y:S02]  /*42b0*/  USEL UR57, UR57, URZ, UP2 ;  /* 0x0000003f39397287 */ /* 0x000fe40009000000 */
[----:B------:R-:W-:Y:S02]  /*42c0*/  ULOP3.LUT UR56, UR46, UR56, URZ, 0x3c, !UPT ;  /* 0x000000382e387292 */ /* 0x000fe4000f8e3c3f */
[----:B------:R-:W-:Y:S10]  /*42d0*/  @P3 BRA `(.L_x_874) ;  /* 0x00000000002c3947 */ /* 0x000ff40003800000 */
[----:B------:R-:W-:Y:S05]  /*42e0*/  @!P0 BRA `(.L_x_875) ;  /* 0x0000000000048947 */ /* 0x000fea0003800000 */
[----:B------:R-:W-:Y:S01]  /*42f0*/  BPT.TRAP 0x1 ;  /* 0x000000040000795c */ /* 0x000fe20000300000 */
.L_x_875:
[----:B------:R-:W-:Y:S01]  /*4300*/  ULEA UR6, UR57, UR41, 0x3 ;  /* 0x0000002939067291 */ /* 0x000fe2000f8e183f */
[----:B------:R-:W-:-:S05]  /*4310*/  IMAD.U32 R7, RZ, RZ, UR56 ;  /* 0x00000038ff077e24 */ /* 0x000fca000f8e00ff */
[----:B------:R-:W-:-:S04]  /*4320*/  SHF.L.U32 R7, R7, 0x1f, RZ ;  /* 0x0000001f07077819 */ /* 0x000fc800000006ff */
[----:B------:R0:W1:Y:S01]  /*4330*/  SYNCS.PHASECHK.TRANS64.TRYWAIT P2, [UR6+0x28430], R7 ;  /* 0x02843007ff0075a7 */ /* 0x0000620008040146 */
[----:B------:R-:W-:Y:S05]  /*4340*/  @!P0 BRA `(.L_x_876) ;  /* 0x0000000000048947 */ /* 0x000fea0003800000 */
[----:B------:R-:W-:Y:S01]  /*4350*/  BPT.TRAP 0x1 ;  /* 0x000000040000795c */ /* 0x000fe20000300000 */
.L_x_876:
[----:B-1----:R-:W-:Y:S05]  /*4360*/  @P2 BRA `(.L_x_874) ;  /* 0x0000000000082947 */ /* 0x002fea0003800000 */
[----:B------:R-:W1:Y:S02]  /*4370*/  SYNCS.PHASECHK.TRANS64.TRYWAIT P2, [UR6+0x28430], R7 ;  /* 0x02843007ff0075a7 */ /* 0x000e640008040146 */
[----:B-1----:R-:W-:Y:S05]  /*4380*/  @!P2 BRA `(.L_x_877) ;  /* 0x000000ec0028a947 */ /* 0x002fea0003800000 */
.L_x_874:
[----:B-1----:R-:W1:Y:S01]  /*4390*/  S2R R8, SR_TID.X ;  /* 0x0000000000087919 */ /* 0x002e620000002100 */
[----:B------:R-:W-:Y:S01]  /*43a0*/  ULEA UR34, UR57, UR49, 0xa ;  /* 0x0000003139227291 */ /* 0x000fe2000f8e503f */
[----:B------:R-:W-:Y:S01]  /*43b0*/  UMOV UR35, 0x40000040 ;  /* 0x4000004000237882 */ /* 0x000fe20000000000 */
[----:B------:R-:W-:Y:S02]  /*43c0*/  UMOV UR7, 0x40000040 ;  /* 0x4000004000077882 */ /* 0x000fe40000000000 */
[----:B------:R-:W-:Y:S02]  /*43d0*/  UIADD3 UR6, UR34, 0x2, URZ ;  /* 0x0000000222067890 */ /* 0x000fe4000fffe03f */
[----:B------:R-:W-:Y:S01]  /*43e0*/  UIADD3 UR10, UR34, 0x4, URZ ;  /* 0x00000004220a7890 */ /* 0x000fe2000fffe03f */
[----:B------:R-:W-:Y:S01]  /*43f0*/  UMOV UR11, 0x40000040 ;  /* 0x40000040000b7882 */ /* 0x000fe20000000000 */
        /* <DEDUP_REMOVED lines=10> */
[----:B-1----:R-:W-:-:S05]  /*44a0*/  SHF.R.U32.HI R8, RZ, 0x7, R8 ;  /* 0x00000007ff087819 */ /* 0x002fca0000011608 */
[----:B0-----:R-:W-:-:S05]  /*44b0*/  VIADD R7, R8, 0x8 ;  /* 0x0000000808077836 */ /* 0x001fca0000000000 */
[----:B------:R0:W-:Y:S06]  /*44c0*/  BAR.SYNC.DEFER_BLOCKING R7, 0x100 ;  /* 0x000400070000751d */ /* 0x0001ec0000010000 */
[----:B------:R-:W-:-:S06]  /*44d0*/  WARPGROUP.ARRIVE ;  /* 0x00000000000079c5 */ /* 0x000fcc0000000000 */
[----:B------:R-:W-:Y:S03]  /*44e0*/  QGMMA.64x64x32.F32.E4M3.E4M3 R152, gdesc[UR32], RZ, !UPT, gsb0 ;  /* 0x00e00000209879f3 */ /* 0x000fe6000c0008ff */
        /* <DEDUP_REMOVED lines=22> */
[----:B0-----:R-:W-:Y:S05]  /*4650*/  @P3 BRA `(.L_x_878) ;  /* 0x00000000002c3947 */ /* 0x001fea0003800000 */
[----:B------:R-:W-:Y:S05]  /*4660*/  @!P0 BRA `(.L_x_879) ;  /* 0x0000000000048947 */ /* 0x000fea0003800000 */
[----:B------:R-:W-:Y:S01]  /*4670*/  BPT.TRAP 0x1 ;  /* 0x000000040000795c */ /* 0x000fe20000300000 */
.L_x_879:
[----:B------:R-:W-:Y:S01]  /*4680*/  ULEA UR6, UR52, UR41, 0x3 ;  /* 0x0000002934067291 */ /* 0x000fe2000f8e183f */
[----:B------:R-:W-:-:S05]  /*4690*/  IMAD.U32 R7, RZ, RZ, UR46 ;  /* 0x0000002eff077e24 */ /* 0x000fca000f8e00ff */
[----:B------:R-:W-:-:S04]  /*46a0*/  SHF.L.U32 R7, R7, 0x1f, RZ ;  /* 0x0000001f07077819 */ /* 0x000fc800000006ff */
[----:B------:R0:W1:Y:S01]  /*46b0*/  SYNCS.PHASECHK.TRANS64.TRYWAIT P2, [UR6+0x28450], R7 ;  /* 0x02845007ff0075a7 */ /* 0x0000620008040146 */
[----:B------:R-:W-:Y:S05]  /*46c0*/  @!P0 BRA `(.L_x_880) ;  /* 0x0000000000048947 */ /* 0x000fea0003800000 */
[----:B------:R-:W-:Y:S01]  /*46d0*/  BPT.TRAP 0x1 ;  /* 0x000000040000795c */ /* 0x000fe20000300000 */
.L_x_880:
[----:B-1----:R-:W-:Y:S05]  /*46e0*/  @P2 BRA `(.L_x_878) ;  /* 0x0000000000082947 */ /* 0x002fea0003800000 */
[----:B------:R-:W1:Y:S02]  /*46f0*/  SYNCS.PHASECHK.TRANS64.TRYWAIT P2, [UR6+0x28450], R7 ;  /* 0x02845007ff0075a7 */ /* 0x000e640008040146 */
[----:B-1----:R-:W-:Y:S05]  /*4700*/  @!P2 BRA `(.L_x_881) ;  /* 0x000000e80060a947 */ /* 0x002fea0003800000 */
.L_x_878:
[----:B------:R-:W-:Y:S01]  /*4710*/  UIADD3 UR6, UR41, 0x8000, URZ ;  /* 0x0000800029067890 */ /* 0x000fe2000fffe03f */
[----:B------:R-:W-:Y:S01]  /*4720*/  WARPGROUP.ARRIVE ;  /* 0x00000000000079c5 */ /* 0x000fe20000000000 */
[----:B------:R-:W-:Y:S01]  /*4730*/  UMOV UR7, 0x80000020 ;  /* 0x8000002000077882 */ /* 0x000fe20000000000 */
[----:B------:R-:W-:Y:S01]  /*4740*/  PLOP3.LUT P2, PT, PT, PT, UP0, 0x80, 0x0 ;  /* 0x000000000000781c */ /* 0x000fe20003f4f008 */
[----:B------:R-:W-:-:S03]  /*4750*/  USHF.R.U32.HI UR6, URZ, 0x4, UR6 ;  /* 0x000000043f067899 */ /* 0x000fc60008011606 */
[----:B------:R-:W2:Y:S01]  /*4760*/  S2R R10, SR_TID.X ;  /* 0x00000000000a7919 */ /* 0x000ea20000002100 */
[----:B------:R-:W-:Y:S01]  /*4770*/  PLOP3.LUT P3, PT, PT, PT, UP0, 0x80, 0x0 ;  /* 0x000000000000781c */ /* 0x000fe20003f6f008 */
[----:B------:R-:W-:Y:S01]  /*4780*/  VIADD R12, R17, UR36 ;  /* 0x00000024110c7c36 */ /* 0x000fe20008000000 */
[----:B------:R-:W-:Y:S01]  /*4790*/  ULOP3.LUT UR6, UR6, 0x3fff, URZ, 0xc0, !UPT ;  /* 0x00003fff06067892 */ /* 0x000fe2000f8ec03f */
[----:B-1----:R-:W1:Y:S01]  /*47a0*/  LDC R8, c[0x0][0x2f0] ;  /* 0x0000bc00ff087b82 */ /* 0x002e620000000800 */
[----:B------:R-:W-:Y:S02]  /*47b0*/  IMAD.U32 R11, RZ, RZ, UR57 ;  /* 0x00000039ff0b7e24 */ /* 0x000fe4000f8e00ff */
[----:B------:R-:W-:-:S03]  /*47c0*/  ULOP3.LUT UR6, UR6, 0x10000, URZ, 0xfc, !UPT ;  /* 0x0001000006067892 */ /* 0x000fc6000f8efc3f */
[----:B------:R-:W-:Y:S01]  /*47d0*/  @!P1 LEA R11, R11, UR41, 0x3 ;  /* 0x000000290b0b9c11 */ /* 0x000fe2000f8e18ff */
[----:B------:R-:W-:Y:S01]  /*47e0*/  ULEA UR6, UR52, UR6, 0xa ;  /* 0x0000000634067291 */ /* 0x000fe2000f8e503f */
[----:B0-----:R-:W0:Y:S03]  /*47f0*/  LDC R7, c[0x0][0x288] ;  /* 0x0000a200ff077b82 */ /* 0x001e260000000800 */
[----:B------:R-:W-:-:S05]  /*4800*/  @!P1 VIADD R11, R11, 0x28440 ;  /* 0x000284400b0b9836 */ /* 0x000fca0000000000 */
[----:B------:R-:W-:Y:S01]  /*4810*/  QGMMA.64x256x32.F32.E4M3.E4M3 R24, R188, gdesc[UR4], R24, gsb0 ;  /* 0x03e00004bc187df3 */ /* 0x000fe20008000818 */
[----:B------:R-:W-:Y:S01]  /*4820*/  UIADD3 UR6, UR6, 0x2, URZ ;  /* 0x0000000206067890 */ /* 0x000fe2000fffe03f */
[----:B------:R-:W-:Y:S01]  /*4830*/  @!P1 PRMT R11, RZ, 0x654, R11 ;  /* 0x00000654ff0b9816 */ /* 0x000fe2000000000b */
[----:B------:R-:W-:Y:S01]  /*4840*/  UMOV UR7, 0x80000020 ;  /* 0x8000002000077882 */ /* 0x000fe20000000000 */
[----:B--2---:R-:W-:-:S04]  /*4850*/  SHF.R.U32.HI R10, RZ, 0x7, R10 ;  /* 0x00000007ff0a7819 */ /* 0x004fc8000001160a */
[----:B------:R-:W-:Y:S01]  /*4860*/  IADD3 R10, -R10, 0xb, RZ ;  /* 0x0000000b0a0a7810 */ /* 0x000fe20007ffe1ff */
[----:B------:R-:W-:Y:S02]  /*4870*/  WARPGROUP.DEPBAR.LE gsb0, 0x0 ;  /* 0x00008000000079c5 */ /* 0x000fe40000010000 */
[----:B------:R-:W-:-:S15]  /*4880*/  WARPGROUP.ARRIVE ;  /* 0x00000000000079c5 */ /* 0x000fde0000000000 */
[----:B------:R-:W-:-:S02]  /*4890*/  NOP ;  /* 0x0000000000007918 */ /* 0x000fc40000000000 */
[----:B------:R-:W-:Y:S01]  /*48a0*/  QGMMA.64x256x32.F32.E4M3.E4M3 R24, R184, gdesc[UR4], R24, gsb0 ;  /* 0x03e00004b8187df3 */ /* 0x000fe20008000818 */
[----:B------:R-:W-:Y:S02]  /*48b0*/  @UP0 ULDC UR6, c[0x0][0x44c] ;  /* 0x0001130000060ab9 */ /* 0x000fe40000000800 */
[----:B------:R-:W-:Y:S01]  /*48c0*/  @P2 IMAD.HI.U32 R9, R12, UR6, RZ ;  /* 0x000000060c092c27 */ /* 0x000fe2000f8e00ff */
[----:B------:R-:W-:Y:S01]  /*48d0*/  @UP0 ULDC UR6, c[0x0][0x450] ;  /* 0x0001140000060ab9 */ /* 0x000fe20000000800 */
[----:B------:R-:W-:-:S03]  /*48e0*/  PLOP3.LUT P2, PT, PT, PT, UP1, 0x40, 0x0 ;  /* 0x000000000000781c */ /* 0x000fc60003f4e818 */
[----:B------:R-:W-:Y:S01]  /*48f0*/  @P3 SHF.R.U32.HI R12, RZ, UR6, R9 ;  /* 0x00000006ff0c3c19 */ /* 0x000fe20008011609 */
[----:B------:R-:W-:Y:S01]  /*4900*/  IMAD.SHL.U32 R9, R6, 0x40, RZ ;  /* 0x0000004006097824 */ /* 0x000fe200078e00ff */
[----:B------:R-:W-:-:S03]  /*4910*/  ULOP3.LUT UR6, URZ, UR54, URZ, 0x33, !UPT ;  /* 0x000000363f067292 */ /* 0x000fc6000f8e333f */
[----:B------:R-:W2:Y:S01]  /*4920*/  SHFL.IDX PT, R20, R12, RZ, 0x1c1f ;  /* 0x001c1fff0c147589 */ /* 0x000ea200000e0000 */
[----:B------:R-:W-:-:S05]  /*4930*/  IADD3 R13, -R9, 0x1, RZ ;  /* 0x00000001090d7810 */ /* 0x000fca0007ffe1ff */
[----:B------:R-:W-:-:S04]  /*4940*/  IMAD R13, R2, -0x2, R13 ;  /* 0xfffffffe020d7824 */ /* 0x000fc800078e020d */
[----:B-1----:R-:W-:-:S04]  /*4950*/  IMAD R14, R8, UR44, R13 ;  /* 0x0000002c080e7c24 */ /* 0x002fc8000f8e020d */
[----:B0-----:R-:W-:-:S04]  /*4960*/  IMAD.IADD R14, R14, 0x1, -R7 ;  /* 0x000000010e0e7824 */ /* 0x001fc800078e0a07 */
[C---:B------:R-:W-:Y:S02]  /*4970*/  VIADD R15, R14.reuse, UR55 ;  /* 0x000000370e0f7c36 */ /* 0x040fe40008000000 */
[----:B------:R-:W-:Y:S01]  /*4980*/  VIADD R21, R14, UR6 ;  /* 0x000000060e157c36 */ /* 0x000fe20008000000 */
[----:B------:R-:W-:Y:S02]  /*4990*/  WARPGROUP.DEPBAR.LE gsb0, 0x0 ;  /* 0x00008000000079c5 */ /* 0x000fe40000010000 */
[----:B------:R2:W-:Y:S06]  /*49a0*/  BAR.ARV R10, 0x100 ;  /* 0x0004000a0000751d */ /* 0x0005ec0000002000 */
[----:B------:R0:W-:Y:S01]  /*49b0*/  @!P1 SYNCS.ARRIVE.TRANS64.RED.A1T0 RZ, [R11+URZ], RZ ;  /* 0x000000ff0bff99a7 */ /* 0x0001e2000810043f */
[----:B--2---:R-:W-:-:S02]  /*49c0*/  IMAD.IADD R10, R21, 0x1, R20 ;  /* 0x00000001150a7824 */ /* 0x004fc400078e0214 */
[----:B0-----:R-:W-:Y:S01]  /*49d0*/  IMAD.IADD R11, R15, 0x1, R20 ;  /* 0x000000010f0b7824 */ /* 0x001fe200078e0214 */
[----:B------:R-:W-:Y:S06]  /*49e0*/  @P2 BRA `(.L_x_882) ;  /* 0x00000000005c2947 */ /* 0x000fec0003800000 */
[----:B------:R-:W-:Y:S01]  /*49f0*/  IMAD R14, R8, UR44, R20 ;  /* 0x0000002c080e7c24 */ /* 0x000fe2000f8e0214 */
[----:B------:R-:W-:Y:S03]  /*4a00*/  BSSY B0, `(.L_x_883) ;  /* 0x0000011000007945 */ /* 0x000fe60003800000 */
[----:B------:R-:W-:-:S05]  /*4a10*/  IMAD.IADD R14, R14, 0x1, -R7 ;  /* 0x000000010e0e7824 */ /* 0x000fca00078e0a07 */
[----:B------:R-:W-:-:S13]  /*4a20*/  ISETP.GT.AND P2, PT, R14, -0x1, PT ;  /* 0xffffffff0e00780c */ /* 0x000fda0003f44270 */
[----:B------:R-:W-:Y:S05]  /*4a30*/  @P2 BRA `(.L_x_884) ;  /* 0x0000000000202947 */ /* 0x000fea0003800000 */
[----:B------:R-:W-:Y:S01]  /*4a40*/  IMAD.U32 R184, RZ, RZ, UR53 ;  /* 0x00000035ffb87e24 */ /* 0x000fe2000f8e00ff */
[----:B------:R-:W-:-:S04]  /*4a50*/  LOP3.LUT R13, RZ, R14, RZ, 0x33, !PT ;  /* 0x0000000eff0d7212 */ /* 0x000fc800078e33ff */
[----:B------:R-:W-:-:S13]  /*4a60*/  ISETP.NE.AND P2, PT, R184, 0x1, PT ;  /* 0x00000001b800780c */ /* 0x000fda0003f45270 */
[----:B------:R-:W0:Y:S02]  /*4a70*/  @P2 LDC.64 R186, c[0x0][0x9e8] ;  /* 0x00027a00ffba2b82 */ /* 0x000e240000000a00 */
[----:B0-----:R-:W-:-:S05]  /*4a80*/  @P2 IMAD.HI.U32 R14, R13, R186, RZ ;  /* 0x000000ba0d0e2227 */ /* 0x001fca00078e00ff */
[----:B------:R-:W-:-:S04]  /*4a90*/  @P2 SHF.R.U32.HI R13, RZ, R187, R14 ;  /* 0x000000bbff0d2219 */ /* 0x000fc8000001160e */
[----:B------:R-:W-:Y:S01]  /*4aa0*/  LOP3.LUT R14, RZ, R13, RZ, 0x33, !PT ;  /* 0x0000000dff0e7212 */ /* 0x000fe200078e33ff */
[----:B------:R-:W-:Y:S06]  /*4ab0*/  BRA `(.L_x_885) ;  /* 0x0000000000147947 */ /* 0x000fec0003800000 */
.L_x_884:
[----:B------:R-:W-:-:S05]  /*4ac0*/  IMAD.U32 R184, RZ, RZ, UR53 ;  /* 0x00000035ffb87e24 */ /* 0x000fca000f8e00ff */
[----:B------:R-:W-:-:S13]  /*4ad0*/  ISETP.NE.AND P2, PT, R184, 0x1, PT ;  /* 0x00000001b800780c */ /* 0x000fda0003f45270 */
[----:B------:R-:W0:Y:S02]  /*4ae0*/  @P2 LDC.64 R186, c[0x0][0x9e8] ;  /* 0x00027a00ffba2b82 */ /* 0x000e240000000a00 */
[----:B0-----:R-:W-:-:S05]  /*4af0*/  @P2 IMAD.HI.U32 R20, R14, R186, RZ ;  /* 0x000000ba0e142227 */ /* 0x001fca00078e00ff */
[----:B------:R-:W-:-:S07]  /*4b00*/  @P2 SHF.R.U32.HI R14, RZ, R187, R20 ;  /* 0x000000bbff0e2219 */ /* 0x000fce0000011614 */
.L_x_885:
[----:B------:R-:W-:Y:S05]  /*4b10*/  BSYNC B0 ;  /* 0x0000000000007941 */ /* 0x000fea0003800000 */
.L_x_883:
[----:B------:R-:W-:-:S04]  /*4b20*/  IMAD R13, R14, R184, -R9 ;  /* 0x000000b80e0d7224 */ /* 0x000fc800078e0a09 */
[----:B------:R-:W-:-:S05]  /*4b30*/  IMAD R13, R2, -0x2, R13 ;  /* 0xfffffffe020d7824 */ /* 0x000fca00078e020d */
[----:B------:R-:W-:Y:S02]  /*4b40*/  VIADDMNMX R11, R13, R184, R11, PT ;  /* 0x000000b80d0b7246 */ /* 0x000fe4000380010b */
[----:B------:R-:W-:-:S07]  /*4b50*/  VIMNMX R10, R10, R13, !PT ;  /* 0x0000000d0a0a7248 */ /* 0x000fce0007fe0100 */
.L_x_882:
[----:B------:R-:W-:Y:S01]  /*4b60*/  ISETP.GT.AND P2, PT, R6, -0x1, PT ;  /* 0xffffffff0600780c */ /* 0x000fe20003f44270 */
[----:B------:R-:W0:Y:S03]  /*4b70*/  SHFL.IDX PT, R20, R12, 0x1, 0x1c1f ;  /* 0x003c1f000c147f89 */ /* 0x000e2600000e0000 */
[C---:B------:R-:W-:Y:S02]  /*4b80*/  ISETP.GT.AND P5, PT, R10.reuse, RZ, P2 ;  /* 0x000000ff0a00720c */ /* 0x040fe400017a4270 */
[C---:B------:R-:W-:Y:S02]  /*4b90*/  ISETP.GT.AND P4, PT, R10.reuse, 0x1, P2 ;  /* 0x000000010a00780c */ /* 0x040fe40001784270 */
[----:B------:R-:W-:Y:S02]  /*4ba0*/  ISETP.LT.OR P5, PT, R11, 0x1, P5 ;  /* 0x000000010b00780c */ /* 0x000fe40002fa1670 */
[----:B------:R-:W-:-:S02]  /*4bb0*/  ISETP.GT.AND P6, PT, R10, 0x8, P2 ;  /* 0x000000080a00780c */ /* 0x000fc400017c4270 */
[----:B------:R-:W-:Y:S02]  /*4bc0*/  FSEL R13, R152, -INF , !P5 ;  /* 0xff800000980d7808 */ /* 0x000fe40006800000 */
[C---:B------:R-:W-:Y:S02]  /*4bd0*/  ISETP.GT.AND P5, PT, R10.reuse, 0x10, P2 ;  /* 0x000000100a00780c */ /* 0x040fe400017a4270 */
[----:B------:R-:W-:Y:S02]  /*4be0*/  ISETP.GT.AND P3, PT, R10, 0x9, P2 ;  /* 0x000000090a00780c */ /* 0x000fe40001764270 */
[C---:B------:R-:W-:Y:S02]  /*4bf0*/  ISETP.LT.OR P5, PT, R11.reuse, 0x11, P5 ;  /* 0x000000110b00780c */ /* 0x040fe40002fa1670 */
[----:B------:R-:W-:Y:S02]  /*4c00*/  ISETP.LT.OR P4, PT, R11, 0x2, P4 ;  /* 0x000000020b00780c */ /* 0x000fe40002781670 */
[----:B------:R-:W-:-:S02]  /*4c10*/  FSEL R160, R160, -INF , !P5 ;  /* 0xff800000a0a07808 */ /* 0x000fc40006800000 */
[----:B------:R-:W-:Y:S01]  /*4c20*/  ISETP.GT.AND P5, PT, R10, 0x20, P2 ;  /* 0x000000200a00780c */ /* 0x000fe200017a4270 */
[--C-:B0-----:R-:W-:Y:S01]  /*4c30*/  IMAD.IADD R12, R15, 0x1, R20.reuse ;  /* 0x000000010f0c7824 */ /* 0x101fe200078e0214 */
[----:B------:R-:W-:Y:S01]  /*4c40*/  ISETP.LT.OR P6, PT, R11, 0x9, P6 ;  /* 0x000000090b00780c */ /* 0x000fe200037c1670 */
[----:B------:R-:W-:Y:S01]  /*4c50*/  IMAD.IADD R14, R21, 0x1, R20 ;  /* 0x00000001150e7824 */ /* 0x000fe200078e0214 */
[C---:B------:R-:W-:Y:S02]  /*4c60*/  ISETP.LT.OR P3, PT, R11.reuse, 0xa, P3 ;  /* 0x0000000a0b00780c */ /* 0x040fe40001f61670 */
[----:B------:R-:W-:Y:S02]  /*4c70*/  ISETP.LT.OR P5, PT, R11, 0x21, P5 ;  /* 0x000000210b00780c */ /* 0x000fe40002fa1670 */
[----:B------:R-:W-:Y:S02]  /*4c80*/  FSEL R153, R153, -INF , !P4 ;  /* 0xff80000099997808 */ /* 0x000fe40006000000 */
[----:B------:R-:W-:-:S02]  /*4c90*/  FSEL R156, R156, -INF , !P6 ;  /* 0xff8000009c9c7808 */ /* 0x000fc40007000000 */
[----:B------:R-:W-:Y:S02]  /*4ca0*/  FSEL R157, R157, -INF , !P3 ;  /* 0xff8000009d9d7808 */ /* 0x000fe40005800000 */
[C---:B------:R-:W-:Y:S02]  /*4cb0*/  ISETP.GT.AND P4, PT, R10.reuse, 0x11, P2 ;  /* 0x000000110a00780c */ /* 0x040fe40001784270 */
[C---:B------:R-:W-:Y:S02]  /*4cc0*/  ISETP.GT.AND P6, PT, R10.reuse, 0x18, P2 ;  /* 0x000000180a00780c */ /* 0x040fe400017c4270 */
[----:B------:R-:W-:Y:S02]  /*4cd0*/  ISETP.GT.AND P3, PT, R10, 0x19, P2 ;  /* 0x000000190a00780c */ /* 0x000fe40001764270 */
[----:B------:R-:W-:Y:S02]  /*4ce0*/  FSEL R168, R168, -INF , !P5 ;  /* 0xff800000a8a87808 */ /* 0x000fe40006800000 */
[----:B------:R-:W-:-:S02]  /*4cf0*/  ISETP.GT.AND P5, PT, R10, 0x30, P2 ;  /* 0x000000300a00780c */ /* 0x000fc400017a4270 */
[C---:B------:R-:W-:Y:S02]  /*4d00*/  ISETP.LT.OR P4, PT, R11.reuse, 0x12, P4 ;  /* 0x000000120b00780c */ /* 0x040fe40002781670 */
[C---:B------:R-:W-:Y:S02]  /*4d10*/  ISETP.LT.OR P6, PT, R11.reuse, 0x19, P6 ;  /* 0x000000190b00780c */ /* 0x040fe400037c1670 */
        /* <DEDUP_REMOVED lines=9> */
[----:B------:R-:W-:-:S02]  /*4db0*/  PLOP3.LUT P5, PT, PT, PT, UP1, 0x40, 0x0 ;  /* 0x000000000000781c */ /* 0x000fc40003fae818 */
[C---:B------:R-:W-:Y:S02]  /*4dc0*/  ISETP.LT.OR P4, PT, R11.reuse, 0x22, P4 ;  /* 0x000000220b00780c */ /* 0x040fe40002781670 */
[C---:B------:R-:W-:Y:S02]  /*4dd0*/  ISETP.LT.OR P6, PT, R11.reuse, 0x29, P6 ;  /* 0x000000290b00780c */ /* 0x040fe400037c1670 */
[----:B------:R-:W-:Y:S02]  /*4de0*/  ISETP.LT.OR P3, PT, R11, 0x2a, P3 ;  /* 0x0000002a0b00780c */ /* 0x000fe40001f61670 */
[----:B------:R-:W-:Y:S02]  /*4df0*/  FSEL R169, R169, -INF , !P4 ;  /* 0xff800000a9a97808 */ /* 0x000fe40006000000 */
[----:B------:R-:W-:Y:S02]  /*4e00*/  FSEL R172, R172, -INF , !P6 ;  /* 0xff800000acac7808 */ /* 0x000fe40007000000 */
[----:B------:R-:W-:-:S02]  /*4e10*/  FSEL R173, R173, -INF , !P3 ;  /* 0xff800000adad7808 */ /* 0x000fc40005800000 */
[C---:B------:R-:W-:Y:S02]  /*4e20*/  ISETP.GT.AND P4, PT, R10.reuse, 0x31, P2 ;  /* 0x000000310a00780c */ /* 0x040fe40001784270 */
[C---:B------:R-:W-:Y:S02]  /*4e30*/  ISETP.GT.AND P6, PT, R10.reuse, 0x38, P2 ;  /* 0x000000380a00780c */ /* 0x040fe400017c4270 */
[----:B------:R-:W-:Y:S02]  /*4e40*/  ISETP.GT.AND P3, PT, R10, 0x39, P2 ;  /* 0x000000390a00780c */ /* 0x000fe40001764270 */
[C---:B------:R-:W-:Y:S02]  /*4e50*/  ISETP.LT.OR P4, PT, R11.reuse, 0x32, P4 ;  /* 0x000000320b00780c */ /* 0x040fe40002781670 */
[C---:B------:R-:W-:Y:S02]  /*4e60*/  ISETP.LT.OR P6, PT, R11.reuse, 0x39, P6 ;  /* 0x000000390b00780c */ /* 0x040fe400037c1670 */
[----:B------:R-:W-:-:S02]  /*4e70*/  ISETP.LT.OR P3, PT, R11, 0x3a, P3 ;  /* 0x0000003a0b00780c */ /* 0x000fc40001f61670 */
[----:B------:R-:W-:Y:S02]  /*4e80*/  FSEL R177, R177, -INF , !P4 ;  /* 0xff800000b1b17808 */ /* 0x000fe40006000000 */
[----:B------:R-:W-:Y:S02]  /*4e90*/  FSEL R180, R180, -INF , !P6 ;  /* 0xff800000b4b47808 */ /* 0x000fe40007000000 */
[----:B------:R-:W-:Y:S01]  /*4ea0*/  FSEL R181, R181, -INF , !P3 ;  /* 0xff800000b5b57808 */ /* 0x000fe20005800000 */
        /* <DEDUP_REMOVED lines=14> */
.L_x_888:
[----:B------:R-:W-:-:S05]  /*4f90*/  IMAD.U32 R20, RZ, RZ, UR53 ;  /* 0x00000035ff147e24 */ /* 0x000fca000f8e00ff */
[----:B------:R-:W-:-:S13]  /*4fa0*/  ISETP.NE.AND P3, PT, R20, 0x1, PT ;  /* 0x000000011400780c */ /* 0x000fda0003f65270 */
[----:B------:R-:W0:Y:S02]  /*4fb0*/  @P3 LDC.64 R10, c[0x0][0x9e8] ;  /* 0x00027a00ff0a3b82 */ /* 0x000e240000000a00 */
[----:B0-----:R-:W-:-:S05]  /*4fc0*/  @P3 IMAD.HI.U32 R10, R15, R10, RZ ;  /* 0x0000000a0f0a3227 */ /* 0x001fca00078e00ff */
[----:B------:R-:W-:-:S07]  /*4fd0*/  @P3 SHF.R.U32.HI R15, RZ, R11, R10 ;  /* 0x0000000bff0f3219 */ /* 0x000fce000001160a */
.L_x_889:
[----:B------:R-:W-:Y:S05]  /*4fe0*/  BSYNC B0 ;  /* 0x0000000000007941 */ /* 0x000fea0003800000 */
.L_x_887:
[----:B------:R-:W-:-:S04]  /*4ff0*/  IMAD R9, R15, R20, -R9 ;  /* 0x000000140f097224 */ /* 0x000fc800078e0a09 */
[----:B------:R-:W-:-:S05]  /*5000*/  IMAD R9, R2, -0x2, R9 ;  /* 0xfffffffe02097824 */ /* 0x000fca00078e0209 */
[----:B------:R-:W-:Y:S02]  /*5010*/  VIADDMNMX R12, R9, R20, R12, PT ;  /* 0x00000014090c7246 */ /* 0x000fe4000380010c */
[----:B------:R-:W-:-:S07]  /*5020*/  VIMNMX R14, R14, R9, !PT ;  /* 0x000000090e0e7248 */ /* 0x000fce0007fe0100 */
.L_x_886:
[----:B------:R-:W-:Y:S02]  /*5030*/  FMNMX.FTZ R10, R13, R4, !PT ;  /* 0x000000040d0a7209 */ /* 0x000fe40007810000 */
[----:B------:R-:W-:Y:S02]  /*5040*/  ISETP.GT.AND P3, PT, R14, 0x1, P2 ;  /* 0x000000010e00780c */ /* 0x000fe40001764270 */
[----:B------:R-:W-:Y:S02]  /*5050*/  FMNMX.FTZ R9, R153, R10, !PT ;  /* 0x0000000a99097209 */ /* 0x000fe40007810000 */
[----:B------:R-:W-:Y:S02]  /*5060*/  ISETP.LT.OR P3, PT, R12, 0x2, P3 ;  /* 0x000000020c00780c */ /* 0x000fe40001f61670 */
[----:B------:R-:W-:Y:S02]  /*5070*/  FMNMX.FTZ R10, R156, R9, !PT ;  /* 0x000000099c0a7209 */ /* 0x000fe40007810000 */
[----:B------:R-:W-:-:S02]  /*5080*/  FSEL R155, R155, -INF , !P3 ;  /* 0xff8000009b9b7808 */ /* 0x000fc40005800000 */
[----:B------:R-:W-:Y:S02]  /*5090*/  FMNMX.FTZ R9, R157, R10, !PT ;  /* 0x0000000a9d097209 */ /* 0x000fe40007810000 */
[----:B------:R-:W-:Y:S02]  /*50a0*/  ISETP.GT.AND P3, PT, R14, RZ, P2 ;  /* 0x000000ff0e00720c */ /* 0x000fe40001764270 */
[----:B------:R-:W-:Y:S02]  /*50b0*/  FMNMX.FTZ R10, R160, R9, !PT ;  /* 0x00000009a00a7209 */ /* 0x000fe40007810000 */
[----:B------:R-:W-:Y:S02]  /*50c0*/  ISETP.LT.OR P3, PT, R12, 0x1, P3 ;  /* 0x000000010c00780c */ /* 0x000fe40001f61670 */
[----:B------:R-:W-:Y:S02]  /*50d0*/  FMNMX.FTZ R9, R161, R10, !PT ;  /* 0x0000000aa1097209 */ /* 0x000fe40007810000 */
[----:B------:R-:W-:-:S02]  /*50e0*/  ISETP.GT.AND P5, PT, R14, 0x8, P2 ;  /* 0x000000080e00780c */ /* 0x000fc400017a4270 */
[----:B------:R-:W-:Y:S02]  /*50f0*/  FMNMX.FTZ R10, R164, R9, !PT ;  /* 0x00000009a40a7209 */ /* 0x000fe40007810000 */
[----:B------:R-:W-:Y:S02]  /*5100*/  FSEL R154, R154, -INF , !P3 ;  /* 0xff8000009a9a7808 */ /* 0x000fe40005800000 */
[----:B------:R-:W-:Y:S02]  /*5110*/  FMNMX.FTZ R9, R165, R10, !PT ;  /* 0x0000000aa5097209 */ /* 0x000fe40007810000 */
[----:B------:R-:W-:Y:S02]  /*5120*/  ISETP.GT.AND P6, PT, R14, 0x9, P2 ;  /* 0x000000090e00780c */ /* 0x000fe400017c4270 */
[----:B------:R-:W-:Y:S02]  /*5130*/  FMNMX.FTZ R10, R168, R9, !PT ;  /* 0x00000009a80a7209 */ /* 0x000fe40007810000 */
[----:B------:R-:W-:-:S02]  /*5140*/  ISETP.GT.AND P4, PT, R14, 0x10, P2 ;  /* 0x000000100e00780c */ /* 0x000fc40001784270 */
[----:B------:R-:W-:Y:S02]  /*5150*/  FMNMX.FTZ R9, R169, R10, !PT ;  /* 0x0000000aa9097209 */ /* 0x000fe40007810000 */
[----:B------:R-:W-:Y:S02]  /*5160*/  ISETP.LT.OR P5, PT, R12, 0x9, P5 ;  /* 0x000000090c00780c */ /* 0x000fe40002fa1670 */
[----:B------:R-:W-:Y:S02]  /*5170*/  FMNMX.FTZ R10, R172, R9, !PT ;  /* 0x00000009ac0a7209 */ /* 0x000fe40007810000 */
[----:B------:R-:W-:Y:S02]  /*5180*/  ISETP.LT.OR P6, PT, R12, 0xa, P6 ;  /* 0x0000000a0c00780c */ /* 0x000fe400037c1670 */
[----:B------:R-:W-:Y:S02]  /*5190*/  FMNMX.FTZ R9, R173, R10, !PT ;  /* 0x0000000aad097209 */ /* 0x000fe40007810000 */
[----:B------:R-:W-:-:S02]  /*51a0*/  FSEL R158, R158, -INF , !P5 ;  /* 0xff8000009e9e7808 */ /* 0x000fc40006800000 */
[----:B------:R-:W-:Y:S02]  /*51b0*/  FMNMX.FTZ R10, R176, R9, !PT ;  /* 0x00000009b00a7209 */ /* 0x000fe40007810000 */
[----:B------:R-:W-:Y:S02]  /*51c0*/  ISETP.LT.OR P4, PT, R12, 0x11, P4 ;  /* 0x000000110c00780c */ /* 0x000fe40002781670 */
[----:B------:R-:W-:Y:S02]  /*51d0*/  FMNMX.FTZ R9, R177, R10, !PT ;  /* 0x0000000ab1097209 */ /* 0x000fe40007810000 */
[----:B------:R-:W-:Y:S02]  /*51e0*/  ISETP.GT.AND P5, PT, R14, 0x11, P2 ;  /* 0x000000110e00780c */ /* 0x000fe400017a4270 */
[----:B------:R-:W-:Y:S02]  /*51f0*/  FMNMX.FTZ R10, R180, R9, !PT ;  /* 0x00000009b40a7209 */ /* 0x000fe40007810000 */
[----:B------:R-:W-:-:S02]  /*5200*/  FSEL R159, R159, -INF , !P6 ;  /* 0xff8000009f9f7808 */ /* 0x000fc40007000000 */
[----:B------:R-:W-:Y:S02]  /*5210*/  FMNMX.FTZ R10, R181, R10, !PT ;  /* 0x0000000ab50a7209 */ /* 0x000fe40007810000 */
[----:B------:R-:W-:Y:S02]  /*5220*/  FSEL R162, R162, -INF , !P4 ;  /* 0xff800000a2a27808 */ /* 0x000fe40006000000 */
[C---:B------:R-:W-:Y:S01]  /*5230*/  ISETP.GT.AND P4, PT, R14.reuse, 0x19, P2 ;  /* 0x000000190e00780c */ /* 0x040fe20001784270 */
[----:B------:R-:W0:Y:S01]  /*5240*/  SHFL.BFLY PT, R9, R10, 0x2, 0x1f ;  /* 0x0c401f000a097f89 */ /* 0x000e2200000e0000 */
[----:B------:R-:W-:Y:S02]  /*5250*/  ISETP.GT.AND P6, PT, R14, 0x18, P2 ;  /* 0x000000180e00780c */ /* 0x000fe400017c4270 */
[C---:B------:R-:W-:Y:S02]  /*5260*/  ISETP.LT.OR P5, PT, R12.reuse, 0x12, P5 ;  /* 0x000000120c00780c */ /* 0x040fe40002fa1670 */
[----:B------:R-:W-:-:S02]  /*5270*/  ISETP.LT.OR P4, PT, R12, 0x1a, P4 ;  /* 0x0000001a0c00780c */ /* 0x000fc40002781670 */
[----:B------:R-:W-:Y:S02]  /*5280*/  ISETP.LT.OR P6, PT, R12, 0x19, P6 ;  /* 0x000000190c00780c */ /* 0x000fe400037c1670 */
[----:B------:R-:W-:Y:S02]  /*5290*/  FSEL R163, R163, -INF , !P5 ;  /* 0xff800000a3a37808 */ /* 0x000fe40006800000 */
[----:B------:R-:W-:Y:S02]  /*52a0*/  FSEL R167, R167, -INF , !P4 ;  /* 0xff800000a7a77808 */ /* 0x000fe40006000000 */
[----:B------:R-:W-:Y:S02]  /*52b0*/  ISETP.GT.AND P3, PT, R14, 0x20, P2 ;  /* 0x000000200e00780c */ /* 0x000fe40001764270 */
[----:B------:R-:W-:Y:S02]  /*52c0*/  FSEL R166, R166, -INF , !P6 ;  /* 0xff800000a6a67808 */ /* 0x000fe40007000000 */
[----:B------:R-:W-:-:S02]  /*52d0*/  ISETP.GT.AND P5, PT, R14, 0x21, P2 ;  /* 0x000000210e00780c */ /* 0x000fc400017a4270 */
[----:B------:R-:W-:Y:S02]  /*52e0*/  ISETP.LT.OR P3, PT, R12, 0x21, P3 ;  /* 0x000000210c00780c */ /* 0x000fe40001f61670 */
[----:B------:R-:W-:Y:S02]  /*52f0*/  ISETP.GT.AND P6, PT, R14, 0x28, P2 ;  /* 0x000000280e00780c */ /* 0x000fe400017c4270 */
[----:B------:R-:W-:Y:S02]  /*5300*/  ISETP.LT.OR P5, PT, R12, 0x22, P5 ;  /* 0x000000220c00780c */ /* 0x000fe40002fa1670 */
[----:B0-----:R-:W-:Y:S02]  /*5310*/  FMNMX.FTZ R11, R10, R9, !PT ;  /* 0x000000090a0b7209 */ /* 0x001fe40007810000 */
[----:B------:R-:W-:Y:S02]  /*5320*/  FMNMX.FTZ R10, R154, R5, !PT ;  /* 0x000000059a0a7209 */ /* 0x000fe40007810000 */
[----:B------:R-:W-:Y:S01]  /*5330*/  FSEL R170, R170, -INF , !P3 ;  /* 0xff800000aaaa7808 */ /* 0x000fe20005800000 */
[----:B------:R-:W0:Y:S01]  /*5340*/  SHFL.BFLY PT, R20, R11, 0x1, 0x1f ;  /* 0x0c201f000b147f89 */ /* 0x000e2200000e0000 */
[----:B------:R-:W-:-:S02]  /*5350*/  ISETP.GT.AND P3, PT, R14, 0x29, P2 ;  /* 0x000000290e00780c */ /* 0x000fc40001764270 */
[----:B------:R-:W-:Y:S02]  /*5360*/  FSEL R171, R171, -INF , !P5 ;  /* 0xff800000abab7808 */ /* 0x000fe40006800000 */
[C---:B------:R-:W-:Y:S02]  /*5370*/  ISETP.LT.OR P6, PT, R12.reuse, 0x29, P6 ;  /* 0x000000290c00780c */ /* 0x040fe400037c1670 */
[----:B------:R-:W-:Y:S02]  /*5380*/  ISETP.LT.OR P3, PT, R12, 0x2a, P3 ;  /* 0x0000002a0c00780c */ /* 0x000fe40001f61670 */
[----:B------:R-:W-:Y:S02]  /*5390*/  ISETP.GT.AND P5, PT, R14, 0x30, P2 ;  /* 0x000000300e00780c */ /* 0x000fe400017a4270 */
[----:B------:R-:W-:Y:S02]  /*53a0*/  FSEL R174, R174, -INF , !P6 ;  /* 0xff800000aeae7808 */ /* 0x000fe40007000000 */
[----:B------:R-:W-:-:S02]  /*53b0*/  FSEL R175, R175, -INF , !P3 ;  /* 0xff800000afaf7808 */ /* 0x000fc40005800000 */
[C---:B------:R-:W-:Y:S02]  /*53c0*/  ISETP.GT.AND P6, PT, R14.reuse, 0x31, P2 ;  /* 0x000000310e00780c */ /* 0x040fe400017c4270 */
[C---:B------:R-:W-:Y:S02]  /*53d0*/  ISETP.GT.AND P3, PT, R14.reuse, 0x38, P2 ;  /* 0x000000380e00780c */ /* 0x040fe40001764270 */
[----:B------:R-:W-:Y:S02]  /*53e0*/  ISETP.GT.AND P2, PT, R14, 0x39, P2 ;  /* 0x000000390e00780c */ /* 0x000fe40001744270 */
[C---:B------:R-:W-:Y:S02]  /*53f0*/  ISETP.LT.OR P5, PT, R12.reuse, 0x31, P5 ;  /* 0x000000310c00780c */ /* 0x040fe40002fa1670 */
[----:B------:R-:W-:Y:S02]  /*5400*/  ISETP.LT.OR P6, PT, R12, 0x32, P6 ;  /* 0x000000320c00780c */ /* 0x000fe400037c1670 */
[----:B0-----:R-:W-:Y:S01]  /*5410*/  FMNMX.FTZ R9, R11, R20, !PT ;  /* 0x000000140b097209 */ /* 0x001fe20007810000 */
[----:B------:R-:W-:Y:S01]  /*5420*/  IMAD.U32 R20, RZ, RZ, UR37 ;  /* 0x00000025ff147e24 */ /* 0x000fe2000f8e00ff */
[----:B------:R-:W-:-:S02]  /*5430*/  FMNMX.FTZ R11, R155, R10, !PT ;  /* 0x0000000a9b0b7209 */ /* 0x000fc40007810000 */
[C---:B------:R-:W-:Y:S01]  /*5440*/  FSETP.NEU.FTZ.AND P4, PT, R9.reuse, -INF , PT ;  /* 0xff8000000900780b */ /* 0x040fe20003f9d000 */
[----:B------:R-:W-:-:S01]  /*5450*/  FFMA.FTZ R20, R9, R20, -8 ;  /* 0xc100000009147423 */ /* 0x000fc20000010014 */
[----:B------:R-:W-:Y:S02]  /*5460*/  FMNMX.FTZ R10, R158, R11, !PT ;  /* 0x0000000b9e0a7209 */ /* 0x000fe40007810000 */
[----:B------:R-:W-:Y:S02]  /*5470*/  FSEL R178, R178, -INF , !P5 ;  /* 0xff800000b2b27808 */ /* 0x000fe40006800000 */
[----:B------:R-:W-:Y:S02]  /*5480*/  FMNMX.FTZ R11, R159, R10, !PT ;  /* 0x0000000a9f0b7209 */ /* 0x000fe40007810000 */
[----:B------:R-:W-:Y:S02]  /*5490*/  FSEL R20, R20, RZ, P4 ;  /* 0x000000ff14147208 */ /* 0x000fe40002000000 */
[----:B------:R-:W-:-:S02]  /*54a0*/  FMNMX.FTZ R10, R162, R11, !PT ;  /* 0x0000000ba20a7209 */ /* 0x000fc40007810000 */
[----:B------:R-:W-:Y:S01]  /*54b0*/  ISETP.LT.OR P3, PT, R12, 0x39, P3 ;  /* 0x000000390c00780c */ /* 0x000fe20001f61670 */
[--C-:B------:R-:W-:Y:S01]  /*54c0*/  FFMA.FTZ R153, R153, UR37, -R20.reuse ;  /* 0x0000002599997c23 */ /* 0x100fe20008010814 */
[----:B------:R-:W-:Y:S01]  /*54d0*/  FMNMX.FTZ R11, R163, R10, !PT ;  /* 0x0000000aa30b7209 */ /* 0x000fe20007810000 */
[--C-:B------:R-:W-:Y:S01]  /*54e0*/  FFMA.FTZ R152, R165, UR37, -R20.reuse ;  /* 0x00000025a5987c23 */ /* 0x100fe20008010814 */
[----:B------:R-:W-:Y:S01]  /*54f0*/  FSEL R179, R179, -INF , !P6 ;  /* 0xff800000b3b37808 */ /* 0x000fe20007000000 */
[--C-:B------:R-:W-:Y:S01]  /*5500*/  FFMA.FTZ R165, R169, UR37, -R20.reuse ;  /* 0x00000025a9a57c23 */ /* 0x100fe20008010814 */
[----:B------:R-:W-:Y:S01]  /*5510*/  FMNMX.FTZ R10, R166, R11, !PT ;  /* 0x0000000ba60a7209 */ /* 0x000fe20007810000 */
[--C-:B------:R-:W-:Y:S01]  /*5520*/  FFMA.FTZ R11, R13, UR37, -R20.reuse ;  /* 0x000000250d0b7c23 */ /* 0x100fe20008010814 */
[----:B------:R-:W-:Y:S01]  /*5530*/  ISETP.LT.OR P2, PT, R12, 0x3a, P2 ;  /* 0x0000003a0c00780c */ /* 0x000fe20001741670 */
[--C-:B------:R-:W-:Y:S01]  /*5540*/  FFMA.FTZ R12, R157, UR37, -R20.reuse ;  /* 0x000000259d0c7c23 */ /* 0x100fe20008010814 */
[----:B------:R-:W-:Y:S01]  /*5550*/  FMNMX.FTZ R13, R167, R10, !PT ;  /* 0x0000000aa70d7209 */ /* 0x000fe20007810000 */
[--C-:B------:R-:W-:Y:S01]  /*5560*/  FFMA.FTZ R21, R164, UR37, -R20.reuse ;  /* 0x00000025a4157c23 */ /* 0x100fe20008010814 */
[----:B------:R-:W-:Y:S01]  /*5570*/  FSEL R182, R182, -INF , !P3 ;  /* 0xff800000b6b67808 */ /* 0x000fe20005800000 */
[--C-:B------:R-:W-:Y:S01]  /*5580*/  FFMA.FTZ R164, R177, UR37, -R20.reuse ;  /* 0x00000025b1a47c23 */ /* 0x100fe20008010814 */
[----:B------:R-:W-:Y:S01]  /*5590*/  FMNMX.FTZ R10, R170, R13, !PT ;  /* 0x0000000daa0a7209 */ /* 0x000fe20007810000 */
[----:B------:R-:W-:Y:S01]  /*55a0*/  FFMA.FTZ R181, R181, UR37, -R20 ;  /* 0x00000025b5b57c23 */ /* 0x000fe20008010814 */
[----:B------:R-:W-:Y:S01]  /*55b0*/  FSEL R183, R183, -INF , !P2 ;  /* 0xff800000b7b77808 */ /* 0x000fe20005000000 */
[----:B------:R-:W-:Y:S01]  /*55c0*/  MUFU.EX2 R11, R11 ;  /* 0x0000000b000b7308 */ /* 0x000fe20000000800 */
[----:B------:R-:W-:-:S04]  /*55d0*/  FMNMX.FTZ R13, R171, R10, !PT ;  /* 0x0000000aab0d7209 */ /* 0x000fc80007810000 */
[----:B------:R-:W-:Y:S01]  /*55e0*/  FMNMX.FTZ R14, R174, R13, !PT ;  /* 0x0000000dae0e7209 */ /* 0x000fe20007810000 */
[----:B------:R-:W-:-:S01]  /*55f0*/  FFMA.FTZ R13, R156, UR37, -R20 ;  /* 0x000000259c0d7c23 */ /* 0x000fc20008010814 */
[----:B------:R-:W-:Y:S01]  /*5600*/  FFMA.FTZ R156, R160, UR37, -R20 ;  /* 0x00000025a09c7c23 */ /* 0x000fe20008010814 */
[----:B------:R0:W-:Y:S01]  /*5610*/  MUFU.EX2 R10, R153 ;  /* 0x00000099000a7308 */ /* 0x0001e20000000800 */
[----:B------:R-:W-:-:S04]  /*5620*/  FMNMX.FTZ R15, R175, R14, !PT ;  /* 0x0000000eaf0f7209 */ /* 0x000fc80007810000 */
[----:B------:R-:W-:-:S03]  /*5630*/  FMNMX.FTZ R14, R178, R15, !PT ;  /* 0x0000000fb20e7209 */ /* 0x000fc60007810000 */
[----:B------:R-:W-:Y:S01]  /*5640*/  MUFU.EX2 R13, R13 ;  /* 0x0000000d000d7308 */ /* 0x000fe20000000800 */
[----:B------:R-:W-:Y:S01]  /*5650*/  FMNMX.FTZ R15, R179, R14, !PT ;  /* 0x0000000eb30f7209 */ /* 0x000fe20007810000 */
[----:B0-----:R-:W-:-:S03]  /*5660*/  FFMA.FTZ R153, R168, UR37, -R20 ;  /* 0x00000025a8997c23 */ /* 0x001fc60008010814 */
[----:B------:R-:W-:Y:S01]  /*5670*/  FMNMX.FTZ R14, R182, R15, !PT ;  /* 0x0000000fb60e7209 */ /* 0x000fe20007810000 */
[----:B------:R-:W-:-:S01]  /*5680*/  FFMA.FTZ R15, R161, UR37, -R20 ;  /* 0x00000025a10f7c23 */ /* 0x000fc20008010814 */
[----:B------:R-:W-:Y:S01]  /*5690*/  FFMA.FTZ R161, R176, UR37, -R20 ;  /* 0x00000025b0a17c23 */ /* 0x000fe20008010814 */
[----:B------:R-:W-:Y:S01]  /*56a0*/  MUFU.EX2 R12, R12 ;  /* 0x0000000c000c7308 */ /* 0x000fe20000000800 */
[----:B------:R-:W-:-:S05]  /*56b0*/  FMNMX.FTZ R157, R183, R14, !PT ;  /* 0x0000000eb79d7209 */ /* 0x000fca0007810000 */
[----:B------:R-:W0:Y:S02]  /*56c0*/  SHFL.BFLY PT, R160, R157, 0x2, 0x1f ;  /* 0x0c401f009da07f89 */ /* 0x000e2400000e0000 */
[----:B------:R-:W-:Y:S08]  /*56d0*/  MUFU.EX2 R14, R156 ;  /* 0x0000009c000e7308 */ /* 0x000ff00000000800 */
[----:B------:R1:W-:Y:S08]  /*56e0*/  MUFU.EX2 R156, R165 ;  /* 0x000000a5009c7308 */ /* 0x0003f00000000800 */
[----:B------:R-:W-:Y:S01]  /*56f0*/  MUFU.EX2 R15, R15 ;  /* 0x0000000f000f7308 */ /* 0x000fe20000000800 */
[----:B-1----:R-:W-:-:S01]  /*5700*/  FFMA.FTZ R165, R180, UR37, -R20 ;  /* 0x00000025b4a57c23 */ /* 0x002fc20008010814 */
[----:B0-----:R-:W-:Y:S01]  /*5710*/  FMNMX.FTZ R168, R157, R160, !PT ;  /* 0x000000a09da87209 */ /* 0x001fe20007810000 */
[----:B------:R-:W-:-:S01]  /*5720*/  FFMA.FTZ R157, R172, UR37, -R20 ;  /* 0x00000025ac9d7c23 */ /* 0x000fc20008010814 */
[----:B------:R-:W-:Y:S01]  /*5730*/  FFMA.FTZ R160, R173, UR37, -R20 ;  /* 0x00000025ada07c23 */ /* 0x000fe20008010814 */
[----:B------:R-:W-:-:S03]  /*5740*/  FSEL R173, R9, RZ, P4 ;  /* 0x000000ff09ad7208 */ /* 0x000fc60002000000 */
[----:B------:R-:W-:Y:S01]  /*5750*/  MUFU.EX2 R21, R21 ;  /* 0x0000001500157308 */ /* 0x000fe20000000800 */
[----:B------:R-:W0:Y:S01]  /*5760*/  SHFL.BFLY PT, R169, R168, 0x1, 0x1f ;  /* 0x0c201f00a8a97f89 */ /* 0x000e2200000e0000 */
[----:B------:R-:W-:-:S04]  /*5770*/  FADD.FTZ R173, -R173, R4 ;  /* 0x00000004adad7221 */ /* 0x000fc80000010100 */
[----:B------:R-:W-:Y:S02]  /*5780*/  FMUL.FTZ R172, R173, UR37 ;  /* 0x00000025adac7c20 */ /* 0x000fe40008410000 */
[----:B------:R-:W-:Y:S08]  /*5790*/  MUFU.EX2 R152, R152 ;  /* 0x0000009800987308 */ /* 0x000ff00000000800 */
[----:B------:R-:W1:Y:S01]  /*57a0*/  MUFU.EX2 R172, R172 ;  /* 0x000000ac00ac7308 */ /* 0x000e620000000800 */
[----:B0-----:R-:W-:Y:S01]  /*57b0*/  FMNMX.FTZ R20, R168, R169, !PT ;  /* 0x000000a9a8147209 */ /* 0x001fe20007810000 */
[----:B------:R-:W-:-:S06]  /*57c0*/  IMAD.U32 R169, RZ, RZ, UR37 ;  /* 0x00000025ffa97e24 */ /* 0x000fcc000f8e00ff */
[----:B------:R-:W-:Y:S01]  /*57d0*/  MUFU.EX2 R153, R153 ;  /* 0x0000009900997308 */ /* 0x000fe20000000800 */
[C---:B------:R-:W-:Y:S01]  /*57e0*/  FSETP.NEU.FTZ.AND P2, PT, R20.reuse, -INF , PT ;  /* 0xff8000001400780b */ /* 0x040fe20003f5d000 */
[----:B------:R-:W-:-:S03]  /*57f0*/  FFMA.FTZ R168, R20, R169, -8 ;  /* 0xc100000014a87423 */ /* 0x000fc600000100a9 */
[----:B------:R-:W-:Y:S02]  /*5800*/  FSEL R176, R20, RZ, P2 ;  /* 0x000000ff14b07208 */ /* 0x000fe40001000000 */
[----:B------:R-:W-:Y:S01]  /*5810*/  FSEL R168, R168, RZ, P2 ;  /* 0x000000ffa8a87208 */ /* 0x000fe20001000000 */
[----:B------:R-:W-:Y:S02]  /*5820*/  MUFU.EX2 R157, R157 ;  /* 0x0000009d009d7308 */ /* 0x000fe40000000800 */
[----:B------:R-:W-:-:S02]  /*5830*/  FADD.FTZ R176, -R176, R5 ;  /* 0x00000005b0b07221 */ /* 0x000fc40000010100 */
[--C-:B------:R-:W-:Y:S01]  /*5840*/  FFMA.FTZ R154, R154, UR37, -R168.reuse ;  /* 0x000000259a9a7c23 */ /* 0x100fe200080108a8 */
[----:B------:R-:W-:-:S01]  /*5850*/  FFMA.FTZ R155, R155, UR37, -R168 ;  /* 0x000000259b9b7c23 */ /* 0x000fc200080108a8 */
[----:B------:R-:W-:Y:S01]  /*5860*/  FMUL.FTZ R5, R176, UR37 ;  /* 0x00000025b0057c20 */ /* 0x000fe20008410000 */
[----:B------:R-:W-:-:S01]  /*5870*/  FFMA.FTZ R158, R158, UR37, -R168 ;  /* 0x000000259e9e7c23 */ /* 0x000fc200080108a8 */
[--C-:B------:R-:W-:Y:S01]  /*5880*/  FFMA.FTZ R159, R159, UR37, -R168.reuse ;  /* 0x000000259f9f7c23 */ /* 0x100fe200080108a8 */
[----:B------:R-:W-:-:S01]  /*5890*/  FFMA.FTZ R162, R162, UR37, -R168 ;  /* 0x00000025a2a27c23 */ /* 0x000fc200080108a8 */
[----:B------:R-:W-:Y:S01]  /*58a0*/  MUFU.EX2 R154, R154 ;  /* 0x0000009a009a7308 */ /* 0x000fe20000000800 */
[----:B------:R-:W-:-:S01]  /*58b0*/  FFMA.FTZ R163, R163, UR37, -R168 ;  /* 0x00000025a3a37c23 */ /* 0x000fc200080108a8 */
[--C-:B------:R-:W-:Y:S01]  /*58c0*/  FFMA.FTZ R176, R167, UR37, -R168.reuse ;  /* 0x00000025a7b07c23 */ /* 0x100fe200080108a8 */
[----:B------:R-:W-:-:S01]  /*58d0*/  FFMA.FTZ R167, R171, UR37, -R168 ;  /* 0x00000025aba77c23 */ /* 0x000fc200080108a8 */
[----:B-1----:R-:W-:Y:S01]  /*58e0*/  FFMA.FTZ R171, R172, R0, R11 ;  /* 0x00000000acab7223 */ /* 0x002fe2000001000b */
[----:B------:R-:W-:-:S01]  /*58f0*/  FFMA.FTZ R169, R166, UR37, -R168 ;  /* 0x00000025a6a97c23 */ /* 0x000fc200080108a8 */
[--C-:B------:R-:W-:Y:S01]  /*5900*/  FFMA.FTZ R166, R170, UR37, -R168.reuse ;  /* 0x00000025aaa67c23 */ /* 0x100fe200080108a8 */
[----:B------:R-:W-:-:S01]  /*5910*/  FFMA.FTZ R174, R174, UR37, -R168 ;  /* 0x00000025aeae7c23 */ /* 0x000fc200080108a8 */
[----:B------:R-:W0:Y:S01]  /*5920*/  MUFU.EX2 R5, R5 ;  /* 0x0000000500057308 */ /* 0x000e220000000800 */
[----:B------:R-:W-:-:S01]  /*5930*/  FADD.FTZ R170, R10, R171 ;  /* 0x000000ab0aaa7221 */ /* 0x000fc20000010000 */
[--C-:B------:R-:W-:Y:S01]  /*5940*/  FFMA.FTZ R175, R175, UR37, -R168.reuse ;  /* 0x00000025afaf7c23 */ /* 0x100fe200080108a8 */
[----:B------:R-:W-:-:S01]  /*5950*/  FFMA.FTZ R178, R178, UR37, -R168 ;  /* 0x00000025b2b27c23 */ /* 0x000fc200080108a8 */
[----:B------:R-:W-:Y:S01]  /*5960*/  FFMA.FTZ R179, R179, UR37, -R168 ;  /* 0x00000025b3b37c23 */ /* 0x000fe200080108a8 */
[----:B------:R-:W-:-:S01]  /*5970*/  FADD.FTZ R171, R13, R170 ;  /* 0x000000aa0dab7221 */ /* 0x000fc20000010000 */
[--C-:B------:R-:W-:Y:S01]  /*5980*/  FFMA.FTZ R182, R182, UR37, -R168.reuse ;  /* 0x00000025b6b67c23 */ /* 0x100fe200080108a8 */
[----:B------:R-:W-:-:S01]  /*5990*/  FFMA.FTZ R168, R183, UR37, -R168 ;  /* 0x00000025b7a87c23 */ /* 0x000fc200080108a8 */
[----:B------:R-:W1:Y:S01]  /*59a0*/  MUFU.EX2 R155, R155 ;  /* 0x0000009b009b7308 */ /* 0x000e620000000800 */
[----:B------:R-:W-:-:S07]  /*59b0*/  FADD.FTZ R171, R12, R171 ;  /* 0x000000ab0cab7221 */ /* 0x000fce0000010000 */
[----:B------:R-:W2:Y:S01]  /*59c0*/  MUFU.EX2 R158, R158 ;  /* 0x0000009e009e7308 */ /* 0x000ea20000000800 */
[----:B0-----:R-:W-:-:S07]  /*59d0*/  FFMA.FTZ R0, R5, R3, R154 ;  /* 0x0000000305007223 */ /* 0x001fce000001009a */
[----:B------:R-:W0:Y:S01]  /*59e0*/  MUFU.EX2 R159, R159 ;  /* 0x0000009f009f7308 */ /* 0x000e220000000800 */
[----:B-1----:R-:W-:-:S07]  /*59f0*/  FADD.FTZ R3, R155, R0 ;  /* 0x000000009b037221 */ /* 0x002fce0000010000 */
[----:B------:R-:W1:Y:S01]  /*5a00*/  MUFU.EX2 R162, R162 ;  /* 0x000000a200a27308 */ /* 0x000e620000000800 */
[----:B--2---:R-:W-:-:S07]  /*5a10*/  FADD.FTZ R0, R158, R3 ;  /* 0x000000039e007221 */ /* 0x004fce0000010000 */
[----:B------:R-:W2:Y:S01]  /*5a20*/  MUFU.EX2 R163, R163 ;  /* 0x000000a300a37308 */ /* 0x000ea20000000800 */
[----:B0-----:R-:W-:-:S01]  /*5a30*/  FADD.FTZ R3, R159, R0 ;  /* 0x000000009f037221 */ /* 0x001fc20000010000 */
[----:B------:R-:W-:-:S04]  /*5a40*/  FADD.FTZ R0, R14, R171 ;  /* 0x000000ab0e007221 */ /* 0x000fc80000010000 */
[----:B------:R-:W-:Y:S02]  /*5a50*/  FADD.FTZ R0, R15, R0 ;  /* 0x000000000f007221 */ /* 0x000fe40000010000 */
[----:B------:R-:W0:Y:S01]  /*5a60*/  MUFU.EX2 R169, R169 ;  /* 0x000000a900a97308 */ /* 0x000e220000000800 */
[----:B-1----:R-:W-:-:S01]  /*5a70*/  FADD.FTZ R170, R162, R3 ;  /* 0x00000003a2aa7221 */ /* 0x002fc20000010000 */
[----:B------:R-:W-:-:S04]  /*5a80*/  FADD.FTZ R3, R21, R0 ;  /* 0x0000000015037221 */ /* 0x000fc80000010000 */
[----:B------:R-:W-:Y:S02]  /*5a90*/  FADD.FTZ R0, R152, R3 ;  /* 0x0000000398007221 */ /* 0x000fe40000010000 */
[----:B------:R-:W1:Y:S01]  /*5aa0*/  MUFU.EX2 R176, R176 ;  /* 0x000000b000b07308 */ /* 0x000e620000000800 */
[----:B--2---:R-:W-:-:S01]  /*5ab0*/  FADD.FTZ R170, R163, R170 ;  /* 0x000000aaa3aa7221 */ /* 0x004fc20000010000 */
[----:B------:R-:W-:-:S06]  /*5ac0*/  FADD.FTZ R3, R153, R0 ;  /* 0x0000000099037221 */ /* 0x000fcc0000010000 */
[----:B------:R-:W2:Y:S01]  /*5ad0*/  MUFU.EX2 R166, R166 ;  /* 0x000000a600a67308 */ /* 0x000ea20000000800 */
[----:B0-----:R-:W-:-:S01]  /*5ae0*/  FADD.FTZ R171, R169, R170 ;  /* 0x000000aaa9ab7221 */ /* 0x001fc20000010000 */
[----:B------:R-:W-:-:S04]  /*5af0*/  FADD.FTZ R170, R156, R3 ;  /* 0x000000039caa7221 */ /* 0x000fc80000010000 */
[----:B------:R-:W-:Y:S02]  /*5b00*/  FADD.FTZ R3, R157, R170 ;  /* 0x000000aa9d037221 */ /* 0x000fe40000010000 */
        /* <DEDUP_REMOVED lines=24> */
[----:B-1----:R-:W-:-:S03]  /*5c90*/  FADD.FTZ R0, R4, R3 ;  /* 0x0000000304007221 */ /* 0x002fc60000010000 */
[----:B--2---:R-:W-:Y:S01]  /*5ca0*/  FADD.FTZ R3, R168, R170 ;  /* 0x000000aaa8037221 */ /* 0x004fe20000010000 */
[----:B------:R-:W-:Y:S06]  /*5cb0*/  @!P0 BRA `(.L_x_890) ;  /* 0x0000000000048947 */ /* 0x000fec0003800000 */
[----:B------:R-:W-:Y:S01]  /*5cc0*/  BPT.TRAP 0x1 ;  /* 0x000000040000795c */ /* 0x000fe20000300000 */
.L_x_890:
[----:B------:R-:W-:Y:S01]  /*5cd0*/  ULEA UR6, UR52, UR41, 0x3 ;  /* 0x0000002934067291 */ /* 0x000fe2000f8e183f */
[----:B------:R-:W-:Y:S01]  /*5ce0*/  ISETP.GT.AND P2, PT, R6, UR58, PT ;  /* 0x0000003a06007c0c */ /* 0x000fe2000bf44270 */
[----:B------:R-:W-:Y:S01]  /*5cf0*/  UMOV UR46, UR56 ;  /* 0x00000038002e7c82 */ /* 0x000fe20008000000 */
[----:B------:R-:W-:Y:S01]  /*5d00*/  F2FP.SATFINITE.E4M3.F32.PACK_AB_MERGE_C R12, R12, R13, RZ ;  /* 0x0000000d0c0c723e */ /* 0x000fe200048070ff */
[----:B------:R-:W-:Y:S01]  /*5d10*/  UIADD3 UR6, UR6, 0x28460, URZ ;  /* 0x0002846006067890 */ /* 0x000fe2000fffe03f */
[----:B------:R-:W-:Y:S01]  /*5d20*/  F2FP.SATFINITE.E4M3.F32.PACK_AB_MERGE_C R21, R152, R21, RZ ;  /* 0x000000159815723e */ /* 0x000fe200048070ff */
[----:B------:R-:W-:Y:S01]  /*5d30*/  UMOV UR52, UR57 ;  /* 0x0000003900347c82 */ /* 0x000fe20008000000 */
[----:B------:R-:W-:Y:S01]  /*5d40*/  F2FP.SATFINITE.E4M3.F32.PACK_AB_MERGE_C R4, R4, R165, RZ ;  /* 0x000000a50404723e */ /* 0x000fe200048070ff */
[----:B------:R-:W-:Y:S01]  /*5d50*/  UPRMT UR6, UR40, 0x654, UR6 ;  /* 0x0000065428067896 */ /* 0x000fe20008000006 */
        /* <DEDUP_REMOVED lines=9> */
[----:B------:R-:W-:Y:S01]  /*5df0*/  SYNCS.ARRIVE.TRANS64.RED.A1T0 RZ, [UR6], RZ ;  /* 0x000000ffffff79a7 */ /* 0x000fe20008100406 */
        /* <DEDUP_REMOVED lines=69> */
[----:B------:R-:W-:Y:S01]  /*6250*/  F2FP.SATFINITE.E4M3.F32.PACK_AB_MERGE_C R184, R156, R153, R157 ;  /* 0x000000999cb8723e */ /* 0x000fe2000480709d */
[----:B------:R-:W-:Y:S01]  /*6260*/  FMUL.FTZ R32, R32, R172 ;  /* 0x000000ac20207220 */ /* 0x000fe20000410000 */
[----:B------:R-:W-:Y:S01]  /*6270*/  F2FP.SATFINITE.E4M3.F32.PACK_AB_MERGE_C R185, R167, R166, R13 ;  /* 0x000000a6a7b9723e */ /* 0x000fe2000480700d */
[-C--:B------:R-:W-:Y:S01]  /*6280*/  FMUL.FTZ R33, R33, R172.reuse ;  /* 0x000000ac21217220 */ /* 0x080fe20000410000 */
        /* <DEDUP_REMOVED lines=59> */
[----:B------:R-:W-:-:S02]  /*6640*/  VIADD R6, R6, 0xffffffff ;  /* 0xffffffff06067836 */ /* 0x000fc40000000000 */
[----:B------:R-:W-:Y:S02]  /*6650*/  IMAD.MOV.U32 R5, RZ, RZ, R20 ;  /* 0x000000ffff057224 */ /* 0x000fe400078e0014 */
[----:B------:R-:W-:Y:S01]  /*6660*/  IMAD.MOV.U32 R4, RZ, RZ, R9 ;  /* 0x000000ffff047224 */ /* 0x000fe200078e0009 */
[----:B------:R-:W-:Y:S06]  /*6670*/  @P2 BRA `(.L_x_891) ;  /* 0xffffffd800fc2947 */ /* 0x000fec000383ffff */
[----:B------:R-:W-:Y:S01]  /*6680*/  IMAD.MOV.U32 R5, RZ, RZ, R20 ;  /* 0x000000ffff057224 */ /* 0x000fe200078e0014 */
[----:B------:R-:W-:Y:S01]  /*6690*/  UMOV UR52, UR57 ;  /* 0x0000003900347c82 */ /* 0x000fe20008000000 */
[----:B------:R-:W-:Y:S01]  /*66a0*/  IMAD.MOV.U32 R4, RZ, RZ, R9 ;  /* 0x000000ffff047224 */ /* 0x000fe200078e0009 */
[----:B------:R-:W-:-:S06]  /*66b0*/  UMOV UR46, UR56 ;  /* 0x00000038002e7c82 */ /* 0x000fcc0008000000 */
.L_x_873:
[----:B------:R-:W0:Y:S01]  /*66c0*/  LDC R9, c[0x0][0x448] ;  /* 0x00011200ff097b82 */ /* 0x000e220000000800 */
[----:B------:R-:W-:Y:S01]  /*66d0*/  UIADD3 UR6, UR36, 0x7f, URZ ;  /* 0x0000007f24067890 */ /* 0x000fe2000fffe03f */
[----:B------:R-:W-:-:S05]  /*66e0*/  IADD3 R11, -R7, 0x1, RZ ;  /* 0x00000001070b7810 */ /* 0x000fca0007ffe1ff */
[----:B------:R-:W-:Y:S01]  /*66f0*/  IMAD.U32 R7, RZ, RZ, UR6 ;  /* 0x00000006ff077e24 */ /* 0x000fe2000f8e00ff */
[----:B------:R-:W1:Y:S01]  /*6700*/  LDC R12, c[0x0][0x9e4] ;  /* 0x00027900ff0c7b82 */ /* 0x000e620000000800 */
[----:B------:R-:W-:Y:S01]  /*6710*/  IMAD R8, R8, UR44, R11 ;  /* 0x0000002c08087c24 */ /* 0x000fe2000f8e020b */
[----:B0-----:R-:W-:Y:S02]  /*6720*/  ISETP.NE.AND P5, PT, R9, 0x1, PT ;  /* 0x000000010900780c */ /* 0x001fe40003fa5270 */
[----:B-1----:R-:W-:-:S11]  /*6730*/  ISETP.GE.AND P6, PT, R12, 0x1, PT ;  /* 0x000000010c00780c */ /* 0x002fd60003fc6270 */
[----:B------:R-:W0:Y:S08]  /*6740*/  @P5 LDC R9, c[0x0][0x44c] ;  /* 0x00011300ff095b82 */ /* 0x000e300000000800 */
[----:B------:R-:W1:Y:S01]  /*6750*/  @P5 LDC R10, c[0x0][0x450] ;  /* 0x00011400ff0a5b82 */ /* 0x000e620000000800 */
[----:B0-----:R-:W-:-:S05]  /*6760*/  @P5 IMAD.HI.U32 R9, R9, UR6, RZ ;  /* 0x0000000609095c27 */ /* 0x001fca000f8e00ff */
[----:B-1----:R-:W-:-:S05]  /*6770*/  @P5 SHF.R.U32.HI R7, RZ, R10, R9 ;  /* 0x0000000aff075219 */ /* 0x002fca0000011609 */
[----:B------:R-:W-:-:S04]  /*6780*/  IMAD.IADD R7, R8, 0x1, R7 ;  /* 0x0000000108077824 */ /* 0x000fc800078e0207 */
[----:B------:R-:W-:Y:S01]  /*6790*/  VIADD R8, R7, -UR54 ;  /* 0x8000003607087c36 */ /* 0x000fe20008000000 */
[----:B------:R-:W-:Y:S06]  /*67a0*/  @!P6 BRA `(.L_x_892) ;  /* 0x00000000003ce947 */ /* 0x000fec0003800000 */
[----:B------:R-:W-:-:S13]  /*67b0*/  ISETP.GT.AND P2, PT, R7, -0x1, PT ;  /* 0xffffffff0700780c */ /* 0x000fda0003f44270 */
[----:B------:R-:W-:Y:S05]  /*67c0*/  @P2 BRA `(.L_x_893) ;  /* 0x00000000001c2947 */ /* 0x000fea0003800000 */
[----:B------:R-:W-:Y:S02]  /*67d0*/  ISETP.NE.AND P2, PT, R12, 0x1, PT ;  /* 0x000000010c00780c */ /* 0x000fe40003f45270 */
[----:B------:R-:W-:-:S11]  /*67e0*/  LOP3.LUT R7, RZ, R7, RZ, 0x33, !PT ;  /* 0x00000007ff077212 */ /* 0x000fd600078e33ff */
[----:B------:R-:W0:Y:S02]  /*67f0*/  @P2 LDC.64 R10, c[0x0][0x9e8] ;  /* 0x00027a00ff0a2b82 */ /* 0x000e240000000a00 */
[----:B0-----:R-:W-:-:S05]  /*6800*/  @P2 IMAD.HI.U32 R10, R7, R10, RZ ;  /* 0x0000000a070a2227 */ /* 0x001fca00078e00ff */
[----:B------:R-:W-:-:S04]  /*6810*/  @P2 SHF.R.U32.HI R7, RZ, R11, R10 ;  /* 0x0000000bff072219 */ /* 0x000fc8000001160a */
[----:B------:R-:W-:Y:S01]  /*6820*/  LOP3.LUT R7, RZ, R7, RZ, 0x33, !PT ;  /* 0x00000007ff077212 */ /* 0x000fe200078e33ff */
[----:B------:R-:W-:Y:S06]  /*6830*/  BRA `(.L_x_894) ;  /* 0x0000000000107947 */ /* 0x000fec0003800000 */
.L_x_893:
[----:B------:R-:W-:-:S13]  /*6840*/  ISETP.NE.AND P2, PT, R12, 0x1, PT ;  /* 0x000000010c00780c */ /* 0x000fda0003f45270 */
[----:B------:R-:W0:Y:S02]  /*6850*/  @P2 LDC.64 R10, c[0x0][0x9e8] ;  /* 0x00027a00ff0a2b82 */ /* 0x000e240000000a00 */
[----:B0-----:R-:W-:-:S05]  /*6860*/  @P2 IMAD.HI.U32 R10, R7, R10, RZ ;  /* 0x0000000a070a2227 */ /* 0x001fca00078e00ff */
[----:B------:R-:W-:-:S07]  /*6870*/  @P2 SHF.R.U32.HI R7, RZ, R11, R10 ;  /* 0x0000000bff072219 */ /* 0x000fce000001160a */
.L_x_894:
[----:B------:R-:W-:-:S05]  /*6880*/  IMAD R7, R7, R12, RZ ;  /* 0x0000000c07077224 */ /* 0x000fca00078e02ff */
[----:B------:R-:W-:-:S07]  /*6890*/  VIMNMX R8, R8, R7, !PT ;  /* 0x0000000708087248 */ /* 0x000fce0007fe0100 */
.L_x_892:
[----:B------:R-:W-:-:S05]  /*68a0*/  VIADD R8, R8, 0x3f ;  /* 0x0000003f08087836 */ /* 0x000fca0000000000 */
[----:B------:R-:W-:-:S04]  /*68b0*/  SHF.R.S32.HI R7, RZ, 0x1f, R8 ;  /* 0x0000001fff077819 */ /* 0x000fc80000011408 */
[----:B------:R-:W-:-:S04]  /*68c0*/  LEA.HI R7, R7, R8, RZ, 0x6 ;  /* 0x0000000807077211 */ /* 0x000fc800078f30ff */
[----:B------:R-:W-:-:S04]  /*68d0*/  SHF.R.S32.HI R7, RZ, 0x6, R7 ;  /* 0x00000006ff077819 */ /* 0x000fc80000011407 */
[----:B------:R-:W-:-:S04]  /*68e0*/  VIMNMX R7, R7, UR39, !PT ;  /* 0x0000002707077c48 */ /* 0x000fc8000ffe0100 */
[----:B------:R-:W-:-:S13]  /*68f0*/  ISETP.GE.AND P2, PT, R6, R7, PT ;  /* 0x000000070600720c */ /* 0x000fda0003f46270 */
[----:B------:R-:W-:Y:S05]  /*6900*/  @!P2 BRA `(.L_x_895) ;  /* 0x000000180060a947 */ /* 0x000fea0003800000 */
[----:B------:R-:W-:Y:S01]  /*6910*/  IMAD.MOV.U32 R8, RZ, RZ, R5 ;  /* 0x000000ffff087224 */ /* 0x000fe200078e0005 */
[----:B------:R-:W-:Y:S01]  /*6920*/  UMOV UR54, UR46 ;  /* 0x0000002e00367c82 */ /* 0x000fe20008000000 */
[----:B------:R-:W-:Y:S01]  /*6930*/  IMAD.MOV.U32 R9, RZ, RZ, R4 ;  /* 0x000000ffff097224 */ /* 0x000fe200078e0004 */
[----:B------:R-:W-:-:S06]  /*6940*/  UMOV UR53, UR52 ;  /* 0x0000003400357c82 */ /* 0x000fcc0008000000 */
.L_x_905:
[----:B------:R-:W-:Y:S01]  /*6950*/  ISETP.NE.AND P2, PT, RZ, UR43, PT ;  /* 0x0000002bff007c0c */ /* 0x000fe2000bf45270 */
[----:B------:R-:W-:-:S04]  /*6960*/  UISETP.NE.AND UP0, UPT, UR53, 0x1, UPT ;  /* 0x000000013500788c */ /* 0x000fc8000bf05270 */
[----:B------:R-:W-:-:S04]  /*6970*/  USEL UR46, URZ, 0x1, UP0 ;  /* 0x000000013f2e7887 */ /* 0x000fc80008000000 */
[----:B------:R-:W-:-:S04]  /*6980*/  ULOP3.LUT UR46, UR54, UR46, URZ, 0x3c, !UPT ;  /* 0x0000002e362e7292 */ /* 0x000fc8000f8e3c3f */
[----:B------:R-:W-:Y:S08]  /*6990*/  @P2 BRA `(.L_x_896) ;  /* 0x0000000000382947 */ /* 0x000ff00003800000 */
[----:B------:R-:W-:Y:S05]  /*69a0*/  @!P0 BRA `(.L_x_897) ;  /* 0x0000000000048947 */ /* 0x000fea0003800000 */
[----:B------:R-:W-:Y:S01]  /*69b0*/  BPT.TRAP 0x1 ;  /* 0x000000040000795c */ /* 0x000fe20000300000 */
.L_x_897:
        /* <DEDUP_REMOVED lines=9> */
.L_x_898:
[----:B-1----:R-:W-:Y:S05]  /*6a50*/  @P3 BRA `(.L_x_896) ;  /* 0x0000000000083947 */ /* 0x002fea0003800000 */
[----:B------:R-:W1:Y:S02]  /*6a60*/  SYNCS.PHASECHK.TRANS64.TRYWAIT P3, [UR6+0x28430], R4 ;  /* 0x02843004ff0075a7 */ /* 0x000e640008060146 */
[----:B-1----:R-:W-:Y:S05]  /*6a70*/  @!P3 BRA `(.L_x_899) ;  /* 0x000000c4009cb947 */ /* 0x002fea0003800000 */
.L_x_896:
        /* <DEDUP_REMOVED lines=50> */
.L_x_901:
[----:B------:R-:W-:Y:S01]  /*6da0*/  ULEA UR6, UR53, UR41, 0x3 ;  /* 0x0000002935067291 */ /* 0x000fe2000f8e183f */
[----:B------:R-:W-:-:S05]  /*6db0*/  IMAD.U32 R4, RZ, RZ, UR54 ;  /* 0x00000036ff047e24 */ /* 0x000fca000f8e00ff */
[----:B------:R-:W-:-:S04]  /*6dc0*/  SHF.L.U32 R4, R4, 0x1f, RZ ;  /* 0x0000001f04047819 */ /* 0x000fc800000006ff */
[----:B------:R0:W1:Y:S01]  /*6dd0*/  SYNCS.PHASECHK.TRANS64.TRYWAIT P2, [UR6+0x28450], R4 ;  /* 0x02845004ff0075a7 */ /* 0x0000620008040146 */
[----:B------:R-:W-:Y:S05]  /*6de0*/  @!P0 BRA `(.L_x_902) ;  /* 0x0000000000048947 */ /* 0x000fea0003800000 */
[----:B------:R-:W-:Y:S01]  /*6df0*/  BPT.TRAP 0x1 ;  /* 0x000000040000795c */ /* 0x000fe20000300000 */
.L_x_902:
[----:B-1----:R-:W-:Y:S05]  /*6e00*/  @P2 BRA `(.L_x_900) ;  /* 0x0000000000082947 */ /* 0x002fea0003800000 */
[----:B------:R-:W1:Y:S02]  /*6e10*/  SYNCS.PHASECHK.TRANS64.TRYWAIT P2, [UR6+0x28450], R4 ;  /* 0x02845004ff0075a7 */ /* 0x000e640008040146 */
[----:B-1----:R-:W-:Y:S05]  /*6e20*/  @!P2 BRA `(.L_x_903) ;  /* 0x000000c000c8a947 */ /* 0x002fea0003800000 */
.L_x_900:
[----:B------:R-:W-:Y:S01]  /*6e30*/  UIADD3 UR6, UR41, 0x8000, URZ ;  /* 0x0000800029067890 */ /* 0x000fe2000fffe03f */
[----:B------:R-:W-:Y:S01]  /*6e40*/  WARPGROUP.ARRIVE ;  /* 0x00000000000079c5 */ /* 0x000fe20000000000 */
[----:B------:R-:W-:Y:S01]  /*6e50*/  UMOV UR7, 0x80000020 ;  /* 0x8000002000077882 */ /* 0x000fe20000000000 */
[----:B01----:R-:W-:Y:S01]  /*6e60*/  FMNMX.FTZ R4, R152, R9, !PT ;  /* 0x0000000998047209 */ /* 0x003fe20007810000 */
[----:B------:R-:W-:Y:S01]  /*6e70*/  USHF.R.U32.HI UR6, URZ, 0x4, UR6 ;  /* 0x000000043f067899 */ /* 0x000fe20008011606 */
[----:B------:R-:W-:Y:S01]  /*6e80*/  FMNMX.FTZ R10, R154, R8, !PT ;  /* 0x000000089a0a7209 */ /* 0x000fe20007810000 */
[----:B------:R-:W-:Y:S01]  /*6e90*/  IMAD.U32 R15, RZ, RZ, UR37 ;  /* 0x00000025ff0f7e24 */ /* 0x000fe2000f8e00ff */
[----:B------:R-:W-:Y:S01]  /*6ea0*/  FMNMX.FTZ R5, R153, R4, !PT ;  /* 0x0000000499057209 */ /* 0x000fe20007810000 */
[----:B------:R-:W-:Y:S01]  /*6eb0*/  ULOP3.LUT UR6, UR6, 0x3fff, URZ, 0xc0, !UPT ;  /* 0x00003fff06067892 */ /* 0x000fe2000f8ec03f */
[----:B------:R-:W-:Y:S01]  /*6ec0*/  FMNMX.FTZ R11, R155, R10, !PT ;  /* 0x0000000a9b0b7209 */ /* 0x000fe20007810000 */
[----:B------:R-:W0:Y:S01]  /*6ed0*/  S2R R202, SR_TID.X ;  /* 0x0000000000ca7919 */ /* 0x000e220000002100 */
[----:B------:R-:W-:Y:S01]  /*6ee0*/  FMNMX.FTZ R4, R156, R5, !PT ;  /* 0x000000059c047209 */ /* 0x000fe20007810000 */
[----:B------:R-:W-:Y:S01]  /*6ef0*/  ULOP3.LUT UR6, UR6, 0x10000, URZ, 0xfc, !UPT ;  /* 0x0001000006067892 */ /* 0x000fe2000f8efc3f */
[----:B------:R-:W-:-:S02]  /*6f00*/  FMNMX.FTZ R10, R158, R11, !PT ;  /* 0x0000000b9e0a7209 */ /* 0x000fc40007810000 */
[----:B------:R-:W-:Y:S01]  /*6f10*/  FMNMX.FTZ R5, R157, R4, !PT ;  /* 0x000000049d057209 */ /* 0x000fe20007810000 */
[----:B------:R-:W-:Y:S01]  /*6f20*/  ULEA UR6, UR53, UR6, 0xa ;  /* 0x0000000635067291 */ /* 0x000fe2000f8e503f */
[----:B------:R-:W-:Y:S02]  /*6f30*/  FMNMX.FTZ R11, R159, R10, !PT ;  /* 0x0000000a9f0b7209 */ /* 0x000fe40007810000 */
[----:B------:R-:W-:Y:S02]  /*6f40*/  FMNMX.FTZ R4, R160, R5, !PT ;  /* 0x00000005a0047209 */ /* 0x000fe40007810000 */
[----:B------:R-:W-:Y:S02]  /*6f50*/  FMNMX.FTZ R10, R162, R11, !PT ;  /* 0x0000000ba20a7209 */ /* 0x000fe40007810000 */
[----:B------:R-:W-:Y:S02]  /*6f60*/  FMNMX.FTZ R5, R161, R4, !PT ;  /* 0x00000004a1057209 */ /* 0x000fe40007810000 */
[----:B------:R-:W-:Y:S01]  /*6f70*/  QGMMA.64x256x32.F32.E4M3.E4M3 R24, R188, gdesc[UR4], R24, gsb0 ;  /* 0x03e00004bc187df3 */ /* 0x000fe20008000818 */
[----:B------:R-:W-:Y:S01]  /*6f80*/  FMNMX.FTZ R11, R163, R10, !PT ;  /* 0x0000000aa30b7209 */ /* 0x000fe20007810000 */
        /* <DEDUP_REMOVED lines=22> */
[----:B0-----:R-:W-:Y:S01]  /*70f0*/  SHF.R.U32.HI R202, RZ, 0x7, R202 ;  /* 0x00000007ffca7819 */ /* 0x001fe200000116ca */
[----:B------:R-:W0:Y:S04]  /*7100*/  SHFL.BFLY PT, R4, R11, 0x2, 0x1f ;  /* 0x0c401f000b047f89 */ /* 0x000e2800000e0000 */
[----:B------:R-:W1:Y:S01]  /*7110*/  SHFL.BFLY PT, R5, R10, 0x2, 0x1f ;  /* 0x0c401f000a057f89 */ /* 0x000e6200000e0000 */
[----:B0-----:R-:W-:Y:S02]  /*7120*/  FMNMX.FTZ R12, R11, R4, !PT ;  /* 0x000000040b0c7209 */ /* 0x001fe40007810000 */
[----:B-1----:R-:W-:-:S03]  /*7130*/  FMNMX.FTZ R13, R10, R5, !PT ;  /* 0x000000050a0d7209 */ /* 0x002fc60007810000 */
[----:B------:R-:W0:Y:S04]  /*7140*/  SHFL.BFLY PT, R5, R12, 0x1, 0x1f ;  /* 0x0c201f000c057f89 */ /* 0x000e2800000e0000 */
[----:B------:R-:W1:Y:S01]  /*7150*/  SHFL.BFLY PT, R14, R13, 0x1, 0x1f ;  /* 0x0c201f000d0e7f89 */ /* 0x000e6200000e0000 */
[----:B0-----:R-:W-:Y:S02]  /*7160*/  FMNMX.FTZ R4, R12, R5, !PT ;  /* 0x000000050c047209 */ /* 0x001fe40007810000 */
[----:B-1----:R-:W-:-:S03]  /*7170*/  FMNMX.FTZ R5, R13, R14, !PT ;  /* 0x0000000e0d057209 */ /* 0x002fc60007810000 */
[----:B------:R-:W-:Y:S02]  /*7180*/  FADD.FTZ R9, -R4, R9 ;  /* 0x0000000904097221 */ /* 0x000fe40000010100 */
[----:B------:R-:W-:-:S02]  /*7190*/  FADD.FTZ R8, -R5, R8 ;  /* 0x0000000805087221 */ /* 0x000fc40000010100 */
[----:B------:R-:W-:Y:S02]  /*71a0*/  FMUL.FTZ R9, R9, UR37 ;  /* 0x0000002509097c20 */ /* 0x000fe40008410000 */
[----:B------:R-:W-:-:S04]  /*71b0*/  FMUL.FTZ R8, R8, UR37 ;  /* 0x0000002508087c20 */ /* 0x000fc80008410000 */
[----:B------:R-:W-:Y:S08]  /*71c0*/  MUFU.EX2 R9, R9 ;  /* 0x0000000900097308 */ /* 0x000ff00000000800 */
[----:B------:R-:W-:Y:S01]  /*71d0*/  MUFU.EX2 R8, R8 ;  /* 0x0000000800087308 */ /* 0x000fe20000000800 */
[----:B------:R-:W-:Y:S02]  /*71e0*/  WARPGROUP.DEPBAR.LE gsb0, 0x0 ;  /* 0x00008000000079c5 */ /* 0x000fe40000010000 */
[----:B------:R-:W-:Y:S01]  /*71f0*/  WARPGROUP.ARRIVE ;  /* 0x00000000000079c5 */ /* 0x000fe20000000000 */
[----:B------:R-:W-:-:S04]  /*7200*/  FFMA.FTZ R188, R4, R15, -8 ;  /* 0xc100000004bc7423 */ /* 0x000fc8000001000f */
[--C-:B------:R-:W-:Y:S01]  /*7210*/  FFMA.FTZ R10, R152, UR37, -R188.reuse ;  /* 0x00000025980a7c23 */ /* 0x100fe200080108bc */
[----:B------:R-:W-:Y:S01]  /*7220*/  QGMMA.64x256x32.F32.E4M3.E4M3 R24, R184, gdesc[UR4], R24, gsb0 ;  /* 0x03e00004b8187df3 */ /* 0x000fe20008000818 */
[----:B------:R-:W-:-:S01]  /*7230*/  FFMA.FTZ R152, R168, UR37, -R188 ;  /* 0x00000025a8987c23 */ /* 0x000fc200080108bc */
[----:B------:R-:W-:Y:S02]  /*7240*/  IMAD.U32 R168, RZ, RZ, UR37 ;  /* 0x00000025ffa87e24 */ /* 0x000fe4000f8e00ff */
[----:B------:R-:W-:-:S01]  /*7250*/  FFMA.FTZ R11, R153, UR37, -R188 ;  /* 0x00000025990b7c23 */ /* 0x000fc200080108bc */
[----:B------:R-:W-:Y:S01]  /*7260*/  FFMA.FTZ R153, R169, UR37, -R188 ;  /* 0x00000025a9997c23 */ /* 0x000fe200080108bc */
[----:B------:R-:W0:Y:S01]  /*7270*/  MUFU.EX2 R10, R10 ;  /* 0x0000000a000a7308 */ /* 0x000e220000000800 */
[----:B------:R-:W-:-:S01]  /*7280*/  FFMA.FTZ R168, R5, R168, -8 ;  /* 0xc100000005a87423 */ /* 0x000fc200000100a8 */
[--C-:B------:R-:W-:Y:S01]  /*7290*/  FFMA.FTZ R12, R156, UR37, -R188.reuse ;  /* 0x000000259c0c7c23 */ /* 0x100fe200080108bc */
[----:B------:R-:W-:-:S01]  /*72a0*/  FFMA.FTZ R13, R157, UR37, -R188 ;  /* 0x000000259d0d7c23 */ /* 0x000fc200080108bc */
[----:B------:R-:W-:Y:S01]  /*72b0*/  FFMA.FTZ R14, R160, UR37, -R188 ;  /* 0x00000025a00e7c23 */ /* 0x000fe200080108bc */
[----:B------:R-:W-:-:S01]  /*72c0*/  FFMA.FTZ R169, R154, UR37, -R168 ;  /* 0x000000259aa97c23 */ /* 0x000fc200080108a8 */
[--C-:B------:R-:W-:Y:S01]  /*72d0*/  FFMA.FTZ R154, R155, UR37, -R168.reuse ;  /* 0x000000259b9a7c23 */ /* 0x100fe200080108a8 */
[----:B------:R-:W-:-:S01]  /*72e0*/  FFMA.FTZ R155, R158, UR37, -R168 ;  /* 0x000000259e9b7c23 */ /* 0x000fc200080108a8 */
[----:B------:R-:W1:Y:S01]  /*72f0*/  MUFU.EX2 R11, R11 ;  /* 0x0000000b000b7308 */ /* 0x000e620000000800 */
[----:B------:R-:W-:-:S01]  /*7300*/  FFMA.FTZ R158, R159, UR37, -R168 ;  /* 0x000000259f9e7c23 */ /* 0x000fc200080108a8 */
[----:B------:R-:W-:Y:S01]  /*7310*/  FFMA.FTZ R159, R162, UR37, -R168 ;  /* 0x00000025a29f7c23 */ /* 0x000fe200080108a8 */
[----:B------:R-:W-:-:S01]  /*7320*/  FFMA.FTZ R15, R161, UR37, -R188 ;  /* 0x00000025a10f7c23 */ /* 0x000fc200080108bc */
[----:B------:R-:W-:Y:S01]  /*7330*/  FFMA.FTZ R162, R163, UR37, -R168 ;  /* 0x00000025a3a27c23 */ /* 0x000fe200080108a8 */
[----:B------:R-:W-:-:S01]  /*7340*/  FFMA.FTZ R20, R164, UR37, -R188 ;  /* 0x00000025a4147c23 */ /* 0x000fc200080108bc */
[----:B------:R-:W-:Y:S01]  /*7350*/  FFMA.FTZ R156, R172, UR37, -R188 ;  /* 0x00000025ac9c7c23 */ /* 0x000fe200080108bc */
[----:B------:R-:W-:-:S01]  /*7360*/  FFMA.FTZ R172, R166, UR37, -R168 ;  /* 0x00000025a6ac7c23 */ /* 0x000fc200080108a8 */
[----:B------:R-:W2:Y:S01]  /*7370*/  MUFU.EX2 R169, R169 ;  /* 0x000000a900a97308 */ /* 0x000ea20000000800 */
[----:B0-----:R-:W-:-:S01]  /*7380*/  FFMA.FTZ R0, R9, R0, R10 ;  /* 0x0000000009007223 */ /* 0x001fc2000001000a */
[----:B------:R-:W-:Y:S01]  /*7390*/  FFMA.FTZ R166, R171, UR37, -R168 ;  /* 0x00000025aba67c23 */ /* 0x000fe200080108a8 */
[----:B------:R-:W-:-:S01]  /*73a0*/  FFMA.FTZ R21, R165, UR37, -R188 ;  /* 0x00000025a5157c23 */ /* 0x000fc200080108bc */
[--C-:B------:R-:W-:Y:S01]  /*73b0*/  FFMA.FTZ R167, R167, UR37, -R168.reuse ;  /* 0x00000025a7a77c23 */ /* 0x100fe200080108a8 */
[----:B------:R-:W-:-:S01]  /*73c0*/  FFMA.FTZ R163, R170, UR37, -R168 ;  /* 0x00000025aaa37c23 */ /* 0x000fc200080108a8 */
[----:B------:R-:W-:Y:S01]  /*73d0*/  FFMA.FTZ R170, R174, UR37, -R168 ;  /* 0x00000025aeaa7c23 */ /* 0x000fe200080108a8 */
[----:B------:R-:W-:-:S01]  /*73e0*/  FFMA.FTZ R157, R173, UR37, -R188 ;  /* 0x00000025ad9d7c23 */ /* 0x000fc200080108bc */
[----:B------:R-:W0:Y:S01]  /*73f0*/  MUFU.EX2 R154, R154 ;  /* 0x0000009a009a7308 */ /* 0x000e220000000800 */
[----:B-1----:R-:W-:-:S01]  /*7400*/  FADD.FTZ R171, R11, R0 ;  /* 0x000000000bab7221 */ /* 0x002fc20000010000 */
[----:B------:R-:W-:Y:S01]  /*7410*/  FFMA.FTZ R175, R175, UR37, -R168 ;  /* 0x00000025afaf7c23 */ /* 0x000fe200080108a8 */
[----:B------:R-:W-:-:S01]  /*7420*/  FFMA.FTZ R160, R176, UR37, -R188 ;  /* 0x00000025b0a07c23 */ /* 0x000fc200080108bc */
[----:B------:R-:W-:Y:S01]  /*7430*/  FFMA.FTZ R178, R178, UR37, -R168 ;  /* 0x00000025b2b27c23 */ /* 0x000fe200080108a8 */
[----:B------:R-:W-:-:S01]  /*7440*/  FFMA.FTZ R161, R177, UR37, -R188 ;  /* 0x00000025b1a17c23 */ /* 0x000fc200080108bc */
[----:B------:R-:W-:Y:S01]  /*7450*/  FFMA.FTZ R179, R179, UR37, -R168 ;  /* 0x00000025b3b37c23 */ /* 0x000fe200080108a8 */
[----:B------:R-:W-:-:S01]  /*7460*/  FFMA.FTZ R164, R180, UR37, -R188 ;  /* 0x00000025b4a47c23 */ /* 0x000fc200080108bc */
[----:B------:R-:W1:Y:S01]  /*7470*/  MUFU.EX2 R12, R12 ;  /* 0x0000000c000c7308 */ /* 0x000e620000000800 */
[----:B--2---:R-:W-:-:S01]  /*7480*/  FFMA.FTZ R3, R8, R3, R169 ;  /* 0x0000000308037223 */ /* 0x004fc200000100a9 */
[----:B------:R-:W-:Y:S01]  /*7490*/  FFMA.FTZ R182, R182, UR37, -R168 ;  /* 0x00000025b6b67c23 */ /* 0x000fe200080108a8 */
[----:B------:R-:W-:-:S01]  /*74a0*/  FFMA.FTZ R165, R181, UR37, -R188 ;  /* 0x00000025b5a57c23 */ /* 0x000fc200080108bc */
[----:B------:R-:W-:Y:S01]  /*74b0*/  FFMA.FTZ R168, R183, UR37, -R168 ;  /* 0x00000025b7a87c23 */ /* 0x000fe200080108a8 */
[----:B------:R-:W-:-:S03]  /*74c0*/  IADD3 R173, -R202, 0xb, RZ ;  /* 0x0000000bcaad7810 */ /* 0x000fc60007ffe1ff */
        /* <DEDUP_REMOVED lines=20> */
[----:B------:R-:W-:-:S06]  /*7610*/  IMAD.U32 R171, RZ, RZ, UR52 ;  /* 0x00000034ffab7e24 */ /* 0x000fcc000f8e00ff */
[----:B------:R-:W0:Y:S01]  /*7620*/  MUFU.EX2 R167, R167 ;  /* 0x000000a700a77308 */ /* 0x000e220000000800 */
[----:B-1----:R-:W-:-:S07]  /*7630*/  FADD.FTZ R174, R172, R3 ;  /* 0x00000003acae7221 */ /* 0x002fce0000010000 */
[----:B------:R-:W1:Y:S01]  /*7640*/  MUFU.EX2 R152, R152 ;  /* 0x0000009800987308 */ /* 0x000e620000000800 */
[----:B--2---:R-:W-:-:S01]  /*7650*/  FADD.FTZ R3, R21, R0 ;  /* 0x0000000015037221 */ /* 0x004fc20000010000 */
[----:B------:R-:W-:-:S05]  /*7660*/  @!P1 LEA R0, R171, UR41, 0x3 ;  /* 0x00000029ab009c11 */ /* 0x000fca000f8e18ff */
[----:B------:R-:W-:Y:S01]  /*7670*/  @!P1 VIADD R0, R0, 0x28440 ;  /* 0x0002844000009836 */ /* 0x000fe20000000000 */
[----:B------:R-:W2:Y:S01]  /*7680*/  MUFU.EX2 R163, R163 ;  /* 0x000000a300a37308 */ /* 0x000ea20000000800 */
[----:B0-----:R-:W-:-:S03]  /*7690*/  FADD.FTZ R174, R167, R174 ;  /* 0x000000aea7ae7221 */ /* 0x001fc60000010000 */
[----:B------:R-:W-:-:S04]  /*76a0*/  @!P1 PRMT R0, RZ, 0x654, R0 ;  /* 0x00000654ff009816 */ /* 0x000fc80000000000 */
        /* <DEDUP_REMOVED lines=22> */
[----:B------:R-:W-:Y:S08]  /*7810*/  MUFU.EX2 R165, R165 ;  /* 0x000000a500a57308 */ /* 0x000ff00000000800 */
[----:B------:R-:W1:Y:S01]  /*7820*/  MUFU.EX2 R168, R168 ;  /* 0x000000a800a87308 */ /* 0x000e620000000800 */
[----:B0-----:R-:W-:-:S01]  /*7830*/  FADD.FTZ R3, R182, R3 ;  /* 0x00000003b6037221 */ /* 0x001fc20000010000 */
[----:B------:R-:W-:-:S02]  /*7840*/  WARPGROUP.DEPBAR.LE gsb0, 0x0 ;  /* 0x00008000000079c5 */ /* 0x000fc40000010000 */
[----:B------:R0:W-:Y:S06]  /*7850*/  BAR.ARV R173, 0x100 ;  /* 0x000400ad0000751d */ /* 0x0001ec0000002000 */
[----:B------:R2:W-:Y:S01]  /*7860*/  @!P1 SYNCS.ARRIVE.TRANS64.RED.A1T0 RZ, [R0+URZ], RZ ;  /* 0x000000ff00ff99a7 */ /* 0x0005e2000810043f */
[----:B-1----:R-:W-:-:S01]  /*7870*/  FADD.FTZ R3, R168, R3 ;  /* 0x00000003a8037221 */ /* 0x002fc20000010000 */
[----:B--2---:R-:W-:-:S04]  /*7880*/  FADD.FTZ R0, R160, R171 ;  /* 0x000000aba0007221 */ /* 0x004fc80000010000 */
[----:B------:R-:W-:-:S04]  /*7890*/  FADD.FTZ R171, R161, R0 ;  /* 0x00000000a1ab7221 */ /* 0x000fc80000010000 */
[----:B------:R-:W-:-:S04]  /*78a0*/  FADD.FTZ R0, R164, R171 ;  /* 0x000000aba4007221 */ /* 0x000fc80000010000 */
[----:B------:R-:W-:Y:S01]  /*78b0*/  FADD.FTZ R0, R165, R0 ;  /* 0x00000000a5007221 */ /* 0x000fe20000010000 */
[----:B0-----:R-:W-:Y:S06]  /*78c0*/  @!P0 BRA `(.L_x_904) ;  /* 0x0000000000048947 */ /* 0x001fec0003800000 */
[----:B------:R-:W-:Y:S01]  /*78d0*/  BPT.TRAP 0x1 ;  /* 0x000000040000795c */ /* 0x000fe20000300000 */
.L_x_904:
[----:B------:R-:W-:Y:S01]  /*78e0*/  ULEA UR6, UR53, UR41, 0x3 ;  /* 0x0000002935067291 */ /* 0x000fe2000f8e183f */
[----:B------:R-:W-:Y:S01]  /*78f0*/  ISETP.GT.AND P2, PT, R6, R7, PT ;  /* 0x000000070600720c */ /* 0x000fe20003f44270 */
        /* <DEDUP_REMOVED lines=16> */
[----:B------:R-:W-:Y:S01]  /*7a00*/  SYNCS.ARRIVE.TRANS64.RED.A1T0 RZ, [UR6], RZ ;  /* 0x000000ffffff79a7 */ /* 0x000fe20008100406 */
        /* <DEDUP_REMOVED lines=125> */
[----:B------:R-:W-:Y:S01]  /*81e0*/  VIADD R6, R6, 0xffffffff ;  /* 0xffffffff06067836 */ /* 0x000fe20000000000 */
        /* <DEDUP_REMOVED lines=8> */
[----:B------:R-:W-:Y:S01]  /*8270*/  F2FP.SATFINITE.E4M3.F32.PACK_AB_MERGE_C R187, R180, R178, R13 ;  /* 0x000000b2b4bb723e */ /* 0x000fe2000480700d */
[----:B------:R-:W-:Y:S06]  /*8280*/  @P2 BRA `(.L_x_905) ;  /* 0xffffffe400b02947 */ /* 0x000fec000383ffff */
.L_x_895:
[----:B------:R-:W-:-:S13]  /*8290*/  ISETP.GE.AND P2, PT, R6, UR39, PT ;  /* 0x0000002706007c0c */ /* 0x000fda000bf46270 */
[----:B------:R-:W-:Y:S05]  /*82a0*/  @!P2 BRA `(.L_x_906) ;  /* 0x000000240020a947 */ /* 0x000fea0003800000 */
[----:B------:R-:W-:Y:S01]  /*82b0*/  IMAD.MOV.U32 R8, RZ, RZ, R5 ;  /* 0x000000ffff087224 */ /* 0x000fe200078e0005 */
[----:B------:R-:W-:Y:S01]  /*82c0*/  UMOV UR57, UR52 ;  /* 0x0000003400397c82 */ /* 0x000fe20008000000 */
[----:B------:R-:W-:Y:S01]  /*82d0*/  IMAD.MOV.U32 R7, RZ, RZ, R4 ;  /* 0x000000ffff077224 */ /* 0x000fe200078e0004 */
[----:B------:R-:W-:Y:S01]  /*82e0*/  UMOV UR58, UR46 ;  /* 0x0000002e003a7c82 */ /* 0x000fe20008000000 */
[----:B------:R-:W-:Y:S01]  /*82f0*/  ULDC UR52, c[0x0][0x9e4] ;  /* 0x0002790000347ab9 */ /* 0x000fe20000000800 */
[----:B------:R-:W-:Y:S01]  /*8300*/  ULDC UR54, c[0x0][0x288] ;  /* 0x0000a20000367ab9 */ /* 0x000fe20000000800 */
[----:B------:R-:W-:Y:S01]  /*8310*/  ULDC UR55, c[0x0][0x9dc] ;  /* 0x0002770000377ab9 */ /* 0x000fe20000000800 */
[----:B------:R-:W-:-:S05]  /*8320*/  ULDC UR53, c[0x0][0x9e0] ;  /* 0x0002780000357ab9 */ /* 0x000fca0000000800 */
.L_x_924:
[----:B------:R-:W-:Y:S01]  /*8330*/  ISETP.NE.AND P2, PT, RZ, UR43, PT ;  /* 0x0000002bff007c0c */ /* 0x000fe2000bf45270 */
[----:B------:R-:W-:-:S04]  /*8340*/  UISETP.NE.AND UP0, UPT, UR57, 0x1, UPT ;  /* 0x000000013900788c */ /* 0x000fc8000bf05270 */
[----:B------:R-:W-:-:S04]  /*8350*/  USEL UR46, URZ, 0x1, UP0 ;  /* 0x000000013f2e7887 */ /* 0x000fc80008000000 */
[----:B------:R-:W-:-:S04]  /*8360*/  ULOP3.LUT UR46, UR58, UR46, URZ, 0x3c, !UPT ;  /* 0x0000002e3a2e7292 */ /* 0x000fc8000f8e3c3f */
[----:B------:R-:W-:Y:S08]  /*8370*/  @P2 BRA `(.L_x_907) ;  /* 0x0000000000382947 */ /* 0x000ff00003800000 */
[----:B------:R-:W-:Y:S05]  /*8380*/  @!P0 BRA `(.L_x_908) ;  /* 0x0000000000048947 */ /* 0x000fea0003800000 */
[----:B------:R-:W-:Y:S01]  /*8390*/  BPT.TRAP 0x1 ;  /* 0x000000040000795c */ /* 0x000fe20000300000 */
.L_x_908:
        /* <DEDUP_REMOVED lines=9> */
.L_x_909:
[----:B-1----:R-:W-:Y:S05]  /*8430*/  @P3 BRA `(.L_x_907) ;  /* 0x0000000000083947 */ /* 0x002fea0003800000 */
[----:B------:R-:W1:Y:S02]  /*8440*/  SYNCS.PHASECHK.TRANS64.TRYWAIT P3, [UR6+0x28430], R4 ;  /* 0x02843004ff0075a7 */ /* 0x000e640008060146 */
[----:B-1----:R-:W-:Y:S05]  /*8450*/  @!P3 BRA `(.L_x_910) ;  /* 0x000000ac0054b947 */ /* 0x002fea0003800000 */
.L_x_907:
        /* <DEDUP_REMOVED lines=50> */
.L_x_912:
[----:B------:R-:W-:Y:S01]  /*8780*/  ULEA UR6, UR57, UR41, 0x3 ;  /* 0x0000002939067291 */ /* 0x000fe2000f8e183f */
[----:B------:R-:W-:-:S05]  /*8790*/  IMAD.U32 R4, RZ, RZ, UR58 ;  /* 0x0000003aff047e24 */ /* 0x000fca000f8e00ff */
[----:B------:R-:W-:-:S04]  /*87a0*/  SHF.L.U32 R4, R4, 0x1f, RZ ;  /* 0x0000001f04047819 */ /* 0x000fc800000006ff */
[----:B------:R0:W1:Y:S01]  /*87b0*/  SYNCS.PHASECHK.TRANS64.TRYWAIT P2, [UR6+0x28450], R4 ;  /* 0x02845004ff0075a7 */ /* 0x0000620008040146 */
[----:B------:R-:W-:Y:S05]  /*87c0*/  @!P0 BRA `(.L_x_913) ;  /* 0x0000000000048947 */ /* 0x000fea0003800000 */
[----:B------:R-:W-:Y:S01]  /*87d0*/  BPT.TRAP 0x1 ;  /* 0x000000040000795c */ /* 0x000fe20000300000 */
.L_x_913:
[----:B-1----:R-:W-:Y:S05]  /*87e0*/  @P2 BRA `(.L_x_911) ;  /* 0x0000000000082947 */ /* 0x002fea0003800000 */
[----:B------:R-:W1:Y:S02]  /*87f0*/  SYNCS.PHASECHK.TRANS64.TRYWAIT P2, [UR6+0x28450], R4 ;  /* 0x02845004ff0075a7 */ /* 0x000e640008040146 */
[----:B-1----:R-:W-:Y:S05]  /*8800*/  @!P2 BRA `(.L_x_914) ;  /* 0x000000a80080a947 */ /* 0x002fea0003800000 */
.L_x_911:
[----:B------:R-:W-:Y:S01]  /*8810*/  UIADD3 UR6, UR41, 0x8000, URZ ;  /* 0x0000800029067890 */ /* 0x000fe2000fffe03f */
[----:B------:R-:W-:Y:S01]  /*8820*/  WARPGROUP.ARRIVE ;  /* 0x00000000000079c5 */ /* 0x000fe20000000000 */
[----:B------:R-:W-:Y:S01]  /*8830*/  UMOV UR7, 0x80000020 ;  /* 0x8000002000077882 */ /* 0x000fe20000000000 */
[----:B01----:R-:W0:Y:S01]  /*8840*/  @P5 LDC R4, c[0x0][0x44c] ;  /* 0x00011300ff045b82 */ /* 0x003e220000000800 */
[----:B------:R-:W-:-:S03]  /*8850*/  USHF.R.U32.HI UR6, URZ, 0x4, UR6 ;  /* 0x000000043f067899 */ /* 0x000fc60008011606 */
[----:B------:R-:W1:Y:S01]  /*8860*/  S2R R12, SR_TID.X ;  /* 0x00000000000c7919 */ /* 0x000e620000002100 */
[----:B------:R-:W-:Y:S01]  /*8870*/  VIADD R5, R17, UR36 ;  /* 0x0000002411057c36 */ /* 0x000fe20008000000 */
[----:B------:R-:W-:Y:S01]  /*8880*/  ULOP3.LUT UR6, UR6, 0x3fff, URZ, 0xc0, !UPT ;  /* 0x00003fff06067892 */ /* 0x000fe2000f8ec03f */
[----:B------:R-:W-:Y:S01]  /*8890*/  IMAD.U32 R11, RZ, RZ, UR56 ;  /* 0x00000038ff0b7e24 */ /* 0x000fe2000f8e00ff */
[----:B------:R-:W2:Y:S02]  /*88a0*/  @P5 LDC R10, c[0x0][0x450] ;  /* 0x00011400ff0a5b82 */ /* 0x000ea40000000800 */
[----:B------:R-:W-:-:S04]  /*88b0*/  ULOP3.LUT UR6, UR6, 0x10000, URZ, 0xfc, !UPT ;  /* 0x0001000006067892 */ /* 0x000fc8000f8efc3f */
[----:B------:R-:W-:Y:S02]  /*88c0*/  ULEA UR6, UR57, UR6, 0xa ;  /* 0x0000000639067291 */ /* 0x000fe4000f8e503f */
[----:B------:R-:W3:Y:S07]  /*88d0*/  LDC R20, c[0x0][0x2f0] ;  /* 0x0000bc00ff147b82 */ /* 0x000eee0000000800 */
[----:B------:R-:W-:Y:S01]  /*88e0*/  QGMMA.64x256x32.F32.E4M3.E4M3 R24, R188, gdesc[UR4], R24, gsb0 ;  /* 0x03e00004bc187df3 */ /* 0x000fe20008000818 */
[----:B------:R-:W-:Y:S01]  /*88f0*/  UIADD3 UR6, UR6, 0x2, URZ ;  /* 0x0000000206067890 */ /* 0x000fe2000fffe03f */
[----:B0-----:R-:W-:Y:S01]  /*8900*/  @P5 IMAD.HI.U32 R9, R5, R4, RZ ;  /* 0x0000000405095227 */ /* 0x001fe200078e00ff */
[----:B------:R-:W-:Y:S01]  /*8910*/  UMOV UR7, 0x80000020 ;  /* 0x8000002000077882 */ /* 0x000fe20000000000 */
[----:B------:R-:W-:-:S02]  /*8920*/  @!P1 LEA R4, R11, UR41, 0x3 ;  /* 0x000000290b049c11 */ /* 0x000fc4000f8e18ff */
[----:B------:R-:W-:-:S03]  /*8930*/  IMAD.SHL.U32 R11, R6, 0x40, RZ ;  /* 0x00000040060b7824 */ /* 0x000fc600078e00ff */
[----:B------:R-:W-:Y:S01]  /*8940*/  @!P1 VIADD R4, R4, 0x28440 ;  /* 0x0002844004049836 */ /* 0x000fe20000000000 */
[----:B--2---:R-:W-:Y:S02]  /*8950*/  @P5 SHF.R.U32.HI R5, RZ, R10, R9 ;  /* 0x0000000aff055219 */ /* 0x004fe40000011609 */
[----:B------:R-:W-:Y:S02]  /*8960*/  IADD3 R9, -R11, 0x1, RZ ;  /* 0x000000010b097810 */ /* 0x000fe40007ffe1ff */
[----:B-1----:R-:W-:Y:S01]  /*8970*/  SHF.R.U32.HI R12, RZ, 0x7, R12 ;  /* 0x00000007ff0c7819 */ /* 0x002fe2000001160c */
[----:B------:R-:W0:Y:S01]  /*8980*/  SHFL.IDX PT, R10, R5, RZ, 0x1c1f ;  /* 0x001c1fff050a7589 */ /* 0x000e2200000e0000 */
[----:B------:R-:W-:Y:S01]  /*8990*/  @!P1 PRMT R4, RZ, 0x654, R4 ;  /* 0x00000654ff049816 */ /* 0x000fe20000000004 */
[----:B------:R-:W-:Y:S01]  /*89a0*/  IMAD R9, R2, -0x2, R9 ;  /* 0xfffffffe02097824 */ /* 0x000fe200078e0209 */
[----:B------:R-:W-:-:S03]  /*89b0*/  IADD3 R12, -R12, 0xb, RZ ;  /* 0x0000000b0c0c7810 */ /* 0x000fc60007ffe1ff */
[----:B---3--:R-:W-:-:S04]  /*89c0*/  IMAD R9, R20, UR44, R9 ;  /* 0x0000002c14097c24 */ /* 0x008fc8000f8e0209 */
[----:B------:R-:W-:-:S04]  /*89d0*/  VIADD R9, R9, -UR54 ;  /* 0x8000003609097c36 */ /* 0x000fc80008000000 */
[----:B------:R-:W-:Y:S01]  /*89e0*/  VIADD R14, R9, UR53 ;  /* 0x00000035090e7c36 */ /* 0x000fe20008000000 */
[----:B------:R-:W-:Y:S02]  /*89f0*/  WARPGROUP.DEPBAR.LE gsb0, 0x0 ;  /* 0x00008000000079c5 */ /* 0x000fe40000010000 */
[----:B------:R-:W-:-:S06]  /*8a00*/  WARPGROUP.ARRIVE ;  /* 0x00000000000079c5 */ /* 0x000fcc0000000000 */
[----:B------:R-:W-:Y:S01]  /*8a10*/  QGMMA.64x256x32.F32.E4M3.E4M3 R24, R184, gdesc[UR4], R24, gsb0 ;  /* 0x03e00004b8187df3 */ /* 0x000fe20008000818 */
[----:B------:R-:W-:-:S06]  /*8a20*/  ULOP3.LUT UR6, URZ, UR55, URZ, 0x33, !UPT ;  /* 0x000000373f067292 */ /* 0x000fcc000f8e333f */
[----:B------:R-:W-:-:S04]  /*8a30*/  VIADD R15, R9, UR6 ;  /* 0x00000006090f7c36 */ /* 0x000fc80008000000 */
[--C-:B0-----:R-:W-:Y:S01]  /*8a40*/  IMAD.IADD R9, R15, 0x1, R10.reuse ;  /* 0x000000010f097824 */ /* 0x101fe200078e020a */
[----:B------:R-:W-:Y:S02]  /*8a50*/  WARPGROUP.DEPBAR.LE gsb0, 0x0 ;  /* 0x00008000000079c5 */ /* 0x000fe40000010000 */
[----:B------:R0:W-:Y:S06]  /*8a60*/  BAR.ARV R12, 0x100 ;  /* 0x0004000c0000751d */ /* 0x0001ec0000002000 */
[----:B------:R1:W-:Y:S02]  /*8a70*/  @!P1 SYNCS.ARRIVE.TRANS64.RED.A1T0 RZ, [R4+URZ], RZ ;  /* 0x000000ff04ff99a7 */ /* 0x0003e4000810043f */
[----:B-1----:R-:W-:Y:S01]  /*8a80*/  IMAD.IADD R4, R14, 0x1, R10 ;  /* 0x000000010e047824 */ /* 0x002fe200078e020a */
[----:B0-----:R-:W-:Y:S06]  /*8a90*/  @!P6 BRA `(.L_x_915) ;  /* 0x00000000005ce947 */ /* 0x001fec0003800000 */
[----:B------:R-:W-:Y:S01]  /*8aa0*/  IMAD R10, R20, UR44, R10 ;  /* 0x0000002c140a7c24 */ /* 0x000fe2000f8e020a */
[----:B------:R-:W-:Y:S03]  /*8ab0*/  BSSY B0, `(.L_x_916) ;  /* 0x0000011000007945 */ /* 0x000fe60003800000 */
[----:B------:R-:W-:-:S05]  /*8ac0*/  VIADD R10, R10, -UR54 ;  /* 0x800000360a0a7c36 */ /* 0x000fca0008000000 */
        /* <DEDUP_REMOVED lines=10> */
.L_x_917:
[----:B------:R-:W-:-:S05]  /*8b70*/  IMAD.U32 R21, RZ, RZ, UR52 ;  /* 0x00000034ff157e24 */ /* 0x000fca000f8e00ff */
[----:B------:R-:W-:-:S13]  /*8b80*/  ISETP.NE.AND P2, PT, R21, 0x1, PT ;  /* 0x000000011500780c */ /* 0x000fda0003f45270 */
[----:B------:R-:W0:Y:S02]  /*8b90*/  @P2 LDC.64 R12, c[0x0][0x9e8] ;  /* 0x00027a00ff0c2b82 */ /* 0x000e240000000a00 */
[----:B0-----:R-:W-:-:S05]  /*8ba0*/  @P2 IMAD.HI.U32 R12, R10, R12, RZ ;  /* 0x0000000c0a0c2227 */ /* 0x001fca00078e00ff */
[----:B------:R-:W-:-:S07]  /*8bb0*/  @P2 SHF.R.U32.HI R10, RZ, R13, R12 ;  /* 0x0000000dff0a2219 */ /* 0x000fce000001160c */
.L_x_918:
[----:B------:R-:W-:Y:S05]  /*8bc0*/  BSYNC B0 ;  /* 0x0000000000007941 */ /* 0x000fea0003800000 */
.L_x_916:
[----:B------:R-:W-:-:S04]  /*8bd0*/  IMAD R13, R10, R21, -R11 ;  /* 0x000000150a0d7224 */ /* 0x000fc800078e0a0b */
[----:B------:R-:W-:-:S05]  /*8be0*/  IMAD R13, R2, -0x2, R13 ;  /* 0xfffffffe020d7824 */ /* 0x000fca00078e020d */
[----:B------:R-:W-:Y:S02]  /*8bf0*/  VIADDMNMX R4, R13, R21, R4, PT ;  /* 0x000000150d047246 */ /* 0x000fe40003800104 */
[----:B------:R-:W-:-:S07]  /*8c00*/  VIMNMX R9, R9, R13, !PT ;  /* 0x0000000d09097248 */ /* 0x000fce0007fe0100 */
.L_x_915:
[----:B------:R-:W-:Y:S01]  /*8c10*/  ISETP.GT.AND P2, PT, R6, -0x1, PT ;  /* 0xffffffff0600780c */ /* 0x000fe20003f44270 */
[----:B------:R-:W0:Y:S03]  /*8c20*/  SHFL.IDX PT, R5, R5, 0x1, 0x1c1f ;  /* 0x003c1f0005057f89 */ /* 0x000e2600000e0000 */
[C---:B------:R-:W-:Y:S02]  /*8c30*/  ISETP.GT.AND P4, PT, R9.reuse, RZ, P2 ;  /* 0x000000ff0900720c */ /* 0x040fe40001784270 */
[----:B------:R-:W-:Y:S02]  /*8c40*/  ISETP.GT.AND P3, PT, R9, 0x1, P2 ;  /* 0x000000010900780c */ /* 0x000fe40001764270 */
[C---:B------:R-:W-:Y:S02]  /*8c50*/  ISETP.LT.OR P4, PT, R4.reuse, 0x1, P4 ;  /* 0x000000010400780c */ /* 0x040fe40002781670 */
[----:B------:R-:W-:-:S02]  /*8c60*/  ISETP.LT.OR P3, PT, R4, 0x2, P3 ;  /* 0x000000020400780c */ /* 0x000fc40001f61670 */
[----:B------:R-:W-:Y:S02]  /*8c70*/  FSEL R152, R152, -INF , !P4 ;  /* 0xff80000098987808 */ /* 0x000fe40006000000 */
[----:B------:R-:W-:Y:S02]  /*8c80*/  FSEL R153, R153, -INF , !P3 ;  /* 0xff80000099997808 */ /* 0x000fe40005800000 */
[C---:B------:R-:W-:Y:S02]  /*8c90*/  ISETP.GT.AND P4, PT, R9.reuse, 0x8, P2 ;  /* 0x000000080900780c */ /* 0x040fe40001784270 */
[----:B------:R-:W-:Y:S02]  /*8ca0*/  ISETP.GT.AND P3, PT, R9, 0x9, P2 ;  /* 0x000000090900780c */ /* 0x000fe40001764270 */
[C---:B------:R-:W-:Y:S02]  /*8cb0*/  ISETP.LT.OR P4, PT, R4.reuse, 0x9, P4 ;  /* 0x000000090400780c */ /* 0x040fe40002781670 */
[----:B------:R-:W-:-:S02]  /*8cc0*/  ISETP.LT.OR P3, PT, R4, 0xa, P3 ;  /* 0x0000000a0400780c */ /* 0x000fc40001f61670 */
[----:B------:R-:W-:Y:S01]  /*8cd0*/  FSEL R156, R156, -INF , !P4 ;  /* 0xff8000009c9c7808 */ /* 0x000fe20006000000 */
[----:B0-----:R-:W-:Y:S01]  /*8ce0*/  IMAD.IADD R10, R15, 0x1, R5 ;  /* 0x000000010f0a7824 */ /* 0x001fe200078e0205 */
[----:B------:R-:W-:Y:S02]  /*8cf0*/  FSEL R157, R157, -INF , !P3 ;  /* 0xff8000009d9d7808 */ /* 0x000fe40005800000 */
[C---:B------:R-:W-:Y:S02]  /*8d00*/  ISETP.GT.AND P4, PT, R9.reuse, 0x10, P2 ;  /* 0x000000100900780c */ /* 0x040fe40001784270 */
        /* <DEDUP_REMOVED lines=30> */
[----:B------:R-:W-:Y:S01]  /*8ef0*/  ISETP.GT.AND P3, PT, R9, 0x39, P2 ;  /* 0x000000390900780c */ /* 0x000fe20001764270 */
[----:B------:R-:W-:Y:S01]  /*8f00*/  IMAD.IADD R9, R14, 0x1, R5 ;  /* 0x000000010e097824 */ /* 0x000fe200078e0205 */
[C---:B------:R-:W-:Y:S02]  /*8f10*/  ISETP.LT.OR P4, PT, R4.reuse, 0x39, P4 ;  /* 0x000000390400780c */ /* 0x040fe40002781670 */
[----:B------:R-:W-:-:S02]  /*8f20*/  ISETP.LT.OR P3, PT, R4, 0x3a, P3 ;  /* 0x0000003a0400780c */ /* 0x000fc40001f61670 */
[----:B------:R-:W-:Y:S02]  /*8f30*/  FSEL R180, R180, -INF , !P4 ;  /* 0xff800000b4b47808 */ /* 0x000fe40006000000 */
[----:B------:R-:W-:Y:S01]  /*8f40*/  FSEL R181, R181, -INF , !P3 ;  /* 0xff800000b5b57808 */ /* 0x000fe20005800000 */
[----:B------:R-:W-:Y:S08]  /*8f50*/  @!P6 BRA `(.L_x_919) ;  /* 0x00000000005ce947 */ /* 0x000ff00003800000 */
        /* <DEDUP_REMOVED lines=13> */
.L_x_921:
[----:B------:R-:W-:-:S05]  /*9030*/  IMAD.U32 R14, RZ, RZ, UR52 ;  /* 0x00000034ff0e7e24 */ /* 0x000fca000f8e00ff */
[----:B------:R-:W-:-:S13]  /*9040*/  ISETP.NE.AND P3, PT, R14, 0x1, PT ;  /* 0x000000010e00780c */ /* 0x000fda0003f65270 */
[----:B------:R-:W0:Y:S02]  /*9050*/  @P3 LDC.64 R4, c[0x0][0x9e8] ;  /* 0x00027a00ff043b82 */ /* 0x000e240000000a00 */
[----:B0-----:R-:W-:-:S05]  /*9060*/  @P3 IMAD.HI.U32 R4, R12, R4, RZ ;  /* 0x000000040c043227 */ /* 0x001fca00078e00ff */
[----:B------:R-:W-:-:S07]  /*9070*/  @P3 SHF.R.U32.HI R12, RZ, R5, R4 ;  /* 0x00000005ff0c3219 */ /* 0x000fce0000011604 */
.L_x_922:
[----:B------:R-:W-:Y:S05]  /*9080*/  BSYNC B0 ;  /* 0x0000000000007941 */ /* 0x000fea0003800000 */
.L_x_920:
[----:B------:R-:W-:-:S04]  /*9090*/  IMAD R11, R12, R14, -R11 ;  /* 0x0000000e0c0b7224 */ /* 0x000fc800078e0a0b */
[----:B------:R-:W-:-:S05]  /*90a0*/  IMAD R11, R2, -0x2, R11 ;  /* 0xfffffffe020b7824 */ /* 0x000fca00078e020b */
[----:B------:R-:W-:Y:S02]  /*90b0*/  VIADDMNMX R9, R11, R14, R9, PT ;  /* 0x0000000e0b097246 */ /* 0x000fe40003800109 */
[----:B------:R-:W-:-:S07]  /*90c0*/  VIMNMX R10, R10, R11, !PT ;  /* 0x0000000b0a0a7248 */ /* 0x000fce0007fe0100 */
.L_x_919:
[----:B------:R-:W-:Y:S01]  /*90d0*/  FMNMX.FTZ R4, R152, R7, !PT ;  /* 0x0000000798047209 */ /* 0x000fe20007810000 */
[----:B------:R-:W-:Y:S01]  /*90e0*/  IMAD.U32 R13, RZ, RZ, UR37 ;  /* 0x00000025ff0d7e24 */ /* 0x000fe2000f8e00ff */
[----:B------:R-:W-:Y:S02]  /*90f0*/  ISETP.GT.AND P4, PT, R10, 0x8, P2 ;  /* 0x000000080a00780c */ /* 0x000fe40001784270 */
[----:B------:R-:W-:Y:S02]  /*9100*/  FMNMX.FTZ R5, R153, R4, !PT ;  /* 0x0000000499057209 */ /* 0x000fe40007810000 */
[----:B------:R-:W-:Y:S02]  /*9110*/  ISETP.LT.OR P4, PT, R9, 0x9, P4 ;  /* 0x000000090900780c */ /* 0x000fe40002781670 */
[----:B------:R-:W-:Y:S02]  /*9120*/  FMNMX.FTZ R4, R156, R5, !PT ;  /* 0x000000059c047209 */ /* 0x000fe40007810000 */
[----:B------:R-:W-:-:S02]  /*9130*/  FSEL R158, R158, -INF , !P4 ;  /* 0xff8000009e9e7808 */ /* 0x000fc40006000000 */
[----:B------:R-:W-:Y:S02]  /*9140*/  FMNMX.FTZ R5, R157, R4, !PT ;  /* 0x000000049d057209 */ /* 0x000fe40007810000 */
[----:B------:R-:W-:Y:S02]  /*9150*/  ISETP.GT.AND P4, PT, R10, 0x10, P2 ;  /* 0x000000100a00780c */ /* 0x000fe40001784270 */
[----:B------:R-:W-:Y:S02]  /*9160*/  FMNMX.FTZ R4, R160, R5, !PT ;  /* 0x00000005a0047209 */ /* 0x000fe40007810000 */
[----:B------:R-:W-:Y:S02]  /*9170*/  ISETP.GT.AND P3, PT, R10, 0x1, P2 ;  /* 0x000000010a00780c */ /* 0x000fe40001764270 */
[----:B------:R-:W-:Y:S02]  /*9180*/  FMNMX.FTZ R5, R161, R4, !PT ;  /* 0x00000004a1057209 */ /* 0x000fe40007810000 */
[----:B------:R-:W-:-:S02]  /*9190*/  ISETP.LT.OR P4, PT, R9, 0x11, P4 ;  /* 0x000000110900780c */ /* 0x000fc40002781670 */
[----:B------:R-:W-:Y:S02]  /*91a0*/  FMNMX.FTZ R4, R164, R5, !PT ;  /* 0x00000005a4047209 */ /* 0x000fe40007810000 */
[----:B------:R-:W-:Y:S02]  /*91b0*/  ISETP.LT.OR P3, PT, R9, 0x2, P3 ;  /* 0x000000020900780c */ /* 0x000fe40001f61670 */
[----:B------:R-:W-:Y:S02]  /*91c0*/  FMNMX.FTZ R5, R165, R4, !PT ;  /* 0x00000004a5057209 */ /* 0x000fe40007810000 */
[----:B------:R-:W-:Y:S02]  /*91d0*/  FSEL R162, R162, -INF , !P4 ;  /* 0xff800000a2a27808 */ /* 0x000fe40006000000 */
[----:B------:R-:W-:Y:S02]  /*91e0*/  FMNMX.FTZ R4, R168, R5, !PT ;  /* 0x00000005a8047209 */ /* 0x000fe40007810000 */
[----:B------:R-:W-:-:S02]  /*91f0*/  ISETP.GT.AND P4, PT, R10, 0x18, P2 ;  /* 0x000000180a00780c */ /* 0x000fc40001784270 */
[----:B------:R-:W-:Y:S02]  /*9200*/  FMNMX.FTZ R5, R169, R4, !PT ;  /* 0x00000004a9057209 */ /* 0x000fe40007810000 */
[----:B------:R-:W-:Y:S02]  /*9210*/  FSEL R155, R155, -INF , !P3 ;  /* 0xff8000009b9b7808 */ /* 0x000fe40005800000 */
        /* <DEDUP_REMOVED lines=9> */
[----:B------:R-:W-:-:S02]  /*92b0*/  ISETP.GT.AND P4, PT, R10, RZ, P2 ;  /* 0x000000ff0a00720c */ /* 0x000fc40001784270 */
[----:B------:R-:W-:Y:S02]  /*92c0*/  FMNMX.FTZ R4, R181, R4, !PT ;  /* 0x00000004b5047209 */ /* 0x000fe40007810000 */
[----:B------:R-:W-:Y:S02]  /*92d0*/  FSEL R159, R159, -INF , !P3 ;  /* 0xff8000009f9f7808 */ /* 0x000fe40005800000 */
[----:B------:R-:W-:Y:S01]  /*92e0*/  ISETP.GT.AND P3, PT, R10, 0x11, P2 ;  /* 0x000000110a00780c */ /* 0x000fe20001764270 */
[----:B------:R-:W0:Y:S01]  /*92f0*/  SHFL.BFLY PT, R5, R4, 0x2, 0x1f ;  /* 0x0c401f0004057f89 */ /* 0x000e2200000e0000 */
[C---:B------:R-:W-:Y:S02]  /*9300*/  ISETP.LT.OR P4, PT, R9.reuse, 0x1, P4 ;  /* 0x000000010900780c */ /* 0x040fe40002781670 */
[----:B------:R-:W-:Y:S02]  /*9310*/  ISETP.LT.OR P3, PT, R9, 0x12, P3 ;  /* 0x000000120900780c */ /* 0x000fe40001f61670 */
[----:B------:R-:W-:-:S02]  /*9320*/  FSEL R11, R154, -INF , !P4 ;  /* 0xff8000009a0b7808 */ /* 0x000fc40006000000 */
[----:B------:R-:W-:Y:S02]  /*9330*/  FSEL R163, R163, -INF , !P3 ;  /* 0xff800000a3a37808 */ /* 0x000fe40005800000 */
[C---:B------:R-:W-:Y:S02]  /*9340*/  ISETP.GT.AND P3, PT, R10.reuse, 0x19, P2 ;  /* 0x000000190a00780c */ /* 0x040fe40001764270 */
[----:B------:R-:W-:Y:S02]  /*9350*/  FMNMX.FTZ R12, R11, R8, !PT ;  /* 0x000000080b0c7209 */ /* 0x000fe40007810000 */
[----:B------:R-:W-:Y:S02]  /*9360*/  ISETP.LT.OR P3, PT, R9, 0x1a, P3 ;  /* 0x0000001a0900780c */ /* 0x000fe40001f61670 */
[----:B------:R-:W-:Y:S02]  /*9370*/  ISETP.GT.AND P4, PT, R10, 0x20, P2 ;  /* 0x000000200a00780c */ /* 0x000fe40001784270 */
[----:B------:R-:W-:-:S02]  /*9380*/  FSEL R167, R167, -INF , !P3 ;  /* 0xff800000a7a77808 */ /* 0x000fc40005800000 */
[----:B------:R-:W-:Y:S02]  /*9390*/  ISETP.GT.AND P3, PT, R10, 0x21, P2 ;  /* 0x000000210a00780c */ /* 0x000fe40001764270 */
[C---:B------:R-:W-:Y:S02]  /*93a0*/  ISETP.LT.OR P4, PT, R9.reuse, 0x21, P4 ;  /* 0x000000210900780c */ /* 0x040fe40002781670 */
[----:B------:R-:W-:Y:S02]  /*93b0*/  ISETP.LT.OR P3, PT, R9, 0x22, P3 ;  /* 0x000000220900780c */ /* 0x000fe40001f61670 */
[----:B0-----:R-:W-:Y:S02]  /*93c0*/  FMNMX.FTZ R5, R4, R5, !PT ;  /* 0x0000000504057209 */ /* 0x001fe40007810000 */
[----:B------:R-:W-:Y:S02]  /*93d0*/  FSEL R171, R171, -INF , !P3 ;  /* 0xff800000abab7808 */ /* 0x000fe40005800000 */
[----:B------:R-:W-:Y:S01]  /*93e0*/  ISETP.GT.AND P3, PT, R10, 0x29, P2 ;  /* 0x000000290a00780c */ /* 0x000fe20001764270 */
[----:B------:R-:W0:Y:S01]  /*93f0*/  SHFL.BFLY PT, R4, R5, 0x1, 0x1f ;  /* 0x0c201f0005047f89 */ /* 0x000e2200000e0000 */
[----:B------:R-:W-:-:S02]  /*9400*/  FSEL R170, R170, -INF , !P4 ;  /* 0xff800000aaaa7808 */ /* 0x000fc40006000000 */
[----:B------:R-:W-:Y:S02]  /*9410*/  ISETP.LT.OR P3, PT, R9, 0x2a, P3 ;  /* 0x0000002a0900780c */ /* 0x000fe40001f61670 */
[C---:B------:R-:W-:Y:S02]  /*9420*/  ISETP.GT.AND P4, PT, R10.reuse, 0x28, P2 ;  /* 0x000000280a00780c */ /* 0x040fe40001784270 */
[----:B------:R-:W-:Y:S02]  /*9430*/  FSEL R175, R175, -INF , !P3 ;  /* 0xff800000afaf7808 */ /* 0x000fe40005800000 */
[----:B------:R-:W-:Y:S02]  /*9440*/  ISETP.GT.AND P3, PT, R10, 0x30, P2 ;  /* 0x000000300a00780c */ /* 0x000fe40001764270 */
[C---:B------:R-:W-:Y:S02]  /*9450*/  ISETP.LT.OR P4, PT, R9.reuse, 0x29, P4 ;  /* 0x000000290900780c */ /* 0x040fe40002781670 */
[----:B------:R-:W-:-:S02]  /*9460*/  ISETP.LT.OR P3, PT, R9, 0x31, P3 ;  /* 0x000000310900780c */ /* 0x000fc40001f61670 */
[----:B------:R-:W-:Y:S02]  /*9470*/  FSEL R174, R174, -INF , !P4 ;  /* 0xff800000aeae7808 */ /* 0x000fe40006000000 */
[----:B------:R-:W-:Y:S02]  /*9480*/  FSEL R178, R178, -INF , !P3 ;  /* 0xff800000b2b27808 */ /* 0x000fe40005800000 */
[----:B------:R-:W-:-:S04]  /*9490*/  ISETP.GT.AND P3, PT, R10, 0x31, P2 ;  /* 0x000000310a00780c */ /* 0x000fc80001764270 */
[----:B------:R-:W-:Y:S02]  /*94a0*/  ISETP.LT.OR P3, PT, R9, 0x32, P3 ;  /* 0x000000320900780c */ /* 0x000fe40001f61670 */
[----:B0-----:R-:W-:Y:S02]  /*94b0*/  FMNMX.FTZ R4, R5, R4, !PT ;  /* 0x0000000405047209 */ /* 0x001fe40007810000 */
[----:B------:R-:W-:Y:S02]  /*94c0*/  FMNMX.FTZ R5, R155, R12, !PT ;  /* 0x0000000c9b057209 */ /* 0x000fe40007810000 */
[----:B------:R-:W-:Y:S01]  /*94d0*/  FSEL R179, R179, -INF , !P3 ;  /* 0xff800000b3b37808 */ /* 0x000fe20005800000 */
[----:B------:R-:W-:-:S01]  /*94e0*/  FFMA.FTZ R13, R4, R13, -8 ;  /* 0xc1000000040d7423 */ /* 0x000fc2000001000d */
[----:B------:R-:W-:Y:S02]  /*94f0*/  FMNMX.FTZ R12, R158, R5, !PT ;  /* 0x000000059e0c7209 */ /* 0x000fe40007810000 */
[----:B------:R-:W-:-:S02]  /*9500*/  ISETP.GT.AND P3, PT, R10, 0x38, P2 ;  /* 0x000000380a00780c */ /* 0x000fc40001764270 */
[----:B------:R-:W-:Y:S02]  /*9510*/  FMNMX.FTZ R5, R159, R12, !PT ;  /* 0x0000000c9f057209 */ /* 0x000fe40007810000 */
[----:B------:R-:W-:Y:S02]  /*9520*/  ISETP.GT.AND P2, PT, R10, 0x39, P2 ;  /* 0x000000390a00780c */ /* 0x000fe40001744270 */
[----:B------:R-:W-:Y:S02]  /*9530*/  FMNMX.FTZ R12, R162, R5, !PT ;  /* 0x00000005a20c7209 */ /* 0x000fe40007810000 */
[----:B------:R-:W-:Y:S02]  /*9540*/  ISETP.LT.OR P3, PT, R9, 0x39, P3 ;  /* 0x000000390900780c */ /* 0x000fe40001f61670 */
[----:B------:R-:W-:Y:S02]  /*9550*/  FMNMX.FTZ R5, R163, R12, !PT ;  /* 0x0000000ca3057209 */ /* 0x000fe40007810000 */
[----:B------:R-:W-:-:S02]  /*9560*/  ISETP.LT.OR P2, PT, R9, 0x3a, P2 ;  /* 0x0000003a0900780c */ /* 0x000fc40001741670 */
[----:B------:R-:W-:Y:S02]  /*9570*/  FMNMX.FTZ R12, R166, R5, !PT ;  /* 0x00000005a60c7209 */ /* 0x000fe40007810000 */
[----:B------:R-:W-:Y:S02]  /*9580*/  FSEL R182, R182, -INF , !P3 ;  /* 0xff800000b6b67808 */ /* 0x000fe40005800000 */
[----:B------:R-:W-:Y:S02]  /*9590*/  FMNMX.FTZ R5, R167, R12, !PT ;  /* 0x0000000ca7057209 */ /* 0x000fe40007810000 */
[----:B------:R-:W-:Y:S02]  /*95a0*/  FSEL R183, R183, -INF , !P2 ;  /* 0xff800000b7b77808 */ /* 0x000fe40005000000 */
[----:B------:R-:W-:Y:S02]  /*95b0*/  FMNMX.FTZ R12, R170, R5, !PT ;  /* 0x00000005aa0c7209 */ /* 0x000fe40007810000 */
[----:B------:R-:W-:-:S02]  /*95c0*/  FSETP.NEU.FTZ.AND P4, PT, R4, -INF , PT ;  /* 0xff8000000400780b */ /* 0x000fc40003f9d000 */
[----:B------:R-:W-:Y:S02]  /*95d0*/  FMNMX.FTZ R5, R171, R12, !PT ;  /* 0x0000000cab057209 */ /* 0x000fe40007810000 */
[----:B------:R-:W-:Y:S02]  /*95e0*/  FSEL R184, R13, RZ, P4 ;  /* 0x000000ff0db87208 */ /* 0x000fe40002000000 */
[----:B------:R-:W-:-:S03]  /*95f0*/  FMNMX.FTZ R14, R174, R5, !PT ;  /* 0x00000005ae0e7209 */ /* 0x000fc60007810000 */
[--C-:B------:R-:W-:Y:S01]  /*9600*/  FFMA.FTZ R20, R164, UR37, -R184.reuse ;  /* 0x00000025a4147c23 */ /* 0x100fe200080108b8 */
[----:B------:R-:W-:Y:S01]  /*9610*/  FMNMX.FTZ R5, R175, R14, !PT ;  /* 0x0000000eaf057209 */ /* 0x000fe20007810000 */
[--C-:B------:R-:W-:Y:S01]  /*9620*/  FFMA.FTZ R13, R152, UR37, -R184.reuse ;  /* 0x00000025980d7c23 */ /* 0x100fe200080108b8 */
[----:B------:R-:W-:-:S01]  /*9630*/  FFMA.FTZ R152, R168, UR37, -R184 ;  /* 0x00000025a8987c23 */ /* 0x000fc200080108b8 */
[----:B------:R-:W-:Y:S01]  /*9640*/  FSEL R168, R4, RZ, P4 ;  /* 0x000000ff04a87208 */ /* 0x000fe20002000000 */
[----:B------:R-:W-:-:S01]  /*9650*/  FFMA.FTZ R153, R153, UR37, -R184 ;  /* 0x0000002599997c23 */ /* 0x000fc200080108b8 */
[----:B------:R-:W-:Y:S01]  /*9660*/  FMNMX.FTZ R14, R178, R5, !PT ;  /* 0x00000005b20e7209 */ /* 0x000fe20007810000 */
[----:B------:R-:W-:-:S01]  /*9670*/  FFMA.FTZ R156, R156, UR37, -R184 ;  /* 0x000000259c9c7c23 */ /* 0x000fc200080108b8 */
[----:B------:R-:W-:Y:S01]  /*9680*/  MUFU.EX2 R13, R13 ;  /* 0x0000000d000d7308 */ /* 0x000fe20000000800 */
[----:B------:R-:W-:-:S01]  /*9690*/  FADD.FTZ R168, -R168, R7 ;  /* 0x00000007a8a87221 */ /* 0x000fc20000010100 */
[----:B------:R-:W-:Y:S01]  /*96a0*/  FMNMX.FTZ R5, R179, R14, !PT ;  /* 0x0000000eb3057209 */ /* 0x000fe20007810000 */
[----:B------:R-:W-:-:S01]  /*96b0*/  FFMA.FTZ R9, R157, UR37, -R184 ;  /* 0x000000259d097c23 */ /* 0x000fc200080108b8 */
[--C-:B------:R-:W-:Y:S01]  /*96c0*/  FFMA.FTZ R160, R160, UR37, -R184.reuse ;  /* 0x00000025a0a07c23 */ /* 0x100fe200080108b8 */
[----:B------:R-:W-:-:S01]  /*96d0*/  FFMA.FTZ R15, R161, UR37, -R184 ;  /* 0x00000025a10f7c23 */ /* 0x000fc200080108b8 */
[----:B------:R-:W-:Y:S01]  /*96e0*/  FMNMX.FTZ R14, R182, R5, !PT ;  /* 0x00000005b60e7209 */ /* 0x000fe20007810000 */
[----:B------:R-:W-:-:S01]  /*96f0*/  FFMA.FTZ R21, R165, UR37, -R184 ;  /* 0x00000025a5157c23 */ /* 0x000fc200080108b8 */
[----:B------:R0:W-:Y:S01]  /*9700*/  MUFU.EX2 R12, R153 ;  /* 0x00000099000c7308 */ /* 0x0001e20000000800 */
[----:B------:R-:W-:-:S01]  /*9710*/  FFMA.FTZ R157, R173, UR37, -R184 ;  /* 0x00000025ad9d7c23 */ /* 0x000fc200080108b8 */
[----:B------:R-:W-:Y:S01]  /*9720*/  FMNMX.FTZ R5, R183, R14, !PT ;  /* 0x0000000eb7057209 */ /* 0x000fe20007810000 */
[----:B------:R-:W-:-:S01]  /*9730*/  FFMA.FTZ R161, R177, UR37, -R184 ;  /* 0x00000025b1a17c23 */ /* 0x000fc200080108b8 */
[----:B------:R-:W-:-:S03]  /*9740*/  FFMA.FTZ R181, R181, UR37, -R184 ;  /* 0x00000025b5b57c23 */ /* 0x000fc600080108b8 */
[----:B------:R-:W1:Y:S01]  /*9750*/  SHFL.BFLY PT, R154, R5, 0x2, 0x1f ;  /* 0x0c401f00059a7f89 */ /* 0x000e6200000e0000 */
[----:B------:R2:W-:Y:S01]  /*9760*/  MUFU.EX2 R10, R156 ;  /* 0x0000009c000a7308 */ /* 0x0005e20000000800 */
[----:B0-----:R-:W-:-:S07]  /*9770*/  FFMA.FTZ R153, R169, UR37, -R184 ;  /* 0x00000025a9997c23 */ /* 0x001fce00080108b8 */
[----:B------:R-:W-:Y:S01]  /*9780*/  MUFU.EX2 R9, R9 ;  /* 0x0000000900097308 */ /* 0x000fe20000000800 */
[----:B--2---:R-:W-:-:S07]  /*9790*/  FFMA.FTZ R156, R176, UR37, -R184 ;  /* 0x00000025b09c7c23 */ /* 0x004fce00080108b8 */
[----:B------:R0:W-:Y:S01]  /*97a0*/  MUFU.EX2 R14, R160 ;  /* 0x000000a0000e7308 */ /* 0x0001e20000000800 */
[----:B-1----:R-:W-:Y:S01]  /*97b0*/  FMNMX.FTZ R164, R5, R154, !PT ;  /* 0x0000009a05a47209 */ /* 0x002fe20007810000 */
[----:B------:R-:W-:Y:S01]  /*97c0*/  FFMA.FTZ R154, R172, UR37, -R184 ;  /* 0x00000025ac9a7c23 */ /* 0x000fe200080108b8 */
[----:B------:R-:W-:-:S05]  /*97d0*/  IMAD.U32 R172, RZ, RZ, UR37 ;  /* 0x00000025ffac7e24 */ /* 0x000fca000f8e00ff */
[----:B------:R-:W-:Y:S01]  /*97e0*/  MUFU.EX2 R15, R15 ;  /* 0x0000000f000f7308 */ /* 0x000fe20000000800 */
[----:B0-----:R-:W-:-:S01]  /*97f0*/  FFMA.FTZ R160, R180, UR37, -R184 ;  /* 0x00000025b4a07c23 */ /* 0x001fc200080108b8 */
[----:B------:R-:W0:Y:S06]  /*9800*/  SHFL.BFLY PT, R5, R164, 0x1, 0x1f ;  /* 0x0c201f00a4057f89 */ /* 0x000e2c00000e0000 */
[----:B------:R-:W-:Y:S08]  /*9810*/  MUFU.EX2 R20, R20 ;  /* 0x0000001400147308 */ /* 0x000ff00000000800 */
[----:B------:R-:W-:Y:S08]  /*9820*/  MUFU.EX2 R21, R21 ;  /* 0x0000001500157308 */ /* 0x000ff00000000800 */
[----:B------:R-:W-:Y:S01]  /*9830*/  MUFU.EX2 R152, R152 ;  /* 0x0000009800987308 */ /* 0x000fe20000000800 */
[----:B0-----:R-:W-:Y:S01]  /*9840*/  FMNMX.FTZ R5, R164, R5, !PT ;  /* 0x00000005a4057209 */ /* 0x001fe20007810000 */
[----:B------:R-:W-:-:S03]  /*9850*/  FMUL.FTZ R164, R168, UR37 ;  /* 0x00000025a8a47c20 */ /* 0x000fc60008410000 */
[C---:B------:R-:W-:Y:S01]  /*9860*/  FSETP.NEU.FTZ.AND P2, PT, R5.reuse, -INF , PT ;  /* 0xff8000000500780b */ /* 0x040fe20003f5d000 */
[----:B------:R-:W-:-:S02]  /*9870*/  FFMA.FTZ R172, R5, R172, -8 ;  /* 0xc100000005ac7423 */ /* 0x000fc400000100ac */
[----:B------:R-:W-:Y:S03]  /*9880*/  MUFU.EX2 R153, R153 ;  /* 0x0000009900997308 */ /* 0x000fe60000000800 */
[----:B------:R-:W-:-:S05]  /*9890*/  FSEL R172, R172, RZ, P2 ;  /* 0x000000ffacac7208 */ /* 0x000fca0001000000 */
[----:B------:R-:W0:Y:S01]  /*98a0*/  MUFU.EX2 R164, R164 ;  /* 0x000000a400a47308 */ /* 0x000e220000000800 */
[----:B------:R-:W-:-:S01]  /*98b0*/  FFMA.FTZ R168, R11, UR37, -R172 ;  /* 0x000000250ba87c23 */ /* 0x000fc200080108ac */
[--C-:B------:R-:W-:Y:S01]  /*98c0*/  FFMA.FTZ R11, R155, UR37, -R172.reuse ;  /* 0x000000259b0b7c23 */ /* 0x100fe200080108ac */
[----:B------:R-:W-:-:S01]  /*98d0*/  FFMA.FTZ R155, R158, UR37, -R172 ;  /* 0x000000259e9b7c23 */ /* 0x000fc200080108ac */
[--C-:B------:R-:W-:Y:S01]  /*98e0*/  FFMA.FTZ R158, R159, UR37, -R172.reuse ;  /* 0x000000259f9e7c23 */ /* 0x100fe200080108ac */
[----:B------:R-:W-:-:S01]  /*98f0*/  FFMA.FTZ R159, R162, UR37, -R172 ;  /* 0x00000025a29f7c23 */ /* 0x000fc200080108ac */
[--C-:B------:R-:W-:Y:S01]  /*9900*/  FFMA.FTZ R162, R163, UR37, -R172.reuse ;  /* 0x00000025a3a27c23 */ /* 0x100fe200080108ac */
[----:B------:R-:W-:Y:S01]  /*9910*/  FSEL R163, R5, RZ, P2 ;  /* 0x000000ff05a37208 */ /* 0x000fe20001000000 */
[----:B------:R-:W-:Y:S01]  /*9920*/  MUFU.EX2 R168, R168 ;  /* 0x000000a800a87308 */ /* 0x000fe20000000800 */
[----:B------:R-:W-:-:S01]  /*9930*/  FFMA.FTZ R166, R166, UR37, -R172 ;  /* 0x00000025a6a67c23 */ /* 0x000fc200080108ac */
[--C-:B------:R-:W-:Y:S01]  /*9940*/  FFMA.FTZ R167, R167, UR37, -R172.reuse ;  /* 0x00000025a7a77c23 */ /* 0x100fe200080108ac */
[----:B------:R-:W-:-:S01]  /*9950*/  FFMA.FTZ R165, R171, UR37, -R172 ;  /* 0x00000025aba57c23 */ /* 0x000fc200080108ac */
[----:B------:R-:W-:Y:S01]  /*9960*/  FADD.FTZ R163, -R163, R8 ;  /* 0x00000008a3a37221 */ /* 0x000fe20000010100 */
[----:B------:R-:W-:-:S01]  /*9970*/  FFMA.FTZ R8, R170, UR37, -R172 ;  /* 0x00000025aa087c23 */ /* 0x000fc200080108ac */
[--C-:B------:R-:W-:Y:S01]  /*9980*/  FFMA.FTZ R174, R174, UR37, -R172.reuse ;  /* 0x00000025aeae7c23 */ /* 0x100fe200080108ac */
[----:B------:R-:W-:-:S01]  /*9990*/  FFMA.FTZ R175, R175, UR37, -R172 ;  /* 0x00000025afaf7c23 */ /* 0x000fc200080108ac */
[----:B------:R-:W-:Y:S01]  /*99a0*/  FMUL.FTZ R163, R163, UR37 ;  /* 0x00000025a3a37c20 */ /* 0x000fe20008410000 */
[----:B------:R-:W-:Y:S01]  /*99b0*/  MUFU.EX2 R11, R11 ;  /* 0x0000000b000b7308 */ /* 0x000fe20000000800 */
[----:B0-----:R-:W-:-:S01]  /*99c0*/  FFMA.FTZ R169, R164, R0, R13 ;  /* 0x00000000a4a97223 */ /* 0x001fc2000001000d */
[--C-:B------:R-:W-:Y:S01]  /*99d0*/  FFMA.FTZ R178, R178, UR37, -R172.reuse ;  /* 0x00000025b2b27c23 */ /* 0x100fe200080108ac */
[----:B------:R-:W-:-:S01]  /*99e0*/  FFMA.FTZ R179, R179, UR37, -R172 ;  /* 0x00000025b3b37c23 */ /* 0x000fc200080108ac */
[----:B------:R-:W-:Y:S01]  /*99f0*/  FFMA.FTZ R182, R182, UR37, -R172 ;  /* 0x00000025b6b67c23 */ /* 0x000fe200080108ac */
[----:B------:R-:W-:-:S01]  /*9a00*/  FADD.FTZ R169, R12, R169 ;  /* 0x000000a90ca97221 */ /* 0x000fc20000010000 */
[----:B------:R-:W-:-:S02]  /*9a10*/  FFMA.FTZ R172, R183, UR37, -R172 ;  /* 0x00000025b7ac7c23 */ /* 0x000fc400080108ac */
[----:B------:R-:W0:Y:S01]  /*9a20*/  MUFU.EX2 R163, R163 ;  /* 0x000000a300a37308 */ /* 0x000e220000000800 */
[----:B------:R-:W-:-:S07]  /*9a30*/  FADD.FTZ R170, R10, R169 ;  /* 0x000000a90aaa7221 */ /* 0x000fce0000010000 */
[----:B------:R-:W1:Y:S08]  /*9a40*/  MUFU.EX2 R155, R155 ;  /* 0x0000009b009b7308 */ /* 0x000e700000000800 */
[----:B------:R-:W2:Y:S01]  /*9a50*/  MUFU.EX2 R158, R158 ;  /* 0x0000009e009e7308 */ /* 0x000ea20000000800 */
[----:B0-----:R-:W-:-:S04]  /*9a60*/  FFMA.FTZ R0, R163, R3, R168 ;  /* 0x00000003a3007223 */ /* 0x001fc800000100a8 */
[----:B------:R-:W-:-:S03]  /*9a70*/  FADD.FTZ R0, R11, R0 ;  /* 0x000000000b007221 */ /* 0x000fc60000010000 */
[----:B------:R-:W0:Y:S01]  /*9a80*/  MUFU.EX2 R159, R159 ;  /* 0x0000009f009f7308 */ /* 0x000e220000000800 */
[----:B-1----:R-:W-:-:S07]  /*9a90*/  FADD.FTZ R3, R155, R0 ;  /* 0x000000009b037221 */ /* 0x002fce0000010000 */
[----:B------:R-:W1:Y:S01]  /*9aa0*/  MUFU.EX2 R162, R162 ;  /* 0x000000a200a27308 */ /* 0x000e620000000800 */
[----:B--2---:R-:W-:-:S07]  /*9ab0*/  FADD.FTZ R0, R158, R3 ;  /* 0x000000039e007221 */ /* 0x004fce0000010000 */
[----:B------:R-:W2:Y:S01]  /*9ac0*/  MUFU.EX2 R166, R166 ;  /* 0x000000a600a67308 */ /* 0x000ea20000000800 */
[----:B0-----:R-:W-:-:S07]  /*9ad0*/  FADD.FTZ R3, R159, R0 ;  /* 0x000000009f037221 */ /* 0x001fce0000010000 */
[----:B------:R0:W3:Y:S01]  /*9ae0*/  MUFU.EX2 R173, R167 ;  /* 0x000000a700ad7308 */ /* 0x0000e20000000800 */
[----:B-1----:R-:W-:-:S07]  /*9af0*/  FADD.FTZ R3, R162, R3 ;  /* 0x00000003a2037221 */ /* 0x002fce0000010000 */
[----:B------:R-:W1:Y:S01]  /*9b00*/  MUFU.EX2 R8, R8 ;  /* 0x0000000800087308 */ /* 0x000e620000000800 */
[----:B0-----:R-:W-:-:S01]  /*9b10*/  FADD.FTZ R167, R9, R170 ;  /* 0x000000aa09a77221 */ /* 0x001fc20000010000 */
[----:B--2---:R-:W-:-:S03]  /*9b20*/  FADD.FTZ R3, R166, R3 ;  /* 0x00000003a6037221 */ /* 0x004fc60000010000 */
[----:B------:R-:W-:-:S03]  /*9b30*/  FADD.FTZ R170, R14, R167 ;  /* 0x000000a70eaa7221 */ /* 0x000fc60000010000 */
[----:B------:R-:W0:Y:S01]  /*9b40*/  MUFU.EX2 R165, R165 ;  /* 0x000000a500a57308 */ /* 0x000e220000000800 */
[----:B------:R-:W-:-:S01]  /*9b50*/  FADD.FTZ R167, R15, R170 ;  /* 0x000000aa0fa77221 */ /* 0x000fc20000010000 */
[----:B---3--:R-:W-:-:S03]  /*9b60*/  FADD.FTZ R3, R173, R3 ;  /* 0x00000003ad037221 */ /* 0x008fc60000010000 */
[----:B------:R-:W-:-:S03]  /*9b70*/  FADD.FTZ R0, R20, R167 ;  /* 0x000000a714007221 */ /* 0x000fc60000010000 */
[----:B------:R-:W2:Y:S01]  /*9b80*/  MUFU.EX2 R154, R154 ;  /* 0x0000009a009a7308 */ /* 0x000ea20000000800 */
[----:B------:R-:W-:-:S01]  /*9b90*/  FADD.FTZ R167, R21, R0 ;  /* 0x0000000015a77221 */ /* 0x000fc20000010000 */
[----:B-1----:R-:W-:-:S03]  /*9ba0*/  FADD.FTZ R170, R8, R3 ;  /* 0x0000000308aa7221 */ /* 0x002fc60000010000 */
[----:B------:R-:W-:-:S03]  /*9bb0*/  FADD.FTZ R0, R152, R167 ;  /* 0x000000a798007221 */ /* 0x000fc60000010000 */
[----:B------:R-:W1:Y:S01]  /*9bc0*/  MUFU.EX2 R171, R174 ;  /* 0x000000ae00ab7308 */ /* 0x000e620000000800 */
[----:B------:R-:W-:-:S01]  /*9bd0*/  FADD.FTZ R3, R153, R0 ;  /* 0x0000000099037221 */ /* 0x000fc20000010000 */
[----:B0-----:R-:W-:-:S06]  /*9be0*/  FADD.FTZ R170, R165, R170 ;  /* 0x000000aaa5aa7221 */ /* 0x001fcc0000010000 */
[----:B------:R-:W0:Y:S01]  /*9bf0*/  MUFU.EX2 R157, R157 ;  /* 0x0000009d009d7308 */ /* 0x000e220000000800 */
[----:B--2---:R-:W-:-:S07]  /*9c00*/  FADD.FTZ R0, R154, R3 ;  /* 0x000000039a007221 */ /* 0x004fce0000010000 */
[----:B------:R-:W2:Y:S01]  /*9c10*/  MUFU.EX2 R175, R175 ;  /* 0x000000af00af7308 */ /* 0x000ea20000000800 */
[----:B-1----:R-:W-:-:S07]  /*9c20*/  FADD.FTZ R170, R171, R170 ;  /* 0x000000aaabaa7221 */ /* 0x002fce0000010000 */
[----:B------:R-:W1:Y:S01]  /*9c30*/  MUFU.EX2 R156, R156 ;  /* 0x0000009c009c7308 */ /* 0x000e620000000800 */
[----:B0-----:R-:W-:-:S07]  /*9c40*/  FADD.FTZ R3, R157, R0 ;  /* 0x000000009d037221 */ /* 0x001fce0000010000 */
        /* <DEDUP_REMOVED lines=13> */
[----:B--2---:R-:W-:-:S01]  /*9d20*/  FADD.FTZ R170, R167, R170 ;  /* 0x000000aaa7aa7221 */ /* 0x004fc20000010000 */
[----:B-1----:R-:W-:-:S03]  /*9d30*/  FADD.FTZ R0, R7, R0 ;  /* 0x0000000007007221 */ /* 0x002fc60000010000 */
[----:B0-----:R-:W-:Y:S01]  /*9d40*/  FADD.FTZ R3, R172, R170 ;  /* 0x000000aaac037221 */ /* 0x001fe20000010000 */
[----:B------:R-:W-:Y:S06]  /*9d50*/  @!P0 BRA `(.L_x_923) ;  /* 0x0000000000048947 */ /* 0x000fec0003800000 */
[----:B------:R-:W-:Y:S01]  /*9d60*/  BPT.TRAP 0x1 ;  /* 0x000000040000795c */ /* 0x000fe20000300000 */
.L_x_923:
        /* <DEDUP_REMOVED lines=20> */
[----:B------:R-:W-:Y:S01]  /*9eb0*/  FMUL.FTZ R32, R32, R164 ;  /* 0x000000a420207220 */ /* 0x000fe20000410000 */
[----:B------:R-:W-:Y:S01]  /*9ec0*/  F2FP.SATFINITE.E4M3.F32.PACK_AB_MERGE_C R186, R161, R156, R7 ;  /* 0x0000009ca1ba723e */ /* 0x000fe20004807007 */
[-C--:B------:R-:W-:Y:S01]  /*9ed0*/  FMUL.FTZ R33, R33, R164.reuse ;  /* 0x000000a421217220 */ /* 0x080fe20000410000 */
        /* <DEDUP_REMOVED lines=129> */
[----:B------:R-:W-:-:S02]  /*a6f0*/  IMAD.MOV.U32 R8, RZ, RZ, R5 ;  /* 0x000000ffff087224 */ /* 0x000fc400078e0005 */
[----:B------:R-:W-:Y:S01]  /*a700*/  IMAD.MOV.U32 R7, RZ, RZ, R4 ;  /* 0x000000ffff077224 */ /* 0x000fe200078e0004 */
[----:B------:R-:W-:Y:S06]  /*a710*/  @P2 BRA `(.L_x_924) ;  /* 0xffffffdc00042947 */ /* 0x000fec000383ffff */
[----:B------:R-:W-:-:S05]  /*a720*/  UMOV UR52, UR56 ;  /* 0x0000003800347c82 */ /* 0x000fca0008000000 */
.L_x_906:
[----:B------:R-:W-:Y:S06]  /*a730*/  BAR.ARV 0x8, 0x180 ;  /* 0x0206000000007b1d */ /* 0x000fec0000002000 */
[----:B------:R-:W-:Y:S05]  /*a740*/  @!P0 BRA `(.L_x_925) ;  /* 0x0000000000048947 */ /* 0x000fea0003800000 */
[----:B------:R-:W-:Y:S01]  /*a750*/  BPT.TRAP 0x1 ;  /* 0x000000040000795c */ /* 0x000fe20000300000 */
.L_x_925:
[----:B------:R-:W-:Y:S01]  /*a760*/  ULEA UR9, UR52, UR41, 0x3 ;  /* 0x0000002934097291 */ /* 0x000fe2000f8e183f */
[----:B------:R-:W-:-:S05]  /*a770*/  IMAD.U32 R6, RZ, RZ, UR46 ;  /* 0x0000002eff067e24 */ /* 0x000fca000f8e00ff */
[----:B------:R-:W-:-:S04]  /*a780*/  SHF.L.U32 R6, R6, 0x1f, RZ ;  /* 0x0000001f06067819 */ /* 0x000fc800000006ff */
[----:B------:R0:W1:Y:S01]  /*a790*/  SYNCS.PHASECHK.TRANS64.TRYWAIT P1, [UR9+0x28450], R6 ;  /* 0x02845006ff0075a7 */ /* 0x0000620008020149 */
[----:B------:R-:W-:Y:S05]  /*a7a0*/  @!P0 BRA `(.L_x_926) ;  /* 0x0000000000048947 */ /* 0x000fea0003800000 */
[----:B------:R-:W-:Y:S01]  /*a7b0*/  BPT.TRAP 0x1 ;  /* 0x000000040000795c */ /* 0x000fe20000300000 */
.L_x_926:
[----:B-1----:R-:W-:Y:S05]  /*a7c0*/  @P1 BRA `(.L_x_927) ;  /* 0x0000000000081947 */ /* 0x002fea0003800000 */
[----:B------:R-:W1:Y:S02]  /*a7d0*/  SYNCS.PHASECHK.TRANS64.TRYWAIT P1, [UR9+0x28450], R6 ;  /* 0x02845006ff0075a7 */ /* 0x000e640008020149 */
[----:B-1----:R-:W-:Y:S05]  /*a7e0*/  @!P1 BRA `(.L_x_928) ;  /* 0x0000008800a09947 */ /* 0x002fea0003800000 */
.L_x_927:
[----:B------:R-:W-:Y:S01]  /*a7f0*/  ULDC.64 UR4, c[0x0][0x9a0] ;  /* 0x0002680000047ab9 */ /* 0x000fe20000000a00 */
[----:B------:R-:W-:Y:S01]  /*a800*/  UIADD3 UR41, UR41, 0x8000, URZ ;  /* 0x0000800029297890 */ /* 0x000fe2000fffe03f */
[----:B------:R-:W-:Y:S01]  /*a810*/  WARPGROUP.ARRIVE ;  /* 0x00000000000079c5 */ /* 0x000fe20000000000 */
[----:B------:R-:W-:Y:S01]  /*a820*/  UISETP.NE.U32.AND UP0, UPT, UR4, URZ, UPT ;  /* 0x0000003f0400728c */ /* 0x000fe2000bf05070 */
[----:B------:R-:W-:Y:S01]  /*a830*/  IMAD.MOV.U32 R8, RZ, RZ, 0x3f800000 ;  /* 0x3f800000ff087424 */ /* 0x000fe200078e00ff */
[----:B------:R-:W-:Y:S02]  /*a840*/  USHF.R.U32.HI UR41, URZ, 0x4, UR41 ;  /* 0x000000043f297899 */ /* 0x000fe40008011629 */
[----:B------:R-:W-:Y:S02]  /*a850*/  UISETP.NE.AND.EX UP0, UPT, UR5, URZ, UPT, UP0 ;  /* 0x0000003f0500728c */ /* 0x000fe4000bf05300 */
[----:B------:R-:W-:-:S04]  /*a860*/  ULOP3.LUT UR41, UR41, 0x3fff, URZ, 0xc0, !UPT ;  /* 0x00003fff29297892 */ /* 0x000fc8000f8ec03f */
[----:B------:R-:W-:-:S05]  /*a870*/  PLOP3.LUT P1, PT, PT, PT, UP0, 0x80, 0x0 ;  /* 0x000000000000781c */ /* 0x000fca0003f2f008 */
[----:B------:R-:W-:Y:S01]  /*a880*/  @UP0 USHF.R.S32.HI UR8, URZ, 0x1f, UR45 ;  /* 0x0000001f3f080899 */ /* 0x000fe2000801142d */
[----:B------:R-:W-:Y:S01]  /*a890*/  @UP0 ULDC.64 UR10, c[0x0][0x9c8] ;  /* 0x00027200000a0ab9 */ /* 0x000fe20000000a00 */
[----:B------:R-:W-:Y:S02]  /*a8a0*/  @UP0 ULDC.64 UR12, c[0x0][0x9d0] ;  /* 0x00027400000c0ab9 */ /* 0x000fe40000000a00 */
[----:B------:R-:W-:Y:S02]  /*a8b0*/  @UP0 UIMAD UR8, UR8, UR10, URZ ;  /* 0x0000000a080802a4 */ /* 0x000fe4000f8e023f */
[----:B------:R-:W-:Y:S02]  /*a8c0*/  @UP0 UIMAD.WIDE.U32 UR6, UR45, UR10, URZ ;  /* 0x0000000a2d0602a5 */ /* 0x000fe4000f8e003f */
[----:B------:R-:W-:Y:S02]  /*a8d0*/  ULOP3.LUT UR10, UR41, 0x10000, URZ, 0xfc, !UPT ;  /* 0x00010000290a7892 */ /* 0x000fe4000f8efc3f */
[----:B------:R-:W-:-:S02]  /*a8e0*/  @UP0 UIMAD UR8, UR45, UR11, UR8 ;  /* 0x0000000b2d0802a4 */ /* 0x000fc4000f8e0208 */
[----:B------:R-:W-:Y:S02]  /*a8f0*/  @UP0 USHF.R.S32.HI UR11, URZ, 0x1f, UR42 ;  /* 0x0000001f3f0b0899 */ /* 0x000fe4000801142a */
[----:B------:R-:W-:Y:S02]  /*a900*/  ULEA UR10, UR52, UR10, 0xa ;  /* 0x0000000a340a7291 */ /* 0x000fe4000f8e503f */
[----:B------:R-:W-:Y:S02]  /*a910*/  @UP0 UIADD3 UR7, UR7, UR8, URZ ;  /* 0x0000000807070290 */ /* 0x000fe4000fffe03f */
[----:B------:R-:W-:Y:S02]  /*a920*/  @UP0 UIMAD UR8, UR11, UR12, URZ ;  /* 0x0000000c0b0802a4 */ /* 0x000fe4000f8e023f */
[----:B------:R-:W-:Y:S01]  /*a930*/  @UP0 UIMAD.WIDE.U32 UR6, UR42, UR12, UR6 ;  /* 0x0000000c2a0602a5 */ /* 0x000fe2000f8e0006 */
[----:B------:R-:W-:Y:S01]  /*a940*/  UMOV UR11, 0x80000020 ;  /* 0x80000020000b7882 */ /* 0x000fe20000000000 */
[----:B------:R-:W-:-:S09]  /*a950*/  @UP0 UIMAD UR8, UR42, UR13, UR8 ;  /* 0x0000000d2a0802a4 */ /* 0x000fd2000f8e0208 */
[----:B------:R-:W-:Y:S01]  /*a960*/  QGMMA.64x256x32.F32.E4M3.E4M3 R24, R188, gdesc[UR8], R24, gsb0 ;  /* 0x03e00008bc187df3 */ /* 0x000fe20008000818 */
[----:B------:R-:W-:Y:S02]  /*a970*/  @UP0 ULEA UR4, UP1, UR6, UR4, 0x2 ;  /* 0x0000000406040291 */ /* 0x000fe4000f82103f */
[----:B------:R-:W-:-:S04]  /*a980*/  @UP0 UIADD3 UR7, UR7, UR8, URZ ;  /* 0x0000000807070290 */ /* 0x000fc8000fffe03f */
[----:B------:R-:W-:Y:S01]  /*a990*/  @UP0 ULEA.HI.X UR5, UR6, UR5, UR7, 0x2, UP1 ;  /* 0x0000000506050291 */ /* 0x000fe200088f1407 */
[----:B01----:R-:W-:-:S05]  /*a9a0*/  IMAD.U32 R6, RZ, RZ, UR4 ;  /* 0x00000004ff067e24 */ /* 0x003fca000f8e00ff */
[----:B------:R-:W-:-:S05]  /*a9b0*/  IMAD.U32 R7, RZ, RZ, UR5 ;  /* 0x00000005ff077e24 */ /* 0x000fca000f8e00ff */
[----:B------:R0:W2:Y:S01]  /*a9c0*/  @P1 LDG.E R8, desc[UR50][R6.64] ;  /* 0x0000003206081981 */ /* 0x0000a2000c1e1900 */
[----:B------:R-:W-:Y:S01]  /*a9d0*/  UIADD3 UR10, UR10, 0x2, URZ ;  /* 0x000000020a0a7890 */ /* 0x000fe2000fffe03f */
[----:B------:R-:W-:Y:S02]  /*a9e0*/  UMOV UR11, 0x80000020 ;  /* 0x80000020000b7882 */ /* 0x000fe40000000000 */
        /* <DEDUP_REMOVED lines=14> */
[----:B------:R-:W-:Y:S01]  /*aad0*/  @P1 MUFU.RCP R7, R13 ;  /* 0x0000000d00071308 */ /* 0x000fe20000001000 */
[----:B------:R-:W-:Y:S01]  /*aae0*/  FSETP.NE.FTZ.AND P1, PT, R14, RZ, PT ;  /* 0x000000ff0e00720b */ /* 0x000fe20003f35000 */
[----:B------:R-:W-:-:S06]  /*aaf0*/  IMAD.MOV.U32 R11, RZ, RZ, RZ ;  /* 0x000000ffff0b7224 */ /* 0x000fcc00078e00ff */
[----:B------:R-:W0:Y:S08]  /*ab00*/  @P2 MUFU.LG2 R6, R6 ;  /* 0x0000000600062308 */ /* 0x000e300000000c00 */
[----:B------:R-:W1:Y:S01]  /*ab10*/  @P3 MUFU.LG2 R10, R15 ;  /* 0x0000000f000a3308 */ /* 0x000e620000000c00 */
[----:B------:R-:W-:Y:S02]  /*ab20*/  WARPGROUP.DEPBAR.LE gsb0, 0x0 ;  /* 0x00008000000079c5 */ /* 0x000fe40000010000 */
[----:B------:R-:W-:-:S06]  /*ab30*/  WARPGROUP.ARRIVE ;  /* 0x00000000000079c5 */ /* 0x000fcc0000000000 */
[----:B------:R-:W-:Y:S01]  /*ab40*/  QGMMA.64x256x32.F32.E4M3.E4M3 R24, R184, gdesc[UR8], R24, gsb0 ;  /* 0x03e00008b8187df3 */ /* 0x000fe20008000818 */
[----:B------:R-:W3:Y:S01]  /*ab50*/  @P1 MUFU.RCP R11, R14 ;  /* 0x0000000e000b1308 */ /* 0x000ee20000001000 */
[----:B------:R-:W-:Y:S02]  /*ab60*/  IMAD.U32 R9, RZ, RZ, UR37 ;  /* 0x00000025ff097e24 */ /* 0x000fe4000f8e00ff */
[----:B------:R-:W-:Y:S02]  /*ab70*/  IMAD.U32 R12, RZ, RZ, UR37 ;  /* 0x00000025ff0c7e24 */ /* 0x000fe4000f8e00ff */
[----:B0-----:R-:W-:Y:S01]  /*ab80*/  @P2 FMUL.FTZ R6, R6, 0.69314718246459960938 ;  /* 0x3f31721806062820 */ /* 0x001fe20000410000 */
[----:B------:R-:W-:Y:S01]  /*ab90*/  @P2 FMUL.FTZ R9, R9, 0.69314718246459960938 ;  /* 0x3f31721809092820 */ /* 0x000fe20000410000 */
[----:B-1----:R-:W-:Y:S01]  /*aba0*/  @P3 FMUL.FTZ R10, R10, 0.69314718246459960938 ;  /* 0x3f3172180a0a3820 */ /* 0x002fe20000410000 */
[----:B------:R-:W-:Y:S01]  /*abb0*/  @P3 FMUL.FTZ R13, R12, 0.69314718246459960938 ;  /* 0x3f3172180c0d3820 */ /* 0x000fe20000410000 */
[----:B------:R-:W-:-:S02]  /*abc0*/  IMAD.MOV.U32 R3, RZ, RZ, -0x800000 ;  /* 0xff800000ff037424 */ /* 0x000fc400078e00ff */
[----:B------:R-:W-:Y:S01]  /*abd0*/  @P2 FFMA.FTZ R3, R9, R4, R6 ;  /* 0x0000000409032223 */ /* 0x000fe20000010006 */
[----:B------:R-:W-:Y:S02]  /*abe0*/  IMAD.MOV.U32 R0, RZ, RZ, -0x800000 ;  /* 0xff800000ff007424 */ /* 0x000fe400078e00ff */
[----:B------:R-:W-:Y:S01]  /*abf0*/  @P3 FFMA.FTZ R0, R13, R5, R10 ;  /* 0x000000050d003223 */ /* 0x000fe2000001000a */
[-C--:B--2---:R-:W-:Y:S01]  /*ac00*/  FMUL.FTZ R152, R7, R8.reuse ;  /* 0x0000000807987220 */ /* 0x084fe20000410000 */
[----:B---3--:R-:W-:Y:S01]  /*ac10*/  FMUL.FTZ R4, R11, R8 ;  /* 0x000000080b047220 */ /* 0x008fe20000410000 */
[----:B------:R-:W-:Y:S02]  /*ac20*/  WARPGROUP.DEPBAR.LE gsb0, 0x0 ;  /* 0x00008000000079c5 */ /* 0x000fe40000010000 */
[----:B------:R-:W-:Y:S05]  /*ac30*/  @!P0 BRA `(.L_x_929) ;  /* 0x0000000000048947 */ /* 0x000fea0003800000 */
[----:B------:R-:W-:Y:S01]  /*ac40*/  BPT.TRAP 0x1 ;  /* 0x000000040000795c */ /* 0x000fe20000300000 */
.L_x_929:
[----:B------:R-:W-:Y:S01]  /*ac50*/  UIADD3 UR4, UR9, 0x28460, URZ ;  /* 0x0002846009047890 */ /* 0x000fe2000fffe03f */
[-C--:B------:R-:W-:Y:S01]  /*ac60*/  FMUL.FTZ R6, R29, R152.reuse ;  /* 0x000000981d067220 */ /* 0x080fe20000410000 */
[----:B------:R-:W-:Y:S01]  /*ac70*/  UIADD3 UR52, UR52, 0x1, URZ ;  /* 0x0000000134347890 */ /* 0x000fe2000fffe03f */
[-C--:B------:R-:W-:Y:S01]  /*ac80*/  FMUL.FTZ R7, R36, R152.reuse ;  /* 0x0000009824077220 */ /* 0x080fe20000410000 */
[----:B------:R-:W-:Y:S01]  /*ac90*/  UPRMT UR4, UR40, 0x654, UR4 ;  /* 0x0000065428047896 */ /* 0x000fe20008000004 */
        /* <DEDUP_REMOVED lines=127> */
[-C--:B------:R-:W-:Y:S01]  /*b490*/  FMUL.FTZ R26, R147, R4.reuse ;  /* 0x00000004931a7220 */ /* 0x080fe20000410000 */
[-C--:B------:R-:W-:Y:S01]  /*b4a0*/  FMUL.FTZ R150, R150, R4.reuse ;  /* 0x0000000496967220 */ /* 0x080fe20000410000 */
[----:B------:R-:W-:Y:S01]  /*b4b0*/  FMUL.FTZ R151, R151, R4 ;  /* 0x0000000497977220 */ /* 0x000fe20000410000 */
[----:B------:R-:W-:-:S02]  /*b4c0*/  UIADD3 UR47, UR47, 0x1, URZ ;  /* 0x000000012f2f7890 */ /* 0x000fc4000fffe03f */
[----:B------:R-:W-:Y:S02]  /*b4d0*/  USEL UR52, UR52, URZ, UP0 ;  /* 0x0000003f34347287 */ /* 0x000fe40008000000 */
[----:B------:R-:W-:-:S12]  /*b4e0*/  ULOP3.LUT UR46, UR46, UR4, URZ, 0x3c, !UPT ;  /* 0x000000042e2e7292 */ /* 0x000fd8000f8e3c3f */
.L_x_855:
[----:B------:R-:W0:Y:S01]  /*b4f0*/  S2R R67, SR_CgaCtaId ;  /* 0x0000000000437919 */ /* 0x000e220000008800 */
[----:B------:R-:W-:Y:S01]  /*b500*/  MOV R4, 0x400 ;  /* 0x0000040000047802 */ /* 0x000fe20000000f00 */
[----:B------:R-:W-:Y:S01]  /*b510*/  BSSY B0, `(.L_x_930) ;  /* 0x0000357000007945 */ /* 0x000fe20003800000 */
[----:B------:R-:W-:Y:S02]  /*b520*/  BAR.SYNC.DEFER_BLOCKING 0x5, 0x180 ;  /* 0x0146000000007b1d */ /* 0x000fe40000010000 */
[----:B0-----:R-:W-:-:S05]  /*b530*/  LEA R4, R67, R4, 0x18 ;  /* 0x0000000443047211 */ /* 0x001fca00078ec0ff */
[----:B------:R-:W0:Y:S02]  /*b540*/  LDS R58, [R4+0x284d0] ;  /* 0x0284d000043a7984 */ /* 0x000e240000000800 */
[----:B0-----:R-:W-:Y:S01]  /*b550*/  R2UR UR4, R58 ;  /* 0x000000003a0472ca */ /* 0x001fe200000e0000 */
[----:B------:R-:W-:Y:S06]  /*b560*/  BAR.ARV 0x4, 0x180 ;  /* 0x0106000000007b1d */ /* 0x000fec0000002000 */
[----:B------:R-:W-:Y:S08]  /*b570*/  @P0 BRA `(.L_x_931) ;  /* 0x00000028006c0947 */ /* 0x000ff00003800000 */
[----:B------:R-:W0:Y:S01]  /*b580*/  S2R R74, SR_TID.X ;  /* 0x00000000004a7919 */ /* 0x000e220000002100 */
[----:B------:R-:W-:Y:S01]  /*b590*/  F2FP.BF16.F32.PACK_AB R9, R9, R40 ;  /* 0x000000280909723e */ /* 0x000fe200000010ff */
[----:B------:R-:W-:Y:S01]  /*b5a0*/  ULDC.64 UR6, c[0x4][0x38] ;  /* 0x01000e0000067ab9 */ /* 0x000fe20000000a00 */
        /* <DEDUP_REMOVED lines=14> */
[----:B------:R-:W-:Y:S01]  /*b690*/  F2FP.BF16.F32.PACK_AB R32, R7, R32 ;  /* 0x000000200720723e */ /* 0x000fe200000010ff */
[----:B0-----:R-:W-:Y:S01]  /*b6a0*/  IMAD.SHL.U32 R40, R74, 0x4, RZ ;  /* 0x000000044a287824 */ /* 0x001fe200078e00ff */
        /* <DEDUP_REMOVED lines=38> */
[----:B------:R-:W-:Y:S01]  /*b910*/  F2FP.BF16.F32.PACK_AB R54, R95, R54 ;  /* 0x000000365f36723e */ /* 0x000fe200000010ff */
[----:B------:R-:W-:Y:S01]  /*b920*/  USHF.R.S32.HI UR10, URZ, 0x1f, UR42 ;  /* 0x0000001f3f0a7899 */ /* 0x000fe2000801142a */
[----:B------:R-:W-:Y:S01]  /*b930*/  LOP3.LUT R48, R40, 0xc, RZ, 0xc0, !PT ;  /* 0x0000000c28307812 */ /* 0x000fe200078ec0ff */
[----:B------:R-:W-:Y:S01]  /*b940*/  ULDC.64 UR8, c[0x0][0xb90] ;  /* 0x0002e40000087ab9 */ /* 0x000fe20000000a00 */
[----:B------:R-:W-:Y:S02]  /*b950*/  F2FP.BF16.F32.PACK_AB R40, R76, R117 ;  /* 0x000000754c28723e */ /* 0x000fe400000010ff */
[----:B------:R-:W-:Y:S02]  /*b960*/  IADD3 R76, P0, R48, UR6, RZ ;  /* 0x00000006304c7c10 */ /* 0x000fe4000ff1e0ff */
[----:B------:R-:W-:Y:S02]  /*b970*/  F2FP.BF16.F32.PACK_AB R42, R84, R121 ;  /* 0x00000079542a723e */ /* 0x000fe400000010ff */
[----:B------:R-:W-:Y:S01]  /*b980*/  F2FP.BF16.F32.PACK_AB R43, R92, R129 ;  /* 0x000000815c2b723e */ /* 0x000fe200000010ff */
[----:B------:R-:W-:Y:S01]  /*b990*/  IMAD.X R77, RZ, RZ, UR7, P0 ;  /* 0x00000007ff4d7e24 */ /* 0x000fe200080e06ff */
[----:B------:R-:W-:-:S02]  /*b9a0*/  F2FP.BF16.F32.PACK_AB R5, R159, R160 ;  /* 0x000000a09f05723e */ /* 0x000fc400000010ff */
[----:B------:R-:W-:Y:S02]  /*b9b0*/  F2FP.BF16.F32.PACK_AB R6, R157, R158 ;  /* 0x0000009e9d06723e */ /* 0x000fe400000010ff */
[----:B------:R0:W2:Y:S01]  /*b9c0*/  LDG.E.CONSTANT R76, desc[UR50][R76.64] ;  /* 0x000000324c4c7981 */ /* 0x0000a2000c1e9900 */
[----:B------:R-:W-:Y:S02]  /*b9d0*/  LOP3.LUT P0, R48, R74, 0x3, RZ, 0xc0, !PT ;  /* 0x000000034a307812 */ /* 0x000fe4000780c0ff */
[----:B------:R-:W-:Y:S02]  /*b9e0*/  F2FP.BF16.F32.PACK_AB R7, R155, R156 ;  /* 0x0000009c9b07723e */ /* 0x000fe400000010ff */
[----:B------:R-:W-:Y:S02]  /*b9f0*/  ISETP.EQ.OR P0, PT, R48, 0x3, !P0 ;  /* 0x000000033000780c */ /* 0x000fe40004702670 */
[----:B------:R-:W-:Y:S02]  /*ba00*/  F2FP.BF16.F32.PACK_AB R49, R125, R132 ;  /* 0x000000847d31723e */ /* 0x000fe400000010ff */
[----:B------:R-:W-:-:S02]  /*ba10*/  SEL R117, R9, R10, P0 ;  /* 0x0000000a09757207 */ /* 0x000fc40000000000 */
[----:B------:R-:W-:Y:S02]  /*ba20*/  SEL R79, R10, R9, P0 ;  /* 0x000000090a4f7207 */ /* 0x000fe40000000000 */
[----:B------:R-:W1:Y:S01]  /*ba30*/  S2R R9, SR_SWINHI ;  /* 0x0000000000097919 */ /* 0x000e620000002f00 */
        /* <DEDUP_REMOVED lines=8> */
[----:B------:R-:W-:Y:S02]  /*bac0*/  F2FP.BF16.F32.PACK_AB R8, R149, R152 ;  /* 0x000000989508723e */ /* 0x000fe400000010ff */
[----:B------:R-:W-:Y:S02]  /*bad0*/  F2FP.BF16.F32.PACK_AB R41, R141, R148 ;  /* 0x000000948d29723e */ /* 0x000fe400000010ff */
[----:B------:R-:W-:-:S02]  /*bae0*/  MOV R42, R4 ;  /* 0x00000004002a7202 */ /* 0x000fc40000000f00 */
[----:B-1----:R-:W-:-:S03]  /*baf0*/  MOV R43, R9 ;  /* 0x00000009002b7202 */ /* 0x002fc60000000f00 */
[----:B------:R-:W-:-:S03]  /*bb00*/  IMAD.WIDE R74, R196, 0x2, R42 ;  /* 0x00000002c44a7825 */ /* 0x000fc600078e022a */
[----:B------:R-:W-:-:S04]  /*bb10*/  IADD3 R73, P4, R74, 0xc060, RZ ;  /* 0x0000c0604a497810 */ /* 0x000fc80007f9e0ff */
[----:B------:R-:W-:Y:S01]  /*bb20*/  LOP3.LUT R72, R73, 0x380, RZ, 0xc0, !PT ;  /* 0x0000038049487812 */ /* 0x000fe200078ec0ff */
[----:B------:R-:W-:Y:S01]  /*bb30*/  IMAD R5, R192, 0x40, R16 ;  /* 0x00000040c0057824 */ /* 0x000fe200078e0210 */
[----:B------:R-:W-:Y:S02]  /*bb40*/  SEL R171, R35, R34, P0 ;  /* 0x0000002223ab7207 */ /* 0x000fe40000000000 */
[----:B------:R-:W-:Y:S02]  /*bb50*/  SEL R110, R34, R35, P0 ;  /* 0x00000023226e7207 */ /* 0x000fe40000000000 */
[----:B------:R-:W-:Y:S02]  /*bb60*/  SHF.R.U64 R72, R72, 0x3, RZ ;  /* 0x0000000348487819 */ /* 0x000fe400000012ff */
[C---:B------:R-:W-:Y:S02]  /*bb70*/  IADD3 R34, P3, R74.reuse, 0xc040, RZ ;  /* 0x0000c0404a227810 */ /* 0x040fe40007f7e0ff */
[----:B------:R-:W-:Y:S01]  /*bb80*/  IADD3 R32, P2, R74, 0xc020, RZ ;  /* 0x0000c0204a207810 */ /* 0x000fe20007f5e0ff */
[----:B------:R-:W-:Y:S01]  /*bb90*/  IMAD.WIDE R42, R5, 0x2, R42 ;  /* 0x00000002052a7825 */ /* 0x000fe200078e022a */
[----:B------:R-:W-:-:S02]  /*bba0*/  SEL R155, R70, R71, P0 ;  /* 0x00000047469b7207 */ /* 0x000fc40000000000 */
[----:B------:R-:W-:Y:S01]  /*bbb0*/  SEL R97, R71, R70, P0 ;  /* 0x0000004647617207 */ /* 0x000fe20000000000 */
[--C-:B------:R-:W-:Y:S01]  /*bbc0*/  IMAD.X R71, RZ, RZ, R75.reuse, P3 ;  /* 0x000000ffff477224 */ /* 0x100fe200018e064b */
[----:B------:R-:W-:Y:S01]  /*bbd0*/  LOP3.LUT R72, R72, R73, RZ, 0x3c, !PT ;  /* 0x0000004948487212 */ /* 0x000fe200078e3cff */
[--C-:B------:R-:W-:Y:S01]  /*bbe0*/  IMAD.X R73, RZ, RZ, R75.reuse, P4 ;  /* 0x000000ffff497224 */ /* 0x100fe200020e064b */
[----:B------:R-:W-:Y:S01]  /*bbf0*/  SEL R107, R24, R25, P0 ;  /* 0x00000019186b7207 */ /* 0x000fe20000000000 */
[----:B------:R-:W-:Y:S01]  /*bc00*/  IMAD.X R69, RZ, RZ, R75, P2 ;  /* 0x000000ffff457224 */ /* 0x000fe200010e064b */
[----:B0-----:R-:W-:Y:S02]  /*bc10*/  SEL R77, R25, R24, P0 ;  /* 0x00000018194d7207 */ /* 0x001fe40000000000 */
        /* <DEDUP_REMOVED lines=8> */
[C---:B------:R-:W-:Y:S02]  /*bca0*/  LOP3.LUT R5, R74.reuse, 0x380, RZ, 0xc0, !PT ;  /* 0x000003804a057812 */ /* 0x040fe400078ec0ff */
[C---:B------:R-:W-:Y:S02]  /*bcb0*/  IADD3 R30, P1, R74.reuse, 0xc000, RZ ;  /* 0x0000c0004a1e7810 */ /* 0x040fe40007f3e0ff */
[C---:B------:R-:W-:Y:S02]  /*bcc0*/  IADD3 R28, P6, R74.reuse, 0x8060, RZ ;  /* 0x000080604a1c7810 */ /* 0x040fe40007fde0ff */
[C---:B------:R-:W-:Y:S02]  /*bcd0*/  IADD3 R6, P5, R74.reuse, 0x20, RZ ;  /* 0x000000204a067810 */ /* 0x040fe40007fbe0ff */
[C---:B------:R-:W-:Y:S02]  /*bce0*/  IADD3 R26, P4, R74.reuse, 0x8040, RZ ;  /* 0x000080404a1a7810 */ /* 0x040fe40007f9e0ff */
[----:B------:R-:W-:-:S02]  /*bcf0*/  IADD3 R24, P3, R74, 0x8020, RZ ;  /* 0x000080204a187810 */ /* 0x000fc40007f7e0ff */
[----:B------:R-:W-:Y:S02]  /*bd00*/  IADD3 R20, P2, R74, 0x8000, RZ ;  /* 0x000080004a147810 */ /* 0x000fe40007f5e0ff */
[----:B------:R-:W-:Y:S02]  /*bd10*/  SEL R141, R93, R100, P0 ;  /* 0x000000645d8d7207 */ /* 0x000fe40000000000 */
[----:B------:R-:W-:Y:S02]  /*bd20*/  SEL R91, R100, R93, P0 ;  /* 0x0000005d645b7207 */ /* 0x000fe40000000000 */
[----:B------:R-:W-:Y:S01]  /*bd30*/  SHF.R.U64 R5, R5, 0x3, RZ ;  /* 0x0000000305057819 */ /* 0x000fe200000012ff */
[--C-:B------:R-:W-:Y:S01]  /*bd40*/  IMAD.X R67, RZ, RZ, R75.reuse, P1 ;  /* 0x000000ffff437224 */ /* 0x100fe200008e064b */
[----:B------:R-:W-:Y:S01]  /*bd50*/  SEL R135, R61, R68, P0 ;  /* 0x000000443d877207 */ /* 0x000fe20000000000 */
[--C-:B------:R-:W-:Y:S01]  /*bd60*/  IMAD.X R65, RZ, RZ, R75.reuse, P6 ;  /* 0x000000ffff417224 */ /* 0x100fe200030e064b */
[----:B------:R-:W-:Y:S01]  /*bd70*/  SEL R88, R68, R61, P0 ;  /* 0x0000003d44587207 */ /* 0x000fe20000000000 */
[--C-:B------:R-:W-:Y:S01]  /*bd80*/  IMAD.X R61, RZ, RZ, R75.reuse, P5 ;  /* 0x000000ffff3d7224 */ /* 0x100fe200028e064b */
[----:B------:R-:W-:Y:S01]  /*bd90*/  SEL R147, R7, R94, P0 ;  /* 0x0000005e07937207 */ /* 0x000fe20000000000 */
[----:B------:R-:W-:Y:S01]  /*bda0*/  IMAD.X R57, RZ, RZ, R75, P2 ;  /* 0x000000ffff397224 */ /* 0x000fe200010e064b */
[----:B------:R-:W-:-:S02]  /*bdb0*/  SEL R157, R63, R66, P0 ;  /* 0x000000423f9d7207 */ /* 0x000fc40000000000 */
[----:B------:R-:W-:Y:S01]  /*bdc0*/  SEL R99, R66, R63, P0 ;  /* 0x0000003f42637207 */ /* 0x000fe20000000000 */
[--C-:B------:R-:W-:Y:S01]  /*bdd0*/  IMAD.X R63, RZ, RZ, R75.reuse, P4 ;  /* 0x000000ffff3f7224 */ /* 0x100fe200020e064b */
[----:B------:R-:W-:Y:S02]  /*bde0*/  SEL R159, R59, R62, P0 ;  /* 0x0000003e3b9f7207 */ /* 0x000fe40000000000 */
[----:B------:R-:W-:Y:S01]  /*bdf0*/  SEL R100, R62, R59, P0 ;  /* 0x0000003b3e647207 */ /* 0x000fe20000000000 */
[----:B------:R-:W-:Y:S01]  /*be00*/  IMAD.X R59, RZ, RZ, R75, P3 ;  /* 0x000000ffff3b7224 */ /* 0x000fe200018e064b */
[----:B------:R-:W-:Y:S02]  /*be10*/  SEL R119, R11, R12, P0 ;  /* 0x0000000c0b777207 */ /* 0x000fe40000000000 */
[----:B------:R-:W-:Y:S02]  /*be20*/  SEL R80, R12, R11, P0 ;  /* 0x0000000b0c507207 */ /* 0x000fe40000000000 */
[----:B------:R-:W-:-:S02]  /*be30*/  SEL R121, R13, R14, P0 ;  /* 0x0000000e0d797207 */ /* 0x000fc40000000000 */
[----:B------:R-:W-:Y:S02]  /*be40*/  SEL R81, R14, R13, P0 ;  /* 0x0000000d0e517207 */ /* 0x000fe40000000000 */
[----:B------:R-:W-:Y:S02]  /*be50*/  SEL R94, R94, R7, P0 ;  /* 0x000000075e5e7207 */ /* 0x000fe40000000000 */
[----:B------:R-:W-:Y:S02]  /*be60*/  SEL R149, R8, R41, P0 ;  /* 0x0000002908957207 */ /* 0x000fe40000000000 */
[----:B------:R-:W-:Y:S02]  /*be70*/  SEL R93, R41, R8, P0 ;  /* 0x00000008295d7207 */ /* 0x000fe40000000000 */
[C---:B------:R-:W-:Y:S02]  /*be80*/  IADD3 R14, P1, R74.reuse, 0x4060, RZ ;  /* 0x000040604a0e7810 */ /* 0x040fe40007f3e0ff */
[----:B------:R-:W-:-:S02]  /*be90*/  IADD3 R8, P6, R74, 0x40, RZ ;  /* 0x000000404a087810 */ /* 0x000fc40007fde0ff */
[C---:B------:R-:W-:Y:S02]  /*bea0*/  IADD3 R12, P5, R74.reuse, 0x4040, RZ ;  /* 0x000040404a0c7810 */ /* 0x040fe40007fbe0ff */
[C---:B------:R-:W-:Y:S02]  /*beb0*/  IADD3 R9, P4, R74.reuse, 0x4020, RZ ;  /* 0x000040204a097810 */ /* 0x040fe40007f9e0ff */
[C---:B------:R-:W-:Y:S02]  /*bec0*/  IADD3 R7, P3, R74.reuse, 0x4000, RZ ;  /* 0x000040004a077810 */ /* 0x040fe40007f7e0ff */
[----:B------:R-:W-:Y:S02]  /*bed0*/  IADD3 R10, P2, R74, 0x60, RZ ;  /* 0x000000604a0a7810 */ /* 0x000fe40007f5e0ff */
[----:B------:R-:W-:Y:S02]  /*bee0*/  LOP3.LUT R74, R5, R74, RZ, 0x3c, !PT ;  /* 0x0000004a054a7212 */ /* 0x000fe400078e3cff */
[----:B------:R-:W-:-:S02]  /*bef0*/  SEL R163, R102, R103, P0 ;  /* 0x0000006766a37207 */ /* 0x000fc40000000000 */
[----:B------:R-:W-:Y:S02]  /*bf00*/  LOP3.LUT R5, R28, 0x380, RZ, 0xc0, !PT ;  /* 0x000003801c057812 */ /* 0x000fe400078ec0ff */
[----:B------:R-:W-:Y:S02]  /*bf10*/  SEL R102, R103, R102, P0 ;  /* 0x0000006667667207 */ /* 0x000fe40000000000 */
[----:B------:R-:W-:Y:S02]  /*bf20*/  SEL R165, R47, R46, P0 ;  /* 0x0000002e2fa57207 */ /* 0x000fe40000000000 */
[----:B------:R-:W-:Y:S01]  /*bf30*/  SEL R103, R46, R47, P0 ;  /* 0x0000002f2e677207 */ /* 0x000fe20000000000 */
[----:B------:R-:W-:Y:S01]  /*bf40*/  IMAD.X R47, RZ, RZ, R75, P2 ;  /* 0x000000ffff2f7224 */ /* 0x000fe200010e064b */
[----:B------:R-:W-:Y:S02]  /*bf50*/  SEL R129, R37, R44, P0 ;  /* 0x0000002c25817207 */ /* 0x000fe40000000000 */
[----:B------:R-:W-:-:S02]  /*bf60*/  SEL R85, R44, R37, P0 ;  /* 0x000000252c557207 */ /* 0x000fc40000000000 */
[----:B------:R-:W-:Y:S02]  /*bf70*/  LOP3.LUT R13, R32, 0x380, RZ, 0xc0, !PT ;  /* 0x00000380200d7812 */ /* 0x000fe400078ec0ff */
[----:B------:R-:W-:Y:S02]  /*bf80*/  SHF.R.U64 R5, R5, 0x3, RZ ;  /* 0x0000000305057819 */ /* 0x000fe400000012ff */
[----:B------:R-:W-:Y:S02]  /*bf90*/  IADD3 R37, P2, R42, 0x3000, RZ ;  /* 0x000030002a257810 */ /* 0x000fe40007f5e0ff */
[----:B------:R-:W-:Y:S02]  /*bfa0*/  LOP3.LUT R11, R30, 0x380, RZ, 0xc0, !PT ;  /* 0x000003801e0b7812 */ /* 0x000fe400078ec0ff */
[----:B------:R-:W-:Y:S02]  /*bfb0*/  SEL R127, R29, R36, P0 ;  /* 0x000000241d7f7207 */ /* 0x000fe40000000000 */
[----:B------:R-:W-:-:S02]  /*bfc0*/  SEL R84, R36, R29, P0 ;  /* 0x0000001d24547207 */ /* 0x000fc40000000000 */
[----:B------:R-:W-:Y:S02]  /*bfd0*/  SHF.R.U64 R13, R13, 0x3, RZ ;  /* 0x000000030d0d7819 */ /* 0x000fe400000012ff */
[----:B------:R-:W-:Y:S02]  /*bfe0*/  LOP3.LUT R64, R5, R28, RZ, 0x3c, !PT ;  /* 0x0000001c05407212 */ /* 0x000fe400078e3cff */
[----:B------:R-:W-:Y:S02]  /*bff0*/  LOP3.LUT R36, R37, 0x380, RZ, 0xc0, !PT ;  /* 0x0000038025247812 */ /* 0x000fe400078ec0ff */
[----:B------:R-:W-:Y:S02]  /*c000*/  SHF.R.U64 R11, R11, 0x3, RZ ;  /* 0x000000030b0b7819 */ /* 0x000fe400000012ff */
[----:B------:R-:W-:Y:S02]  /*c010*/  LOP3.LUT R5, R6, 0x380, RZ, 0xc0, !PT ;  /* 0x0000038006057812 */ /* 0x000fe400078ec0ff */
[----:B------:R-:W-:-:S02]  /*c020*/  LOP3.LUT R68, R13, R32, RZ, 0x3c, !PT ;  /* 0x000000200d447212 */ /* 0x000fc400078e3cff */
[----:B------:R-:W-:Y:S02]  /*c030*/  SHF.R.U64 R36, R36, 0x3, RZ ;  /* 0x0000000324247819 */ /* 0x000fe400000012ff */
[----:B------:R-:W-:Y:S02]  /*c040*/  LOP3.LUT R66, R11, R30, RZ, 0x3c, !PT ;  /* 0x0000001e0b427212 */ /* 0x000fe400078e3cff */
[----:B------:R-:W-:Y:S02]  /*c050*/  LOP3.LUT R13, R24, 0x380, RZ, 0xc0, !PT ;  /* 0x00000380180d7812 */ /* 0x000fe400078ec0ff */
[----:B------:R-:W-:Y:S02]  /*c060*/  SHF.R.U64 R5, R5, 0x3, RZ ;  /* 0x0000000305057819 */ /* 0x000fe400000012ff */
[----:B------:R-:W-:Y:S02]  /*c070*/  LOP3.LUT R11, R20, 0x380, RZ, 0xc0, !PT ;  /* 0x00000380140b7812 */ /* 0x000fe400078ec0ff */
[----:B------:R-:W-:-:S02]  /*c080*/  SEL R133, R53, R60, P0 ;  /* 0x0000003c35857207 */ /* 0x000fc40000000000 */
[----:B------:R-:W-:Y:S02]  /*c090*/  SEL R87, R60, R53, P0 ;  /* 0x000000353c577207 */ /* 0x000fe40000000000 */
[----:B------:R-:W-:Y:S01]  /*c0a0*/  LOP3.LUT R36, R36, R37, RZ, 0x3c, !PT ;  /* 0x0000002524247212 */ /* 0x000fe200078e3cff */
[----:B------:R-:W-:Y:S01]  /*c0b0*/  IMAD.X R37, RZ, RZ, R43, P2 ;  /* 0x000000ffff257224 */ /* 0x000fe200010e062b */
[----:B------:R-:W-:Y:S02]  /*c0c0*/  SHF.R.U64 R13, R13, 0x3, RZ ;  /* 0x000000030d0d7819 */ /* 0x000fe400000012ff */
[----:B------:R-:W-:Y:S02]  /*c0d0*/  LOP3.LUT R60, R5, R6, RZ, 0x3c, !PT ;  /* 0x00000006053c7212 */ /* 0x000fe400078e3cff */
[----:B------:R-:W-:Y:S02]  /*c0e0*/  SHF.R.U64 R11, R11, 0x3, RZ ;  /* 0x000000030b0b7819 */ /* 0x000fe400000012ff */
[----:B------:R-:W-:-:S02]  /*c0f0*/  LOP3.LUT R5, R8, 0x380, RZ, 0xc0, !PT ;  /* 0x0000038008057812 */ /* 0x000fc400078ec0ff */
[----:B------:R-:W-:Y:S02]  /*c100*/  IADD3 R25, P2, R42, 0x9000, RZ ;  /* 0x000090002a197810 */ /* 0x000fe40007f5e0ff */
[----:B------:R-:W-:Y:S02]  /*c110*/  LOP3.LUT R58, R13, R24, RZ, 0x3c, !PT ;  /* 0x000000180d3a7212 */ /* 0x000fe400078e3cff */
[----:B------:R-:W-:Y:S02]  /*c120*/  LOP3.LUT R56, R11, R20, RZ, 0x3c, !PT ;  /* 0x000000140b387212 */ /* 0x000fe400078e3cff */
[----:B------:R-:W-:Y:S02]  /*c130*/  SHF.R.U64 R5, R5, 0x3, RZ ;  /* 0x0000000305057819 */ /* 0x000fe400000012ff */
[----:B------:R-:W-:Y:S02]  /*c140*/  LOP3.LUT R24, R25, 0x380, RZ, 0xc0, !PT ;  /* 0x0000038019187812 */ /* 0x000fe400078ec0ff */
[----:B------:R-:W-:-:S02]  /*c150*/  LOP3.LUT R11, R12, 0x380, RZ, 0xc0, !PT ;  /* 0x000003800c0b7812 */ /* 0x000fc400078ec0ff */
[----:B------:R-:W-:Y:S02]  /*c160*/  SEL R131, R45, R52, P0 ;  /* 0x000000342d837207 */ /* 0x000fe40000000000 */
[----:B------:R-:W-:Y:S01]  /*c170*/  SEL R86, R52, R45, P0 ;  /* 0x0000002d34567207 */ /* 0x000fe20000000000 */
[----:B------:R-:W-:Y:S01]  /*c180*/  IMAD.X R45, RZ, RZ, R75, P3 ;  /* 0x000000ffff2d7224 */ /* 0x000fe200018e064b */
[----:B------:R-:W-:Y:S02]  /*c190*/  SEL R153, R40, R109, P0 ;  /* 0x0000006d28997207 */ /* 0x000fe40000000000 */
[----:B------:R-:W-:Y:S02]  /*c1a0*/  SEL R96, R109, R40, P0 ;  /* 0x000000286d607207 */ /* 0x000fe40000000000 */
[----:B------:R-:W-:Y:S02]  /*c1b0*/  LOP3.LUT R50, R5, R8, RZ, 0x3c, !PT ;  /* 0x0000000805327212 */ /* 0x000fe400078e3cff */
[----:B------:R-:W-:-:S02]  /*c1c0*/  SHF.R.U64 R24, R24, 0x3, RZ ;  /* 0x0000000318187819 */ /* 0x000fc400000012ff */
[----:B------:R-:W-:Y:S02]  /*c1d0*/  SEL R169, R39, R38, P0 ;  /* 0x0000002627a97207 */ /* 0x000fe40000000000 */
[----:B------:R-:W-:Y:S02]  /*c1e0*/  SEL R109, R38, R39, P0 ;  /* 0x00000027266d7207 */ /* 0x000fe40000000000 */
[----:B------:R-:W-:Y:S02]  /*c1f0*/  SHF.R.U64 R11, R11, 0x3, RZ ;  /* 0x000000030b0b7819 */ /* 0x000fe400000012ff */
[----:B------:R-:W-:Y:S02]  /*c200*/  LOP3.LUT R5, R10, 0x380, RZ, 0xc0, !PT ;  /* 0x000003800a057812 */ /* 0x000fe400078ec0ff */
[----:B------:R-:W-:Y:S02]  /*c210*/  IADD3 R39, P3, R42, 0x2000, RZ ;  /* 0x000020002a277810 */ /* 0x000fe40007f7e0ff */
[----:B------:R-:W-:Y:S01]  /*c220*/  LOP3.LUT R24, R24, R25, RZ, 0x3c, !PT ;  /* 0x0000001918187212 */ /* 0x000fe200078e3cff */
[----:B------:R-:W-:Y:S01]  /*c230*/  IMAD.X R25, RZ, RZ, R43, P2 ;  /* 0x000000ffff197224 */ /* 0x000fe200010e062b */
[----:B------:R-:W-:-:S02]  /*c240*/  LOP3.LUT R52, R11, R12, RZ, 0x3c, !PT ;  /* 0x0000000c0b347212 */ /* 0x000fc400078e3cff */
[----:B------:R-:W-:Y:S02]  /*c250*/  SHF.R.U64 R5, R5, 0x3, RZ ;  /* 0x0000000305057819 */ /* 0x000fe400000012ff */
[----:B------:R-:W-:Y:S02]  /*c260*/  LOP3.LUT R38, R39, 0x380, RZ, 0xc0, !PT ;  /* 0x0000038027267812 */ /* 0x000fe400078ec0ff */
[----:B------:R-:W-:Y:S02]  /*c270*/  IADD3 R12, P2, R42, 0xf000, RZ ;  /* 0x0000f0002a0c7810 */ /* 0x000fe40007f5e0ff */
[----:B------:R-:W-:Y:S02]  /*c280*/  LOP3.LUT R46, R5, R10, RZ, 0x3c, !PT ;  /* 0x0000000a052e7212 */ /* 0x000fe400078e3cff */
[----:B------:R-:W-:Y:S02]  /*c290*/  SHF.R.U64 R38, R38, 0x3, RZ ;  /* 0x0000000326267819 */ /* 0x000fe400000012ff */
[----:B------:R-:W-:-:S02]  /*c2a0*/  LOP3.LUT R5, R12, 0x380, RZ, 0xc0, !PT ;  /* 0x000003800c057812 */ /* 0x000fc400078ec0ff */
[----:B------:R-:W-:Y:S02]  /*c2b0*/  LOP3.LUT R13, R14, 0x380, RZ, 0xc0, !PT ;  /* 0x000003800e0d7812 */ /* 0x000fe400078ec0ff */
[----:B------:R-:W-:Y:S01]  /*c2c0*/  LOP3.LUT R38, R38, R39, RZ, 0x3c, !PT ;  /* 0x0000002726267212 */ /* 0x000fe200078e3cff */
[----:B------:R-:W-:Y:S01]  /*c2d0*/  IMAD.X R39, RZ, RZ, R43, P3 ;  /* 0x000000ffff277224 */ /* 0x000fe200018e062b */
[----:B------:R-:W-:Y:S02]  /*c2e0*/  SHF.R.U64 R5, R5, 0x3, RZ ;  /* 0x0000000305057819 */ /* 0x000fe400000012ff */
[----:B------:R-:W-:Y:S02]  /*c2f0*/  IADD3 R21, P3, R42, 0x8000, RZ ;  /* 0x000080002a157810 */ /* 0x000fe40007f7e0ff */
[----:B------:R-:W-:Y:S02]  /*c300*/  SHF.R.U64 R13, R13, 0x3, RZ ;  /* 0x000000030d0d7819 */ /* 0x000fe400000012ff */
[----:B------:R-:W-:-:S02]  /*c310*/  SEL R143, R101, R108, P0 ;  /* 0x0000006c658f7207 */ /* 0x000fc40000000000 */
[----:B------:R-:W-:Y:S02]  /*c320*/  SEL R92, R108, R101, P0 ;  /* 0x000000656c5c7207 */ /* 0x000fe40000000000 */
[----:B------:R-:W-:Y:S02]  /*c330*/  SEL R161, R55, R54, P0 ;  /* 0x0000003637a17207 */ /* 0x000fe40000000000 */
[----:B------:R-:W-:Y:S01]  /*c340*/  SEL R101, R54, R55, P0 ;  /* 0x0000003736657207 */ /* 0x000fe20000000000 */
[----:B------:R-:W-:Y:S01]  /*c350*/  IMAD.X R55, RZ, RZ, R75, P1 ;  /* 0x000000ffff377224 */ /* 0x000fe200008e064b */
[----:B------:R-:W-:Y:S02]  /*c360*/  LOP3.LUT R12, R5, R12, RZ, 0x3c, !PT ;  /* 0x0000000c050c7212 */ /* 0x000fe400078e3cff */
[----:B------:R-:W-:Y:S01]  /*c370*/  LOP3.LUT R20, R21, 0x380, RZ, 0xc0, !PT ;  /* 0x0000038015147812 */ /* 0x000fe200078ec0ff */
[----:B------:R-:W0:Y:S01]  /*c380*/  LDC R5, c[0x0][0xbe8] ;  /* 0x0002fa00ff057b82 */ /* 0x000e220000000800 */
[----:B------:R-:W-:-:S02]  /*c390*/  LOP3.LUT R54, R13, R14, RZ, 0x3c, !PT ;  /* 0x0000000e0d367212 */ /* 0x000fc400078e3cff */
[----:B------:R-:W-:Y:S02]  /*c3a0*/  SHF.R.U64 R20, R20, 0x3, RZ ;  /* 0x0000000314147819 */ /* 0x000fe400000012ff */
[----:B------:R-:W-:Y:S02]  /*c3b0*/  MOV R106, R54 ;  /* 0x00000036006a7202 */ /* 0x000fe40000000f00 */
[----:B--2---:R-:W-:Y:S02]  /*c3c0*/  LOP3.LUT R54, R76, 0x2, RZ, 0x3c, !PT ;  /* 0x000000024c367812 */ /* 0x004fe400078e3cff */
[----:B------:R-:W-:Y:S01]  /*c3d0*/  LOP3.LUT R20, R20, R21, RZ, 0x3c, !PT ;  /* 0x0000001514147212 */ /* 0x000fe200078e3cff */
[----:B------:R-:W-:Y:S01]  /*c3e0*/  IMAD.X R21, RZ, RZ, R43, P3 ;  /* 0x000000ffff157224 */ /* 0x000fe200018e062b */
[----:B------:R-:W-:Y:S01]  /*c3f0*/  IADD3 R11, P3, R42, 0xe000, RZ ;  /* 0x0000e0002a0b7810 */ /* 0x000fe20007f7e0ff */
[----:B------:R-:W-:Y:S01]  /*c400*/  SHFL.IDX PT, R77, R77, R54, 0x1c1f ;  /* 0x001c1f364d4d7589 */ /* 0x000fe200000e0000 */
[----:B------:R-:W-:-:S03]  /*c410*/  MOV R136, R46 ;  /* 0x0000002e00887202 */ /* 0x000fc60000000f00 */
[----:B------:R-:W1:Y:S01]  /*c420*/  SHFL.IDX PT, R46, R107, R76, 0x1c1f ;  /* 0x001c1f4c6b2e7589 */ /* 0x000e6200000e0000 */
[----:B------:R-:W-:Y:S02]  /*c430*/  LOP3.LUT R6, R9, 0x380, RZ, 0xc0, !PT ;  /* 0x0000038009067812 */ /* 0x000fe400078ec0ff */
[----:B------:R-:W-:Y:S02]  /*c440*/  LOP3.LUT R10, R11, 0x380, RZ, 0xc0, !PT ;  /* 0x000003800b0a7812 */ /* 0x000fe400078ec0ff */
[----:B------:R-:W-:Y:S02]  /*c450*/  LOP3.LUT R15, R34, 0x380, RZ, 0xc0, !PT ;  /* 0x00000380220f7812 */ /* 0x000fe400078ec0ff */
[----:B------:R-:W-:Y:S02]  /*c460*/  SHF.R.U64 R6, R6, 0x3, RZ ;  /* 0x0000000306067819 */ /* 0x000fe400000012ff */
[----:B------:R-:W-:Y:S02]  /*c470*/  SHF.R.U64 R10, R10, 0x3, RZ ;  /* 0x000000030a0a7819 */ /* 0x000fe400000012ff */
[----:B------:R-:W-:-:S02]  /*c480*/  SHF.R.U64 R15, R15, 0x3, RZ ;  /* 0x000000030f0f7819 */ /* 0x000fc400000012ff */
[----:B------:R-:W-:Y:S02]  /*c490*/  LOP3.LUT R48, R6, R9, RZ, 0x3c, !PT ;  /* 0x0000000906307212 */ /* 0x000fe400078e3cff */
[----:B------:R-:W-:Y:S02]  /*c4a0*/  LOP3.LUT R6, R7, 0x380, RZ, 0xc0, !PT ;  /* 0x0000038007067812 */ /* 0x000fe400078ec0ff */
[----:B------:R-:W-:Y:S01]  /*c4b0*/  LOP3.LUT R10, R10, R11, RZ, 0x3c, !PT ;  /* 0x0000000b0a0a7212 */ /* 0x000fe200078e3cff */
[----:B------:R-:W-:Y:S01]  /*c4c0*/  IMAD.X R11, RZ, RZ, R43, P3 ;  /* 0x000000ffff0b7224 */ /* 0x000fe200018e062b */
[----:B------:R-:W-:Y:S02]  /*c4d0*/  LOP3.LUT R70, R15, R34, RZ, 0x3c, !PT ;  /* 0x000000220f467212 */ /* 0x000fe400078e3cff */
[----:B0-----:R-:W-:Y:S02]  /*c4e0*/  ISETP.NE.AND P3, PT, R5, 0x1, PT ;  /* 0x000000010500780c */ /* 0x001fe40003f65270 */
[----:B------:R-:W-:-:S02]  /*c4f0*/  SHF.R.U64 R6, R6, 0x3, RZ ;  /* 0x0000000306067819 */ /* 0x000fc400000012ff */
[----:B------:R-:W-:Y:S02]  /*c500*/  LOP3.LUT R15, R26, 0x380, RZ, 0xc0, !PT ;  /* 0x000003801a0f7812 */ /* 0x000fe400078ec0ff */
[----:B------:R-:W-:Y:S02]  /*c510*/  MOV R70, R70 ;  /* 0x0000004600467202 */ /* 0x000fe40000000f00 */
[----:B------:R-:W-:Y:S02]  /*c520*/  MOV R68, R68 ;  /* 0x0000004400447202 */ /* 0x000fe40000000f00 */
[----:B------:R-:W-:Y:S02]  /*c530*/  MOV R69, R66 ;  /* 0x0000004200457202 */ /* 0x000fe40000000f00 */
[----:B------:R-:W-:Y:S01]  /*c540*/  MOV R71, R64 ;  /* 0x0000004000477202 */ /* 0x000fe20000000f00 */
[--C-:B------:R-:W-:Y:S01]  /*c550*/  IMAD.X R51, RZ, RZ, R75.reuse, P6 ;  /* 0x000000ffff337224 */ /* 0x100fe200030e064b */
[----:B------:R-:W-:Y:S01]  /*c560*/  SEL R151, R140, R49, P0 ;  /* 0x000000318c977207 */ /* 0x000fe20000000000 */
[----:B------:R-:W-:Y:S01]  /*c570*/  SHFL.IDX PT, R117, R117, R76, 0x1c1f ;  /* 0x001c1f4c75757589 */ /* 0x000fe200000e0000 */
[----:B------:R-:W-:Y:S01]  /*c580*/  SEL R95, R49, R140, P0 ;  /* 0x0000008c315f7207 */ /* 0x000fe20000000000 */
[----:B------:R-:W-:Y:S01]  /*c590*/  IMAD.X R49, RZ, RZ, R75, P4 ;  /* 0x000000ffff317224 */ /* 0x000fe200020e064b */
[----:B------:R-:W-:Y:S01]  /*c5a0*/  LOP3.LUT R44, R6, R7, RZ, 0x3c, !PT ;  /* 0x00000007062c7212 */ /* 0x000fe200078e3cff */
[----:B------:R-:W-:Y:S01]  /*c5b0*/  SHFL.IDX PT, R145, R145, R76, 0x1c1f ;  /* 0x001c1f4c91917589 */ /* 0x000fe200000e0000 */
[----:B------:R-:W-:-:S02]  /*c5c0*/  MOV R65, R58 ;  /* 0x0000003a00417202 */ /* 0x000fc40000000f00 */
[----:B------:R-:W-:Y:S01]  /*c5d0*/  MOV R66, R56 ;  /* 0x0000003800427202 */ /* 0x000fe20000000f00 */
[----:B------:R-:W-:Y:S01]  /*c5e0*/  SHFL.IDX PT, R149, R149, R76, 0x1c1f ;  /* 0x001c1f4c95957589 */ /* 0x000fe200000e0000 */
[----:B------:R-:W-:-:S03]  /*c5f0*/  SHF.R.U64 R15, R15, 0x3, RZ ;  /* 0x000000030f0f7819 */ /* 0x000fc600000012ff */
[----:B------:R-:W-:Y:S01]  /*c600*/  SHFL.IDX PT, R56, R79, R54, 0x1c1f ;  /* 0x001c1f364f387589 */ /* 0x000fe200000e0000 */
[----:B------:R-:W-:-:S03]  /*c610*/  MOV R134, R44 ;  /* 0x0000002c00867202 */ /* 0x000fc60000000f00 */
[----:B------:R-:W0:Y:S04]  /*c620*/  SHFL.IDX PT, R98, R98, R54, 0x1c1f ;  /* 0x001c1f3662627589 */ /* 0x000e2800000e0000 */
[----:B------:R-:W2:Y:S01]  /*c630*/  SHFL.IDX PT, R58, R93, R54, 0x1c1f ;  /* 0x001c1f365d3a7589 */ /* 0x000ea200000e0000 */
[----:B------:R-:W-:-:S03]  /*c640*/  LOP3.LUT R62, R15, R26, RZ, 0x3c, !PT ;  /* 0x0000001a0f3e7212 */ /* 0x000fc600078e3cff */
[----:B------:R-:W-:Y:S01]  /*c650*/  SHFL.IDX PT, R119, R119, R76, 0x1c1f ;  /* 0x001c1f4c77777589 */ /* 0x000fe200000e0000 */
[----:B-1----:R-:W-:-:S03]  /*c660*/  SEL R44, R46, R77, P0 ;  /* 0x0000004d2e2c7207 */ /* 0x002fc60000000000 */
[----:B------:R-:W1:Y:S01]  /*c670*/  SHFL.IDX PT, R80, R80, R54, 0x1c1f ;  /* 0x001c1f3650507589 */ /* 0x000e6200000e0000 */
[----:B------:R-:W-:Y:S02]  /*c680*/  MOV R138, R50 ;  /* 0x00000032008a7202 */ /* 0x000fe40000000f00 */
[----:B------:R-:W-:Y:S01]  /*c690*/  MOV R116, R48 ;  /* 0x0000003000747202 */ /* 0x000fe20000000f00 */
[----:B------:R-:W-:Y:S01]  /*c6a0*/  SHFL.IDX PT, R50, R115, R76, 0x1c1f ;  /* 0x001c1f4c73327589 */ /* 0x000fe200000e0000 */
[----:B------:R-:W-:Y:S02]  /*c6b0*/  SEL R46, R77, R46, P0 ;  /* 0x0000002e4d2e7207 */ /* 0x000fe40000000000 */
[----:B------:R-:W3:Y:S01]  /*c6c0*/  @P3 LDC R77, c[0x0][0xbec] ;  /* 0x0002fb00ff4d3b82 */ /* 0x000ee20000000800 */
[----:B------:R-:W4:Y:S01]  /*c6d0*/  SHFL.IDX PT, R49, R78, R54, 0x1c1f ;  /* 0x001c1f364e317589 */ /* 0x000f2200000e0000 */
[----:B------:R-:W-:Y:S02]  /*c6e0*/  MOV R140, R60 ;  /* 0x0000003c008c7202 */ /* 0x000fe40000000f00 */
[----:B------:R-:W-:Y:S01]  /*c6f0*/  MOV R64, R62 ;  /* 0x0000003e00407202 */ /* 0x000fe20000000f00 */
[----:B------:R-:W-:Y:S04]  /*c700*/  SHFL.IDX PT, R147, R147, R76, 0x1c1f ;  /* 0x001c1f4c93937589 */ /* 0x000fe800000e0000 */
[----:B------:R-:W3:Y:S01]  /*c710*/  SHFL.IDX PT, R94, R94, R54, 0x1c1f ;  /* 0x001c1f365e5e7589 */ /* 0x000ee200000e0000 */
[----:B------:R-:W-:-:S03]  /*c720*/  IADD3 R41, P4, R42, 0x1000, RZ ;  /* 0x000010002a297810 */ /* 0x000fc60007f9e0ff */
[----:B------:R-:W-:Y:S04]  /*c730*/  SHFL.IDX PT, R151, R151, R76, 0x1c1f ;  /* 0x001c1f4c97977589 */ /* 0x000fe800000e0000 */
[----:B------:R0:W-:Y:S04]  /*c740*/  SHFL.IDX PT, R62, R81, R54, 0x1c1f ;  /* 0x001c1f36513e7589 */ /* 0x0001e800000e0000 */
[----:B------:R-:W3:Y:S04]  /*c750*/  SHFL.IDX PT, R60, R95, R54, 0x1c1f ;  /* 0x001c1f365f3c7589 */ /* 0x000ee800000e0000 */
[----:B------:R-:W3:Y:S01]  /*c760*/  SHFL.IDX PT, R121, R121, R76, 0x1c1f ;  /* 0x001c1f4c79797589 */ /* 0x000ee200000e0000 */
[----:B0-----:R-:W0:Y:S03]  /*c770*/  @P3 LDC R81, c[0x0][0xbf0] ;  /* 0x0002fc00ff513b82 */ /* 0x001e260000000800 */
[----:B------:R-:W-:Y:S01]  /*c780*/  SHFL.IDX PT, R153, R153, R76, 0x1c1f ;  /* 0x001c1f4c99997589 */ /* 0x000fe200000e0000 */
[----:B------:R-:W-:-:S03]  /*c790*/  SEL R167, R118, R105, P0 ;  /* 0x0000006976a77207 */ /* 0x000fc60000000000 */
[----:B------:R-:W0:Y:S01]  /*c7a0*/  SHFL.IDX PT, R96, R96, R54, 0x1c1f ;  /* 0x001c1f3660607589 */ /* 0x000e2200000e0000 */
[----:B------:R-:W-:-:S03]  /*c7b0*/  LOP3.LUT R40, R41, 0x380, RZ, 0xc0, !PT ;  /* 0x0000038029287812 */ /* 0x000fc600078ec0ff */
[----:B------:R-:W-:Y:S04]  /*c7c0*/  SHFL.IDX PT, R123, R123, R76, 0x1c1f ;  /* 0x001c1f4c7b7b7589 */ /* 0x000fe800000e0000 */
[----:B------:R-:W-:Y:S04]  /*c7d0*/  SHFL.IDX PT, R155, R155, R76, 0x1c1f ;  /* 0x001c1f4c9b9b7589 */ /* 0x000fe800000e0000 */
[----:B------:R-:W0:Y:S04]  /*c7e0*/  SHFL.IDX PT, R82, R82, R54, 0x1c1f ;  /* 0x001c1f3652527589 */ /* 0x000e2800000e0000 */
[----:B------:R-:W0:Y:S01]  /*c7f0*/  SHFL.IDX PT, R78, R97, R54, 0x1c1f ;  /* 0x001c1f36614e7589 */ /* 0x000e2200000e0000 */
[----:B------:R-:W-:-:S03]  /*c800*/  SEL R105, R105, R118, P0 ;  /* 0x0000007669697207 */ /* 0x000fc60000000000 */
[----:B------:R-:W-:Y:S01]  /*c810*/  SHFL.IDX PT, R125, R125, R76, 0x1c1f ;  /* 0x001c1f4c7d7d7589 */ /* 0x000fe200000e0000 */
[----:B------:R-:W-:-:S03]  /*c820*/  IMAD.X R53, RZ, RZ, R75, P5 ;  /* 0x000000ffff357224 */ /* 0x000fc600028e064b */
[----:B------:R-:W-:Y:S04]  /*c830*/  SHFL.IDX PT, R157, R157, R76, 0x1c1f ;  /* 0x001c1f4c9d9d7589 */ /* 0x000fe800000e0000 */
[----:B------:R-:W0:Y:S04]  /*c840*/  SHFL.IDX PT, R120, R83, R54, 0x1c1f ;  /* 0x001c1f3653787589 */ /* 0x000e2800000e0000 */
[----:B------:R-:W0:Y:S01]  /*c850*/  SHFL.IDX PT, R124, R99, R54, 0x1c1f ;  /* 0x001c1f36637c7589 */ /* 0x000e2200000e0000 */
[----:B------:R-:W-:-:S03]  /*c860*/  IADD3 R33, P1, R42, 0x4000, RZ ;  /* 0x000040002a217810 */ /* 0x000fc60007f3e0ff */
[----:B------:R-:W-:Y:S04]  /*c870*/  SHFL.IDX PT, R127, R127, R76, 0x1c1f ;  /* 0x001c1f4c7f7f7589 */ /* 0x000fe800000e0000 */
[----:B------:R-:W-:Y:S04]  /*c880*/  SHFL.IDX PT, R159, R159, R76, 0x1c1f ;  /* 0x001c1f4c9f9f7589 */ /* 0x000fe800000e0000 */
[----:B------:R-:W0:Y:S04]  /*c890*/  SHFL.IDX PT, R84, R84, R54, 0x1c1f ;  /* 0x001c1f3654547589 */ /* 0x000e2800000e0000 */
[----:B------:R-:W0:Y:S01]  /*c8a0*/  SHFL.IDX PT, R100, R100, R54, 0x1c1f ;  /* 0x001c1f3664647589 */ /* 0x000e2200000e0000 */
[----:B------:R-:W-:-:S02]  /*c8b0*/  SHF.R.U64 R40, R40, 0x3, RZ ;  /* 0x0000000328287819 */ /* 0x000fc400000012ff */
[----:B------:R-:W-:Y:S01]  /*c8c0*/  MOV R104, R74 ;  /* 0x0000004a00687202 */ /* 0x000fe20000000f00 */
[----:B------:R-:W-:Y:S01]  /*c8d0*/  SHFL.IDX PT, R129, R129, R76, 0x1c1f ;  /* 0x001c1f4c81817589 */ /* 0x000fe200000e0000 */
[----:B------:R-:W-:Y:S02]  /*c8e0*/  MOV R72, R72 ;  /* 0x0000004800487202 */ /* 0x000fe40000000f00 */
[----:B------:R-:W-:Y:S01]  /*c8f0*/  LOP3.LUT R32, R33, 0x380, RZ, 0xc0, !PT ;  /* 0x0000038021207812 */ /* 0x000fe200078ec0ff */
[----:B------:R-:W-:Y:S01]  /*c900*/  SHFL.IDX PT, R131, R131, R76, 0x1c1f ;  /* 0x001c1f4c83837589 */ /* 0x000fe200000e0000 */
[----:B------:R-:W-:-:S03]  /*c910*/  MOV R111, R52 ;  /* 0x00000034006f7202 */ /* 0x000fc60000000f00 */
[----:B------:R-:W-:Y:S01]  /*c920*/  SHFL.IDX PT, R118, R133, R76, 0x1c1f ;  /* 0x001c1f4c85767589 */ /* 0x000fe200000e0000 */
[----:B------:R-:W-:-:S03]  /*c930*/  LOP3.LUT R40, R40, R41, RZ, 0x3c, !PT ;  /* 0x0000002928287212 */ /* 0x000fc600078e3cff */
[----:B------:R-:W-:Y:S01]  /*c940*/  SHFL.IDX PT, R107, R135, R76, 0x1c1f ;  /* 0x001c1f4c876b7589 */ /* 0x000fe200000e0000 */
[----:B------:R-:W-:-:S03]  /*c950*/  SEL R45, R145, R98, P0 ;  /* 0x00000062912d7207 */ /* 0x000fc60000000000 */
[----:B------:R-:W-:Y:S01]  /*c960*/  SHFL.IDX PT, R67, R137, R76, 0x1c1f ;  /* 0x001c1f4c89437589 */ /* 0x000fe200000e0000 */
[----:B------:R-:W-:Y:S01]  /*c970*/  SEL R47, R98, R145, P0 ;  /* 0x00000091622f7207 */ /* 0x000fe20000000000 */
[----:B------:R-:W-:Y:S01]  /*c980*/  BAR.SYNC.DEFER_BLOCKING 0x1, 0x100 ;  /* 0x0044000000007b1d */ /* 0x000fe20000010000 */
[----:B------:R-:W-:Y:S01]  /*c990*/  SEL R52, R117, R56, P0 ;  /* 0x0000003875347207 */ /* 0x000fe20000000000 */
[----:B------:R-:W-:Y:S01]  /*c9a0*/  IMAD.X R41, RZ, RZ, R43, P4 ;  /* 0x000000ffff297224 */ /* 0x000fe200020e062b */
[----:B--2---:R-:W-:Y:S02]  /*c9b0*/  SEL R53, R149, R58, P0 ;  /* 0x0000003a95357207 */ /* 0x004fe40000000000 */
[----:B------:R-:W-:Y:S01]  /*c9c0*/  SEL R55, R58, R149, P0 ;  /* 0x000000953a377207 */ /* 0x000fe20000000000 */
[----:B------:R-:W-:Y:S01]  /*c9d0*/  SHFL.IDX PT, R75, R139, R76, 0x1c1f ;  /* 0x001c1f4c8b4b7589 */ /* 0x000fe200000e0000 */
[----:B-1----:R-:W-:-:S03]  /*c9e0*/  SEL R58, R80, R119, P0 ;  /* 0x00000077503a7207 */ /* 0x002fc60000000000 */
        /* <DEDUP_REMOVED lines=10> */
[----:B------:R-:W-:-:S03]  /*ca90*/  IADD3 R29, P4, R42, 0x7000, RZ ;  /* 0x000070002a1d7810 */ /* 0x000fc60007f9e0ff */
[----:B------:R-:W1:Y:S04]  /*caa0*/  SHFL.IDX PT, R122, R85, R54, 0x1c1f ;  /* 0x001c1f36557a7589 */ /* 0x000e6800000e0000 */
[----:B------:R-:W-:Y:S04]  /*cab0*/  SHFL.IDX PT, R86, R86, R54, 0x1c1f ;  /* 0x001c1f3656567589 */ /* 0x000fe800000e0000 */
[----:B------:R-:W-:Y:S04]  /*cac0*/  SHFL.IDX PT, R87, R87, R54, 0x1c1f ;  /* 0x001c1f3657577589 */ /* 0x000fe800000e0000 */
[----:B------:R-:W-:Y:S04]  /*cad0*/  SHFL.IDX PT, R88, R88, R54, 0x1c1f ;  /* 0x001c1f3658587589 */ /* 0x000fe800000e0000 */
[----:B------:R-:W-:Y:S04]  /*cae0*/  SHFL.IDX PT, R76, R89, R54, 0x1c1f ;  /* 0x001c1f36594c7589 */ /* 0x000fe800000e0000 */
[----:B------:R-:W-:Y:S04]  /*caf0*/  SHFL.IDX PT, R90, R90, R54, 0x1c1f ;  /* 0x001c1f365a5a7589 */ /* 0x000fe800000e0000 */
[----:B------:R-:W-:Y:S04]  /*cb00*/  SHFL.IDX PT, R91, R91, R54, 0x1c1f ;  /* 0x001c1f365b5b7589 */ /* 0x000fe800000e0000 */
[----:B------:R-:W-:Y:S04]  /*cb10*/  SHFL.IDX PT, R92, R92, R54, 0x1c1f ;  /* 0x001c1f365c5c7589 */ /* 0x000fe800000e0000 */
[----:B------:R-:W2:Y:S04]  /*cb20*/  SHFL.IDX PT, R126, R101, R54, 0x1c1f ;  /* 0x001c1f36657e7589 */ /* 0x000ea800000e0000 */
[----:B------:R-:W2:Y:S04]  /*cb30*/  SHFL.IDX PT, R102, R102, R54, 0x1c1f ;  /* 0x001c1f3666667589 */ /* 0x000ea800000e0000 */
[----:B------:R-:W2:Y:S04]  /*cb40*/  SHFL.IDX PT, R128, R103, R54, 0x1c1f ;  /* 0x001c1f3667807589 */ /* 0x000ea800000e0000 */
[----:B------:R-:W2:Y:S04]  /*cb50*/  SHFL.IDX PT, R130, R105, R54, 0x1c1f ;  /* 0x001c1f3669827589 */ /* 0x000ea800000e0000 */
[----:B------:R-:W2:Y:S04]  /*cb60*/  SHFL.IDX PT, R132, R109, R54, 0x1c1f ;  /* 0x001c1f366d847589 */ /* 0x000ea800000e0000 */
[----:B------:R-:W2:Y:S04]  /*cb70*/  SHFL.IDX PT, R79, R110, R54, 0x1c1f ;  /* 0x001c1f366e4f7589 */ /* 0x000ea800000e0000 */
[----:B------:R-:W2:Y:S04]  /*cb80*/  SHFL.IDX PT, R113, R113, R54, 0x1c1f ;  /* 0x001c1f3671717589 */ /* 0x000ea800000e0000 */
[----:B------:R4:W2:Y:S01]  /*cb90*/  SHFL.IDX PT, R114, R114, R54, 0x1c1f ;  /* 0x001c1f3672727589 */ /* 0x0008a200000e0000 */
[----:B------:R-:W-:Y:S01]  /*cba0*/  SHF.R.U64 R32, R32, 0x3, RZ ;  /* 0x0000000320207819 */ /* 0x000fe200000012ff */
[----:B------:R-:W-:Y:S01]  /*cbb0*/  UIMAD UR5, UR10, UR8, URZ ;  /* 0x000000080a0572a4 */ /* 0x000fe2000f8e023f */
[----:B------:R-:W-:Y:S01]  /*cbc0*/  LOP3.LUT R28, R29, 0x380, RZ, 0xc0, !PT ;  /* 0x000003801d1c7812 */ /* 0x000fe200078ec0ff */
[----:B------:R3:W-:Y:S01]  /*cbd0*/  STSM.16.M88.4 [R104], R44 ;  /* 0x0000002c68007844 */ /* 0x0007e20000000200 */
[----:B----4-:R-:W-:-:S02]  /*cbe0*/  SEL R54, R56, R117, P0 ;  /* 0x0000007538367207 */ /* 0x010fc40000000000 */
[----:B------:R-:W-:Y:S01]  /*cbf0*/  SEL R56, R119, R80, P0 ;  /* 0x0000005077387207 */ /* 0x000fe20000000000 */
[----:B------:R-:W-:Y:S01]  /*cc00*/  VIADD R80, R17, UR36 ;  /* 0x0000002411507c36 */ /* 0x000fe20008000000 */
[----:B------:R-:W-:Y:S01]  /*cc10*/  SEL R48, R50, R49, P0 ;  /* 0x0000003132307207 */ /* 0x000fe20000000000 */
[----:B------:R-:W-:Y:S01]  /*cc20*/  UIMAD.WIDE.U32 UR6, UR42, UR8, URZ ;  /* 0x000000082a0672a5 */ /* 0x000fe2000f8e003f */
[----:B------:R-:W-:Y:S01]  /*cc30*/  LOP3.LUT R32, R32, R33, RZ, 0x3c, !PT ;  /* 0x0000002120207212 */ /* 0x000fe200078e3cff */
[----:B------:R-:W-:Y:S01]  /*cc40*/  UIMAD UR5, UR42, UR9, UR5 ;  /* 0x000000092a0572a4 */ /* 0x000fe2000f8e0205 */
[----:B------:R-:W-:Y:S01]  /*cc50*/  SEL R50, R49, R50, P0 ;  /* 0x0000003231327207 */ /* 0x000fe20000000000 */
[----:B---3--:R-:W-:Y:S01]  /*cc60*/  @P3 IMAD.HI.U32 R44, R80, R77, RZ ;  /* 0x0000004d502c3227 */ /* 0x008fe200078e00ff */
[----:B------:R-:W-:Y:S01]  /*cc70*/  SEL R49, R147, R94, P0 ;  /* 0x0000005e93317207 */ /* 0x000fe20000000000 */
[----:B------:R-:W-:Y:S01]  /*cc80*/  USHF.R.S32.HI UR12, URZ, 0x1f, UR45 ;  /* 0x0000001f3f0c7899 */ /* 0x000fe2000801142d */
[----:B------:R-:W-:Y:S01]  /*cc90*/  SEL R51, R94, R147, P0 ;  /* 0x000000935e337207 */ /* 0x000fe20000000000 */
[----:B------:R-:W-:Y:S01]  /*cca0*/  IMAD.X R33, RZ, RZ, R43, P1 ;  /* 0x000000ffff217224 */ /* 0x000fe200008e062b */
[----:B------:R-:W-:Y:S01]  /*ccb0*/  IADD3 R27, P1, R42, 0xa000, RZ ;  /* 0x0000a0002a1b7810 */ /* 0x000fe20007f3e0ff */
[----:B------:R-:W-:Y:S01]  /*ccc0*/  IMAD.MOV.U32 R77, RZ, RZ, R80 ;  /* 0x000000ffff4d7224 */ /* 0x000fe200078e0050 */
[----:B------:R-:W-:Y:S01]  /*ccd0*/  SHF.R.U64 R28, R28, 0x3, RZ ;  /* 0x000000031c1c7819 */ /* 0x000fe200000012ff */
[----:B------:R-:W-:Y:S01]  /*cce0*/  ULDC.64 UR8, c[0x0][0xb98] ;  /* 0x0002e60000087ab9 */ /* 0x000fe20000000a00 */
[----:B------:R-:W-:Y:S01]  /*ccf0*/  SEL R57, R151, R60, P0 ;  /* 0x0000003c97397207 */ /* 0x000fe20000000000 */
[----:B------:R-:W-:Y:S01]  /*cd00*/  UIADD3 UR7, UR7, UR5, URZ ;  /* 0x0000000507077290 */ /* 0x000fe2000fffe03f */
[----:B------:R-:W-:Y:S01]  /*cd10*/  SEL R59, R60, R151, P0 ;  /* 0x000000973c3b7207 */ /* 0x000fe20000000000 */
[----:B------:R-:W-:Y:S01]  /*cd20*/  UIMAD UR5, UR12, UR8, URZ ;  /* 0x000000080c0572a4 */ /* 0x000fe2000f8e023f */
[----:B0-----:R-:W-:Y:S01]  /*cd30*/  @P3 SHF.R.U32.HI R77, RZ, R81, R44 ;  /* 0x00000051ff4d3219 */ /* 0x001fe2000001162c */
[----:B------:R0:W-:Y:S01]  /*cd40*/  STSM.16.M88.4 [R140], R48 ;  /* 0x000000308c007844 */ /* 0x0001e20000000200 */
[----:B------:R-:W-:-:S02]  /*cd50*/  SEL R60, R121, R62, P0 ;  /* 0x0000003e793c7207 */ /* 0x000fc40000000000 */
[----:B------:R-:W-:Y:S01]  /*cd60*/  LOP3.LUT R26, R27, 0x380, RZ, 0xc0, !PT ;  /* 0x000003801b1a7812 */ /* 0x000fe200078ec0ff */
[----:B------:R-:W-:Y:S01]  /*cd70*/  STSM.16.M88.4 [R138], R52 ;  /* 0x000000348a007844 */ /* 0x000fe20000000200 */
[----:B------:R-:W-:Y:S02]  /*cd80*/  SEL R62, R62, R121, P0 ;  /* 0x000000793e3e7207 */ /* 0x000fe40000000000 */
[----:B------:R-:W-:Y:S02]  /*cd90*/  SEL R61, R153, R96, P0 ;  /* 0x00000060993d7207 */ /* 0x000fe40000000000 */
[----:B------:R-:W-:Y:S01]  /*cda0*/  SEL R63, R96, R153, P0 ;  /* 0x00000099603f7207 */ /* 0x000fe20000000000 */
[----:B------:R3:W-:Y:S01]  /*cdb0*/  STSM.16.M88.4 [R136], R56 ;  /* 0x0000003888007844 */ /* 0x0007e20000000200 */
[----:B------:R-:W-:Y:S01]  /*cdc0*/  LOP3.LUT R28, R28, R29, RZ, 0x3c, !PT ;  /* 0x0000001d1c1c7212 */ /* 0x000fe200078e3cff */
[----:B------:R-:W-:Y:S01]  /*cdd0*/  IMAD.X R29, RZ, RZ, R43, P4 ;  /* 0x000000ffff1d7224 */ /* 0x000fe200020e062b */
[----:B------:R-:W-:-:S02]  /*cde0*/  SEL R44, R123, R82, P0 ;  /* 0x000000527b2c7207 */ /* 0x000fc40000000000 */
[----:B------:R-:W-:Y:S02]  /*cdf0*/  SEL R46, R82, R123, P0 ;  /* 0x0000007b522e7207 */ /* 0x000fe40000000000 */
[----:B------:R-:W-:Y:S02]  /*ce00*/  SEL R45, R155, R78, P0 ;  /* 0x0000004e9b2d7207 */ /* 0x000fe40000000000 */
[----:B------:R-:W-:Y:S01]  /*ce10*/  SEL R47, R78, R155, P0 ;  /* 0x0000009b4e2f7207 */ /* 0x000fe20000000000 */
[----:B------:R-:W-:Y:S01]  /*ce20*/  UIMAD UR5, UR45, UR9, UR5 ;  /* 0x000000092d0572a4 */ /* 0x000fe2000f8e0205 */
[----:B0-----:R-:W-:Y:S02]  /*ce30*/  SEL R48, R125, R120, P0 ;  /* 0x000000787d307207 */ /* 0x001fe40000000000 */
[----:B------:R-:W-:Y:S02]  /*ce40*/  SEL R50, R120, R125, P0 ;  /* 0x0000007d78327207 */ /* 0x000fe40000000000 */
[----:B------:R-:W-:Y:S01]  /*ce50*/  SEL R49, R157, R124, P0 ;  /* 0x0000007c9d317207 */ /* 0x000fe20000000000 */
[----:B---3--:R-:W-:Y:S01]  /*ce60*/  IMAD.MOV R56, RZ, RZ, -R77 ;  /* 0x000000ffff387224 */ /* 0x008fe200078e0a4d */
[----:B------:R-:W-:Y:S01]  /*ce70*/  SEL R51, R124, R157, P0 ;  /* 0x0000009d7c337207 */ /* 0x000fe20000000000 */
[----:B------:R-:W-:Y:S01]  /*ce80*/  UIMAD.WIDE.U32 UR6, UR45, UR8, UR6 ;  /* 0x000000082d0672a5 */ /* 0x000fe2000f8e0006 */
[----:B------:R-:W-:-:S02]  /*ce90*/  IADD3 R9, P4, R42, 0xd000, RZ ;  /* 0x0000d0002a097810 */ /* 0x000fc40007f9e0ff */
[----:B------:R-:W-:Y:S02]  /*cea0*/  SEL R52, R127, R84, P0 ;  /* 0x000000547f347207 */ /* 0x000fe40000000000 */
[----:B------:R-:W-:Y:S02]  /*ceb0*/  SEL R54, R84, R127, P0 ;  /* 0x0000007f54367207 */ /* 0x000fe40000000000 */
[----:B------:R-:W-:Y:S02]  /*cec0*/  SEL R53, R159, R100, P0 ;  /* 0x000000649f357207 */ /* 0x000fe40000000000 */
[----:B------:R-:W-:Y:S01]  /*ced0*/  SEL R55, R100, R159, P0 ;  /* 0x0000009f64377207 */ /* 0x000fe20000000000 */
[----:B------:R0:W-:Y:S01]  /*cee0*/  STSM.16.M88.4 [R134], R60 ;  /* 0x0000003c86007844 */ /* 0x0001e20000000200 */
[----:B------:R-:W-:Y:S01]  /*cef0*/  SHF.R.U64 R26, R26, 0x3, RZ ;  /* 0x000000031a1a7819 */ /* 0x000fe200000012ff */
[--C-:B------:R-:W-:Y:S01]  /*cf00*/  IMAD.X R13, RZ, RZ, R43.reuse, P2 ;  /* 0x000000ffff0d7224 */ /* 0x100fe200010e062b */
[----:B------:R-:W-:Y:S01]  /*cf10*/  LOP3.LUT R8, R9, 0x380, RZ, 0xc0, !PT ;  /* 0x0000038009087812 */ /* 0x000fe200078ec0ff */
[----:B------:R-:W-:Y:S01]  /*cf20*/  STSM.16.M88.4 [R116], R44 ;  /* 0x0000002c74007844 */ /* 0x000fe20000000200 */
[----:B------:R-:W-:Y:S01]  /*cf30*/  LOP3.LUT R26, R26, R27, RZ, 0x3c, !PT ;  /* 0x0000001b1a1a7212 */ /* 0x000fe200078e3cff */
[----:B------:R-:W-:Y:S01]  /*cf40*/  IMAD.X R27, RZ, RZ, R43, P1 ;  /* 0x000000ffff1b7224 */ /* 0x000fe200008e062b */
[C---:B------:R-:W-:Y:S01]  /*cf50*/  IADD3 R35, P6, R42.reuse, 0x5000, RZ ;  /* 0x000050002a237810 */ /* 0x040fe20007fde0ff */
[----:B------:R3:W-:Y:S01]  /*cf60*/  STSM.16.M88.4 [R111], R48 ;  /* 0x000000306f007844 */ /* 0x0007e20000000200 */
[----:B------:R-:W-:Y:S01]  /*cf70*/  IADD3 R31, P5, R42, 0x6000, RZ ;  /* 0x000060002a1f7810 */ /* 0x000fe20007fbe0ff */
[----:B------:R-:W-:-:S02]  /*cf80*/  ULDC.64 UR8, c[0x0][0xae8] ;  /* 0x0002ba0000087ab9 */ /* 0x000fc40000000a00 */
[----:B------:R4:W-:Y:S01]  /*cf90*/  STSM.16.M88.4 [R106], R52 ;  /* 0x000000346a007844 */ /* 0x0009e20000000200 */
[----:B0-----:R-:W-:Y:S01]  /*cfa0*/  IMAD R61, R5, R56, R80 ;  /* 0x00000038053d7224 */ /* 0x001fe200078e0250 */
[----:B------:R-:W-:Y:S02]  /*cfb0*/  SHF.R.U64 R8, R8, 0x3, RZ ;  /* 0x0000000308087819 */ /* 0x000fe400000012ff */
[----:B------:R-:W-:Y:S02]  /*cfc0*/  LOP3.LUT R34, R35, 0x380, RZ, 0xc0, !PT ;  /* 0x0000038023227812 */ /* 0x000fe400078ec0ff */
[----:B------:R-:W-:Y:S02]  /*cfd0*/  LOP3.LUT R30, R31, 0x380, RZ, 0xc0, !PT ;  /* 0x000003801f1e7812 */ /* 0x000fe400078ec0ff */
[----:B---3--:R-:W-:Y:S02]  /*cfe0*/  SHF.R.S32.HI R49, RZ, 0x1f, R77 ;  /* 0x0000001fff317819 */ /* 0x008fe4000001144d */
[----:B------:R-:W-:Y:S01]  /*cff0*/  IADD3 R48, P1, R77, UR6, RZ ;  /* 0x000000064d307c10 */ /* 0x000fe2000ff3e0ff */
[----:B----4-:R-:W-:Y:S01]  /*d000*/  IMAD.U32 R52, RZ, RZ, UR5 ;  /* 0x00000005ff347e24 */ /* 0x010fe2000f8e00ff */
[----:B------:R-:W-:-:S02]  /*d010*/  SHF.R.S32.HI R50, RZ, 0x1f, R61 ;  /* 0x0000001fff327819 */ /* 0x000fc4000001143d */
[----:B-1----:R-:W-:Y:S02]  /*d020*/  SEL R58, R122, R129, P0 ;  /* 0x000000817a3a7207 */ /* 0x002fe40000000000 */
[----:B--2---:R-:W-:Y:S02]  /*d030*/  SEL R57, R161, R126, P0 ;  /* 0x0000007ea1397207 */ /* 0x004fe40000000000 */
[----:B------:R-:W-:Y:S02]  /*d040*/  SEL R59, R126, R161, P0 ;  /* 0x000000a17e3b7207 */ /* 0x000fe40000000000 */
[----:B------:R-:W-:Y:S02]  /*d050*/  SEL R44, R131, R86, P0 ;  /* 0x00000056832c7207 */ /* 0x000fe40000000000 */
[----:B------:R-:W-:Y:S02]  /*d060*/  SEL R46, R86, R131, P0 ;  /* 0x00000083562e7207 */ /* 0x000fe40000000000 */
[----:B------:R-:W-:-:S02]  /*d070*/  SEL R45, R163, R102, P0 ;  /* 0x00000066a32d7207 */ /* 0x000fc40000000000 */
[----:B------:R-:W-:Y:S01]  /*d080*/  SEL R47, R102, R163, P0 ;  /* 0x000000a3662f7207 */ /* 0x000fe20000000000 */
[----:B------:R-:W-:Y:S01]  /*d090*/  VIADD R51, R195, UR36 ;  /* 0x00000024c3337c36 */ /* 0x000fe20008000000 */
[----:B------:R-:W-:Y:S01]  /*d0a0*/  IADD3.X R49, R49, UR7, R52, P1, !PT ;  /* 0x0000000731317c10 */ /* 0x000fe20008ffe434 */
[----:B------:R-:W-:Y:S01]  /*d0b0*/  ULDC.64 UR6, c[0x0][0xb88] ;  /* 0x0002e20000067ab9 */ /* 0x000fe20000000a00 */
[----:B------:R-:W-:Y:S01]  /*d0c0*/  LOP3.LUT R8, R8, R9, RZ, 0x3c, !PT ;  /* 0x0000000908087212 */ /* 0x000fe200078e3cff */
[----:B------:R-:W-:Y:S01]  /*d0d0*/  IMAD R50, R50, UR6, RZ ;  /* 0x0000000632327c24 */ /* 0x000fe2000f8e02ff */
[----:B------:R-:W-:Y:S02]  /*d0e0*/  LOP3.LUT R9, R42, 0x380, RZ, 0xc0, !PT ;  /* 0x000003802a097812 */ /* 0x000fe400078ec0ff */
[----:B------:R-:W-:Y:S02]  /*d0f0*/  SHF.R.U64 R34, R34, 0x3, RZ ;  /* 0x0000000322227819 */ /* 0x000fe400000012ff */
[----:B------:R-:W-:-:S02]  /*d100*/  SHF.R.U64 R30, R30, 0x3, RZ ;  /* 0x000000031e1e7819 */ /* 0x000fc400000012ff */
[----:B------:R-:W-:Y:S01]  /*d110*/  SEL R56, R129, R122, P0 ;  /* 0x0000007a81387207 */ /* 0x000fe20000000000 */
[----:B------:R-:W-:Y:S01]  /*d120*/  IMAD.WIDE.U32 R48, R61, UR6, R48 ;  /* 0x000000063d307c25 */ /* 0x000fe2000f8e0030 */
[----:B------:R-:W-:Y:S01]  /*d130*/  SHF.R.U64 R9, R9, 0x3, RZ ;  /* 0x0000000309097819 */ /* 0x000fe200000012ff */
[----:B------:R-:W-:Y:S01]  /*d140*/  ULDC UR5, c[0x0][0xa88] ;  /* 0x0002a20000057ab9 */ /* 0x000fe20000000800 */
[----:B------:R-:W-:Y:S01]  /*d150*/  LOP3.LUT R34, R34, R35, RZ, 0x3c, !PT ;  /* 0x0000002322227212 */ /* 0x000fe200078e3cff */
[----:B------:R-:W-:Y:S01]  /*d160*/  IMAD R61, R61, UR7, R50 ;  /* 0x000000073d3d7c24 */ /* 0x000fe2000f8e0232 */
[----:B------:R-:W-:Y:S01]  /*d170*/  LOP3.LUT R30, R30, R31, RZ, 0x3c, !PT ;  /* 0x0000001f1e1e7212 */ /* 0x000fe200078e3cff */
[--C-:B------:R-:W-:Y:S01]  /*d180*/  IMAD.X R35, RZ, RZ, R43.reuse, P6 ;  /* 0x000000ffff237224 */ /* 0x100fe200030e062b */
[C---:B------:R-:W-:Y:S01]  /*d190*/  IADD3 R15, P6, R42.reuse, 0xb000, RZ ;  /* 0x0000b0002a0f7810 */ /* 0x040fe20007fde0ff */
[--C-:B------:R-:W-:Y:S01]  /*d1a0*/  IMAD.X R31, RZ, RZ, R43.reuse, P5 ;  /* 0x000000ffff1f7224 */ /* 0x100fe200028e062b */
[----:B------:R-:W-:Y:S01]  /*d1b0*/  IADD3 R7, P5, R42, 0xc000, RZ ;  /* 0x0000c0002a077810 */ /* 0x000fe20007fbe0ff */
[----:B------:R-:W-:Y:S01]  /*d1c0*/  STSM.16.M88.4 [R66], R56 ;  /* 0x0000003842007844 */ /* 0x000fe20000000200 */
[----:B------:R-:W-:Y:S01]  /*d1d0*/  LOP3.LUT R42, R9, R42, RZ, 0x3c, !PT ;  /* 0x0000002a092a7212 */ /* 0x000fe200078e3cff */
[----:B------:R-:W-:Y:S01]  /*d1e0*/  ULDC.64 UR6, c[0x0][0xb50] ;  /* 0x0002d40000067ab9 */ /* 0x000fe20000000a00 */
[----:B------:R-:W-:Y:S01]  /*d1f0*/  IMAD.X R9, RZ, RZ, R43, P4 ;  /* 0x000000ffff097224 */ /* 0x000fe200020e062b */
[----:B------:R0:W-:Y:S01]  /*d200*/  STSM.16.M88.4 [R65], R44 ;  /* 0x0000002c41007844 */ /* 0x0001e20000000200 */
[----:B------:R-:W-:Y:S01]  /*d210*/  IMAD R100, R5, UR5, RZ ;  /* 0x0000000505647c24 */ /* 0x000fe2000f8e02ff */
[----:B------:R-:W-:-:S02]  /*d220*/  SEL R52, R118, R87, P0 ;  /* 0x0000005776347207 */ /* 0x000fc40000000000 */
[----:B------:R-:W-:Y:S02]  /*d230*/  SEL R54, R87, R118, P0 ;  /* 0x0000007657367207 */ /* 0x000fe40000000000 */
[----:B------:R-:W-:Y:S02]  /*d240*/  SEL R53, R165, R128, P0 ;  /* 0x00000080a5357207 */ /* 0x000fe40000000000 */
[----:B------:R-:W-:Y:S02]  /*d250*/  SEL R55, R128, R165, P0 ;  /* 0x000000a580377207 */ /* 0x000fe40000000000 */
[----:B------:R-:W-:Y:S02]  /*d260*/  LOP3.LUT P1, RZ, R193, 0x3, RZ, 0xc0, !PT ;  /* 0x00000003c1ff7812 */ /* 0x000fe4000782c0ff */
[C---:B------:R-:W-:Y:S01]  /*d270*/  LEA R50, P4, R48.reuse, UR6, 0x2 ;  /* 0x0000000630327c11 */ /* 0x040fe2000f8810ff */
[----:B0-----:R-:W-:Y:S02]  /*d280*/  IMAD.IADD R47, R49, 0x1, R61 ;  /* 0x00000001312f7824 */ /* 0x001fe400078e023d */
[C---:B------:R-:W-:Y:S01]  /*d290*/  VIADD R45, R51.reuse, 0x8 ;  /* 0x00000008332d7836 */ /* 0x040fe20000000000 */
[----:B------:R-:W-:Y:S01]  /*d2a0*/  ISETP.GE.OR P2, PT, R51, R100, P1 ;  /* 0x000000643300720c */ /* 0x000fe20000f46670 */
[----:B------:R0:W-:Y:S01]  /*d2b0*/  STSM.16.M88.4 [R64], R52 ;  /* 0x0000003440007844 */ /* 0x0001e20000000200 */
[----:B------:R-:W-:-:S02]  /*d2c0*/  LEA.HI.X R48, R48, UR7, R47, 0x2, P4 ;  /* 0x0000000730307c11 */ /* 0x000fc4000a0f142f */
[----:B------:R-:W-:Y:S02]  /*d2d0*/  ISETP.GE.OR P1, PT, R45, R100, P1 ;  /* 0x000000642d00720c */ /* 0x000fe40000f26670 */
        /* <DEDUP_REMOVED lines=10> */
[----:B------:R-:W-:Y:S01]  /*d380*/  SEL R77, R112, R79, P0 ;  /* 0x0000004f704d7207 */ /* 0x000fe20000000000 */
[----:B------:R-:W-:Y:S01]  /*d390*/  SHFL.IDX PT, R84, R50, RZ, 0x1c1f ;  /* 0x001c1fff32547589 */ /* 0x000fe200000e0000 */
[----:B------:R-:W-:-:S02]  /*d3a0*/  SEL R79, R79, R112, P0 ;  /* 0x000000704f4f7207 */ /* 0x000fc40000000000 */
[----:B------:R-:W-:Y:S01]  /*d3b0*/  SEL R88, R74, R91, P0 ;  /* 0x0000005b4a587207 */ /* 0x000fe20000000000 */
[----:B------:R-:W0:Y:S01]  /*d3c0*/  SHFL.IDX PT, R85, R48, RZ, 0x1c1f ;  /* 0x001c1fff30557589 */ /* 0x000e2200000e0000 */
[----:B------:R-:W-:Y:S02]  /*d3d0*/  SEL R90, R91, R74, P0 ;  /* 0x0000004a5b5a7207 */ /* 0x000fe40000000000 */
[----:B------:R-:W-:Y:S01]  /*d3e0*/  SEL R89, R108, R113, P0 ;  /* 0x000000716c597207 */ /* 0x000fe20000000000 */
[----:B------:R1:W-:Y:S01]  /*d3f0*/  SHFL.IDX PT, R94, R50, 0x1, 0x1c1f ;  /* 0x003c1f00325e7f89 */ /* 0x0003e200000e0000 */
[----:B------:R-:W-:Y:S02]  /*d400*/  SEL R91, R113, R108, P0 ;  /* 0x0000006c715b7207 */ /* 0x000fe40000000000 */
[----:B------:R-:W-:Y:S01]  /*d410*/  SEL R49, R175, R114, P0 ;  /* 0x00000072af317207 */ /* 0x000fe20000000000 */
[----:B------:R2:W3:Y:S01]  /*d420*/  SHFL.IDX PT, R95, R48, 0x1, 0x1c1f ;  /* 0x003c1f00305f7f89 */ /* 0x0004e200000e0000 */
[----:B------:R-:W-:-:S02]  /*d430*/  SEL R51, R114, R175, P0 ;  /* 0x000000af72337207 */ /* 0x000fc40000000000 */
[----:B-1----:R-:W-:Y:S01]  /*d440*/  SEL R50, R92, R73, P0 ;  /* 0x000000495c327207 */ /* 0x002fe20000000000 */
[----:B------:R-:W-:Y:S01]  /*d450*/  STSM.16.M88.4 [R71], R44 ;  /* 0x0000002c47007844 */ /* 0x000fe20000000200 */
[----:B--2---:R-:W-:-:S03]  /*d460*/  SEL R48, R73, R92, P0 ;  /* 0x0000005c49307207 */ /* 0x004fc60000000000 */
[----:B------:R-:W-:Y:S04]  /*d470*/  STSM.16.M88.4 [R69], R64 ;  /* 0x0000004045007844 */ /* 0x000fe80000000200 */
[----:B------:R-:W-:Y:S04]  /*d480*/  STSM.16.M88.4 [R68], R76 ;  /* 0x0000004c44007844 */ /* 0x000fe80000000200 */
[----:B------:R1:W-:Y:S04]  /*d490*/  STSM.16.M88.4 [R70], R88 ;  /* 0x0000005846007844 */ /* 0x0003e80000000200 */
[----:B------:R-:W-:Y:S01]  /*d4a0*/  STSM.16.M88.4 [R72], R48 ;  /* 0x0000003048007844 */ /* 0x000fe20000000200 */
[----:B------:R-:W-:Y:S01]  /*d4b0*/  BAR.SYNC.DEFER_BLOCKING 0x1, 0x100 ;  /* 0x0044000000007b1d */ /* 0x000fe20000010000 */
[----:B------:R-:W-:-:S05]  /*d4c0*/  UIMAD UR5, UR10, UR8, URZ ;  /* 0x000000080a0572a4 */ /* 0x000fca000f8e023f */
[----:B0-----:R-:W-:Y:S01]  /*d4d0*/  @!P2 ST.E desc[UR50][R84.64], R3 ;  /* 0x000000035400a985 */ /* 0x001fe2000c101932 */
[----:B------:R-:W-:Y:S01]  /*d4e0*/  UIMAD.WIDE.U32 UR6, UR42, UR8, URZ ;  /* 0x000000082a0672a5 */ /* 0x000fe2000f8e003f */
[----:B------:R-:W-:Y:S01]  /*d4f0*/  LOP3.LUT R6, R7, 0x380, RZ, 0xc0, !PT ;  /* 0x0000038007067812 */ /* 0x000fe200078ec0ff */
[----:B------:R-:W-:Y:S01]  /*d500*/  ULDC.64 UR10, c[0x0][0xaf0] ;  /* 0x0002bc00000a7ab9 */ /* 0x000fe20000000a00 */
[----:B---3--:R0:W-:Y:S04]  /*d510*/  @!P1 ST.E desc[UR50][R94.64], R0 ;  /* 0x000000005e009985 */ /* 0x0081e8000c101932 */
[----:B------:R2:W5:Y:S04]  /*d520*/  LD.E.128 R80, desc[UR50][R32.64] ;  /* 0x0000003220507980 */ /* 0x000568000c101d00 */
[----:B-1----:R1:W5:Y:S01]  /*d530*/  LD.E.128 R68, desc[UR50][R30.64] ;  /* 0x000000321e447980 */ /* 0x002362000c101d00 */
[----:B0-----:R-:W-:-:S03]  /*d540*/  IMAD R0, R23, 0x20, R192 ;  /* 0x0000002017007824 */ /* 0x001fc600078e02c0 */
[----:B------:R0:W5:Y:S01]  /*d550*/  LD.E.128 R92, desc[UR50][R8.64] ;  /* 0x00000032085c7980 */ /* 0x000162000c101d00 */
[----:B--2---:R-:W2:Y:S01]  /*d560*/  @P3 LDC R32, c[0x0][0xbec] ;  /* 0x0002fb00ff203b82 */ /* 0x004ea20000000800 */
[----:B------:R-:W-:Y:S01]  /*d570*/  UIMAD UR5, UR42, UR9, UR5 ;  /* 0x000000092a0572a4 */ /* 0x000fe2000f8e0205 */
[----:B------:R-:W-:Y:S01]  /*d580*/  LOP3.LUT R14, R15, 0x380, RZ, 0xc0, !PT ;  /* 0x000003800f0e7812 */ /* 0x000fe200078ec0ff */
[----:B------:R-:W-:Y:S01]  /*d590*/  UIMAD UR8, UR12, UR10, URZ ;  /* 0x0000000a0c0872a4 */ /* 0x000fe2000f8e023f */
[----:B------:R-:W-:Y:S01]  /*d5a0*/  SHF.R.U64 R6, R6, 0x3, RZ ;  /* 0x0000000306067819 */ /* 0x000fe200000012ff */
[----:B------:R-:W5:Y:S03]  /*d5b0*/  LD.E.128 R52, desc[UR50][R42.64] ;  /* 0x000000322a347980 */ /* 0x000f66000c101d00 */
[----:B-1----:R-:W1:Y:S01]  /*d5c0*/  @P3 LDC R31, c[0x0][0xbf0] ;  /* 0x0002fc00ff1f3b82 */ /* 0x002e620000000800 */
[----:B0-----:R-:W-:Y:S01]  /*d5d0*/  VIADD R9, R0, UR36 ;  /* 0x0000002400097c36 */ /* 0x001fe20008000000 */
[----:B------:R-:W-:Y:S01]  /*d5e0*/  UIADD3 UR7, UR7, UR5, URZ ;  /* 0x0000000507077290 */ /* 0x000fe2000fffe03f */
[----:B------:R-:W5:Y:S02]  /*d5f0*/  LD.E.128 R56, desc[UR50][R40.64] ;  /* 0x0000003228387980 */ /* 0x000f64000c101d00 */
[----:B------:R-:W-:Y:S01]  /*d600*/  IMAD.MOV.U32 R3, RZ, RZ, R9 ;  /* 0x000000ffff037224 */ /* 0x000fe200078e0009 */
[----:B------:R-:W-:Y:S01]  /*d610*/  UIMAD UR5, UR45, UR11, UR8 ;  /* 0x0000000b2d0572a4 */ /* 0x000fe2000f8e0208 */
[----:B------:R-:W-:Y:S01]  /*d620*/  SHF.R.U64 R14, R14, 0x3, RZ ;  /* 0x000000030e0e7819 */ /* 0x000fe200000012ff */
[----:B------:R-:W-:Y:S01]  /*d630*/  UIMAD.WIDE.U32 UR6, UR45, UR10, UR6 ;  /* 0x0000000a2d0672a5 */ /* 0x000fe2000f8e0006 */
[----:B------:R-:W-:Y:S01]  /*d640*/  LOP3.LUT R6, R6, R7, RZ, 0x3c, !PT ;  /* 0x0000000706067212 */ /* 0x000fe200078e3cff */
[----:B------:R-:W5:Y:S04]  /*d650*/  LD.E.128 R60, desc[UR50][R38.64] ;  /* 0x00000032263c7980 */ /* 0x000f68000c101d00 */
[----:B------:R-:W5:Y:S01]  /*d660*/  LD.E.128 R44, desc[UR50][R36.64] ;  /* 0x00000032242c7980 */ /* 0x000f62000c101d00 */
[----:B--2---:R-:W-:Y:S01]  /*d670*/  @P3 IMAD.HI.U32 R0, R9, R32, RZ ;  /* 0x0000002009003227 */ /* 0x004fe200078e00ff */
[----:B------:R-:W-:Y:S01]  /*d680*/  UIADD3 UR5, UR7, UR5, URZ ;  /* 0x0000000507057290 */ /* 0x000fe2000fffe03f */
[----:B------:R-:W-:Y:S01]  /*d690*/  LOP3.LUT R14, R14, R15, RZ, 0x3c, !PT ;  /* 0x0000000f0e0e7212 */ /* 0x000fe200078e3cff */
[----:B------:R-:W-:Y:S01]  /*d6a0*/  ULDC.64 UR8, c[0x0][0xae0] ;  /* 0x0002b80000087ab9 */ /* 0x000fe20000000a00 */
[--C-:B------:R-:W-:Y:S01]  /*d6b0*/  IMAD.X R7, RZ, RZ, R43.reuse, P5 ;  /* 0x000000ffff077224 */ /* 0x100fe200028e062b */
[----:B------:R-:W5:Y:S01]  /*d6c0*/  LD.E.128 R64, desc[UR50][R34.64] ;  /* 0x0000003222407980 */ /* 0x000f62000c101d00 */
[----:B-1----:R-:W-:Y:S01]  /*d6d0*/  @P3 SHF.R.U32.HI R3, RZ, R31, R0 ;  /* 0x0000001fff033219 */ /* 0x002fe20000011600 */
[----:B------:R-:W-:-:S02]  /*d6e0*/  IMAD.X R15, RZ, RZ, R43, P6 ;  /* 0x000000ffff0f7224 */ /* 0x000fc400030e062b */
[----:B------:R0:W5:Y:S01]  /*d6f0*/  LD.E.128 R96, desc[UR50][R6.64] ;  /* 0x0000003206607980 */ /* 0x000162000c101d00 */
[--C-:B------:R-:W-:Y:S01]  /*d700*/  SHF.R.S32.HI R0, RZ, 0x1f, R3.reuse ;  /* 0x0000001fff007819 */ /* 0x100fe20000011403 */
[----:B------:R-:W-:Y:S02]  /*d710*/  IMAD.MOV R8, RZ, RZ, -R3 ;  /* 0x000000ffff087224 */ /* 0x000fe400078e0a03 */
[----:B------:R-:W5:Y:S02]  /*d720*/  LD.E.128 R48, desc[UR50][R28.64] ;  /* 0x000000321c307980 */ /* 0x000f64000c101d00 */
[----:B------:R-:W-:Y:S02]  /*d730*/  IMAD R0, R0, UR8, RZ ;  /* 0x0000000800007c24 */ /* 0x000fe4000f8e02ff */
[----:B------:R-:W5:Y:S01]  /*d740*/  LD.E.128 R88, desc[UR50][R20.64] ;  /* 0x0000003214587980 */ /* 0x000f62000c101d00 */
[----:B------:R-:W-:Y:S02]  /*d750*/  IMAD R5, R5, R8, R9 ;  /* 0x0000000805057224 */ /* 0x000fe400078e0209 */
[----:B0-----:R-:W-:Y:S01]  /*d760*/  IMAD.U32 R7, RZ, RZ, UR7 ;  /* 0x00000007ff077e24 */ /* 0x001fe2000f8e00ff */
[----:B------:R-:W5:Y:S01]  /*d770*/  LD.E.128 R84, desc[UR50][R24.64] ;  /* 0x0000003218547980 */ /* 0x000f62000c101d00 */
[----:B------:R-:W-:Y:S01]  /*d780*/  IMAD.U32 R6, RZ, RZ, UR6 ;  /* 0x00000006ff067e24 */ /* 0x000fe2000f8e00ff */
[----:B------:R-:W-:Y:S01]  /*d790*/  ULDC.64 UR6, c[0x0][0xad8] ;  /* 0x0002b60000067ab9 */ /* 0x000fe20000000a00 */
[----:B------:R-:W-:Y:S01]  /*d7a0*/  IMAD.U32 R7, RZ, RZ, UR5 ;  /* 0x00000005ff077e24 */ /* 0x000fe2000f8e00ff */
[----:B------:R-:W5:Y:S01]  /*d7b0*/  LD.E.128 R72, desc[UR50][R26.64] ;  /* 0x000000321a487980 */ /* 0x000f62000c101d00 */
[----:B------:R-:W-:Y:S01]  /*d7c0*/  IMAD R9, R3, UR9, R0 ;  /* 0x0000000903097c24 */ /* 0x000fe2000f8e0200 */
[----:B------:R-:W-:-:S02]  /*d7d0*/  SHF.R.S32.HI R0, RZ, 0x1f, R5 ;  /* 0x0000001fff007819 */ /* 0x000fc40000011405 */
[----:B------:R-:W5:Y:S01]  /*d7e0*/  LD.E.128 R76, desc[UR50][R14.64] ;  /* 0x000000320e4c7980 */ /* 0x000f62000c101d00 */
[----:B------:R-:W-:-:S03]  /*d7f0*/  IMAD.WIDE.U32 R6, R3, UR8, R6 ;  /* 0x0000000803067c25 */ /* 0x000fc6000f8e0006 */
[----:B------:R-:W5:Y:S04]  /*d800*/  LD.E.128 R40, desc[UR50][R10.64] ;  /* 0x000000320a287980 */ /* 0x000f68000c101d00 */
[----:B------:R0:W5:Y:S01]  /*d810*/  LD.E.128 R36, desc[UR50][R12.64] ;  /* 0x000000320c247980 */ /* 0x000162000c101d00 */
[----:B------:R-:W-:Y:S01]  /*d820*/  @!PT LDS RZ, [RZ] ;  /* 0x00000000fffff984 */ /* 0x000fe20000000800 */
[----:B------:R-:W-:Y:S01]  /*d830*/  @!PT LDS RZ, [RZ] ;  /* 0x00000000fffff984 */ /* 0x000fe20000000800 */
[----:B------:R-:W-:Y:S01]  /*d840*/  @!PT LDS RZ, [RZ] ;  /* 0x00000000fffff984 */ /* 0x000fe20000000800 */
[----:B------:R-:W-:Y:S01]  /*d850*/  @!PT LDS RZ, [RZ] ;  /* 0x00000000fffff984 */ /* 0x000fe20000000800 */
[----:B------:R1:W-:Y:S06]  /*d860*/  MEMBAR.ALL.CTA ;  /* 0x0000000000007992 */ /* 0x0003ec0000008000 */
[----:B-1----:R-:W1:Y:S01]  /*d870*/  FENCE.VIEW.ASYNC.S ;  /* 0x00000000000073c6 */ /* 0x002e620000000000 */
[----:B------:R-:W-:-:S02]  /*d880*/  IMAD.IADD R7, R7, 0x1, R9 ;  /* 0x0000000107077824 */ /* 0x000fc400078e0209 */
[----:B------:R-:W-:Y:S02]  /*d890*/  IMAD R0, R0, UR6, RZ ;  /* 0x0000000600007c24 */ /* 0x000fe4000f8e02ff */
[----:B0-----:R-:W-:Y:S02]  /*d8a0*/  VIADD R13, R192, UR36 ;  /* 0x00000024c00d7c36 */ /* 0x001fe40008000000 */
        /* <DEDUP_REMOVED lines=12> */
[----:B-1----:R0:W1:Y:S01]  /*d970*/  SHFL.IDX PT, R11, R0, RZ, 0x181f ;  /* 0x00181fff000b7589 */ /* 0x00206200000e0000 */
[----:B------:R-:W-:Y:S01]  /*d980*/  ISETP.GE.AND P0, PT, R3, R100, PT ;  /* 0x000000640300720c */ /* 0x000fe20003f06270 */
[----:B------:R-:W-:Y:S01]  /*d990*/  BSSY B1, `(.L_x_932) ;  /* 0x0000015000017945 */ /* 0x000fe20003800000 */
[----:B------:R0:W-:Y:S01]  /*d9a0*/  SYNCS.ARRIVE.TRANS64.RED.A1T0 RZ, [R4+URZ], RZ ;  /* 0x000000ff04ff79a7 */ /* 0x0001e2000810043f */
[----:B------:R0:W2:Y:S02]  /*d9b0*/  SHFL.IDX PT, R3, R12, RZ, 0x181f ;  /* 0x00181fff0c037589 */ /* 0x0000a400000e0000 */
[----:B------:R-:W-:Y:S08]  /*d9c0*/  @P2 BRA `(.L_x_933) ;  /* 0x0000000000442947 */ /* 0x000ff00003800000 */
[----:B------:R-:W-:Y:S02]  /*d9d0*/  ULDC UR5, c[0x0][0xac8] ;  /* 0x0002b20000057ab9 */ /* 0x000fe40000000800 */
[----:B------:R-:W-:Y:S02]  /*d9e0*/  ISETP.GE.AND P5, PT, R16, UR5, PT ;  /* 0x0000000510007c0c */ /* 0x000fe4000bfa6270 */
[----:B------:R-:W-:Y:S02]  /*d9f0*/  ISETP.GE.AND P4, PT, R19, UR5, PT ;  /* 0x0000000513007c0c */ /* 0x000fe4000bf86270 */
[----:B------:R-:W-:Y:S02]  /*da00*/  ISETP.GE.AND P3, PT, R18, UR5, PT ;  /* 0x0000000512007c0c */ /* 0x000fe4000bf66270 */
[----:B------:R-:W-:-:S07]  /*da10*/  ISETP.GE.AND P2, PT, R22, UR5, PT ;  /* 0x0000000516007c0c */ /* 0x000fce000bf46270 */
[----:B01----:R-:W-:-:S04]  /*da20*/  @!P5 LEA R4, P6, R16, R11, 0x1 ;  /* 0x0000000b1004d211 */ /* 0x003fc800078c08ff */
        /* <DEDUP_REMOVED lines=11> */
.L_x_933:
[----:B------:R-:W-:Y:S05]  /*dae0*/  BSYNC B1 ;  /* 0x0000000000017941 */ /* 0x000fea0003800000 */
.L_x_932:
        /* <DEDUP_REMOVED lines=9> */
[CC--:B01----:R-:W-:Y:S02]  /*db80*/  @!P4 LEA R4, P6, R16.reuse, R11.reuse, 0x1 ;  /* 0x0000000b1004c211 */ /* 0x0c3fe400078c08ff */
[C---:B------:R-:W-:Y:S02]  /*db90*/  @!P3 LEA R6, P5, R19.reuse, R11, 0x1 ;  /* 0x0000000b1306b211 */ /* 0x040fe400078a08ff */
[----:B----4-:R-:W-:Y:S02]  /*dba0*/  @!P4 LEA.HI.X R5, R16, R3, R200, 0x1, P6 ;  /* 0x000000031005c211 */ /* 0x010fe400030f0cc8 */
[----:B------:R-:W-:Y:S02]  /*dbb0*/  @!P2 LEA R8, P6, R18, R11, 0x1 ;  /* 0x0000000b1208a211 */ /* 0x000fe400078c08ff */
[----:B------:R-:W-:Y:S01]  /*dbc0*/  @!P3 LEA.HI.X R7, R19, R3, R199, 0x1, P5 ;  /* 0x000000031307b211 */ /* 0x000fe200028f0cc7 */
[----:B-----5:R3:W-:Y:S01]  /*dbd0*/  @!P4 ST.E.128 desc[UR50][R4.64], R56 ;  /* 0x000000380400c985 */ /* 0x0207e2000c101d32 */
[----:B------:R-:W-:-:S02]  /*dbe0*/  @!P1 LEA R10, P5, R22, R11, 0x1 ;  /* 0x0000000b160a9211 */ /* 0x000fc400078a08ff */
[-C--:B------:R-:W-:Y:S01]  /*dbf0*/  @!P2 LEA.HI.X R9, R18, R3.reuse, R198, 0x1, P6 ;  /* 0x000000031209a211 */ /* 0x080fe200030f0cc6 */
[----:B------:R3:W-:Y:S01]  /*dc00*/  @!P3 ST.E.128 desc[UR50][R6.64], R64 ;  /* 0x000000400600b985 */ /* 0x0007e2000c101d32 */
[----:B------:R-:W-:-:S03]  /*dc10*/  @!P1 LEA.HI.X R11, R22, R3, R197, 0x1, P5 ;  /* 0x00000003160b9211 */ /* 0x000fc600028f0cc5 */
[----:B------:R3:W-:Y:S04]  /*dc20*/  @!P2 ST.E.128 desc[UR50][R8.64], R84 ;  /* 0x000000540800a985 */ /* 0x0007e8000c101d32 */
[----:B------:R3:W-:Y:S02]  /*dc30*/  @!P1 ST.E.128 desc[UR50][R10.64], R92 ;  /* 0x0000005c0a009985 */ /* 0x0007e4000c101d32 */
.L_x_935:
[----:B------:R-:W-:Y:S05]  /*dc40*/  BSYNC B1 ;  /* 0x0000000000017941 */ /* 0x000fea0003800000 */
.L_x_934:
        /* <DEDUP_REMOVED lines=9> */
[-C--:B01----:R-:W-:Y:S02]  /*dce0*/  @!P3 LEA R4, P6, R16, R11.reuse, 0x1 ;  /* 0x0000000b1004b211 */ /* 0x083fe400078c08ff */
[CC--:B------:R-:W-:Y:S02]  /*dcf0*/  @!P2 LEA R6, P5, R19.reuse, R11.reuse, 0x1 ;  /* 0x0000000b1306a211 */ /* 0x0c0fe400078a08ff */
[----:B------:R-:W-:Y:S02]  /*dd00*/  @!P1 LEA R8, P4, R18, R11, 0x1 ;  /* 0x0000000b12089211 */ /* 0x000fe400078808ff */
[----:B------:R-:W-:Y:S02]  /*dd10*/  @!P3 LEA.HI.X R5, R16, R3, R200, 0x1, P6 ;  /* 0x000000031005b211 */ /* 0x000fe400030f0cc8 */
[----:B------:R-:W-:Y:S02]  /*dd20*/  @!P0 LEA R10, P6, R22, R11, 0x1 ;  /* 0x0000000b160a8211 */ /* 0x000fe400078c08ff */
[-C--:B------:R-:W-:Y:S01]  /*dd30*/  @!P2 LEA.HI.X R7, R19, R3.reuse, R199, 0x1, P5 ;  /* 0x000000031307a211 */ /* 0x080fe200028f0cc7 */
[----:B-----5:R3:W-:Y:S01]  /*dd40*/  @!P3 ST.E.128 desc[UR50][R4.64], R60 ;  /* 0x0000003c0400b985 */ /* 0x0207e2000c101d32 */
[----:B------:R-:W-:-:S02]  /*dd50*/  @!P1 LEA.HI.X R9, R18, R3, R198, 0x1, P4 ;  /* 0x0000000312099211 */ /* 0x000fc400020f0cc6 */
[----:B------:R-:W-:Y:S01]  /*dd60*/  @!P0 LEA.HI.X R11, R22, R3, R197, 0x1, P6 ;  /* 0x00000003160b8211 */ /* 0x000fe200030f0cc5 */
[----:B------:R3:W-:Y:S04]  /*dd70*/  @!P2 ST.E.128 desc[UR50][R6.64], R68 ;  /* 0x000000440600a985 */ /* 0x0007e8000c101d32 */
[----:B------:R3:W-:Y:S04]  /*dd80*/  @!P1 ST.E.128 desc[UR50][R8.64], R72 ;  /* 0x0000004808009985 */ /* 0x0007e8000c101d32 */
[----:B------:R3:W-:Y:S02]  /*dd90*/  @!P0 ST.E.128 desc[UR50][R10.64], R40 ;  /* 0x000000280a008985 */ /* 0x0007e4000c101d32 */
.L_x_937:
[----:B------:R-:W-:Y:S05]  /*dda0*/  BSYNC B1 ;  /* 0x0000000000017941 */ /* 0x000fea0003800000 */
.L_x_936:
[----:B0-----:R-:W-:Y:S01]  /*ddb0*/  VIADD R3, R13, 0x60 ;  /* 0x000000600d037836 */ /* 0x001fe20000000000 */
[----:B-1-3--:R0:W1:Y:S04]  /*ddc0*/  SHFL.IDX PT, R11, R12, 0x3, 0x181f ;  /* 0x00781f000c0b7f89 */ /* 0x00a06800000e0000 */
[----:B------:R-:W-:Y:S01]  /*ddd0*/  ISETP.GE.AND P0, PT, R3, R100, PT ;  /* 0x000000640300720c */ /* 0x000fe20003f06270 */
[----:B------:R0:W3:-:S12]  /*dde0*/  SHFL.IDX PT, R15, R0, 0x3, 0x181f ;  /* 0x00781f00000f7f89 */ /* 0x0000d800000e0000 */
[----:B0-----:R-:W-:Y:S05]  /*ddf0*/  @P0 BRA `(.L_x_938) ;  /* 0x0000000c00200947 */ /* 0x001fea0003800000 */
[----:B------:R-:W-:Y:S02]  /*de00*/  ULDC UR5, c[0x0][0xac8] ;  /* 0x0002b20000057ab9 */ /* 0x000fe40000000800 */
[----:B------:R-:W-:Y:S02]  /*de10*/  ISETP.GE.AND P3, PT, R16, UR5, PT ;  /* 0x0000000510007c0c */ /* 0x000fe4000bf66270 */
[----:B------:R-:W-:Y:S02]  /*de20*/  ISETP.GE.AND P4, PT, R19, UR5, PT ;  /* 0x0000000513007c0c */ /* 0x000fe4000bf86270 */
[----:B------:R-:W-:-:S09]  /*de30*/  ISETP.GE.AND P5, PT, R18, UR5, PT ;  /* 0x0000000512007c0c */ /* 0x000fd2000bfa6270 */
[-C--:B---3--:R-:W-:Y:S02]  /*de40*/  @!P3 LEA R4, P0, R16, R15.reuse, 0x1 ;  /* 0x0000000f1004b211 */ /* 0x088fe400078008ff */
[CC--:B------:R-:W-:Y:S02]  /*de50*/  @!P4 LEA R6, P1, R19.reuse, R15.reuse, 0x1 ;  /* 0x0000000f1306c211 */ /* 0x0c0fe400078208ff */
[----:B------:R-:W-:Y:S02]  /*de60*/  @!P5 LEA R8, P2, R18, R15, 0x1 ;  /* 0x0000000f1208d211 */ /* 0x000fe400078408ff */
[-C--:B-1----:R-:W-:Y:S02]  /*de70*/  @!P3 LEA.HI.X R5, R16, R11.reuse, R200, 0x1, P0 ;  /* 0x0000000b1005b211 */ /* 0x082fe400000f0cc8 */
[-C--:B------:R-:W-:Y:S02]  /*de80*/  @!P4 LEA.HI.X R7, R19, R11.reuse, R199, 0x1, P1 ;  /* 0x0000000b1307c211 */ /* 0x080fe400008f0cc7 */
[----:B------:R-:W-:Y:S01]  /*de90*/  @!P5 LEA.HI.X R9, R18, R11, R198, 0x1, P2 ;  /* 0x0000000b1209d211 */ /* 0x000fe200010f0cc6 */
[----:B-----5:R0:W-:Y:S01]  /*dea0*/  @!P3 ST.E.128 desc[UR50][R4.64], R44 ;  /* 0x0000002c0400b985 */ /* 0x0201e2000c101d32 */
        /* <DEDUP_REMOVED lines=8> */
.L_x_931:
[----:B------:R-:W0:Y:S01]  /*df30*/  LDC R10, c[0x0][0xbe8] ;  /* 0x0002fa00ff0a7b82 */ /* 0x000e220000000800 */
[----:B------:R-:W-:Y:S01]  /*df40*/  ISETP.GE.AND P0, PT, R201, 0x80, PT ;  /* 0x00000080c900780c */ /* 0x000fe20003f06270 */
[----:B------:R-:W-:Y:S01]  /*df50*/  USHF.R.S32.HI UR8, URZ, 0x1f, UR42 ;  /* 0x0000001f3f087899 */ /* 0x000fe2000801142a */
[----:B------:R-:W-:Y:S01]  /*df60*/  BSSY B1, `(.L_x_939) ;  /* 0x000002f000017945 */ /* 0x000fe20003800000 */
[----:B------:R-:W-:Y:S01]  /*df70*/  USHF.R.S32.HI UR9, URZ, 0x1f, UR45 ;  /* 0x0000001f3f097899 */ /* 0x000fe2000801142d */
[----:B------:R-:W-:Y:S01]  /*df80*/  IMAD R8, R23, 0x20, R192 ;  /* 0x0000002017087824 */ /* 0x000fe200078e02c0 */
[----:B0-----:R-:W-:-:S13]  /*df90*/  ISETP.NE.AND P1, PT, R10, 0x1, PT ;  /* 0x000000010a00780c */ /* 0x001fda0003f25270 */
[----:B------:R-:W0:Y:S08]  /*dfa0*/  @P1 LDC R9, c[0x0][0xbec] ;  /* 0x0002fb00ff091b82 */ /* 0x000e300000000800 */
[----:B------:R-:W1:Y:S01]  /*dfb0*/  @P1 LDC R11, c[0x0][0xbf0] ;  /* 0x0002fc00ff0b1b82 */ /* 0x000e620000000800 */
[----:B------:R-:W-:Y:S05]  /*dfc0*/  @P0 BRA `(.L_x_940) ;  /* 0x0000000000a00947 */ /* 0x000fea0003800000 */
[----:B------:R-:W2:Y:S01]  /*dfd0*/  S2R R0, SR_TID.X ;  /* 0x0000000000007919 */ /* 0x000ea20000002100 */
[----:B------:R-:W3:Y:S01]  /*dfe0*/  LDC R5, c[0x0][0xbe8] ;  /* 0x0002fa00ff057b82 */ /* 0x000ee20000000800 */
[----:B------:R-:W-:Y:S01]  /*dff0*/  IMAD.U32 R6, RZ, RZ, UR36 ;  /* 0x00000024ff067e24 */ /* 0x000fe2000f8e00ff */
[----:B------:R-:W-:Y:S02]  /*e000*/  ULDC UR5, c[0x0][0xa88] ;  /* 0x0002a20000057ab9 */ /* 0x000fe40000000800 */
[----:B---3--:R-:W-:Y:S02]  /*e010*/  IMAD R3, R5, UR5, RZ ;  /* 0x0000000505037c24 */ /* 0x008fe4000f8e02ff */
[----:B--2---:R-:W-:-:S04]  /*e020*/  IADD3 R6, R6, -0x80, R0 ;  /* 0xffffff8006067810 */ /* 0x004fc80007ffe000 */
[----:B------:R-:W-:-:S13]  /*e030*/  ISETP.GE.AND P0, PT, R6, R3, PT ;  /* 0x000000030600720c */ /* 0x000fda0003f06270 */
[----:B------:R-:W-:Y:S05]  /*e040*/  @P0 BRA `(.L_x_940) ;  /* 0x0000000000800947 */ /* 0x000fea0003800000 */
[----:B------:R-:W-:Y:S01]  /*e050*/  ISETP.NE.AND P0, PT, R5, 0x1, PT ;  /* 0x000000010500780c */ /* 0x000fe20003f05270 */
[----:B------:R-:W-:Y:S01]  /*e060*/  ULDC.64 UR10, c[0x0][0xb90] ;  /* 0x0002e400000a7ab9 */ /* 0x000fe20000000a00 */
[----:B------:R-:W-:Y:S01]  /*e070*/  IMAD.MOV.U32 R4, RZ, RZ, R6 ;  /* 0x000000ffff047224 */ /* 0x000fe200078e0006 */
[----:B------:R-:W-:Y:S02]  /*e080*/  UIMAD UR5, UR8, UR10, URZ ;  /* 0x0000000a080572a4 */ /* 0x000fe4000f8e023f */
[----:B------:R-:W-:Y:S02]  /*e090*/  UIMAD.WIDE.U32 UR6, UR42, UR10, URZ ;  /* 0x0000000a2a0672a5 */ /* 0x000fe4000f8e003f */
[----:B------:R-:W-:-:S03]  /*e0a0*/  UIMAD UR5, UR42, UR11, UR5 ;  /* 0x0000000b2a0572a4 */ /* 0x000fc6000f8e0205 */
[----:B------:R-:W-:Y:S01]  /*e0b0*/  ULDC.64 UR10, c[0x0][0xb98] ;  /* 0x0002e600000a7ab9 */ /* 0x000fe20000000a00 */
[----:B------:R-:W-:Y:S02]  /*e0c0*/  UIADD3 UR7, UR7, UR5, URZ ;  /* 0x0000000507077290 */ /* 0x000fe4000fffe03f */
[----:B------:R-:W2:Y:S01]  /*e0d0*/  @P0 LDC R3, c[0x0][0xbec] ;  /* 0x0002fb00ff030b82 */ /* 0x000ea20000000800 */
[----:B------:R-:W-:Y:S02]  /*e0e0*/  UIMAD UR5, UR9, UR10, URZ ;  /* 0x0000000a090572a4 */ /* 0x000fe4000f8e023f */
[----:B------:R-:W-:Y:S02]  /*e0f0*/  UIMAD.WIDE.U32 UR6, UR45, UR10, UR6 ;  /* 0x0000000a2d0672a5 */ /* 0x000fe4000f8e0006 */
[----:B------:R-:W-:-:S03]  /*e100*/  UIMAD UR5, UR45, UR11, UR5 ;  /* 0x0000000b2d0572a4 */ /* 0x000fc6000f8e0205 */
[----:B------:R-:W3:Y:S01]  /*e110*/  @P0 LDC R7, c[0x0][0xbf0] ;  /* 0x0002fc00ff070b82 */ /* 0x000ee20000000800 */
[----:B------:R-:W-:Y:S01]  /*e120*/  ULDC.64 UR10, c[0x0][0xb88] ;  /* 0x0002e200000a7ab9 */ /* 0x000fe20000000a00 */
[----:B--2---:R-:W-:-:S05]  /*e130*/  @P0 IMAD.HI.U32 R0, R6, R3, RZ ;  /* 0x0000000306000227 */ /* 0x004fca00078e00ff */
[----:B---3--:R-:W-:-:S05]  /*e140*/  @P0 SHF.R.U32.HI R4, RZ, R7, R0 ;  /* 0x00000007ff040219 */ /* 0x008fca0000011600 */
[----:B------:R-:W-:-:S04]  /*e150*/  IMAD.MOV R3, RZ, RZ, -R4 ;  /* 0x000000ffff037224 */ /* 0x000fc800078e0a04 */
[----:B------:R-:W-:Y:S01]  /*e160*/  IMAD R3, R5, R3, R6 ;  /* 0x0000000305037224 */ /* 0x000fe200078e0206 */
[----:B------:R-:W-:Y:S01]  /*e170*/  SHF.R.S32.HI R5, RZ, 0x1f, R4 ;  /* 0x0000001fff057819 */ /* 0x000fe20000011404 */
[----:B------:R-:W-:Y:S01]  /*e180*/  IMAD.U32 R6, RZ, RZ, UR5 ;  /* 0x00000005ff067e24 */ /* 0x000fe2000f8e00ff */
[----:B------:R-:W-:Y:S02]  /*e190*/  IADD3 R4, P0, R4, UR6, RZ ;  /* 0x0000000604047c10 */ /* 0x000fe4000ff1e0ff */
[----:B------:R-:W-:Y:S02]  /*e1a0*/  SHF.R.S32.HI R0, RZ, 0x1f, R3 ;  /* 0x0000001fff007819 */ /* 0x000fe40000011403 */
[----:B------:R-:W-:Y:S01]  /*e1b0*/  IADD3.X R5, R5, UR7, R6, P0, !PT ;  /* 0x0000000705057c10 */ /* 0x000fe200087fe406 */
[----:B------:R-:W-:Y:S02]  /*e1c0*/  ULDC.64 UR6, c[0x0][0xb50] ;  /* 0x0002d40000067ab9 */ /* 0x000fe40000000a00 */
[----:B------:R-:W-:-:S02]  /*e1d0*/  IMAD R0, R0, UR10, RZ ;  /* 0x0000000a00007c24 */ /* 0x000fc4000f8e02ff */
[----:B------:R-:W-:-:S04]  /*e1e0*/  IMAD.WIDE.U32 R4, R3, UR10, R4 ;  /* 0x0000000a03047c25 */ /* 0x000fc8000f8e0004 */
[----:B------:R-:W-:Y:S01]  /*e1f0*/  IMAD R7, R3, UR11, R0 ;  /* 0x0000000b03077c24 */ /* 0x000fe2000f8e0200 */
[----:B------:R-:W-:-:S03]  /*e200*/  LEA R6, P0, R4, UR6, 0x2 ;  /* 0x0000000604067c11 */ /* 0x000fc6000f8010ff */
[----:B------:R-:W-:-:S05]  /*e210*/  IMAD.IADD R3, R5, 0x1, R7 ;  /* 0x0000000105037824 */ /* 0x000fca00078e0207 */
[----:B------:R-:W-:Y:S01]  /*e220*/  LEA.HI.X R7, R4, UR7, R3, 0x2, P0 ;  /* 0x0000000704077c11 */ /* 0x000fe200080f1403 */
[----:B------:R-:W-:-:S05]  /*e230*/  IMAD.MOV.U32 R3, RZ, RZ, -0x800000 ;  /* 0xff800000ff037424 */ /* 0x000fca00078e00ff */
[----:B------:R2:W-:Y:S02]  /*e240*/  STG.E desc[UR50][R6.64], R3 ;  /* 0x0000000306007986 */ /* 0x0005e4000c101932 */
.L_x_940:
[----:B------:R-:W-:Y:S05]  /*e250*/  BSYNC B1 ;  /* 0x0000000000017941 */ /* 0x000fea0003800000 */
.L_x_939:
[----:B------:R-:W-:Y:S01]  /*e260*/  ULDC.64 UR10, c[0x0][0xae8] ;  /* 0x0002ba00000a7ab9 */ /* 0x000fe20000000a00 */
[----:B------:R-:W-:Y:S01]  /*e270*/  VIADD R8, R8, UR36 ;  /* 0x0000002408087c36 */ /* 0x000fe20008000000 */
[----:B------:R-:W-:Y:S01]  /*e280*/  UIMAD UR5, UR8, UR10, URZ ;  /* 0x0000000a080572a4 */ /* 0x000fe2000f8e023f */
[----:B------:R-:W-:Y:S01]  /*e290*/  BSSY B1, `(.L_x_941) ;  /* 0x000003c000017945 */ /* 0x000fe20003800000 */
[----:B------:R-:W-:Y:S01]  /*e2a0*/  UIMAD.WIDE.U32 UR6, UR42, UR10, URZ ;  /* 0x0000000a2a0672a5 */ /* 0x000fe2000f8e003f */
[----:B0-----:R-:W-:Y:S01]  /*e2b0*/  @P1 IMAD.HI.U32 R0, R8, R9, RZ ;  /* 0x0000000908001227 */ /* 0x001fe200078e00ff */
[----:B------:R-:W-:-:S03]  /*e2c0*/  UIMAD UR5, UR42, UR11, UR5 ;  /* 0x0000000b2a0572a4 */ /* 0x000fc6000f8e0205 */
[----:B------:R-:W-:Y:S01]  /*e2d0*/  ULDC.64 UR10, c[0x0][0xaf0] ;  /* 0x0002bc00000a7ab9 */ /* 0x000fe20000000a00 */
[----:B------:R-:W-:Y:S01]  /*e2e0*/  UIADD3 UR7, UR7, UR5, URZ ;  /* 0x0000000507077290 */ /* 0x000fe2000fffe03f */
[----:B--2---:R-:W-:Y:S01]  /*e2f0*/  IMAD.MOV.U32 R3, RZ, RZ, R8 ;  /* 0x000000ffff037224 */ /* 0x004fe200078e0008 */
[----:B------:R-:W-:Y:S01]  /*e300*/  UIMAD UR5, UR9, UR10, URZ ;  /* 0x0000000a090572a4 */ /* 0x000fe2000f8e023f */
[----:B-1----:R-:W-:Y:S01]  /*e310*/  @P1 SHF.R.U32.HI R3, RZ, R11, R0 ;  /* 0x0000000bff031219 */ /* 0x002fe20000011600 */
[----:B------:R-:W-:Y:S02]  /*e320*/  UIMAD.WIDE.U32 UR6, UR45, UR10, UR6 ;  /* 0x0000000a2d0672a5 */ /* 0x000fe4000f8e0006 */
[----:B------:R-:W-:Y:S01]  /*e330*/  UIMAD UR5, UR45, UR11, UR5 ;  /* 0x0000000b2d0572a4 */ /* 0x000fe2000f8e0205 */
[--C-:B------:R-:W-:Y:S01]  /*e340*/  SHF.R.S32.HI R0, RZ, 0x1f, R3.reuse ;  /* 0x0000001fff007819 */ /* 0x100fe20000011403 */
[----:B------:R-:W-:Y:S01]  /*e350*/  IMAD.MOV R7, RZ, RZ, -R3 ;  /* 0x000000ffff077224 */ /* 0x000fe200078e0a03 */
[----:B------:R-:W-:Y:S01]  /*e360*/  ULDC.64 UR8, c[0x0][0xae0] ;  /* 0x0002b80000087ab9 */ /* 0x000fe20000000a00 */
[----:B------:R-:W-:-:S02]  /*e370*/  UIADD3 UR5, UR7, UR5, URZ ;  /* 0x0000000507057290 */ /* 0x000fc4000fffe03f */
[----:B------:R-:W-:Y:S02]  /*e380*/  IMAD.U32 R5, RZ, RZ, UR7 ;  /* 0x00000007ff057e24 */ /* 0x000fe4000f8e00ff */
[----:B------:R-:W-:Y:S02]  /*e390*/  IMAD R0, R0, UR8, RZ ;  /* 0x0000000800007c24 */ /* 0x000fe4000f8e02ff */
[----:B------:R-:W-:Y:S02]  /*e3a0*/  IMAD R7, R10, R7, R8 ;  /* 0x000000070a077224 */ /* 0x000fe400078e0208 */
[----:B------:R-:W-:Y:S01]  /*e3b0*/  IMAD.U32 R4, RZ, RZ, UR6 ;  /* 0x00000006ff047e24 */ /* 0x000fe2000f8e00ff */
[----:B------:R-:W-:Y:S01]  /*e3c0*/  ULDC.64 UR6, c[0x0][0xad8] ;  /* 0x0002b60000067ab9 */ /* 0x000fe20000000a00 */
[----:B------:R-:W-:Y:S01]  /*e3d0*/  IMAD.U32 R5, RZ, RZ, UR5 ;  /* 0x00000005ff057e24 */ /* 0x000fe2000f8e00ff */
[----:B------:R-:W-:Y:S01]  /*e3e0*/  ULDC UR5, c[0x0][0xa88] ;  /* 0x0002a20000057ab9 */ /* 0x000fe20000000800 */
[C---:B------:R-:W-:Y:S01]  /*e3f0*/  IMAD R9, R3.reuse, UR9, R0 ;  /* 0x0000000903097c24 */ /* 0x040fe2000f8e0200 */
[----:B------:R-:W-:Y:S01]  /*e400*/  SHF.R.S32.HI R0, RZ, 0x1f, R7 ;  /* 0x0000001fff007819 */ /* 0x000fe20000011407 */
[----:B------:R-:W-:-:S04]  /*e410*/  IMAD.WIDE.U32 R4, R3, UR8, R4 ;  /* 0x0000000803047c25 */ /* 0x000fc8000f8e0004 */
[----:B------:R-:W-:Y:S02]  /*e420*/  IMAD.IADD R5, R5, 0x1, R9 ;  /* 0x0000000105057824 */ /* 0x000fe400078e0209 */
[----:B------:R-:W-:Y:S02]  /*e430*/  IMAD R6, R0, UR6, RZ ;  /* 0x0000000600067c24 */ /* 0x000fe4000f8e02ff */
[----:B------:R-:W-:Y:S02]  /*e440*/  VIADD R8, R192, UR36 ;  /* 0x00000024c0087c36 */ /* 0x000fe40008000000 */
[----:B------:R-:W-:Y:S02]  /*e450*/  IMAD R9, R10, UR5, RZ ;  /* 0x000000050a097c24 */ /* 0x000fe4000f8e02ff */
[C---:B------:R-:W-:Y:S02]  /*e460*/  IMAD R3, R7.reuse, UR7, R6 ;  /* 0x0000000707037c24 */ /* 0x040fe4000f8e0206 */
[----:B------:R-:W-:Y:S01]  /*e470*/  IMAD.WIDE.U32 R4, R7, UR6, R4 ;  /* 0x0000000607047c25 */ /* 0x000fe2000f8e0004 */
[----:B------:R-:W-:Y:S01]  /*e480*/  ISETP.GE.AND P2, PT, R8, R9, PT ;  /* 0x000000090800720c */ /* 0x000fe20003f46270 */
[----:B------:R-:W-:-:S02]  /*e490*/  ULDC.64 UR6, c[0x0][0xa80] ;  /* 0x0002a00000067ab9 */ /* 0x000fc40000000a00 */
[----:B------:R-:W-:Y:S01]  /*e4a0*/  IMAD.IADD R3, R5, 0x1, R3 ;  /* 0x0000000105037824 */ /* 0x000fe200078e0203 */
[----:B------:R-:W-:Y:S01]  /*e4b0*/  LEA R6, P3, R4, UR6, 0x1 ;  /* 0x0000000604067c11 */ /* 0x000fe2000f8608ff */
[----:B------:R-:W-:-:S03]  /*e4c0*/  VIADD R0, R8, 0x20 ;  /* 0x0000002008007836 */ /* 0x000fc60000000000 */
[----:B------:R-:W-:Y:S01]  /*e4d0*/  LEA.HI.X R7, R4, UR7, R3, 0x1, P3 ;  /* 0x0000000704077c11 */ /* 0x000fe200098f0c03 */
[----:B------:R0:W1:Y:S01]  /*e4e0*/  SHFL.IDX PT, R5, R6, RZ, 0x181f ;  /* 0x00181fff06057589 */ /* 0x00006200000e0000 */
[-C--:B------:R-:W-:Y:S01]  /*e4f0*/  ISETP.GE.AND P1, PT, R0, R9.reuse, PT ;  /* 0x000000090000720c */ /* 0x080fe20003f26270 */
[----:B------:R-:W-:Y:S02]  /*e500*/  VIADD R0, R8, 0x40 ;  /* 0x0000004008007836 */ /* 0x000fe40000000000 */
[----:B------:R0:W2:Y:S03]  /*e510*/  SHFL.IDX PT, R3, R7, RZ, 0x181f ;  /* 0x00181fff07037589 */ /* 0x0000a600000e0000 */
[----:B------:R-:W-:Y:S01]  /*e520*/  ISETP.GE.AND P0, PT, R0, R9, PT ;  /* 0x000000090000720c */ /* 0x000fe20003f06270 */
[----:B------:R-:W-:-:S12]  /*e530*/  @P2 BRA `(.L_x_942) ;  /* 0x0000000000442947 */ /* 0x000fd80003800000 */
        /* <DEDUP_REMOVED lines=17> */
.L_x_942:
[----:B------:R-:W-:Y:S05]  /*e650*/  BSYNC B1 ;  /* 0x0000000000017941 */ /* 0x000fea0003800000 */
.L_x_941:
        /* <DEDUP_REMOVED lines=9> */
[CC--:B-1----:R-:W-:Y:S02]  /*e6f0*/  @!P4 LEA R10, P6, R16.reuse, R5.reuse, 0x1 ;  /* 0x00000005100ac211 */ /* 0x0c2fe400078c08ff */
[C---:B------:R-:W-:Y:S02]  /*e700*/  @!P3 LEA R12, P5, R19.reuse, R5, 0x1 ;  /* 0x00000005130cb211 */ /* 0x040fe400078a08ff */
        /* <DEDUP_REMOVED lines=10> */
.L_x_944:
[----:B------:R-:W-:Y:S05]  /*e7b0*/  BSYNC B1 ;  /* 0x0000000000017941 */ /* 0x000fea0003800000 */
.L_x_943:
        /* <DEDUP_REMOVED lines=10> */
[CC--:B------:R-:W-:Y:S02]  /*e860*/  @!P2 LEA R12, P5, R19.reuse, R5.reuse, 0x1 ;  /* 0x00000005130ca211 */ /* 0x0c0fe400078a08ff */
        /* <DEDUP_REMOVED lines=10> */
.L_x_946:
[----:B------:R-:W-:Y:S05]  /*e910*/  BSYNC B1 ;  /* 0x0000000000017941 */ /* 0x000fea0003800000 */
.L_x_945:
[----:B------:R-:W-:Y:S01]  /*e920*/  VIADD R0, R8, 0x60 ;  /* 0x0000006008007836 */ /* 0x000fe20000000000 */
[----:B0-----:R0:W0:Y:S04]  /*e930*/  SHFL.IDX PT, R3, R7, 0x3, 0x181f ;  /* 0x00781f0007037f89 */ /* 0x00102800000e0000 */
[----:B------:R-:W-:Y:S01]  /*e940*/  ISETP.GE.AND P0, PT, R0, R9, PT ;  /* 0x000000090000720c */ /* 0x000fe20003f06270 */
[----:B-1-3--:R1:W3:-:S12]  /*e950*/  SHFL.IDX PT, R5, R6, 0x3, 0x181f ;  /* 0x00781f0006057f89 */ /* 0x00a2d800000e0000 */
[----:B-1----:R-:W-:Y:S05]  /*e960*/  @P0 BRA `(.L_x_938) ;  /* 0x0000000000440947 */ /* 0x002fea0003800000 */
[----:B------:R-:W-:Y:S02]  /*e970*/  ULDC UR5, c[0x0][0xac8] ;  /* 0x0002b20000057ab9 */ /* 0x000fe40000000800 */
[----:B------:R-:W-:Y:S02]  /*e980*/  ISETP.GE.AND P3, PT, R16, UR5, PT ;  /* 0x0000000510007c0c */ /* 0x000fe4000bf66270 */
[----:B------:R-:W-:Y:S02]  /*e990*/  ISETP.GE.AND P2, PT, R19, UR5, PT ;  /* 0x0000000513007c0c */ /* 0x000fe4000bf46270 */
[----:B------:R-:W-:Y:S02]  /*e9a0*/  ISETP.GE.AND P1, PT, R18, UR5, PT ;  /* 0x0000000512007c0c */ /* 0x000fe4000bf26270 */
[----:B------:R-:W-:-:S07]  /*e9b0*/  ISETP.GE.AND P0, PT, R22, UR5, PT ;  /* 0x0000000516007c0c */ /* 0x000fce000bf06270 */
[-C--:B--234-:R-:W-:Y:S02]  /*e9c0*/  @!P3 LEA R6, P6, R16, R5.reuse, 0x1 ;  /* 0x000000051006b211 */ /* 0x09cfe400078c08ff */
        /* <DEDUP_REMOVED lines=11> */
.L_x_938:
[----:B------:R-:W-:Y:S05]  /*ea80*/  BSYNC B0 ;  /* 0x0000000000007941 */ /* 0x000fea0003800000 */
.L_x_930:
[----:B------:R-:W-:Y:S02]  /*ea90*/  ULDC UR5, c[0x0][0xc38] ;  /* 0x00030e0000057ab9 */ /* 0x000fe40000000800 */
[----:B------:R-:W-:-:S06]  /*eaa0*/  UISETP.GE.AND UP0, UPT, UR4, UR5, UPT ;  /* 0x000000050400728c */ /* 0x000fcc000bf06270 */
[----:B------:R-:W-:-:S13]  /*eab0*/  PLOP3.LUT P0, PT, PT, PT, UP0, 0x80, 0x0 ;  /* 0x000000000000781c */ /* 0x000fda0003f0f008 */
[----:B------:R-:W-:Y:S05]  /*eac0*/  @!P0 BRA `(.L_x_947) ;  /* 0xffffff2000c48947 */ /* 0x000fea000383ffff */
[----:B------:R-:W-:Y:S05]  /*ead0*/  EXIT ;  /* 0x000000000000794d */ /* 0x000fea0003800000 */
.L_x_845:
[----:B------:R-:W-:-:S08]  /*eae0*/  NOP ;  /* 0x0000000000007918 */ /* 0x000fd00000000000 */
[----:B------:R-:W0:-:S00]  /*eaf0*/  USETMAXREG.DEALLOC.CTAPOOL 0x18 ;  /* 0x00000018000079c8 */ /* 0x000e0000080e0500 */
[----:B0-----:R-:W2:Y:S01]  /*eb00*/  LDL.LU R2, [R1+0x8] ;  /* 0x0000080001027983 */ /* 0x001ea20000300800 */
[----:B------:R-:W-:-:S05]  /*eb10*/  LOP3.LUT R0, R0, 0x3, RZ, 0xc0, !PT ;  /* 0x0000000300007812 */ /* 0x000fca00078ec0ff */
[----:B------:R-:W0:Y:S01]  /*eb20*/  S2UR UR6, SR_CTAID.X ;  /* 0x00000000000679c3 */ /* 0x000e220000002500 */
[----:B------:R-:W1:Y:S02]  /*eb30*/  SHFL.IDX PT, R0, R0, RZ, 0x1f ;  /* 0x00001fff00007589 */ /* 0x000e6400000e0000 */
[----:B-1----:R-:W-:-:S05]  /*eb40*/  ISETP.NE.AND P0, PT, R0, RZ, PT ;  /* 0x000000ff0000720c */ /* 0x002fca0003f05270 */
[----:B------:R-:W0:Y:S08]  /*eb50*/  LDC R0, c[0x0][0xc38] ;  /* 0x00030e00ff007b82 */ /* 0x000e300000000800 */
[----:B------:R-:W-:Y:S06]  /*eb60*/  @P0 BAR.ARV 0x4, 0x180 ;  /* 0x0106000000000b1d */ /* 0x000fec0000002000 */
[----:B--2---:R-:W-:-:S04]  /*eb70*/  LOP3.LUT R2, R2, 0xfffffffb, RZ, 0xc0, !PT ;  /* 0xfffffffb02027812 */ /* 0x004fc800078ec0ff */
[----:B------:R-:W-:Y:S02]  /*eb80*/  @P0 LOP3.LUT R2, R2, 0x4, RZ, 0xfc, !PT ;  /* 0x0000000402020812 */ /* 0x000fe400078efcff */
[----:B0-----:R-:W-:Y:S01]  /*eb90*/  ISETP.LE.AND P0, PT, R0, UR6, PT ;  /* 0x0000000600007c0c */ /* 0x001fe2000bf03270 */
[----:B------:R-:W-:Y:S02]  /*eba0*/  IMAD.MOV.U32 R0, RZ, RZ, 0x1 ;  /* 0x00000001ff007424 */ /* 0x000fe400078e00ff */
[----:B------:R0:W-:Y:S04]  /*ebb0*/  STL [R1+0x8], R2 ;  /* 0x0000080201007387 */ /* 0x0001e80000100800 */
[----:B------:R0:W-:Y:S04]  /*ebc0*/  STL [R1], RZ ;  /* 0x000000ff01007387 */ /* 0x0001e80000100800 */
[----:B------:R0:W-:Y:S04]  /*ebd0*/  STL [R1+0x24], RZ ;  /* 0x000024ff01007387 */ /* 0x0001e80000100800 */
[----:B------:R0:W-:Y:S01]  /*ebe0*/  STL [R1+0x4], R0 ;  /* 0x0000040001007387 */ /* 0x0001e20000100800 */
[----:B------:R-:W-:Y:S05]  /*ebf0*/  @P0 BRA `(.L_x_948) ;  /* 0x0000003c00d00947 */ /* 0x000fea0003800000 */
[----:B------:R-:W1:Y:S01]  /*ec00*/  S2R R4, SR_TID.X ;  /* 0x0000000000047919 */ /* 0x000e620000002100 */
[----:B------:R-:W2:Y:S01]  /*ec10*/  S2UR UR5, SR_CgaCtaId ;  /* 0x00000000000579c3 */ /* 0x000ea20000008800 */
[----:B------:R-:W-:Y:S01]  /*ec20*/  UMOV UR4, 0x400 ;  /* 0x0000040000047882 */ /* 0x000fe20000000000 */
[----:B------:R-:W-:Y:S01]  /*ec30*/  ULDC UR43, c[0x0][0xc] ;  /* 0x00000300002b7ab9 */ /* 0x000fe20000000800 */
[----:B------:R-:W-:Y:S02]  /*ec40*/  ULOP3.LUT UR39, UR38, 0x1, URZ, 0xfc, !UPT ;  /* 0x0000000126277892 */ /* 0x000fe4000f8efc3f */
[----:B------:R-:W-:Y:S01]  /*ec50*/  ULOP3.LUT UR45, UR38, 0x2, URZ, 0xfc, !UPT ;  /* 0x00000002262d7892 */ /* 0x000fe2000f8efc3f */
[----:B------:R-:W-:Y:S01]  /*ec60*/  ULDC.64 UR46, c[0x0][0x198] ;  /* 0x00006600002e7ab9 */ /* 0x000fe20000000a00 */
[----:B--2---:R-:W-:-:S06]  /*ec70*/  ULEA UR4, UR5, UR4, 0x18 ;  /* 0x0000000405047291 */ /* 0x004fcc000f8ec03f */
[----:B------:R-:W-:Y:S01]  /*ec80*/  IMAD.U32 R17, RZ, RZ, UR4 ;  /* 0x00000004ff117e24 */ /* 0x000fe2000f8e00ff */
[C---:B-1----:R-:W-:Y:S01]  /*ec90*/  LOP3.LUT R6, R4.reuse, 0x7f, RZ, 0xc0, !PT ;  /* 0x0000007f04067812 */ /* 0x042fe200078ec0ff */
[C---:B0-----:R-:W-:Y:S01]  /*eca0*/  IMAD.SHL.U32 R0, R4.reuse, 0x40, RZ ;  /* 0x0000004004007824 */ /* 0x041fe200078e00ff */
[C---:B------:R-:W-:Y:S01]  /*ecb0*/  LOP3.LUT P0, RZ, R4.reuse, 0x4, RZ, 0xc0, !PT ;  /* 0x0000000404ff7812 */ /* 0x040fe2000780c0ff */
[----:B------:R-:W-:-:S03]  /*ecc0*/  IMAD.SHL.U32 R3, R4, 0x8, RZ ;  /* 0x0000000804037824 */ /* 0x000fc600078e00ff */
[----:B------:R-:W-:-:S04]  /*ecd0*/  LOP3.LUT R2, R0, 0x180, RZ, 0xc0, !PT ;  /* 0x0000018000027812 */ /* 0x000fc800078ec0ff */
[----:B------:R-:W-:-:S04]  /*ece0*/  LOP3.LUT R2, R2, 0x10, R4, 0xf8, !PT ;  /* 0x0000001002027812 */ /* 0x000fc800078ef804 */
[----:B------:R-:W-:Y:S02]  /*ecf0*/  LOP3.LUT R5, R2, 0x30, R3, 0x78, !PT ;  /* 0x0000003002057812 */ /* 0x000fe400078e7803 */
[----:B------:R-:W-:Y:S02]  /*ed00*/  SHF.R.U32.HI R3, RZ, 0x5, R6 ;  /* 0x00000005ff037819 */ /* 0x000fe40000011606 */
[C---:B------:R-:W-:Y:S02]  /*ed10*/  LOP3.LUT R2, R0.reuse, 0x40, RZ, 0xc0, !PT ;  /* 0x0000004000027812 */ /* 0x040fe400078ec0ff */
[----:B------:R-:W-:-:S03]  /*ed20*/  LOP3.LUT R0, R0, 0x200, RZ, 0xc0, !PT ;  /* 0x0000020000007812 */ /* 0x000fc600078ec0ff */
[----:B------:R-:W-:-:S05]  /*ed30*/  IMAD R2, R3, 0x400, R2 ;  /* 0x0000040003027824 */ /* 0x000fca00078e0202 */
[----:B------:R-:W-:Y:S01]  /*ed40*/  IADD3 R5, R5, R2, R0 ;  /* 0x0000000205057210 */ /* 0x000fe20007ffe000 */
[----:B------:R-:W-:-:S04]  /*ed50*/  IMAD.SHL.U32 R2, R4, 0x80, RZ ;  /* 0x0000008004027824 */ /* 0x000fc800078e00ff */
[----:B------:R0:W-:Y:S01]  /*ed60*/  STL [R1+0x14], R5 ;  /* 0x0000140501007387 */ /* 0x0001e20000100800 */
[----:B------:R-:W-:-:S05]  /*ed70*/  LOP3.LUT R0, R2, 0x380, RZ, 0xc0, !PT ;  /* 0x0000038002007812 */ /* 0x000fca00078ec0ff */
[----:B------:R-:W-:Y:S02]  /*ed80*/  IMAD R3, R3, 0x10, R0 ;  /* 0x0000001003037824 */ /* 0x000fe400078e0200 */
[----:B------:R-:W-:-:S05]  /*ed90*/  IMAD.SHL.U32 R0, R4, 0x10, RZ ;  /* 0x0000001004007824 */ /* 0x000fca00078e00ff */
[----:B------:R-:W-:-:S04]  /*eda0*/  LOP3.LUT R3, R3, 0x70, R0, 0x78, !PT ;  /* 0x0000007003037812 */ /* 0x000fc800078e7800 */
[----:B0-----:R-:W-:Y:S01]  /*edb0*/  LOP3.LUT R5, R3, 0xc00, R2, 0xf8, !PT ;  /* 0x00000c0003057812 */ /* 0x001fe200078ef802 */
[----:B------:R-:W-:Y:S01]  /*edc0*/  IMAD.SHL.U32 R3, R4, 0x2, RZ ;  /* 0x0000000204037824 */ /* 0x000fe200078e00ff */
[----:B------:R-:W-:Y:S01]  /*edd0*/  LOP3.LUT R2, R0, 0x3f0, RZ, 0xc0, !PT ;  /* 0x000003f000027812 */ /* 0x000fe200078ec0ff */
[----:B------:R-:W-:Y:S02]  /*ede0*/  IMAD.MOV.U32 R4, RZ, RZ, 0x20 ;  /* 0x00000020ff047424 */ /* 0x000fe400078e00ff */
[----:B------:R0:W-:Y:S01]  /*edf0*/  STL [R1+0x18], R5 ;  /* 0x0000180501007387 */ /* 0x0001e20000100800 */
[----:B------:R-:W-:Y:S01]  /*ee00*/  LOP3.LUT R3, R2, 0x70, R3, 0x78, !PT ;  /* 0x0000007002037812 */ /* 0x000fe200078e7803 */
[----:B------:R-:W-:-:S05]  /*ee10*/  IMAD.SHL.U32 R2, R6, 0x10, RZ ;  /* 0x0000001006027824 */ /* 0x000fca00078e00ff */
[----:B------:R-:W-:Y:S01]  /*ee20*/  LOP3.LUT R2, R3, 0x400, R2, 0xf8, !PT ;  /* 0x0000040003027812 */ /* 0x000fe200078ef802 */
[----:B------:R-:W-:Y:S01]  /*ee30*/  IMAD.MOV.U32 R3, RZ, RZ, 0x40 ;  /* 0x00000040ff037424 */ /* 0x000fe200078e00ff */
[----:B0-----:R-:W-:-:S03]  /*ee40*/  SHF.R.U32.HI R5, RZ, 0x3, R6 ;  /* 0x00000003ff057819 */ /* 0x001fc60000011606 */
[----:B------:R-:W-:Y:S01]  /*ee50*/  IMAD.IADD R2, R17, 0x1, R2 ;  /* 0x0000000111027824 */ /* 0x000fe200078e0202 */
[----:B------:R-:W-:Y:S02]  /*ee60*/  SEL R7, R3, 0xffffffc0, !P0 ;  /* 0xffffffc003077807 */ /* 0x000fe40004000000 */
[----:B------:R-:W-:Y:S02]  /*ee70*/  SEL R3, R4, 0xffffffe0, !P0 ;  /* 0xffffffe004037807 */ /* 0x000fe40004000000 */
[----:B------:R-:W-:Y:S01]  /*ee80*/  LOP3.LUT R3, R0, 0x70, RZ, 0xc0, !PT ;  /* 0x0000007000037812 */ /* 0x000fe200078ec0ff */
[----:B------:R-:W-:Y:S01]  /*ee90*/  STL [R1+0x1c], R2 ;  /* 0x00001c0201007387 */ /* 0x000fe20000100800 */
[----:B------:R-:W-:Y:S01]  /*eea0*/  LOP3.LUT R4, R5, 0x70, R0, 0xf8, !PT ;  /* 0x0000007005047812 */ /* 0x000fe200078ef800 */
[----:B------:R-:W-:Y:S02]  /*eeb0*/  IMAD.U32 R0, RZ, RZ, UR6 ;  /* 0x00000006ff007e24 */ /* 0x000fe4000f8e00ff */
[----:B------:R-:W-:Y:S04]  /*eec0*/  STL [R1+0x24], RZ ;  /* 0x000024ff01007387 */ /* 0x000fe80000100800 */
[----:B------:R0:W-:Y:S04]  /*eed0*/  STL [R1+0x20], R0 ;  /* 0x0000200001007387 */ /* 0x0001e80000100800 */
[----:B------:R-:W-:Y:S01]  /*eee0*/  STL [R1], RZ ;  /* 0x000000ff01007387 */ /* 0x000fe20000100800 */
[----:B0-----:R-:W-:-:S05]  /*eef0*/  IMAD.MOV.U32 R0, RZ, RZ, 0x1 ;  /* 0x00000001ff007424 */ /* 0x001fca00078e00ff */
[----:B------:R0:W-:Y:S02]  /*ef00*/  STL [R1+0x4], R0 ;  /* 0x0000040001007387 */ /* 0x0001e40000100800 */
[----:B0-----:R-:W-:-:S07]  /*ef10*/  LOP3.LUT R0, R3, 0x80, RZ, 0xfc, !PT ;  /* 0x0000008003007812 */ /* 0x001fce00078efcff */
.L_x_1017:
[----:B------:R-:W2:Y:S01]  /*ef20*/  LDL R0, [R1+0x20] ;  /* 0x0000200001007983 */ /* 0x000ea20000100800 */
[----:B------:R-:W-:Y:S02]  /*ef30*/  ULDC UR8, c[0x0][0xc60] ;  /* 0x0003180000087ab9 */ /* 0x000fe40000000800 */
[----:B------:R-:W-:-:S11]  /*ef40*/  UISETP.NE.AND UP0, UPT, UR8, 0x1, UPT ;  /* 0x000000010800788c */ /* 0x000fd6000bf05270 */
[----:B------:R-:W-:Y:S01]  /*ef50*/  @UP0 ULDC UR4, c[0x0][0xc64] ;  /* 0x0003190000040ab9 */ /* 0x000fe20000000800 */
[----:B------:R-:W-:Y:S01]  /*ef60*/  @UP0 ULDC UR9, c[0x0][0xc68] ;  /* 0x00031a0000090ab9 */ /* 0x000fe20000000800 */
[C---:B--2---:R-:W-:Y:S02]  /*ef70*/  R2UR UR7, R0.reuse ;  /* 0x00000000000772ca */ /* 0x044fe400000e0000 */
[----:B------:R-:W-:-:S11]  /*ef80*/  R2UR UR6, R0 ;  /* 0x00000000000672ca */ /* 0x000fd600000e0000 */
[----:B------:R-:W-:-:S04]  /*ef90*/  UIMAD.WIDE.U32 UR4, UR7, UR4, URZ ;  /* 0x00000004070472a5 */ /* 0x000fc8000f8e003f */
[----:B------:R-:W-:-:S03]  /*efa0*/  @UP0 USHF.R.U32.HI UR7, URZ, UR9, UR5 ;  /* 0x000000093f070299 */ /* 0x000fc60008011605 */
[----:B------:R-:W-:Y:S02]  /*efb0*/  ULDC UR4, c[0x0][0xc78] ;  /* 0x00031e0000047ab9 */ /* 0x000fe40000000800 */
[----:B------:R-:W-:Y:S02]  /*efc0*/  UISETP.GE.AND UP0, UPT, UR7, UR4, UPT ;  /* 0x000000040700728c */ /* 0x000fe4000bf06270 */
[----:B------:R-:W-:-:S04]  /*efd0*/  UIADD3 UR4, -UR7, URZ, URZ ;  /* 0x0000003f07047290 */ /* 0x000fc8000fffe13f */
[----:B------:R-:W-:Y:S01]  /*efe0*/  PLOP3.LUT P0, PT, PT, PT, UP0, 0x80, 0x0 ;  /* 0x000000000000781c */ /* 0x000fe20003f0f008 */
[----:B------:R-:W-:-:S12]  /*eff0*/  UIMAD UR8, UR8, UR4, UR6 ;  /* 0x00000004080872a4 */ /* 0x000fd8000f8e0206 */
[----:B01----:R-:W-:Y:S05]  /*f000*/  @!P0 BRA `(.L_x_949) ;  /* 0x0000000000208947 */ /* 0x003fea0003800000 */
        /* <DEDUP_REMOVED lines=8> */
.L_x_949:
[----:B------:R-:W-:Y:S01]  /*f090*/  ULDC UR9, c[0x0][0xc54] ;  /* 0x0003150000097ab9 */ /* 0x000fe20000000800 */
[----:B------:R-:W-:Y:S01]  /*f0a0*/  UMOV UR6, UR8 ;  /* 0x0000000800067c82 */ /* 0x000fe20008000000 */
[----:B------:R-:W-:-:S11]  /*f0b0*/  UISETP.NE.AND UP0, UPT, UR9, 0x1, UPT ;  /* 0x000000010900788c */ /* 0x000fd6000bf05270 */
[----:B------:R-:W-:Y:S02]  /*f0c0*/  @UP0 ULDC.64 UR10, c[0x0][0xc58] ;  /* 0x00031600000a0ab9 */ /* 0x000fe40000000a00 */
[----:B------:R-:W-:-:S04]  /*f0d0*/  UIMAD.WIDE.U32 UR4, UR8, UR10, URZ ;  /* 0x0000000a080472a5 */ /* 0x000fc8000f8e003f */
[----:B------:R-:W-:-:S04]  /*f0e0*/  @UP0 USHF.R.U32.HI UR6, URZ, UR11, UR5 ;  /* 0x0000000b3f060299 */ /* 0x000fc80008011605 */
[----:B------:R-:W-:-:S12]  /*f0f0*/  UIMAD UR4, UR6, UR9, URZ ;  /* 0x00000009060472a4 */ /* 0x000fd8000f8e023f */
.L_x_950:
[----:B------:R-:W-:Y:S02]  /*f100*/  UIADD3 UR4, UR8, -UR4, URZ ;  /* 0x8000000408047290 */ /* 0x000fe4000fffe03f */
[----:B------:R-:W-:Y:S01]  /*f110*/  ULOP3.LUT UR5, URZ, UR6, URZ, 0x33, !UPT ;  /* 0x000000063f057292 */ /* 0x000fe2000f8e333f */
[----:B------:R-:W-:Y:S01]  /*f120*/  ULDC UR14, c[0x0][0xc48] ;  /* 0x00031200000e7ab9 */ /* 0x000fe20000000800 */
[----:B------:R-:W-:Y:S01]  /*f130*/  ULDC UR8, c[0x0][0x448] ;  /* 0x0001120000087ab9 */ /* 0x000fe20000000800 */
[----:B------:R-:W-:Y:S01]  /*f140*/  ULDC UR42, c[0x0][0xc3c] ;  /* 0x00030f00002a7ab9 */ /* 0x000fe20000000800 */
[----:B------:R-:W-:Y:S02]  /*f150*/  UISETP.NE.AND UP2, UPT, UR14, 0x1, UPT ;  /* 0x000000010e00788c */ /* 0x000fe4000bf45270 */
[----:B------:R-:W-:Y:S02]  /*f160*/  UISETP.NE.AND UP1, UPT, UR8, 0x1, UPT ;  /* 0x000000010800788c */ /* 0x000fe4000bf25270 */
[----:B------:R-:W-:Y:S01]  /*f170*/  UIADD3 UR42, UR5, UR42, URZ ;  /* 0x0000002a052a7290 */ /* 0x000fe2000fffe03f */
[----:B------:R-:W-:Y:S01]  /*f180*/  ULDC.64 UR10, c[0x0][0x418] ;  /* 0x00010600000a7ab9 */ /* 0x000fe20000000a00 */
[----:B------:R-:W-:Y:S01]  /*f190*/  ULDC UR13, c[0x0][0xc54] ;  /* 0x00031500000d7ab9 */ /* 0x000fe20000000800 */
[----:B------:R-:W-:-:S02]  /*f1a0*/  UISETP.NE.U32.AND UP0, UPT, UR10, URZ, UPT ;  /* 0x0000003f0a00728c */ /* 0x000fc4000bf05070 */
[----:B------:R-:W-:Y:S02]  /*f1b0*/  UIMAD UR13, UR7, UR13, UR4 ;  /* 0x0000000d070d72a4 */ /* 0x000fe4000f8e0204 */
[----:B------:R-:W-:Y:S01]  /*f1c0*/  USHF.L.U32 UR42, UR42, 0x7, URZ ;  /* 0x000000072a2a7899 */ /* 0x000fe2000800063f */
[----:B------:R-:W-:Y:S01]  /*f1d0*/  ULDC.64 UR4, c[0x0][0x9e0] ;  /* 0x0002780000047ab9 */ /* 0x000fe20000000a00 */
[----:B------:R-:W-:Y:S02]  /*f1e0*/  UISETP.NE.AND.EX UP0, UPT, UR11, URZ, UPT, UP0 ;  /* 0x0000003f0b00728c */ /* 0x000fe4000bf05300 */
[----:B------:R-:W-:Y:S02]  /*f1f0*/  UISETP.GE.AND UP3, UPT, UR5, 0x1, UPT ;  /* 0x000000010500788c */ /* 0x000fe4000bf66270 */
[----:B------:R-:W-:Y:S01]  /*f200*/  UIADD3 UR12, UR42, 0x7f, URZ ;  /* 0x0000007f2a0c7890 */ /* 0x000fe2000fffe03f */
[----:B------:R-:W-:Y:S01]  /*f210*/  ULDC UR10, c[0x0][0x424] ;  /* 0x00010900000a7ab9 */ /* 0x000fe20000000800 */
[----:B------:R-:W-:Y:S01]  /*f220*/  ULDC UR6, c[0x0][0x288] ;  /* 0x0000a20000067ab9 */ /* 0x000fe20000000800 */
[----:B------:R-:W-:Y:S01]  /*f230*/  @UP2 ULDC UR8, c[0x0][0xc4c] ;  /* 0x0003130000082ab9 */ /* 0x000fe20000000800 */
[----:B------:R-:W-:Y:S01]  /*f240*/  @UP1 ULDC UR11, c[0x0][0x44c] ;  /* 0x00011300000b1ab9 */ /* 0x000fe20000000800 */
[----:B------:R-:W-:Y:S01]  /*f250*/  USEL UR15, UR10, 0x1, UP0 ;  /* 0x000000010a0f7887 */ /* 0x000fe20008000000 */
[----:B------:R-:W-:Y:S01]  /*f260*/  PLOP3.LUT P1, PT, PT, PT, UP3, 0x80, 0x0 ;  /* 0x000000000000781c */ /* 0x000fe20003f2f038 */
[----:B------:R-:W-:-:S02]  /*f270*/  UIADD3 UR16, -UR6, 0x1, URZ ;  /* 0x0000000106107890 */ /* 0x000fc4000fffe13f */
[----:B------:R-:W-:Y:S02]  /*f280*/  UIMAD.WIDE.U32 UR8, UR13, UR8, URZ ;  /* 0x000000080d0872a5 */ /* 0x000fe4000f8e003f */
[----:B------:R-:W-:Y:S01]  /*f290*/  UIMAD.WIDE.U32 UR10, UR12, UR11, URZ ;  /* 0x0000000b0c0a72a5 */ /* 0x000fe2000f8e003f */
[----:B------:R-:W-:Y:S01]  /*f2a0*/  ULDC UR7, c[0x0][0x2f0] ;  /* 0x0000bc0000077ab9 */ /* 0x000fe20000000800 */
[----:B------:R-:W-:Y:S01]  /*f2b0*/  @UP2 ULDC UR17, c[0x0][0xc50] ;  /* 0x0003140000112ab9 */ /* 0x000fe20000000800 */
[----:B------:R-:W-:Y:S01]  /*f2c0*/  @UP1 ULDC UR18, c[0x0][0x450] ;  /* 0x0001140000121ab9 */ /* 0x000fe20000000800 */
[----:B------:R-:W-:Y:S01]  /*f2d0*/  UMOV UR44, UR13 ;  /* 0x0000000d002c7c82 */ /* 0x000fe20008000000 */
[----:B------:R-:W-:Y:S02]  /*f2e0*/  UIMAD UR16, UR15, UR7, UR16 ;  /* 0x000000070f1072a4 */ /* 0x000fe4000f8e0210 */
[----:B------:R-:W-:Y:S02]  /*f2f0*/  @UP2 USHF.R.U32.HI UR44, URZ, UR17, UR9 ;  /* 0x000000113f2c2299 */ /* 0x000fe40008011609 */
[----:B------:R-:W-:-:S02]  /*f300*/  @UP1 USHF.R.U32.HI UR12, URZ, UR18, UR11 ;  /* 0x000000123f0c1299 */ /* 0x000fc4000801160b */
[----:B------:R-:W-:Y:S02]  /*f310*/  UIADD3 UR36, -UR44, URZ, URZ ;  /* 0x0000003f2c247290 */ /* 0x000fe4000fffe13f */
[----:B------:R-:W-:Y:S02]  /*f320*/  UIADD3 UR12, UR16, UR12, URZ ;  /* 0x0000000c100c7290 */ /* 0x000fe4000fffe03f */
[----:B------:R-:W-:Y:S02]  /*f330*/  UIMAD UR36, UR14, UR36, UR13 ;  /* 0x000000240e2472a4 */ /* 0x000fe4000f8e020d */
[----:B------:R-:W-:Y:S01]  /*f340*/  UIADD3 UR4, UR12, UR4, URZ ;  /* 0x000000040c047290 */ /* 0x000fe2000fffe03f */
[----:B------:R-:W-:Y:S11]  /*f350*/  @!P1 BRA `(.L_x_951) ;  /* 0x0000000000449947 */ /* 0x000ff60003800000 */
        /* <DEDUP_REMOVED lines=10> */
.L_x_952:
[----:B------:R-:W-:-:S11]  /*f400*/  UISETP.NE.AND UP0, UPT, UR5, 0x1, UPT ;  /* 0x000000010500788c */ /* 0x000fd6000bf05270 */
[----:B------:R-:W-:Y:S02]  /*f410*/  @UP0 ULDC.64 UR12, c[0x0][0x9e8] ;  /* 0x00027a00000c0ab9 */ /* 0x000fe40000000a00 */
[----:B------:R-:W-:-:S04]  /*f420*/  UIMAD.WIDE.U32 UR8, UR10, UR12, URZ ;  /* 0x0000000c0a0872a5 */ /* 0x000fc8000f8e003f */
[----:B------:R-:W-:-:S12]  /*f430*/  @UP0 USHF.R.U32.HI UR10, URZ, UR13, UR9 ;  /* 0x0000000d3f0a0299 */ /* 0x000fd80008011609 */
.L_x_953:
[----:B------:R-:W-:-:S04]  /*f440*/  UIMAD UR10, UR10, UR5, UR5 ;  /* 0x000000050a0a72a4 */ /* 0x000fc8000f8e0205 */
[----:B------:R-:W-:-:S04]  /*f450*/  UISETP.LT.AND UP0, UPT, UR4, UR10, UPT ;  /* 0x0000000a0400728c */ /* 0x000fc8000bf01270 */
[----:B------:R-:W-:-:S12]  /*f460*/  USEL UR4, UR4, UR10, UP0 ;  /* 0x0000000a04047287 */ /* 0x000fd80008000000 */
.L_x_951:
[----:B------:R-:W-:Y:S02]  /*f470*/  UIMAD UR12, UR15, UR7, 0x3f ;  /* 0x0000003f0f0c74a4 */ /* 0x000fe4000f8e0207 */
[----:B------:R-:W-:Y:S02]  /*f480*/  UIADD3 UR4, UR4, 0x3f, URZ ;  /* 0x0000003f04047890 */ /* 0x000fe4000fffe03f */
[----:B------:R-:W-:Y:S02]  /*f490*/  USHF.R.S32.HI UR13, URZ, 0x1f, UR12 ;  /* 0x0000001f3f0d7899 */ /* 0x000fe4000801140c */
[----:B------:R-:W-:Y:S01]  /*f4a0*/  USHF.R.S32.HI UR10, URZ, 0x1f, UR4 ;  /* 0x0000001f3f0a7899 */ /* 0x000fe20008011404 */
[----:B------:R-:W-:Y:S01]  /*f4b0*/  @UP1 ULDC UR8, c[0x0][0x44c] ;  /* 0x0001130000081ab9 */ /* 0x000fe20000000800 */
[----:B------:R-:W-:Y:S02]  /*f4c0*/  ULEA.HI UR13, UR13, UR12, URZ, 0x6 ;  /* 0x0000000c0d0d7291 */ /* 0x000fe4000f8f303f */
[----:B------:R-:W-:-:S02]  /*f4d0*/  UIMAD.WIDE.U32 UR8, UR42, UR8, URZ ;  /* 0x000000082a0872a5 */ /* 0x000fc4000f8e003f */
[----:B------:R-:W-:Y:S01]  /*f4e0*/  ULEA.HI UR10, UR10, UR4, URZ, 0x6 ;  /* 0x000000040a0a7291 */ /* 0x000fe2000f8f303f */
[----:B------:R-:W-:Y:S01]  /*f4f0*/  @UP1 ULDC UR14, c[0x0][0x450] ;  /* 0x00011400000e1ab9 */ /* 0x000fe20000000800 */
[----:B------:R-:W-:Y:S01]  /*f500*/  UMOV UR11, UR42 ;  /* 0x0000002a000b7c82 */ /* 0x000fe20008000000 */
[----:B------:R-:W-:Y:S02]  /*f510*/  UIMAD UR4, UR15, UR7, -UR6 ;  /* 0x000000070f0472a4 */ /* 0x000fe4000f8e0a06 */
[----:B------:R-:W-:Y:S02]  /*f520*/  USHF.R.S32.HI UR13, URZ, 0x6, UR13 ;  /* 0x000000063f0d7899 */ /* 0x000fe4000801140d */
[----:B------:R-:W-:Y:S02]  /*f530*/  USHF.R.S32.HI UR10, URZ, 0x6, UR10 ;  /* 0x000000063f0a7899 */ /* 0x000fe4000801140a */
[----:B------:R-:W-:Y:S02]  /*f540*/  @UP1 USHF.R.U32.HI UR11, URZ, UR14, UR9 ;  /* 0x0000000e3f0b1299 */ /* 0x000fe40008011609 */
[----:B------:R-:W-:-:S02]  /*f550*/  UISETP.LT.AND UP0, UPT, UR13, UR10, UPT ;  /* 0x0000000a0d00728c */ /* 0x000fc4000bf01270 */
[----:B------:R-:W-:Y:S01]  /*f560*/  UIADD3 UR4, UR4, UR11, URZ ;  /* 0x0000000b04047290 */ /* 0x000fe2000fffe03f */
[----:B------:R-:W-:Y:S01]  /*f570*/  ULDC UR8, c[0x0][0x9dc] ;  /* 0x0002770000087ab9 */ /* 0x000fe20000000800 */
[----:B------:R-:W-:Y:S02]  /*f580*/  USEL UR41, UR13, UR10, UP0 ;  /* 0x0000000a0d297287 */ /* 0x000fe40008000000 */
        /* <DEDUP_REMOVED lines=12> */
.L_x_955:
[----:B------:R-:W-:-:S11]  /*f650*/  UISETP.NE.AND UP0, UPT, UR5, 0x1, UPT ;  /* 0x000000010500788c */ /* 0x000fd6000bf05270 */
[----:B------:R-:W-:Y:S02]  /*f660*/  @UP0 ULDC.64 UR10, c[0x0][0x9e8] ;  /* 0x00027a00000a0ab9 */ /* 0x000fe40000000a00 */
[----:B------:R-:W-:-:S04]  /*f670*/  UIMAD.WIDE.U32 UR6, UR4, UR10, URZ ;  /* 0x0000000a040672a5 */ /* 0x000fc8000f8e003f */
[----:B------:R-:W-:-:S12]  /*f680*/  @UP0 USHF.R.U32.HI UR4, URZ, UR11, UR7 ;  /* 0x0000000b3f040299 */ /* 0x000fd80008011607 */
.L_x_956:
[----:B------:R-:W-:-:S04]  /*f690*/  UIMAD UR4, UR4, UR5, URZ ;  /* 0x00000005040472a4 */ /* 0x000fc8000f8e023f */
[----:B------:R-:W-:-:S04]  /*f6a0*/  UISETP.LT.AND UP0, UPT, UR8, UR4, UPT ;  /* 0x000000040800728c */ /* 0x000fc8000bf01270 */
[----:B------:R-:W-:-:S12]  /*f6b0*/  USEL UR8, UR8, UR4, !UP0 ;  /* 0x0000000408087287 */ /* 0x000fd8000c000000 */
.L_x_954:
[----:B------:R-:W-:Y:S01]  /*f6c0*/  USHF.R.S32.HI UR4, URZ, 0x1f, UR8 ;  /* 0x0000001f3f047899 */ /* 0x000fe20008011408 */
[----:B------:R-:W-:Y:S03]  /*f6d0*/  BSSY B7, `(.L_x_957) ;  /* 0x000032d000077945 */ /* 0x000fe60003800000 */
[----:B------:R-:W-:-:S04]  /*f6e0*/  ULEA.HI UR4, UR4, UR8, URZ, 0x6 ;  /* 0x0000000804047291 */ /* 0x000fc8000f8f303f */
[----:B------:R-:W-:-:S04]  /*f6f0*/  USHF.R.S32.HI UR4, URZ, 0x6, UR4 ;  /* 0x000000063f047899 */ /* 0x000fc80008011404 */
[----:B------:R-:W-:-:S04]  /*f700*/  UISETP.LT.AND UP0, UPT, URZ, UR4, UPT ;  /* 0x000000043f00728c */ /* 0x000fc8000bf01270 */
[----:B------:R-:W-:-:S04]  /*f710*/  USEL UR40, URZ, UR4, !UP0 ;  /* 0x000000043f287287 */ /* 0x000fc8000c000000 */
[----:B------:R-:W-:-:S06]  /*f720*/  UISETP.GT.AND UP0, UPT, UR41, UR40, UPT ;  /* 0x000000282900728c */ /* 0x000fcc000bf04270 */
[----:B------:R-:W-:-:S13]  /*f730*/  PLOP3.LUT P0, PT, PT, PT, UP0, 0x80, 0x0 ;  /* 0x000000000000781c */ /* 0x000fda0003f0f008 */
        /* <DEDUP_REMOVED lines=8> */
[----:B------:R-:W1:Y:S01]  /*f7c0*/  POPC R5, UR4 ;  /* 0x0000000400057d09 */ /* 0x000e620008000000 */
[----:B0-----:R-:W-:-:S02]  /*f7d0*/  ISETP.EQ.U32.AND P1, PT, R0, R3, PT ;  /* 0x000000030000720c */ /* 0x001fc40003f22070 */
[----:B------:R-:W1:Y:S11]  /*f7e0*/  LDC.64 R2, c[0x0][0xc80] ;  /* 0x00032000ff027b82 */ /* 0x000e760000000a00 */
[----:B-1----:R-:W2:Y:S01]  /*f7f0*/  @P1 ATOMG.E.ADD.STRONG.GPU PT, R3, desc[UR50][R2.64], R5 ;  /* 0x00000005020319a8 */ /* 0x002ea200081ee1f2 */
[----:B------:R-:W0:Y:S02]  /*f800*/  S2R R4, SR_LTMASK ;  /* 0x0000000000047919 */ /* 0x000e240000003900 */
[----:B0-----:R-:W-:-:S04]  /*f810*/  LOP3.LUT R4, R4, UR4, RZ, 0xc0, !PT ;  /* 0x0000000404047c12 */ /* 0x001fc8000f8ec0ff */
[----:B------:R-:W0:Y:S01]  /*f820*/  POPC R7, R4 ;  /* 0x0000000400077309 */ /* 0x000e220000000000 */
[----:B--2---:R-:W0:Y:S02]  /*f830*/  SHFL.IDX PT, R0, R3, R0, 0x1f ;  /* 0x00001f0003007589 */ /* 0x004e2400000e0000 */
[----:B0-----:R-:W-:-:S05]  /*f840*/  IADD3 R0, R0, UR43, R7 ;  /* 0x0000002b00007c10 */ /* 0x001fca000fffe007 */
[----:B------:R0:W-:Y:S01]  /*f850*/  STL [R1+0x20], R0 ;  /* 0x0000200001007387 */ /* 0x0001e20000100800 */
[----:B------:R-:W-:Y:S05]  /*f860*/  BRA `(.L_x_959) ;  /* 0x00000030004c7947 */ /* 0x000fea0003800000 */
.L_x_958:
        /* <DEDUP_REMOVED lines=20> */
.L_x_961:
[----:B------:R-:W-:Y:S05]  /*f9b0*/  BSYNC B6 ;  /* 0x0000000000067941 */ /* 0x000fea0003800000 */
.L_x_960:
        /* <DEDUP_REMOVED lines=13> */
[----:B------:R-:W1:Y:S01]  /*fa90*/  LDC.64 R2, c[0x4][R2] ;  /* 0x0100000002027b82 */ /* 0x000e620000000a00 */
        /* <DEDUP_REMOVED lines=10> */
.L_x_963:
[----:B------:R-:W-:Y:S05]  /*fb40*/  BSYNC B6 ;  /* 0x0000000000067941 */ /* 0x000fea0003800000 */
.L_x_962:
        /* <DEDUP_REMOVED lines=20> */
.L_x_965:
[----:B------:R-:W-:Y:S05]  /*fc90*/  BSYNC B6 ;  /* 0x0000000000067941 */ /* 0x000fea0003800000 */
.L_x_964:
[----:B------:R-:W-:Y:S01]  /*fca0*/  IMAD.MOV.U32 R18, RZ, RZ, R16 ;  /* 0x000000ffff127224 */ /* 0x000fe200078e0010 */
        /* <DEDUP_REMOVED lines=19> */
.L_x_967:
[----:B------:R-:W-:Y:S05]  /*fde0*/  BSYNC B6 ;  /* 0x0000000000067941 */ /* 0x000fea0003800000 */
.L_x_966:
[----:B------:R-:W-:Y:S01]  /*fdf0*/  ULDC.64 UR4, c[0x0][0x9f8] ;  /* 0x00027e0000047ab9 */ /* 0x000fe20000000a00 */
[----:B------:R-:W-:Y:S01]  /*fe00*/  IMAD.U32 R8, RZ, RZ, UR44 ;  /* 0x0000002cff087e24 */ /* 0x000fe2000f8e00ff */
[----:B------:R-:W-:-:S04]  /*fe10*/  UISETP.NE.U32.AND UP0, UPT, UR4, URZ, UPT ;  /* 0x0000003f0400728c */ /* 0x000fc8000bf05070 */
[----:B------:R-:W-:-:S06]  /*fe20*/  UISETP.NE.AND.EX UP0, UPT, UR5, URZ, UPT, UP0 ;  /* 0x0000003f0500728c */ /* 0x000fcc000bf05300 */
[----:B------:R-:W-:-:S05]  /*fe30*/  PLOP3.LUT P0, PT, PT, PT, UP0, 0x80, 0x0 ;  /* 0x000000000000781c */ /* 0x000fca0003f0f008 */
[----:B------:R-:W-:Y:S02]  /*fe40*/  @UP0 ULDC.64 UR4, c[0x0][0x9f8] ;  /* 0x00027e0000040ab9 */ /* 0x000fe40000000a00 */
[----:B------:R-:W-:-:S06]  /*fe50*/  @UP0 UIMAD.WIDE UR4, UR44, 0x4, UR4 ;  /* 0x000000042c0408a5 */ /* 0x000fcc000f8e0204 */
[----:B------:R-:W-:Y:S02]  /*fe60*/  IMAD.U32 R2, RZ, RZ, UR4 ;  /* 0x00000004ff027e24 */ /* 0x000fe4000f8e00ff */
[----:B------:R-:W-:-:S05]  /*fe70*/  IMAD.U32 R3, RZ, RZ, UR5 ;  /* 0x00000005ff037e24 */ /* 0x000fca000f8e00ff */
[----:B------:R1:W2:Y:S01]  /*fe80*/  @P0 LDG.E R8, desc[UR50][R2.64] ;  /* 0x0000003202080981 */ /* 0x0002a2000c1e1900 */
[----:B------:R-:W-:Y:S01]  /*fe90*/  LOP3.LUT R18, R18, 0xfffffffe, RZ, 0xc0, !PT ;  /* 0xfffffffe12127812 */ /* 0x000fe200078ec0ff */
[----:B------:R-:W-:Y:S01]  /*fea0*/  UMOV UR4, 0xffffffff ;  /* 0xffffffff00047882 */ /* 0x000fe20000000000 */
[----:B------:R-:W3:Y:S01]  /*feb0*/  S2R R19, SR_TID.X ;  /* 0x0000000000137919 */ /* 0x000ee20000002100 */
[----:B-1----:R-:W1:Y:S02]  /*fec0*/  LDC.64 R2, c[0x0][0x418] ;  /* 0x00010600ff027b82 */ /* 0x002e640000000a00 */
[----:B-1----:R-:W-:Y:S02]  /*fed0*/  ISETP.NE.U32.AND P0, PT, R2, RZ, PT ;  /* 0x000000ff0200720c */ /* 0x002fe40003f05070 */
[----:B---3--:R-:W-:Y:S02]  /*fee0*/  SHF.R.U32.HI R19, RZ, 0x5, R19 ;  /* 0x00000005ff137819 */ /* 0x008fe40000011613 */
[----:B------:R-:W-:-:S02]  /*fef0*/  ISETP.NE.AND.EX P1, PT, R3, RZ, PT, P0 ;  /* 0x000000ff0300720c */ /* 0x000fc40003f25300 */
[----:B------:R-:W-:-:S11]  /*ff00*/  LOP3.LUT R19, R19, 0x3, RZ, 0xc0, !PT ;  /* 0x0000000313137812 */ /* 0x000fd600078ec0ff */
[----:B------:R-:W-:Y:S02]  /*ff10*/  @P1 LOP3.LUT R18, R18, 0x1, RZ, 0xfc, !PT ;  /* 0x0000000112121812 */ /* 0x000fe400078efcff */
[----:B--2---:R-:W-:Y:S01]  /*ff20*/  SHF.R.S32.HI R9, RZ, 0x1f, R8 ;  /* 0x0000001fff097819 */ /* 0x004fe20000011408 */
[----:B------:R1:W-:Y:S01]  /*ff30*/  STL [R1+0xc], R8 ;  /* 0x00000c0801007387 */ /* 0x0003e20000100800 */
[----:B0-----:R-:W-:-:S03]  /*ff40*/  SEL R16, R8, RZ, !P1 ;  /* 0x000000ff08107207 */ /* 0x001fc60004800000 */
[----:B------:R1:W-:Y:S04]  /*ff50*/  STL [R1+0x10], R9 ;  /* 0x0000100901007387 */ /* 0x0003e80000100800 */
[----:B------:R1:W-:Y:S01]  /*ff60*/  STL [R1+0x8], R18 ;  /* 0x0000081201007387 */ /* 0x0003e20000100800 */
[----:B------:R-:W-:Y:S05]  /*ff70*/  BRA.DIV UR4, `(.L_x_968) ;  /* 0x0000003204d47947 */ /* 0x000fea000b800000 */
[----:B------:R0:W2:Y:S02]  /*ff80*/  SHFL.IDX PT, R14, R19, RZ, 0x1f ;  /* 0x00001fff130e7589 */ /* 0x0000a400000e0000 */
.L_x_1036:
[----:B------:R-:W-:Y:S01]  /*ff90*/  PLOP3.LUT P2, PT, PT, PT, PT, 0x8, 0x0 ;  /* 0x000000000000781c */ /* 0x000fe20003f4e170 */
[----:B------:R-:W-:Y:S01]  /*ffa0*/  IMAD.MOV.U32 R0, RZ, RZ, R18 ;  /* 0x000000ffff007224 */ /* 0x000fe200078e0012 */
[----:B--2---:R-:W-:-:S04]  /*ffb0*/  ISETP.NE.AND P0, PT, R14, RZ, PT ;  /* 0x000000ff0e00720c */ /* 0x004fc80003f05270 */
[----:B------:R-:W-:-:S07]  /*ffc0*/  LOP3.LUT R0, R0, 0xfffffffd, RZ, 0xc0, !PT ;  /* 0xfffffffd00007812 */ /* 0x000fce00078ec0ff */
[----:B------:R-:W-:-:S05]  /*ffd0*/  @P2 LOP3.LUT R0, R0, 0x2, RZ, 0xfc, !PT ;  /* 0x0000000200002812 */ /* 0x000fca00078efcff */
[----:B------:R2:W-:Y:S01]  /*ffe0*/  STL [R1+0x8], R0 ;  /* 0x0000080001007387 */ /* 0x0005e20000100800 */
[----:B------:R-:W-:Y:S05]  /*fff0*/  @P0 BRA `(.L_x_969) ;  /* 0x0000000400900947 */ /* 0x000fea0003800000 */
[----:B------:R-:W-:-:S06]  /*10000*/  UIADD3 UR4, UR41, -0x1, URZ ;  /* 0xffffffff29047890 */ /* 0x000fcc000fffe03f */
[----:B--2---:R-:W-:Y:S01]  /*10010*/  IMAD.U32 R0, RZ, RZ, UR4 ;  /* 0x00000004ff007e24 */ /* 0x004fe2000f8e00ff */
[----:B------:R-:W-:-:S03]  /*10020*/  UMOV UR4, 0xffffffff ;  /* 0xffffffff00047882 */ /* 0x000fc60000000000 */
[----:B------:R-:W-:Y:S05]  /*10030*/  BRA.DIV UR4, `(.L_x_970) ;  /* 0x0000003204c47947 */ /* 0x000fea000b800000 */
[----:B------:R-:W-:-:S13]  /*10040*/  ELECT P6, URZ, PT ;  /* 0x00000000003f782f */ /* 0x000fda00038c0000 */
.L_x_1039:
        /* <DEDUP_REMOVED lines=20> */
.L_x_971:
[----:B------:R-:W3:Y:S04]  /*10190*/  LDL R4, [R1] ;  /* 0x0000000001047983 */ /* 0x000ee80000100800 */
[----:B--2---:R-:W2:Y:S01]  /*101a0*/  LDL R3, [R1+0x4] ;  /* 0x0000040001037983 */ /* 0x004ea20000100800 */
[----:B------:R-:W4:Y:S02]  /*101b0*/  S2R R2, SR_TID.X ;  /* 0x0000000000027919 */ /* 0x000f240000002100 */
[----:B----4-:R-:W-:-:S04]  /*101c0*/  LOP3.LUT R2, R2, 0x7f, RZ, 0xc0, !PT ;  /* 0x0000007f02027812 */ /* 0x010fc800078ec0ff */
[----:B------:R-:W-:Y:S01]  /*101d0*/  ISETP.NE.AND P0, PT, R2, RZ, PT ;  /* 0x000000ff0200720c */ /* 0x000fe20003f05270 */
[----:B---3--:R-:W-:Y:S01]  /*101e0*/  IMAD R4, R4, 0x8, R17 ;  /* 0x0000000804047824 */ /* 0x008fe200078e0211 */
[----:B--2---:R-:W-:-:S04]  /*101f0*/  SHF.L.U32 R3, R3, 0x1f, RZ ;  /* 0x0000001f03037819 */ /* 0x004fc800000006ff */
[----:B------:R-:W2:Y:S02]  /*10200*/  SYNCS.PHASECHK.TRANS64.TRYWAIT P1, [R4+URZ+0x28480], R3 ;  /* 0x02848003040075a7 */ /* 0x000ea4000802017f */
[----:B--2---:R-:W-:Y:S05]  /*10210*/  @!P1 BRA `(.L_x_972) ;  /* 0x00000030006c9947 */ /* 0x004fea0003800000 */
.L_x_1040:
        /* <DEDUP_REMOVED lines=8> */
.L_x_973:
        /* <DEDUP_REMOVED lines=16> */
[----:B---3--:R-:W-:-:S05]  /*103a0*/  IMAD R2, R2, 0x4000, R17 ;  /* 0x0000400002027824 */ /* 0x008fca00078e0211 */
[----:B------:R-:W-:-:S13]  /*103b0*/  R2UR UR8, R2 ;  /* 0x00000000020872ca */ /* 0x000fda00000e0000 */
[----:B------:R-:W-:Y:S02]  /*103c0*/  UIADD3 UR32, UR8, 0x10000, URZ ;  /* 0x0001000008207890 */ /* 0x000fe4000fffe03f */
[----:B------:R-:W-:-:S07]  /*103d0*/  UIADD3 UR8, UR8, 0x12000, URZ ;  /* 0x0001200008087890 */ /* 0x000fce000fffe03f */
[----:B------:R3:W-:Y:S02]  /*103e0*/  UTMALDG.4D [UR32], [UR4], desc[UR6] ;  /* 0x00000620040075b4 */ /* 0x0007e40008019000 */
[----:B------:R3:W-:Y:S01]  /*103f0*/  UTMALDG.4D [UR8], [UR4], desc[UR6] ;  /* 0x00000608040075b4 */ /* 0x0007e20008019000 */
[----:B------:R-:W4:Y:S02]  /*10400*/  SYNCS.PHASECHK.TRANS64.TRYWAIT P1, [R4+URZ+0x28440], R3 ;  /* 0x02844003040075a7 */ /* 0x000f24000802017f */
[----:B---34-:R-:W-:Y:S05]  /*10410*/  @!P1 BRA `(.L_x_974) ;  /* 0x0000003000009947 */ /* 0x018fea0003800000 */
.L_x_1041:
        /* <DEDUP_REMOVED lines=8> */
.L_x_975:
        /* <DEDUP_REMOVED lines=26> */
.L_x_969:
[----:B--2---:R-:W-:Y:S01]  /*10640*/  VIADD R0, R17, 0x18000 ;  /* 0x0001800011007836 */ /* 0x004fe20000000000 */
[----:B------:R-:W-:Y:S05]  /*10650*/  WARPSYNC.ALL ;  /* 0x0000000000007948 */ /* 0x000fea0003800000 */
[----:B------:R-:W-:Y:S01]  /*10660*/  BAR.SYNC.DEFER_BLOCKING 0x8, 0x180 ;  /* 0x0206000000007b1d */ /* 0x000fe20000010000 */
[----:B------:R-:W-:-:S05]  /*10670*/  LOP3.LUT P0, RZ, R0, 0x3ff, RZ, 0xc0, !PT ;  /* 0x000003ff00ff7812 */ /* 0x000fca000780c0ff */
[----:B------:R-:W-:Y:S08]  /*10680*/  BSSY B6, `(.L_x_976) ;  /* 0x0000012000067945 */ /* 0x000ff00003800000 */
[----:B------:R-:W-:Y:S05]  /*10690*/  @!P0 BRA `(.L_x_977) ;  /* 0x0000000000408947 */ /* 0x000fea0003800000 */
[----:B------:R-:W-:Y:S01]  /*106a0*/  MOV R2, 0x0 ;  /* 0x0000000000027802 */ /* 0x000fe20000000f00 */
[----:B---3--:R-:W-:Y:S01]  /*106b0*/  ULDC.64 UR6, c[0x4][0xc0] ;  /* 0x0100300000067ab9 */ /* 0x008fe20000000a00 */
        /* <DEDUP_REMOVED lines=9> */
[----:B-1----:R-:W-:Y:S02]  /*10750*/  IMAD.MOV.U32 R8, RZ, RZ, 0x70 ;  /* 0x00000070ff087424 */ /* 0x002fe400078e00ff */
[----:B------:R-:W-:Y:S02]  /*10760*/  IMAD.MOV.U32 R12, RZ, RZ, 0x1 ;  /* 0x00000001ff0c7424 */ /* 0x000fe400078e00ff */
[----:B------:R-:W-:-:S07]  /*10770*/  IMAD.MOV.U32 R13, RZ, RZ, RZ ;  /* 0x000000ffff0d7224 */ /* 0x000fce00078e00ff */
[----:B------:R-:W-:-:S07]  /*10780*/  LEPC R20, `(.L_x_977) ;  /* 0x000000001014794e */ /* 0x000fce0000000000 */
[----:B0-2---:R-:W-:Y:S05]  /*10790*/  CALL.ABS.NOINC R2 ;  /* 0x0000000002007343 */ /* 0x005fea0003c00000 */
.L_x_977:
[----:B---3--:R-:W-:Y:S05]  /*107a0*/  BSYNC B6 ;  /* 0x0000000000067941 */ /* 0x008fea0003800000 */
.L_x_976:
[----:B-1----:R1:W5:Y:S01]  /*107b0*/  LDL R9, [R1+0x1c] ;  /* 0x00001c0001097983 */ /* 0x0023620000100800 */
[----:B------:R-:W2:Y:S01]  /*107c0*/  LDC R8, c[0x0][0x448] ;  /* 0x00011200ff087b82 */ /* 0x000ea20000000800 */
[----:B------:R-:W3:Y:S01]  /*107d0*/  S2R R2, SR_TID.X ;  /* 0x0000000000027919 */ /* 0x000ee20000002100 */
[----:B------:R-:W-:Y:S01]  /*107e0*/  USHF.R.S32.HI UR4, URZ, 0x1f, UR36 ;  /* 0x0000001f3f047899 */ /* 0x000fe20008011424 */
[----:B------:R-:W-:Y:S01]  /*107f0*/  ULDC.64 UR8, c[0x0][0x2d8] ;  /* 0x0000b60000087ab9 */ /* 0x000fe20000000a00 */
[----:B--2---:R-:W-:Y:S01]  /*10800*/  ISETP.NE.AND P0, PT, R8, 0x1, PT ;  /* 0x000000010800780c */ /* 0x004fe20003f05270 */
[----:B0-----:R-:W0:Y:S01]  /*10810*/  S2R R19, SR_TID.X ;  /* 0x0000000000137919 */ /* 0x001e220000002100 */
[C---:B---3--:R-:W-:Y:S01]  /*10820*/  LOP3.LUT R18, R2.reuse, 0x7f, RZ, 0xc0, !PT ;  /* 0x0000007f02127812 */ /* 0x048fe200078ec0ff */
[----:B------:R-:W-:-:S10]  /*10830*/  IMAD.SHL.U32 R2, R2, 0x10, RZ ;  /* 0x0000001002027824 */ /* 0x000fd400078e00ff */
[----:B------:R-:W2:Y:S01]  /*10840*/  @P0 LDC R3, c[0x0][0x44c] ;  /* 0x00011300ff030b82 */ /* 0x000ea20000000800 */
[----:B------:R-:W-:Y:S01]  /*10850*/  SHF.R.U32.HI R18, RZ, 0x3, R18 ;  /* 0x00000003ff127819 */ /* 0x000fe20000011612 */
[----:B------:R-:W-:-:S03]  /*10860*/  UIMAD UR6, UR4, UR8, URZ ;  /* 0x00000008040672a4 */ /* 0x000fc6000f8e023f */
[----:B------:R-:W-:-:S03]  /*10870*/  LOP3.LUT R2, R18, 0x70, R2, 0xf8, !PT ;  /* 0x0000007012027812 */ /* 0x000fc600078ef802 */
[----:B------:R-:W3:Y:S01]  /*10880*/  @P0 LDC R0, c[0x0][0x450] ;  /* 0x00011400ff000b82 */ /* 0x000ee20000000800 */
[----:B------:R-:W4:Y:S01]  /*10890*/  S2R R18, SR_TID.X ;  /* 0x0000000000127919 */ /* 0x000f220000002100 */
[----:B------:R-:W-:Y:S01]  /*108a0*/  UIMAD.WIDE.U32 UR4, UR36, UR8, URZ ;  /* 0x00000008240472a5 */ /* 0x000fe2000f8e003f */
[----:B------:R-:W-:Y:S01]  /*108b0*/  VIADD R2, R2, UR42 ;  /* 0x0000002a02027c36 */ /* 0x000fe20008000000 */
[----:B------:R-:W-:Y:S02]  /*108c0*/  UIMAD UR6, UR36, UR9, UR6 ;  /* 0x00000009240672a4 */ /* 0x000fe4000f8e0206 */
[----:B------:R-:W-:Y:S01]  /*108d0*/  USHF.R.S32.HI UR7, URZ, 0x1f, UR44 ;  /* 0x0000001f3f077899 */ /* 0x000fe2000801142c */
[----:B------:R-:W-:Y:S01]  /*108e0*/  ULDC.64 UR8, c[0x0][0x2e0] ;  /* 0x0000b80000087ab9 */ /* 0x000fe20000000a00 */
[----:B------:R-:W-:Y:S02]  /*108f0*/  UIADD3 UR5, UR5, UR6, URZ ;  /* 0x0000000605057290 */ /* 0x000fe4000fffe03f */
[----:B------:R-:W-:Y:S01]  /*10900*/  UIMAD UR6, UR7, UR8, URZ ;  /* 0x00000008070672a4 */ /* 0x000fe2000f8e023f */
[----:B------:R-:W-:-:S02]  /*10910*/  IMAD.MOV.U32 R4, RZ, RZ, R2 ;  /* 0x000000ffff047224 */ /* 0x000fc400078e0002 */
[----:B--2---:R-:W-:Y:S01]  /*10920*/  @P0 IMAD.HI.U32 R3, R2, R3, RZ ;  /* 0x0000000302030227 */ /* 0x004fe200078e00ff */
[----:B------:R-:W-:Y:S02]  /*10930*/  UIMAD UR6, UR44, UR9, UR6 ;  /* 0x000000092c0672a4 */ /* 0x000fe4000f8e0206 */
[----:B------:R-:W-:Y:S02]  /*10940*/  UIMAD.WIDE.U32 UR4, UR44, UR8, UR4 ;  /* 0x000000082c0472a5 */ /* 0x000fe4000f8e0004 */
[----:B---3--:R-:W-:Y:S02]  /*10950*/  @P0 SHF.R.U32.HI R4, RZ, R0, R3 ;  /* 0x00000000ff040219 */ /* 0x008fe40000011603 */
[----:B------:R-:W-:Y:S02]  /*10960*/  UIADD3 UR6, UR5, UR6, URZ ;  /* 0x0000000605067290 */ /* 0x000fe4000fffe03f */
[----:B------:R-:W-:Y:S01]  /*10970*/  IMAD.U32 R6, RZ, RZ, UR4 ;  /* 0x00000004ff067e24 */ /* 0x000fe2000f8e00ff */
[--C-:B------:R-:W-:Y:S01]  /*10980*/  SHF.R.S32.HI R5, RZ, 0x1f, R4.reuse ;  /* 0x0000001fff057819 */ /* 0x100fe20000011404 */
[----:B------:R-:W-:-:S02]  /*10990*/  IMAD.MOV R0, RZ, RZ, -R4 ;  /* 0x000000ffff007224 */ /* 0x000fc400078e0a04 */
[----:B------:R-:W-:Y:S01]  /*109a0*/  IMAD.U32 R7, RZ, RZ, UR5 ;  /* 0x00000005ff077e24 */ /* 0x000fe2000f8e00ff */
[----:B------:R-:W-:Y:S01]  /*109b0*/  ULDC.64 UR4, c[0x0][0x2d0] ;  /* 0x0000b40000047ab9 */ /* 0x000fe20000000a00 */
[----:B------:R-:W-:Y:S02]  /*109c0*/  IMAD R0, R8, R0, R2 ;  /* 0x0000000008007224 */ /* 0x000fe400078e0202 */
[----:B------:R-:W-:Y:S01]  /*109d0*/  IMAD.U32 R3, RZ, RZ, UR6 ;  /* 0x00000006ff037e24 */ /* 0x000fe2000f8e00ff */
[----:B------:R-:W-:Y:S01]  /*109e0*/  ULDC.64 UR6, c[0x0][0x280] ;  /* 0x0000a00000067ab9 */ /* 0x000fe20000000a00 */
[----:B------:R-:W-:Y:S02]  /*109f0*/  IMAD.MOV.U32 R2, RZ, RZ, R6 ;  /* 0x000000ffff027224 */ /* 0x000fe400078e0006 */
[----:B------:R-:W-:Y:S02]  /*10a00*/  IMAD R5, R5, UR4, RZ ;  /* 0x0000000405057c24 */ /* 0x000fe4000f8e02ff */
[----:B------:R-:W-:-:S04]  /*10a10*/  IMAD.WIDE.U32 R2, R4, UR4, R2 ;  /* 0x0000000404027c25 */ /* 0x000fc8000f8e0002 */
[----:B------:R-:W-:Y:S02]  /*10a20*/  IMAD R5, R4, UR5, R5 ;  /* 0x0000000504057c24 */ /* 0x000fe4000f8e0205 */
[----:B0-----:R-:W-:Y:S01]  /*10a30*/  IMAD.SHL.U32 R19, R19, 0x10, RZ ;  /* 0x0000001013137824 */ /* 0x001fe200078e00ff */
[----:B------:R-:W-:Y:S01]  /*10a40*/  SHF.R.S32.HI R4, RZ, 0x1f, R0 ;  /* 0x0000001fff047819 */ /* 0x000fe20000011400 */
[----:B------:R-:W-:Y:S01]  /*10a50*/  IMAD.IADD R3, R3, 0x1, R5 ;  /* 0x0000000103037824 */ /* 0x000fe200078e0205 */
[----:B------:R-:W-:Y:S01]  /*10a60*/  ULDC.64 UR4, c[0x0][0x2c8] ;  /* 0x0000b20000047ab9 */ /* 0x000fe20000000a00 */
[----:B----4-:R-:W-:Y:S01]  /*10a70*/  IMAD.SHL.U32 R10, R18, 0x10, RZ ;  /* 0x00000010120a7824 */ /* 0x010fe200078e00ff */
[----:B------:R-:W-:Y:S01]  /*10a80*/  LOP3.LUT R19, R19, 0x70, RZ, 0xc0, !PT ;  /* 0x0000007013137812 */ /* 0x000fe200078ec0ff */
[----:B------:R-:W-:Y:S02]  /*10a90*/  IMAD R4, R4, UR4, RZ ;  /* 0x0000000404047c24 */ /* 0x000fe4000f8e02ff */
[----:B------:R-:W-:Y:S01]  /*10aa0*/  IMAD.WIDE.U32 R2, R0, UR4, R2 ;  /* 0x0000000400027c25 */ /* 0x000fe2000f8e0002 */
[----:B------:R-:W-:Y:S01]  /*10ab0*/  LOP3.LUT R10, R10, 0x70, RZ, 0xc0, !PT ;  /* 0x000000700a0a7812 */ /* 0x000fe200078ec0ff */
[----:B------:R-:W-:Y:S01]  /*10ac0*/  ULDC UR4, c[0x0][0x2b8] ;  /* 0x0000ae0000047ab9 */ /* 0x000fe20000000800 */
[----:B------:R-:W-:Y:S01]  /*10ad0*/  LOP3.LUT R11, R19, 0x80, RZ, 0xfc, !PT ;  /* 0x00000080130b7812 */ /* 0x000fe200078efcff */
[----:B------:R-:W-:Y:S01]  /*10ae0*/  IMAD R4, R0, UR5, R4 ;  /* 0x0000000500047c24 */ /* 0x000fe2000f8e0204 */
[----:B------:R-:W-:-:S02]  /*10af0*/  IADD3 R0, P2, R2, UR6, RZ ;  /* 0x0000000602007c10 */ /* 0x000fc4000ff5e0ff */
[----:B------:R-:W-:Y:S02]  /*10b00*/  ISETP.GE.AND P1, PT, R10, UR4, PT ;  /* 0x000000040a007c0c */ /* 0x000fe4000bf26270 */
[----:B------:R-:W-:Y:S01]  /*10b10*/  ISETP.GE.AND P0, PT, R11, UR4, PT ;  /* 0x000000040b007c0c */ /* 0x000fe2000bf06270 */
[----:B------:R-:W-:Y:S01]  /*10b20*/  UMOV UR4, 0xffffffff ;  /* 0xffffffff00047882 */ /* 0x000fe20000000000 */
[----:B------:R-:W-:Y:S02]  /*10b30*/  LOP3.LUT R18, R18, 0x7f, RZ, 0xc0, !PT ;  /* 0x0000007f12127812 */ /* 0x000fe400078ec0ff */
[----:B------:R-:W-:Y:S02]  /*10b40*/  IADD3.X R2, R3, UR7, R4, P2, !PT ;  /* 0x0000000703027c10 */ /* 0x000fe400097fe404 */
[----:B------:R-:W-:Y:S01]  /*10b50*/  SHF.R.U32.HI R18, RZ, 0x3, R18 ;  /* 0x00000003ff127819 */ /* 0x000fe20000011612 */
[----:B-1----:R-:W-:Y:S06]  /*10b60*/  BRA.DIV UR4, `(.L_x_978) ;  /* 0x0000002a04407947 */ /* 0x002fec000b800000 */
[----:B------:R-:W0:Y:S01]  /*10b70*/  SHFL.IDX PT, R7, R0, RZ, 0x181f ;  /* 0x00181fff00077589 */ /* 0x000e2200000e0000 */
[----:B------:R-:W-:Y:S01]  /*10b80*/  ULDC UR4, c[0x0][0x288] ;  /* 0x0000a20000047ab9 */ /* 0x000fe20000000800 */
[----:B------:R-:W-:Y:S02]  /*10b90*/  VIADD R4, R18, UR42 ;  /* 0x0000002a12047c36 */ /* 0x000fe40008000000 */
        /* <DEDUP_REMOVED lines=8> */
[----:B-1----:R-:W-:Y:S01]  /*10c20*/  @!P3 IMAD.X R6, RZ, RZ, R6, P4 ;  /* 0x000000ffff06b224 */ /* 0x002fe200020e0606 */
[----:B--2---:R-:W-:-:S04]  /*10c30*/  @!P2 IADD3 R8, P4, R10, R8, RZ ;  /* 0x000000080a08a210 */ /* 0x004fc80007f9e0ff */
[----:B------:R-:W-:-:S04]  /*10c40*/  @!P3 LOP3.LUT R7, R7, R6, RZ, 0x3c, !PT ;  /* 0x000000060707b212 */ /* 0x000fc800078e3cff */
[----:B------:R-:W-:Y:S01]  /*10c50*/  @!P3 LOP3.LUT R6, R7, R6, RZ, 0x3c, !PT ;  /* 0x000000060706b212 */ /* 0x000fe200078e3cff */
[----:B---3--:R-:W-:-:S03]  /*10c60*/  @!P2 IMAD.X R5, RZ, RZ, R5, P4 ;  /* 0x000000ffff05a224 */ /* 0x008fc600020e0605 */
[----:B------:R-:W-:-:S05]  /*10c70*/  @!P3 LOP3.LUT R7, R7, R6, RZ, 0x3c, !PT ;  /* 0x000000060707b212 */ /* 0x000fca00078e3cff */
[----:B-----5:R-:W-:Y:S04]  /*10c80*/  @!P3 LDGSTS.E.BYPASS.LTC128B.128 [R9+0x18000], desc[UR50][R6.64], !P1 ;  /* 0x180000000609bfae */ /* 0x020fe8000c901d72 */
[----:B------:R0:W-:Y:S02]  /*10c90*/  @!P3 LDGSTS.E.BYPASS.LTC128B.128 [R9+0x1c000], desc[UR50][R6.64+0x80], !P0 ;  /* 0x1c0000800609bfae */ /* 0x0001e4000c101d72 */
[----:B0-----:R-:W-:Y:S02]  /*10ca0*/  @!P2 IMAD.MOV.U32 R6, RZ, RZ, R8 ;  /* 0x000000ffff06a224 */ /* 0x001fe400078e0008 */
        /* <DEDUP_REMOVED lines=38> */
[----:B------:R-:W-:Y:S02]  /*10f10*/  @!P2 LDGSTS.E.BYPASS.LTC128B.128 [R9+0x1a800], desc[UR50][R6.64], !P1 ;  /* 0x1a8000000609afae */ /* 0x000fe4000c901d72 */
[----:B------:R-:W-:Y:S02]  /*10f20*/  ISETP.GE.AND P3, PT, R5, R3, PT ;  /* 0x000000030500720c */ /* 0x000fe40003f66270 */
[----:B------:R0:W-:Y:S04]  /*10f30*/  @!P2 LDGSTS.E.BYPASS.LTC128B.128 [R9+0x1e800], desc[UR50][R6.64+0x80], !P0 ;  /* 0x1e8000800609afae */ /* 0x0001e8000c101d72 */
[----:B------:R-:W-:Y:S04]  /*10f40*/  SHFL.IDX PT, R5, R2, 0x6, 0x181f ;  /* 0x00d81f0002057f89 */ /* 0x000fe800000e0000 */
[----:B0-----:R-:W0:Y:S04]  /*10f50*/  SHFL.IDX PT, R6, R0, 0x6, 0x181f ;  /* 0x00d81f0000067f89 */ /* 0x001e2800000e0000 */
[----:B------:R-:W1:Y:S01]  /*10f60*/  SHFL.IDX PT, R0, R0, 0x7, 0x181f ;  /* 0x00f81f0000007f89 */ /* 0x000e6200000e0000 */
[----:B0-----:R-:W-:-:S05]  /*10f70*/  @!P3 IADD3 R6, P2, R10, R6, RZ ;  /* 0x000000060a06b210 */ /* 0x001fca0007f5e0ff */
[----:B------:R-:W-:-:S04]  /*10f80*/  @!P3 IMAD.X R5, RZ, RZ, R5, P2 ;  /* 0x000000ffff05b224 */ /* 0x000fc800010e0605 */
[----:B------:R-:W-:Y:S02]  /*10f90*/  @!P3 IMAD.MOV.U32 R7, RZ, RZ, R5 ;  /* 0x000000ffff07b224 */ /* 0x000fe400078e0005 */
[----:B------:R0:W2:Y:S04]  /*10fa0*/  SHFL.IDX PT, R5, R2, 0x7, 0x181f ;  /* 0x00f81f0002057f89 */ /* 0x0000a800000e0000 */
[----:B------:R0:W-:Y:S04]  /*10fb0*/  @!P3 LDGSTS.E.BYPASS.LTC128B.128 [R9+0x1b000], desc[UR50][R6.64], !P1 ;  /* 0x1b0000000609bfae */ /* 0x0001e8000c901d72 */
[----:B-1----:R0:W-:Y:S02]  /*10fc0*/  @!P3 LDGSTS.E.BYPASS.LTC128B.128 [R9+0x1f000], desc[UR50][R6.64+0x80], !P0 ;  /* 0x1f0000800609bfae */ /* 0x0021e4000c101d72 */
.L_x_1058:
        /* <DEDUP_REMOVED lines=11> */
.L_x_980:
[----:B------:R-:W-:Y:S05]  /*11080*/  BSYNC B0 ;  /* 0x0000000000007941 */ /* 0x000fea0003800000 */
.L_x_979:
[----:B------:R-:W-:Y:S01]  /*11090*/  NOP ;  /* 0x0000000000007918 */ /* 0x000fe20000000000 */
[----:B------:R-:W-:-:S13]  /*110a0*/  PLOP3.LUT P0, PT, PT, PT, PT, 0x80, 0x0 ;  /* 0x000000000000781c */ /* 0x000fda0003f0f070 */
.L_x_981:
        /* <DEDUP_REMOVED lines=18> */
.L_x_1059:
[----:B------:R-:W-:Y:S05]  /*111d0*/  BSYNC B0 ;  /* 0x0000000000007941 */ /* 0x000fea0003800000 */
.L_x_982:
[----:B------:R-:W-:-:S04]  /*111e0*/  UIADD3 UR4, UR41, -0x2, URZ ;  /* 0xfffffffe29047890 */ /* 0x000fc8000fffe03f */
[----:B------:R-:W-:-:S06]  /*111f0*/  UISETP.GE.AND UP0, UPT, UR4, UR40, UPT ;  /* 0x000000280400728c */ /* 0x000fcc000bf06270 */
[----:B------:R-:W-:-:S13]  /*11200*/  PLOP3.LUT P0, PT, PT, PT, UP0, 0x80, 0x0 ;  /* 0x000000000000781c */ /* 0x000fda0003f0f008 */
[----:B------:R-:W-:Y:S05]  /*11210*/  @!P0 BRA `(.L_x_984) ;  /* 0x0000000c00e48947 */ /* 0x000fea0003800000 */
[----:B------:R1:W5:Y:S04]  /*11220*/  LDL.LU R6, [R1] ;  /* 0x0000000001067983 */ /* 0x0003680000300800 */
[----:B------:R1:W5:Y:S01]  /*11230*/  LDL.LU R7, [R1+0x4] ;  /* 0x0000040001077983 */ /* 0x0003620000300800 */
[----:B0-----:R-:W-:-:S07]  /*11240*/  IMAD.U32 R0, RZ, RZ, UR4 ;  /* 0x00000004ff007e24 */ /* 0x001fce000f8e00ff */
.L_x_1006:
[----:B------:R-:W3:Y:S01]  /*11250*/  LDL R4, [R1+0x8] ;  /* 0x0000080001047983 */ /* 0x000ee20000100800 */
[----:B-----5:R-:W-:Y:S01]  /*11260*/  VIADD R3, R6, 0x1 ;  /* 0x0000000106037836 */ /* 0x020fe20000000000 */
[----:B------:R-:W-:Y:S05]  /*11270*/  YIELD ;  /* 0x0000000000007946 */ /* 0x000fea0003800000 */
[----:B------:R-:W-:Y:S01]  /*11280*/  ISETP.NE.AND P0, PT, R3, 0x2, PT ;  /* 0x000000020300780c */ /* 0x000fe20003f05270 */
[----:B------:R-:W-:Y:S03]  /*11290*/  BSSY B0, `(.L_x_985) ;  /* 0x0000089000007945 */ /* 0x000fe60003800000 */
[----:B------:R-:W-:-:S02]  /*112a0*/  SEL R2, RZ, 0x1, P0 ;  /* 0x00000001ff027807 */ /* 0x000fc40000000000 */
[----:B------:R-:W-:Y:S02]  /*112b0*/  SEL R10, R3, RZ, P0 ;  /* 0x000000ff030a7207 */ /* 0x000fe40000000000 */
[----:B------:R-:W-:-:S05]  /*112c0*/  LOP3.LUT R9, R7, R2, RZ, 0x3c, !PT ;  /* 0x0000000207097212 */ /* 0x000fca00078e3cff */
[----:B------:R0:W-:Y:S04]  /*112d0*/  STL [R1+0x4], R9 ;  /* 0x0000040901007387 */ /* 0x0001e80000100800 */
[----:B------:R0:W-:Y:S01]  /*112e0*/  STL [R1], R10 ;  /* 0x0000000a01007387 */ /* 0x0001e20000100800 */
[----:B---3--:R-:W-:-:S13]  /*112f0*/  LOP3.LUT P1, RZ, R4, 0x2, RZ, 0xc0, !PT ;  /* 0x0000000204ff7812 */ /* 0x008fda000782c0ff */
[----:B0-----:R-:W-:Y:S05]  /*11300*/  @!P1 BRA `(.L_x_986) ;  /* 0x0000000800049947 */ /* 0x001fea0003800000 */
[----:B------:R-:W-:Y:S01]  /*11310*/  LOP3.LUT P1, RZ, R4, 0x1, RZ, 0xc0, !PT ;  /* 0x0000000104ff7812 */ /* 0x000fe2000782c0ff */
[----:B------:R-:W-:-:S12]  /*11320*/  IMAD.MOV.U32 R8, RZ, RZ, R0 ;  /* 0x000000ffff087224 */ /* 0x000fd800078e0000 */
[----:B------:R-:W-:Y:S05]  /*11330*/  @!P1 BRA `(.L_x_987) ;  /* 0x0000000000509947 */ /* 0x000fea0003800000 */
[----:B------:R-:W3:Y:S01]  /*11340*/  LDL R11, [R1+0x10] ;  /* 0x00001000010b7983 */ /* 0x000ee20000100800 */
[----:B------:R-:W0:Y:S01]  /*11350*/  LDC R8, c[0x0][0x43c] ;  /* 0x00010f00ff087b82 */ /* 0x000e220000000800 */
[----:B------:R-:W-:Y:S02]  /*11360*/  ULDC.64 UR4, c[0x0][0x428] ;  /* 0x00010a0000047ab9 */ /* 0x000fe40000000a00 */
[----:B--2---:R-:W2:Y:S01]  /*11370*/  LDL R5, [R1+0xc] ;  /* 0x00000c0001057983 */ /* 0x004ea20000100800 */
        /* <DEDUP_REMOVED lines=8> */
[----:B---3--:R-:W-:-:S04]  /*11400*/  IMAD R4, R11, UR4, RZ ;  /* 0x000000040b047c24 */ /* 0x008fc8000f8e02ff */
[C---:B--2---:R-:W-:Y:S02]  /*11410*/  IMAD R4, R5.reuse, UR5, R4 ;  /* 0x0000000505047c24 */ /* 0x044fe4000f8e0204 */
[----:B------:R-:W-:Y:S01]  /*11420*/  IMAD.WIDE.U32 R2, R5, UR4, R2 ;  /* 0x0000000405027c25 */ /* 0x000fe2000f8e0002 */
[----:B------:R-:W-:-:S03]  /*11430*/  ULDC.64 UR4, c[0x0][0x418] ;  /* 0x0001060000047ab9 */ /* 0x000fc60000000a00 */
[----:B------:R-:W-:Y:S01]  /*11440*/  IMAD.IADD R3, R4, 0x1, R3 ;  /* 0x0000000104037824 */ /* 0x000fe200078e0203 */
[----:B------:R-:W-:-:S04]  /*11450*/  LEA R4, P0, R2, UR4, 0x2 ;  /* 0x0000000402047c11 */ /* 0x000fc8000f8010ff */
[----:B------:R-:W-:-:S05]  /*11460*/  LEA.HI.X R5, R2, UR5, R3, 0x2, P0 ;  /* 0x0000000502057c11 */ /* 0x000fca00080f1403 */
[----:B------:R0:W5:Y:S04]  /*11470*/  LDG.E R16, desc[UR50][R4.64] ;  /* 0x0000003204107981 */ /* 0x000168000c1e1900 */
.L_x_987:
[----:B0-----:R-:W-:Y:S01]  /*11480*/  IMAD R4, R10, 0x8, R17 ;  /* 0x000000080a047824 */ /* 0x001fe200078e0211 */
[----:B------:R-:W-:Y:S01]  /*11490*/  SHF.L.U32 R3, R9, 0x1f, RZ ;  /* 0x0000001f09037819 */ /* 0x000fe200000006ff */
[----:B------:R-:W0:Y:S01]  /*114a0*/  S2R R2, SR_TID.X ;  /* 0x0000000000027919 */ /* 0x000e220000002100 */
[----:B------:R-:W-:Y:S02]  /*114b0*/  BSSY B1, `(.L_x_988) ;  /* 0x0000005000017945 */ /* 0x000fe40003800000 */
[----:B------:R-:W3:Y:S01]  /*114c0*/  SYNCS.PHASECHK.TRANS64.TRYWAIT P0, [R4+URZ+0x28480], R3 ;  /* 0x02848003040075a7 */ /* 0x000ee2000800017f */
[----:B0-----:R-:W-:-:S04]  /*114d0*/  LOP3.LUT R2, R2, 0x7f, RZ, 0xc0, !PT ;  /* 0x0000007f02027812 */ /* 0x001fc800078ec0ff */
[----:B------:R-:W-:Y:S01]  /*114e0*/  ISETP.NE.AND P1, PT, R2, RZ, PT ;  /* 0x000000ff0200720c */ /* 0x000fe20003f25270 */
[----:B---3--:R-:W-:-:S12]  /*114f0*/  @!P0 BRA `(.L_x_989) ;  /* 0x0000002800888947 */ /* 0x008fd80003800000 */
.L_x_1060:
[----:B------:R-:W-:Y:S05]  /*11500*/  BSYNC B1 ;  /* 0x0000000000017941 */ /* 0x000fea0003800000 */
.L_x_988:
[----:B------:R-:W-:Y:S04]  /*11510*/  BSSY B1, `(.L_x_990) ;  /* 0x0000009000017945 */ /* 0x000fe80003800000 */
[----:B------:R-:W-:Y:S05]  /*11520*/  @P1 BRA `(.L_x_991) ;  /* 0x00000000001c1947 */ /* 0x000fea0003800000 */
[----:B------:R-:W2:Y:S02]  /*11530*/  S2R R2, SR_TID.X ;  /* 0x0000000000027919 */ /* 0x000ea40000002100 */
[----:B--2---:R-:W-:Y:S01]  /*11540*/  LOP3.LUT R5, R2, 0x1f, RZ, 0xc0, !PT ;  /* 0x0000001f02057812 */ /* 0x004fe200078ec0ff */
[----:B------:R-:W-:-:S03]  /*11550*/  IMAD.MOV.U32 R2, RZ, RZ, 0x4000 ;  /* 0x00004000ff027424 */ /* 0x000fc600078e00ff */
[----:B------:R-:W-:Y:S01]  /*11560*/  ISETP.NE.AND P0, PT, R5, RZ, PT ;  /* 0x000000ff0500720c */ /* 0x000fe20003f05270 */
[----:B------:R3:W-:-:S12]  /*11570*/  SYNCS.ARRIVE.TRANS64 RZ, [R4+URZ+0x28470], R2 ;  /* 0x0284700204ff79a7 */ /* 0x0007d8000800003f */
[----:B---3--:R-:W-:Y:S05]  /*11580*/  @!P0 BRA `(.L_x_991) ;  /* 0x0000000000048947 */ /* 0x008fea0003800000 */
[----:B------:R-:W-:Y:S01]  /*11590*/  BPT.TRAP 0x1 ;  /* 0x000000040000795c */ /* 0x000fe20000300000 */
.L_x_991:
[----:B------:R-:W-:Y:S05]  /*115a0*/  BSYNC B1 ;  /* 0x0000000000017941 */ /* 0x000fea0003800000 */
.L_x_990:
[----:B------:R-:W3:Y:S01]  /*115b0*/  LDL R2, [R1] ;  /* 0x0000000001027983 */ /* 0x000ee20000100800 */
[----:B------:R-:W-:Y:S01]  /*115c0*/  IMAD.MOV.U32 R13, RZ, RZ, RZ ;  /* 0x000000ffff0d7224 */ /* 0x000fe200078e00ff */
[----:B------:R-:W-:Y:S01]  /*115d0*/  UIADD3 UR4, UP0, UR46, 0x470, URZ ;  /* 0x000004702e047890 */ /* 0x000fe2000ff1e03f */
[----:B------:R-:W-:Y:S01]  /*115e0*/  PLOP3.LUT P0, PT, PT, PT, PT, 0x80, 0x0 ;  /* 0x000000000000781c */ /* 0x000fe20003f0f070 */
[----:B------:R-:W-:Y:S01]  /*115f0*/  IMAD.SHL.U32 R8, R8, 0x40, RZ ;  /* 0x0000004008087824 */ /* 0x000fe200078e00ff */
[----:B------:R-:W-:Y:S01]  /*11600*/  UMOV UR6, 0x0 ;  /* 0x0000000000067882 */ /* 0x000fe20000000000 */
[----:B------:R-:W-:Y:S01]  /*11610*/  R2UR UR10, R13 ;  /* 0x000000000d0a72ca */ /* 0x000fe200000e0000 */
[----:B--2---:R-:W-:Y:S01]  /*11620*/  VIADD R5, R4, 0x28470 ;  /* 0x0002847004057836 */ /* 0x004fe20000000000 */
[----:B------:R-:W-:Y:S01]  /*11630*/  UIADD3.X UR5, URZ, UR47, URZ, UP0, !UPT ;  /* 0x0000002f3f057290 */ /* 0x000fe200087fe43f */
[----:B------:R-:W-:Y:S01]  /*11640*/  UMOV UR7, 0x14f00000 ;  /* 0x14f0000000077882 */ /* 0x000fe20000000000 */
[----:B---3--:R-:W-:-:S04]  /*11650*/  IMAD R2, R2, 0x4000, R17 ;  /* 0x0000400002027824 */ /* 0x008fc800078e0211 */
[----:B------:R-:W-:-:S07]  /*11660*/  VIADD R9, R2, 0x10000 ;  /* 0x0001000002097836 */ /* 0x000fce0000000000 */
.L_x_992:
        /* <DEDUP_REMOVED lines=16> */
.L_x_993:
        /* <DEDUP_REMOVED lines=13> */
.L_x_1061:
[----:B------:R-:W-:Y:S05]  /*11840*/  BSYNC B1 ;  /* 0x0000000000017941 */ /* 0x000fea0003800000 */
.L_x_994:
[----:B------:R-:W-:Y:S01]  /*11850*/  BSSY B1, `(.L_x_996) ;  /* 0x000000b000017945 */ /* 0x000fe20003800000 */
[----:B------:R-:W-:Y:S02]  /*11860*/  IMAD.MOV.U32 R10, RZ, RZ, 0x0 ;  /* 0x00000000ff0a7424 */ /* 0x000fe400078e00ff */
[----:B------:R-:W-:Y:S01]  /*11870*/  IMAD.MOV.U32 R11, RZ, RZ, 0x14f00000 ;  /* 0x14f00000ff0b7424 */ /* 0x000fe200078e00ff */
[----:B------:R-:W-:Y:S06]  /*11880*/  @P1 BRA `(.L_x_997) ;  /* 0x00000000001c1947 */ /* 0x000fec0003800000 */
[----:B------:R-:W3:Y:S01]  /*11890*/  S2R R5, SR_TID.X ;  /* 0x0000000000057919 */ /* 0x000ee20000002100 */
[----:B0-2---:R-:W-:-:S04]  /*118a0*/  IMAD.MOV.U32 R3, RZ, RZ, 0x4000 ;  /* 0x00004000ff037424 */ /* 0x005fc800078e00ff */
[----:B------:R4:W-:Y:S01]  /*118b0*/  SYNCS.ARRIVE.TRANS64 RZ, [R4+URZ+0x28430], R3 ;  /* 0x0284300304ff79a7 */ /* 0x0009e2000800003f */
[----:B---3--:R-:W-:-:S04]  /*118c0*/  LOP3.LUT R5, R5, 0x1f, RZ, 0xc0, !PT ;  /* 0x0000001f05057812 */ /* 0x008fc800078ec0ff */
[----:B------:R-:W-:-:S13]  /*118d0*/  ISETP.NE.AND P0, PT, R5, RZ, PT ;  /* 0x000000ff0500720c */ /* 0x000fda0003f05270 */
[----:B----4-:R-:W-:Y:S05]  /*118e0*/  @!P0 BRA `(.L_x_997) ;  /* 0x0000000000048947 */ /* 0x010fea0003800000 */
[----:B------:R-:W-:Y:S01]  /*118f0*/  BPT.TRAP 0x1 ;  /* 0x000000040000795c */ /* 0x000fe20000300000 */
.L_x_997:
[----:B------:R-:W-:Y:S05]  /*11900*/  BSYNC B1 ;  /* 0x0000000000017941 */ /* 0x000fea0003800000 */
.L_x_996:
[----:B------:R-:W-:Y:S01]  /*11910*/  R2UR UR10, R13 ;  /* 0x000000000d0a72ca */ /* 0x000fe200000e0000 */
[----:B------:R-:W-:Y:S01]  /*11920*/  UIADD3 UR4, UP0, UR46, 0x370, URZ ;  /* 0x000003702e047890 */ /* 0x000fe2000ff1e03f */
[----:B------:R-:W-:Y:S01]  /*11930*/  R2UR UR6, R10 ;  /* 0x000000000a0672ca */ /* 0x000fe200000e0000 */
[----:B0-2---:R-:W-:Y:S01]  /*11940*/  VIADD R4, R4, 0x28430 ;  /* 0x0002843004047836 */ /* 0x005fe20000000000 */
[----:B------:R-:W-:Y:S01]  /*11950*/  R2UR UR7, R11 ;  /* 0x000000000b0772ca */ /* 0x000fe200000e0000 */
[----:B------:R-:W-:Y:S01]  /*11960*/  VIADD R3, R2, 0x20000 ;  /* 0x0002000002037836 */ /* 0x000fe20000000000 */
[----:B------:R-:W-:Y:S01]  /*11970*/  PLOP3.LUT P0, PT, PT, PT, PT, 0x80, 0x0 ;  /* 0x000000000000781c */ /* 0x000fe20003f0f070 */
[----:B------:R-:W-:-:S12]  /*11980*/  UIADD3.X UR5, URZ, UR47, URZ, UP0, !UPT ;  /* 0x0000002f3f057290 */ /* 0x000fd800087fe43f */
.L_x_998:
        /* <DEDUP_REMOVED lines=15> */
.L_x_999:
        /* <DEDUP_REMOVED lines=10> */
.L_x_986:
[----:B------:R-:W-:Y:S05]  /*11b20*/  BSYNC B0 ;  /* 0x0000000000007941 */ /* 0x000fea0003800000 */
.L_x_985:
[----:B------:R-:W-:-:S06]  /*11b30*/  UISETP.NE.AND UP0, UPT, UR39, 0x3, UPT ;  /* 0x000000032700788c */ /* 0x000fcc000bf05270 */
[----:B------:R-:W-:-:S13]  /*11b40*/  PLOP3.LUT P0, PT, PT, PT, UP0, 0x80, 0x0 ;  /* 0x000000000000781c */ /* 0x000fda0003f0f008 */
[----:B------:R-:W-:Y:S05]  /*11b50*/  @!P0 BRA `(.L_x_1000) ;  /* 0x0000000000048947 */ /* 0x000fea0003800000 */
[----:B------:R-:W-:Y:S01]  /*11b60*/  BPT.TRAP 0x1 ;  /* 0x000000040000795c */ /* 0x000fe20000300000 */
.L_x_1000:
[----:B------:R-:W-:Y:S01]  /*11b70*/  IMAD.U32 R2, RZ, RZ, UR45 ;  /* 0x0000002dff027e24 */ /* 0x000fe2000f8e00ff */
[----:B------:R-:W-:Y:S01]  /*11b80*/  BSSY B0, `(.L_x_1001) ;  /* 0x0000007000007945 */ /* 0x000fe20003800000 */
[----:B------:R-:W-:-:S03]  /*11b90*/  IMAD R19, R6, 0x8, R17 ;  /* 0x0000000806137824 */ /* 0x000fc600078e0211 */
[----:B------:R-:W-:Y:S02]  /*11ba0*/  ISETP.NE.AND P0, PT, R2, 0x3, PT ;  /* 0x000000030200780c */ /* 0x000fe40003f05270 */
[----:B------:R-:W-:-:S04]  /*11bb0*/  LOP3.LUT R2, R7, 0x1, RZ, 0x3c, !PT ;  /* 0x0000000107027812 */ /* 0x000fc800078e3cff */
[----:B------:R-:W-:-:S04]  /*11bc0*/  SHF.L.U32 R2, R2, 0x1f, RZ ;  /* 0x0000001f02027819 */ /* 0x000fc800000006ff */
[----:B------:R-:W0:Y:S02]  /*11bd0*/  SYNCS.PHASECHK.TRANS64.TRYWAIT P1, [R19+URZ+0x28470], R2 ;  /* 0x02847002130075a7 */ /* 0x000e24000802017f */
[----:B0-----:R-:W-:Y:S05]  /*11be0*/  @!P1 BRA `(.L_x_1002) ;  /* 0x0000002000f49947 */ /* 0x001fea0003800000 */
.L_x_1062:
[----:B------:R-:W-:Y:S05]  /*11bf0*/  BSYNC B0 ;  /* 0x0000000000007941 */ /* 0x000fea0003800000 */
.L_x_1001:
[----:B------:R-:W-:Y:S05]  /*11c00*/  @!P0 BRA `(.L_x_1003) ;  /* 0x0000000000048947 */ /* 0x000fea0003800000 */
[----:B------:R-:W-:Y:S01]  /*11c10*/  BPT.TRAP 0x1 ;  /* 0x000000040000795c */ /* 0x000fe20000300000 */
.L_x_1003:
[----:B------:R-:W-:Y:S01]  /*11c20*/  SHF.L.U32 R3, R7, 0x1f, RZ ;  /* 0x0000001f07037819 */ /* 0x000fe200000006ff */
[----:B0-----:R-:W-:-:S03]  /*11c30*/  IMAD.SHL.U32 R2, R6, 0x4000, RZ ;  /* 0x0000400006027824 */ /* 0x001fc600078e00ff */
[----:B------:R-:W0:Y:S02]  /*11c40*/  SYNCS.PHASECHK.TRANS64.TRYWAIT P1, [R19+URZ+0x28460], R3 ;  /* 0x02846003130075a7 */ /* 0x000e24000802017f */
[----:B0-----:R-:W-:Y:S05]  /*11c50*/  @!P1 BRA `(.L_x_1004) ;  /* 0x0000002000ec9947 */ /* 0x001fea0003800000 */
.L_x_1063:
[----:B------:R-:W0:Y:S04]  /*11c60*/  LDL R4, [R1+0x18] ;  /* 0x0000180001047983 */ /* 0x000e280000100800 */
[----:B------:R-:W3:Y:S01]  /*11c70*/  LDL R12, [R1+0x14] ;  /* 0x00001400010c7983 */ /* 0x000ee20000100800 */
[----:B------:R-:W-:Y:S05]  /*11c80*/  WARPSYNC.ALL ;  /* 0x0000000000007948 */ /* 0x000fea0003800000 */
[----:B--2---:R-:W2:Y:S01]  /*11c90*/  S2R R5, SR_TID.X ;  /* 0x0000000000057919 */ /* 0x004ea20000002100 */
[----:B------:R-:W-:Y:S01]  /*11ca0*/  IMAD.MOV.U32 R13, RZ, RZ, 0x40 ;  /* 0x00000040ff0d7424 */ /* 0x000fe200078e00ff */
[----:B--2---:R-:W-:-:S04]  /*11cb0*/  LOP3.LUT P1, RZ, R5, 0x4, RZ, 0xc0, !PT ;  /* 0x0000000405ff7812 */ /* 0x004fc8000782c0ff */
[----:B------:R-:W-:Y:S02]  /*11cc0*/  SEL R13, R13, 0xffffffc0, !P1 ;  /* 0xffffffc00d0d7807 */ /* 0x000fe40004800000 */
[----:B0-----:R-:W-:Y:S02]  /*11cd0*/  LOP3.LUT R3, R2, R4, RZ, 0xfc, !PT ;  /* 0x0000000402037212 */ /* 0x001fe400078efcff */
[----:B---3--:R-:W-:-:S03]  /*11ce0*/  IADD3 R2, R17, R2, R12 ;  /* 0x0000000211027210 */ /* 0x008fc60007ffe00c */
[----:B------:R-:W-:-:S04]  /*11cf0*/  IMAD.IADD R3, R17, 0x1, R3 ;  /* 0x0000000111037824 */ /* 0x000fc800078e0203 */
[----:B------:R-:W-:Y:S01]  /*11d00*/  IMAD.IADD R18, R13, 0x1, R3 ;  /* 0x000000010d127824 */ /* 0x000fe200078e0203 */
[----:B------:R-:W0:Y:S02]  /*11d10*/  LDSM.16.MT88.4 R8, [R3+0x10000] ;  /* 0x010000000308783b */ /* 0x000e240000004200 */
[C-C-:B0-----:R-:W-:Y:S02]  /*11d20*/  PRMT R4, R8.reuse, 0x6420, R9.reuse ;  /* 0x0000642008047816 */ /* 0x141fe40000000009 */
[----:B------:R-:W-:Y:S02]  /*11d30*/  PRMT R5, R8, 0x7531, R9 ;  /* 0x0000753108057816 */ /* 0x000fe40000000009 */
[C-C-:B------:R-:W-:Y:S02]  /*11d40*/  PRMT R6, R10.reuse, 0x6420, R11.reuse ;  /* 0x000064200a067816 */ /* 0x140fe4000000000b */
[----:B------:R-:W-:Y:S02]  /*11d50*/  PRMT R7, R10, 0x7531, R11 ;  /* 0x000075310a077816 */ /* 0x000fe4000000000b */
[----:B------:R-:W0:Y:S04]  /*11d60*/  LDSM.16.MT88.4 R8, [R18+0x10000] ;  /* 0x010000001208783b */ /* 0x000e280000004200 */
[----:B------:R-:W-:Y:S01]  /*11d70*/  STSM.16.M88.4 [R2+0x8000], R4 ;  /* 0x0080000402007844 */ /* 0x000fe20000000200 */
[----:B0-----:R-:W-:-:S02]  /*11d80*/  PRMT R12, R8, 0x6420, R9 ;  /* 0x00006420080c7816 */ /* 0x001fc40000000009 */
        /* <DEDUP_REMOVED lines=10> */
[----:B------:R2:W-:Y:S02]  /*11e30*/  STSM.16.M88.4 [R2+0xa000], R4 ;  /* 0x00a0000402007844 */ /* 0x0005e40000000200 */
[----:B--2---:R-:W2:Y:S01]  /*11e40*/  S2R R7, SR_TID.X ;  /* 0x0000000000077919 */ /* 0x004ea20000002100 */
[C-C-:B0-----:R-:W-:Y:S02]  /*11e50*/  PRMT R12, R8.reuse, 0x6420, R9.reuse ;  /* 0x00006420080c7816 */ /* 0x141fe40000000009 */
[----:B------:R-:W-:-:S02]  /*11e60*/  PRMT R13, R8, 0x7531, R9 ;  /* 0x00007531080d7816 */ /* 0x000fc40000000009 */
[C-C-:B------:R-:W-:Y:S02]  /*11e70*/  PRMT R14, R10.reuse, 0x6420, R11.reuse ;  /* 0x000064200a0e7816 */ /* 0x140fe4000000000b */
[----:B------:R-:W-:-:S05]  /*11e80*/  PRMT R15, R10, 0x7531, R11 ;  /* 0x000075310a0f7816 */ /* 0x000fca000000000b */
[----:B------:R0:W-:Y:S01]  /*11e90*/  STSM.16.M88.4 [R2+0xb000], R12 ;  /* 0x00b0000c02007844 */ /* 0x0001e20000000200 */
[----:B--2---:R-:W-:-:S03]  /*11ea0*/  LOP3.LUT P1, RZ, R7, 0x4, RZ, 0xc0, !PT ;  /* 0x0000000407ff7812 */ /* 0x004fc6000782c0ff */
[----:B------:R-:W2:Y:S01]  /*11eb0*/  LDSM.16.MT88.4 R8, [R3+0x11000] ;  /* 0x011000000308783b */ /* 0x000ea20000004200 */
[----:B0-----:R-:W-:-:S05]  /*11ec0*/  IMAD.MOV.U32 R15, RZ, RZ, 0x20 ;  /* 0x00000020ff0f7424 */ /* 0x001fca00078e00ff */
[----:B------:R-:W-:-:S04]  /*11ed0*/  SEL R15, R15, 0xffffffe0, !P1 ;  /* 0xffffffe00f0f7807 */ /* 0x000fc80004800000 */
[----:B------:R-:W-:Y:S02]  /*11ee0*/  IADD3 R2, R15, 0x8000, R2 ;  /* 0x000080000f027810 */ /* 0x000fe40007ffe002 */
[C-C-:B--2---:R-:W-:Y:S02]  /*11ef0*/  PRMT R4, R8.reuse, 0x6420, R9.reuse ;  /* 0x0000642008047816 */ /* 0x144fe40000000009 */
[----:B------:R-:W-:Y:S02]  /*11f00*/  PRMT R5, R8, 0x7531, R9 ;  /* 0x0000753108057816 */ /* 0x000fe40000000009 */
[C-C-:B------:R-:W-:Y:S02]  /*11f10*/  PRMT R6, R10.reuse, 0x6420, R11.reuse ;  /* 0x000064200a067816 */ /* 0x140fe4000000000b */
[----:B------:R-:W-:Y:S02]  /*11f20*/  PRMT R7, R10, 0x7531, R11 ;  /* 0x000075310a077816 */ /* 0x000fe4000000000b */
[----:B------:R-:W0:Y:S04]  /*11f30*/  LDSM.16.MT88.4 R8, [R18+0x11000] ;  /* 0x011000001208783b */ /* 0x000e280000004200 */
[----:B------:R-:W-:Y:S01]  /*11f40*/  STSM.16.M88.4 [R2], R4 ;  /* 0x0000000402007844 */ /* 0x000fe20000000200 */
        /* <DEDUP_REMOVED lines=12> */
[C-C-:B0-----:R-:W-:Y:S02]  /*12010*/  PRMT R4, R8.reuse, 0x6420, R9.reuse ;  /* 0x0000642008047816 */ /* 0x141fe40000000009 */
[----:B------:R-:W-:-:S02]  /*12020*/  PRMT R5, R8, 0x7531, R9 ;  /* 0x0000753108057816 */ /* 0x000fc40000000009 */
[C-C-:B------:R-:W-:Y:S02]  /*12030*/  PRMT R6, R10.reuse, 0x6420, R11.reuse ;  /* 0x000064200a067816 */ /* 0x140fe4000000000b */
        /* <DEDUP_REMOVED lines=10> */
.L_x_1005:
[----:B0-----:R3:W5:Y:S01]  /*120e0*/  LDL R6, [R1] ;  /* 0x0000000001067983 */ /* 0x0017620000100800 */
[----:B--2---:R0:W-:Y:S03]  /*120f0*/  SYNCS.ARRIVE.TRANS64.A1T0 RZ, [R19+URZ+0x28450], RZ ;  /* 0x028450ff13ff79a7 */ /* 0x0041e6000810003f */
[----:B------:R3:W5:Y:S01]  /*12100*/  LDL R7, [R1+0x4] ;  /* 0x0000040001077983 */ /* 0x0007620000100800 */
[----:B------:R-:W2:Y:S02]  /*12110*/  S2R R2, SR_TID.X ;  /* 0x0000000000027919 */ /* 0x000ea40000002100 */
[----:B--2---:R-:W-:Y:S01]  /*12120*/  LOP3.LUT R2, R2, 0x7f, RZ, 0xc0, !PT ;  /* 0x0000007f02027812 */ /* 0x004fe200078ec0ff */
[----:B------:R-:W-:Y:S03]  /*12130*/  BAR.SYNC.DEFER_BLOCKING 0x2, 0x80 ;  /* 0x0082000000007b1d */ /* 0x000fe60000010000 */
[----:B------:R-:W-:-:S13]  /*12140*/  ISETP.NE.AND P0, PT, R2, RZ, PT ;  /* 0x000000ff0200720c */ /* 0x000fda0003f05270 */
[----:B0-----:R-:W-:-:S05]  /*12150*/  @!P0 VIADD R19, R19, 0x28480 ;  /* 0x0002848013138836 */ /* 0x001fca0000000000 */
[----:B------:R-:W-:-:S04]  /*12160*/  @!P0 PRMT R19, RZ, 0x654, R19 ;  /* 0x00000654ff138816 */ /* 0x000fc80000000013 */
[----:B------:R3:W-:Y:S01]  /*12170*/  @!P0 SYNCS.ARRIVE.TRANS64.RED.A1T0 RZ, [R19+URZ], RZ ;  /* 0x000000ff13ff89a7 */ /* 0x0007e2000810043f */
[C---:B------:R-:W-:Y:S01]  /*12180*/  ISETP.GT.AND P0, PT, R0.reuse, UR40, PT ;  /* 0x0000002800007c0c */ /* 0x040fe2000bf04270 */
[----:B------:R-:W-:-:S12]  /*12190*/  VIADD R0, R0, 0xffffffff ;  /* 0xffffffff00007836 */ /* 0x000fd80000000000 */
[----:B---3--:R-:W-:Y:S05]  /*121a0*/  @P0 BRA `(.L_x_1006) ;  /* 0xfffffff000280947 */ /* 0x008fea000383ffff */
.L_x_984:
[----:B------:R-:W3:Y:S01]  /*121b0*/  S2R R2, SR_TID.X ;  /* 0x0000000000027919 */ /* 0x000ee20000002100 */
[----:B------:R-:W-:Y:S01]  /*121c0*/  BSSY B0, `(.L_x_1007) ;  /* 0x0000011000007945 */ /* 0x000fe20003800000 */
[----:B---3--:R-:W-:-:S04]  /*121d0*/  LOP3.LUT R2, R2, 0x7f, RZ, 0xc0, !PT ;  /* 0x0000007f02027812 */ /* 0x008fc800078ec0ff */
[----:B------:R-:W-:-:S13]  /*121e0*/  ISETP.NE.AND P0, PT, R2, RZ, PT ;  /* 0x000000ff0200720c */ /* 0x000fda0003f05270 */
[----:B------:R-:W-:Y:S05]  /*121f0*/  @P0 BRA `(.L_x_1008) ;  /* 0x0000000000340947 */ /* 0x000fea0003800000 */
[----:B------:R-:W3:Y:S01]  /*12200*/  S2R R3, SR_LANEID ;  /* 0x0000000000037919 */ /* 0x000ee20000000000 */
[----:B------:R-:W-:Y:S02]  /*12210*/  VOTEU.ANY UR4, UPT, PT ;  /* 0x0000000000047886 */ /* 0x000fe400038e0100 */
[----:B0-----:R-:W3:Y:S08]  /*12220*/  FLO.U32 R0, UR4 ;  /* 0x0000000400007d00 */ /* 0x001ef000080e0000 */
[----:B--2---:R-:W0:Y:S01]  /*12230*/  POPC R5, UR4 ;  /* 0x0000000400057d09 */ /* 0x004e220008000000 */
[----:B---3--:R-:W-:-:S02]  /*12240*/  ISETP.EQ.U32.AND P1, PT, R0, R3, PT ;  /* 0x000000030000720c */ /* 0x008fc40003f22070 */
[----:B------:R-:W0:Y:S11]  /*12250*/  LDC.64 R2, c[0x0][0xc80] ;  /* 0x00032000ff027b82 */ /* 0x000e360000000a00 */
[----:B0-----:R-:W2:Y:S01]  /*12260*/  @P1 ATOMG.E.ADD.STRONG.GPU PT, R3, desc[UR50][R2.64], R5 ;  /* 0x00000005020319a8 */ /* 0x001ea200081ee1f2 */
[----:B------:R-:W0:Y:S02]  /*12270*/  S2R R4, SR_LTMASK ;  /* 0x0000000000047919 */ /* 0x000e240000003900 */
[----:B0-----:R-:W-:-:S04]  /*12280*/  LOP3.LUT R4, R4, UR4, RZ, 0xc0, !PT ;  /* 0x0000000404047c12 */ /* 0x001fc8000f8ec0ff */
[----:B-----5:R-:W0:Y:S01]  /*12290*/  POPC R7, R4 ;  /* 0x0000000400077309 */ /* 0x020e220000000000 */
[----:B--2---:R-:W0:Y:S02]  /*122a0*/  SHFL.IDX PT, R0, R3, R0, 0x1f ;  /* 0x00001f0003007589 */ /* 0x004e2400000e0000 */
[----:B0-----:R-:W-:-:S05]  /*122b0*/  IADD3 R0, R0, UR43, R7 ;  /* 0x0000002b00007c10 */ /* 0x001fca000fffe007 */
[----:B------:R3:W-:Y:S02]  /*122c0*/  STL [R1+0x20], R0 ;  /* 0x0000200001007387 */ /* 0x0007e40000100800 */
.L_x_1008:
[----:B------:R-:W-:Y:S05]  /*122d0*/  BSYNC B0 ;  /* 0x0000000000007941 */ /* 0x000fea0003800000 */
.L_x_1007:
[----:B------:R-:W-:-:S06]  /*122e0*/  UISETP.NE.AND UP0, UPT, UR39, 0x3, UPT ;  /* 0x000000032700788c */ /* 0x000fcc000bf05270 */
[----:B------:R-:W-:-:S13]  /*122f0*/  PLOP3.LUT P1, PT, PT, PT, UP0, 0x80, 0x0 ;  /* 0x000000000000781c */ /* 0x000fda0003f2f008 */
[----:B------:R-:W-:Y:S05]  /*12300*/  @!P1 BRA `(.L_x_1009) ;  /* 0x0000000000049947 */ /* 0x000fea0003800000 */
[----:B------:R-:W-:Y:S01]  /*12310*/  BPT.TRAP 0x1 ;  /* 0x000000040000795c */ /* 0x000fe20000300000 */
.L_x_1009:
[----:B------:R-:W4:Y:S04]  /*12320*/  LDL R3, [R1+0x4] ;  /* 0x0000040001037983 */ /* 0x000f280000100800 */
[----:B------:R-:W2:Y:S01]  /*12330*/  LDL R2, [R1] ;  /* 0x0000000001027983 */ /* 0x000ea20000100800 */
[----:B0--3--:R-:W-:Y:S01]  /*12340*/  IMAD.U32 R0, RZ, RZ, UR45 ;  /* 0x0000002dff007e24 */ /* 0x009fe2000f8e00ff */
[----:B------:R-:W-:Y:S04]  /*12350*/  BSSY B0, `(.L_x_1010) ;  /* 0x0000007000007945 */ /* 0x000fe80003800000 */
[----:B------:R-:W-:-:S02]  /*12360*/  ISETP.NE.AND P2, PT, R0, 0x3, PT ;  /* 0x000000030000780c */ /* 0x000fc40003f45270 */
[----:B----4-:R-:W-:-:S04]  /*12370*/  LOP3.LUT R3, R3, 0x1, RZ, 0x3c, !PT ;  /* 0x0000000103037812 */ /* 0x010fc800078e3cff */
[----:B------:R-:W-:Y:S01]  /*12380*/  SHF.L.U32 R3, R3, 0x1f, RZ ;  /* 0x0000001f03037819 */ /* 0x000fe200000006ff */
[----:B--2---:R-:W-:-:S04]  /*12390*/  IMAD R16, R2, 0x8, R17 ;  /* 0x0000000802107824 */ /* 0x004fc800078e0211 */
[----:B------:R-:W0:Y:S02]  /*123a0*/  SYNCS.PHASECHK.TRANS64.TRYWAIT P1, [R16+URZ+0x28470], R3 ;  /* 0x02847003100075a7 */ /* 0x000e24000802017f */
[----:B0-----:R-:W-:Y:S05]  /*123b0*/  @!P1 BRA `(.L_x_1011) ;  /* 0x0000001c00289947 */ /* 0x001fea0003800000 */
.L_x_1064:
[----:B------:R-:W-:Y:S05]  /*123c0*/  BSYNC B0 ;  /* 0x0000000000007941 */ /* 0x000fea0003800000 */
.L_x_1010:
[----:B------:R-:W-:Y:S05]  /*123d0*/  @!P2 BRA `(.L_x_1012) ;  /* 0x000000000004a947 */ /* 0x000fea0003800000 */
[----:B------:R-:W-:Y:S01]  /*123e0*/  BPT.TRAP 0x1 ;  /* 0x000000040000795c */ /* 0x000fe20000300000 */
.L_x_1012:
[----:B------:R-:W0:Y:S02]  /*123f0*/  LDL R0, [R1+0x4] ;  /* 0x0000040001007983 */ /* 0x000e240000100800 */
[----:B0-----:R-:W-:-:S04]  /*12400*/  SHF.L.U32 R3, R0, 0x1f, RZ ;  /* 0x0000001f00037819 */ /* 0x001fc800000006ff */
[----:B------:R-:W0:Y:S02]  /*12410*/  SYNCS.PHASECHK.TRANS64.TRYWAIT P1, [R16+URZ+0x28460], R3 ;  /* 0x02846003100075a7 */ /* 0x000e24000802017f */
[----:B0-----:R-:W-:Y:S05]  /*12420*/  @!P1 BRA `(.L_x_1013) ;  /* 0x0000001c00209947 */ /* 0x001fea0003800000 */
.L_x_1065:
[----:B------:R-:W2:Y:S04]  /*12430*/  LDL R18, [R1] ;  /* 0x0000000001127983 */ /* 0x000ea80000100800 */
[----:B------:R-:W3:Y:S04]  /*12440*/  LDL R2, [R1+0x18] ;  /* 0x0000180001027983 */ /* 0x000ee80000100800 */
[----:B------:R-:W4:Y:S01]  /*12450*/  LDL R12, [R1+0x14] ;  /* 0x00001400010c7983 */ /* 0x000f220000100800 */
[----:B------:R-:W0:Y:S01]  /*12460*/  S2R R9, SR_TID.X ;  /* 0x0000000000097919 */ /* 0x000e220000002100 */
[----:B------:R-:W-:Y:S05]  /*12470*/  WARPSYNC.ALL ;  /* 0x0000000000007948 */ /* 0x000fea0003800000 */
[----:B------:R-:W-:Y:S01]  /*12480*/  IMAD.MOV.U32 R13, RZ, RZ, 0x40 ;  /* 0x00000040ff0d7424 */ /* 0x000fe200078e00ff */
[----:B0-----:R-:W-:-:S04]  /*12490*/  LOP3.LUT P1, RZ, R9, 0x4, RZ, 0xc0, !PT ;  /* 0x0000000409ff7812 */ /* 0x001fc8000782c0ff */
[----:B------:R-:W-:Y:S01]  /*124a0*/  SEL R13, R13, 0xffffffc0, !P1 ;  /* 0xffffffc00d0d7807 */ /* 0x000fe20004800000 */
[----:B------:R-:W0:Y:S01]  /*124b0*/  S2R R19, SR_TID.X ;  /* 0x0000000000137919 */ /* 0x000e220000002100 */
[----:B--2---:R-:W-:-:S05]  /*124c0*/  IMAD.SHL.U32 R0, R18, 0x4000, RZ ;  /* 0x0000400012007824 */ /* 0x004fca00078e00ff */
[----:B---3--:R-:W-:-:S05]  /*124d0*/  LOP3.LUT R2, R0, R2, RZ, 0xfc, !PT ;  /* 0x0000000200027212 */ /* 0x008fca00078efcff */
[----:B------:R-:W-:-:S05]  /*124e0*/  IMAD.IADD R2, R17, 0x1, R2 ;  /* 0x0000000111027824 */ /* 0x000fca00078e0202 */
[----:B-----5:R-:W2:Y:S01]  /*124f0*/  LDSM.16.MT88.4 R4, [R2+0x10000] ;  /* 0x010000000204783b */ /* 0x020ea20000004200 */
[----:B------:R-:W-:Y:S01]  /*12500*/  IMAD.IADD R3, R13, 0x1, R2 ;  /* 0x000000010d037824 */ /* 0x000fe200078e0202 */
[----:B----4-:R-:W-:Y:S02]  /*12510*/  IADD3 R0, R17, R0, R12 ;  /* 0x0000000011007210 */ /* 0x010fe40007ffe00c */
[C-C-:B--2---:R-:W-:Y:S02]  /*12520*/  PRMT R8, R4.reuse, 0x6420, R5.reuse ;  /* 0x0000642004087816 */ /* 0x144fe40000000005 */
[----:B------:R-:W-:Y:S02]  /*12530*/  PRMT R9, R4, 0x7531, R5 ;  /* 0x0000753104097816 */ /* 0x000fe40000000005 */
[C-C-:B------:R-:W-:Y:S02]  /*12540*/  PRMT R10, R6.reuse, 0x6420, R7.reuse ;  /* 0x00006420060a7816 */ /* 0x140fe40000000007 */
[----:B------:R-:W-:-:S02]  /*12550*/  PRMT R11, R6, 0x7531, R7 ;  /* 0x00007531060b7816 */ /* 0x000fc40000000007 */
[----:B------:R-:W2:Y:S04]  /*12560*/  LDSM.16.MT88.4 R4, [R3+0x10000] ;  /* 0x010000000304783b */ /* 0x000ea80000004200 */
[----:B------:R2:W-:Y:S02]  /*12570*/  STSM.16.M88.4 [R0+0x8000], R8 ;  /* 0x0080000800007844 */ /* 0x0005e40000000200 */
        /* <DEDUP_REMOVED lines=17> */
[----:B------:R-:W2:Y:S01]  /*12690*/  LDSM.16.MT88.4 R4, [R2+0x11000] ;  /* 0x011000000204783b */ /* 0x000ea20000004200 */
[----:B0-----:R-:W-:Y:S01]  /*126a0*/  LOP3.LUT P1, RZ, R19, 0x4, RZ, 0xc0, !PT ;  /* 0x0000000413ff7812 */ /* 0x001fe2000782c0ff */
[----:B------:R-:W-:Y:S01]  /*126b0*/  IMAD.MOV.U32 R19, RZ, RZ, 0x20 ;  /* 0x00000020ff137424 */ /* 0x000fe200078e00ff */
[C-C-:B--2---:R-:W-:Y:S02]  /*126c0*/  PRMT R12, R4.reuse, 0x6420, R5.reuse ;  /* 0x00006420040c7816 */ /* 0x144fe40000000005 */
[----:B------:R-:W-:Y:S02]  /*126d0*/  PRMT R13, R4, 0x7531, R5 ;  /* 0x00007531040d7816 */ /* 0x000fe40000000005 */
[----:B------:R-:W-:-:S02]  /*126e0*/  PRMT R14, R6, 0x6420, R7 ;  /* 0x00006420060e7816 */ /* 0x000fc40000000007 */
[----:B------:R-:W-:Y:S02]  /*126f0*/  PRMT R15, R6, 0x7531, R7 ;  /* 0x00007531060f7816 */ /* 0x000fe40000000007 */
[----:B------:R-:W0:Y:S01]  /*12700*/  LDSM.16.MT88.4 R4, [R3+0x11000] ;  /* 0x011000000304783b */ /* 0x000e220000004200 */
[----:B------:R-:W-:-:S04]  /*12710*/  SEL R19, R19, 0xffffffe0, !P1 ;  /* 0xffffffe013137807 */ /* 0x000fc80004800000 */
        /* <DEDUP_REMOVED lines=27> */
.L_x_1014:
[----:B------:R-:W3:Y:S01]  /*128d0*/  LDL.LU R3, [R1+0x4] ;  /* 0x0000040001037983 */ /* 0x000ee20000300800 */
[----:B0-----:R0:W-:Y:S01]  /*128e0*/  SYNCS.ARRIVE.TRANS64.A1T0 RZ, [R16+URZ+0x28450], RZ ;  /* 0x028450ff10ff79a7 */ /* 0x0011e2000810003f */
[----:B--2---:R-:W-:Y:S01]  /*128f0*/  VIADD R0, R18, 0x1 ;  /* 0x0000000112007836 */ /* 0x004fe20000000000 */
[----:B------:R-:W-:Y:S04]  /*12900*/  BAR.SYNC.DEFER_BLOCKING 0x2, 0x80 ;  /* 0x0082000000007b1d */ /* 0x000fe80000010000 */
[----:B------:R-:W-:Y:S01]  /*12910*/  ISETP.NE.AND P1, PT, R0, 0x2, PT ;  /* 0x000000020000780c */ /* 0x000fe20003f25270 */
[----:B0-----:R-:W-:-:S03]  /*12920*/  @!P0 VIADD R16, R16, 0x28480 ;  /* 0x0002848010108836 */ /* 0x001fc60000000000 */
[----:B------:R-:W-:Y:S02]  /*12930*/  SEL R2, RZ, 0x1, P1 ;  /* 0x00000001ff027807 */ /* 0x000fe40000800000 */
[----:B------:R-:W-:Y:S02]  /*12940*/  SEL R0, R0, RZ, P1 ;  /* 0x000000ff00007207 */ /* 0x000fe40000800000 */
[----:B------:R-:W-:-:S03]  /*12950*/  @!P0 PRMT R16, RZ, 0x654, R16 ;  /* 0x00000654ff108816 */ /* 0x000fc60000000010 */
[----:B------:R2:W-:Y:S01]  /*12960*/  STL [R1], R0 ;  /* 0x0000000001007387 */ /* 0x0005e20000100800 */
[----:B------:R2:W-:Y:S01]  /*12970*/  @!P0 SYNCS.ARRIVE.TRANS64.RED.A1T0 RZ, [R16+URZ], RZ ;  /* 0x000000ff10ff89a7 */ /* 0x0005e2000810043f */
[----:B---3--:R-:W-:-:S05]  /*12980*/  LOP3.LUT R3, R3, R2, RZ, 0x3c, !PT ;  /* 0x0000000203037212 */ /* 0x008fca00078e3cff */
[----:B------:R2:W-:Y:S02]  /*12990*/  STL [R1+0x4], R3 ;  /* 0x0000040301007387 */ /* 0x0005e40000100800 */
.L_x_959:
[----:B------:R-:W-:Y:S05]  /*129a0*/  BSYNC B7 ;  /* 0x0000000000077941 */ /* 0x000fea0003800000 */
.L_x_957:
[----:B0-2---:R-:W2:Y:S04]  /*129b0*/  LDL R0, [R1+0x8] ;  /* 0x0000080001007983 */ /* 0x005ea80000100800 */
[----:B------:R0:W5:Y:S01]  /*129c0*/  LDL R2, [R1+0x20] ;  /* 0x0000200001027983 */ /* 0x0001620000100800 */
[----:B--2---:R-:W-:-:S13]  /*129d0*/  LOP3.LUT P1, RZ, R0, 0x4, RZ, 0xc0, !PT ;  /* 0x0000000400ff7812 */ /* 0x004fda000782c0ff */
[----:B0-----:R-:W-:Y:S05]  /*129e0*/  @!P1 BRA `(.L_x_1015) ;  /* 0x0000000000249947 */ /* 0x001fea0003800000 */
[----:B------:R-:W0:Y:S08]  /*129f0*/  S2UR UR5, SR_CgaCtaId ;  /* 0x00000000000579c3 */ /* 0x000e300000008800 */
[----:B------:R-:W-:Y:S06]  /*12a00*/  BAR.SYNC.DEFER_BLOCKING 0x5, 0x180 ;  /* 0x0146000000007b1d */ /* 0x000fec0000010000 */
[----:B------:R-:W-:-:S02]  /*12a10*/  UMOV UR4, 0x400 ;  /* 0x0000040000047882 */ /* 0x000fc40000000000 */
[----:B0-----:R-:W-:-:S06]  /*12a20*/  ULEA UR4, UR5, UR4, 0x18 ;  /* 0x0000000405047291 */ /* 0x001fcc000f8ec03f */
[----:B------:R-:W-:-:S05]  /*12a30*/  IMAD.U32 R17, RZ, RZ, UR4 ;  /* 0x00000004ff117e24 */ /* 0x000fca000f8e00ff */
[----:B-----5:R-:W0:Y:S04]  /*12a40*/  LDS R2, [R17+0x284d0] ;  /* 0x0284d00011027984 */ /* 0x020e280000000800 */
[----:B0-----:R0:W-:Y:S01]  /*12a50*/  STL [R1+0x20], R2 ;  /* 0x0000200201007387 */ /* 0x0011e20000100800 */
[----:B------:R-:W-:Y:S06]  /*12a60*/  BAR.ARV 0x4, 0x180 ;  /* 0x0106000000007b1d */ /* 0x000fec0000002000 */
[----:B------:R-:W-:Y:S05]  /*12a70*/  BRA `(.L_x_1016) ;  /* 0x0000000000207947 */ /* 0x000fea0003800000 */
.L_x_1015:
[----:B------:R-:W0:Y:S01]  /*12a80*/  @!P0 S2R R3, SR_CgaCtaId ;  /* 0x0000000000038919 */ /* 0x000e220000008800 */
[----:B------:R-:W-:Y:S01]  /*12a90*/  @!P0 MOV R0, 0x400 ;  /* 0x0000040000008802 */ /* 0x000fe20000000f00 */
[----:B------:R-:W-:Y:S03]  /*12aa0*/  BAR.SYNC.DEFER_BLOCKING 0x4, 0x180 ;  /* 0x0106000000007b1d */ /* 0x000fe60000010000 */
[----:B0-----:R-:W-:-:S03]  /*12ab0*/  @!P0 LEA R17, R3, R0, 0x18 ;  /* 0x0000000003118211 */ /* 0x001fc600078ec0ff */
[----:B-----5:R-:W0:Y:S04]  /*12ac0*/  SHFL.IDX PT, R0, R2, RZ, 0x1f ;  /* 0x00001fff02007589 */ /* 0x020e2800000e0000 */
[----:B------:R2:W-:Y:S04]  /*12ad0*/  @!P0 STS [R17+0x284d0], R2 ;  /* 0x0284d00211008388 */ /* 0x0005e80000000800 */
[----:B0-----:R2:W-:Y:S01]  /*12ae0*/  STL [R1+0x20], R0 ;  /* 0x0000200001007387 */ /* 0x0015e20000100800 */
[----:B------:R-:W-:Y:S06]  /*12af0*/  BAR.ARV 0x5, 0x180 ;  /* 0x0146000000007b1d */ /* 0x000fec0000002000 */
.L_x_1016:
[----:B--2---:R-:W2:Y:S01]  /*12b00*/  LDL R0, [R1+0x20] ;  /* 0x0000200001007983 */ /* 0x004ea20000100800 */
[----:B------:R-:W-:Y:S02]  /*12b10*/  ULDC UR4, c[0x0][0xc38] ;  /* 0x00030e0000047ab9 */ /* 0x000fe40000000800 */
[----:B--2---:R-:W-:-:S13]  /*12b20*/  ISETP.GE.AND P0, PT, R0, UR4, PT ;  /* 0x0000000400007c0c */ /* 0x004fda000bf06270 */
[----:B------:R-:W-:Y:S05]  /*12b30*/  @!P0 BRA `(.L_x_1017) ;  /* 0xffffffc000f88947 */ /* 0x000fea000383ffff */
.L_x_948:
[----:B0-----:R-:W2:Y:S01]  /*12b40*/  LDL.LU R0, [R1+0x24] ;  /* 0x0000240001007983 */ /* 0x001ea20000300800 */
[----:B------:R-:W-:Y:S01]  /*12b50*/  BSSY B0, `(.L_x_1018) ;  /* 0x000000b000007945 */ /* 0x000fe20003800000 */
[----:B------:R-:W0:Y:S01]  /*12b60*/  S2R R5, SR_CgaCtaId ;  /* 0x0000000000057919 */ /* 0x000e220000008800 */
[----:B--2---:R-:W-:-:S05]  /*12b70*/  VIADD R0, R0, 0x1 ;  /* 0x0000000100007836 */ /* 0x004fca0000000000 */
        /* <DEDUP_REMOVED lines=8> */
.L_x_1066:
[----:B------:R-:W-:Y:S05]  /*12c00*/  BSYNC B0 ;  /* 0x0000000000007941 */ /* 0x000fea0003800000 */
.L_x_1018:
[----:B------:R-:W-:-:S03]  /*12c10*/  UMOV UR4, 0xffffffff ;  /* 0xffffffff00047882 */ /* 0x000fc60000000000 */
[----:B------:R-:W-:Y:S05]  /*12c20*/  BRA.DIV UR4, `(.L_x_1020) ;  /* 0x0000001604487947 */ /* 0x000fea000b800000 */
[----:B------:R-:W2:Y:S02]  /*12c30*/  S2R R2, SR_TID.X ;  /* 0x0000000000027919 */ /* 0x000ea40000002100 */
[----:B--2---:R-:W-:-:S04]  /*12c40*/  SHF.R.U32.HI R2, RZ, 0x5, R2 ;  /* 0x00000005ff027819 */ /* 0x004fc80000011602 */
[----:B------:R-:W-:-:S05]  /*12c50*/  LOP3.LUT R2, R2, 0x3, RZ, 0xc0, !PT ;  /* 0x0000000302027812 */ /* 0x000fca00078ec0ff */
[----:B------:R2:W3:Y:S02]  /*12c60*/  SHFL.IDX PT, R14, R2, RZ, 0x1f ;  /* 0x00001fff020e7589 */ /* 0x0004e400000e0000 */
.L_x_1069:
[----:B---3--:R-:W-:Y:S01]  /*12c70*/  ISETP.NE.AND P0, PT, R14, RZ, PT ;  /* 0x000000ff0e00720c */ /* 0x008fe20003f05270 */
[----:B------:R-:W-:-:S12]  /*12c80*/  BSSY B0, `(.L_x_1021) ;  /* 0x000002e000007945 */ /* 0x000fd80003800000 */
[----:B------:R-:W-:Y:S05]  /*12c90*/  @P0 BRA `(.L_x_1022) ;  /* 0x0000000000b00947 */ /* 0x000fea0003800000 */
[----:B------:R-:W-:-:S03]  /*12ca0*/  UMOV UR4, 0xffffffff ;  /* 0xffffffff00047882 */ /* 0x000fc60000000000 */
[----:B------:R-:W-:Y:S05]  /*12cb0*/  BRA.DIV UR4, `(.L_x_1023) ;  /* 0x0000001604587947 */ /* 0x000fea000b800000 */
[----:B------:R-:W-:-:S13]  /*12cc0*/  ELECT P6, URZ, PT ;  /* 0x00000000003f782f */ /* 0x000fda00038c0000 */
.L_x_1072:
[----:B------:R-:W-:Y:S05]  /*12cd0*/  @!P6 BRA `(.L_x_1022) ;  /* 0x0000000000a0e947 */ /* 0x000fea0003800000 */
[----:B------:R-:W-:-:S06]  /*12ce0*/  ULOP3.LUT UR4, UR38, 0x2, URZ, 0xfc, !UPT ;  /* 0x0000000226047892 */ /* 0x000fcc000f8efc3f */
[----:B--2---:R-:W-:-:S05]  /*12cf0*/  IMAD.U32 R2, RZ, RZ, UR4 ;  /* 0x00000004ff027e24 */ /* 0x004fca000f8e00ff */
[----:B------:R-:W-:-:S13]  /*12d00*/  ISETP.NE.AND P0, PT, R2, 0x3, PT ;  /* 0x000000030200780c */ /* 0x000fda0003f05270 */
[----:B------:R-:W-:Y:S05]  /*12d10*/  @!P0 BRA `(.L_x_1024) ;  /* 0x0000000000048947 */ /* 0x000fea0003800000 */
[----:B------:R-:W-:Y:S01]  /*12d20*/  BPT.TRAP 0x1 ;  /* 0x000000040000795c */ /* 0x000fe20000300000 */
.L_x_1024:
        /* <DEDUP_REMOVED lines=14> */
.L_x_1073:
[----:B------:R-:W2:Y:S02]  /*12e10*/  SYNCS.PHASECHK.TRANS64.TRYWAIT P1, [R7+URZ], R2 ;  /* 0x00000002070075a7 */ /* 0x000ea4000802017f */
[----:B--2---:R-:W-:Y:S05]  /*12e20*/  @!P1 BRA `(.L_x_1026) ;  /* 0x0000001400309947 */ /* 0x004fea0003800000 */
.L_x_1074:
[----:B------:R-:W-:Y:S05]  /*12e30*/  @!P0 BRA `(.L_x_1027) ;  /* 0x0000000000048947 */ /* 0x000fea0003800000 */
[----:B------:R-:W-:Y:S01]  /*12e40*/  BPT.TRAP 0x1 ;  /* 0x000000040000795c */ /* 0x000fe20000300000 */
.L_x_1027:
[----:B------:R-:W3:Y:S02]  /*12e50*/  LDL.LU R4, [R1] ;  /* 0x0000000001047983 */ /* 0x000ee40000300800 */
[----:B---3--:R-:W-:-:S04]  /*12e60*/  IMAD R4, R4, 0x8, R0 ;  /* 0x0000000804047824 */ /* 0x008fc800078e0200 */
[----:B------:R-:W3:Y:S02]  /*12e70*/  SYNCS.PHASECHK.TRANS64.TRYWAIT P1, [R4+URZ+0x28460], R5 ;  /* 0x02846005040075a7 */ /* 0x000ee4000802017f */
[----:B---3--:R-:W-:Y:S05]  /*12e80*/  @!P1 BRA `(.L_x_1028) ;  /* 0x00000014002c9947 */ /* 0x008fea0003800000 */
.L_x_1075:
[----:B------:R-:W-:Y:S05]  /*12e90*/  @!P0 BRA `(.L_x_1029) ;  /* 0x0000000000048947 */ /* 0x000fea0003800000 */
[----:B------:R-:W-:Y:S01]  /*12ea0*/  BPT.TRAP 0x1 ;  /* 0x000000040000795c */ /* 0x000fe20000300000 */
.L_x_1029:
[----:B------:R-:W-:-:S04]  /*12eb0*/  IMAD R3, R3, 0x8, R0 ;  /* 0x0000000803037824 */ /* 0x000fc800078e0200 */
[----:B------:R-:W4:Y:S02]  /*12ec0*/  SYNCS.PHASECHK.TRANS64.TRYWAIT P1, [R3+URZ+0x28460], R2 ;  /* 0x02846002030075a7 */ /* 0x000f24000802017f */
[----:B----4-:R-:W-:Y:S05]  /*12ed0*/  @!P1 BRA `(.L_x_1030) ;  /* 0x00000014002c9947 */ /* 0x010fea0003800000 */
.L_x_1076:
[----:B------:R-:W-:Y:S05]  /*12ee0*/  @!P0 BRA `(.L_x_1031) ;  /* 0x0000000000048947 */ /* 0x000fea0003800000 */
[----:B------:R-:W-:Y:S01]  /*12ef0*/  BPT.TRAP 0x1 ;  /* 0x000000040000795c */ /* 0x000fe20000300000 */
.L_x_1031:
[----:B------:R-:W5:Y:S02]  /*12f00*/  SYNCS.PHASECHK.TRANS64.TRYWAIT P0, [R4+URZ+0x28480], R5 ;  /* 0x02848005040075a7 */ /* 0x000f64000800017f */
[----:B-----5:R-:W-:Y:S05]  /*12f10*/  @!P0 BRA `(.L_x_1032) ;  /* 0x0000001400308947 */ /* 0x020fea0003800000 */
.L_x_1033:
[----:B------:R0:W0:Y:S02]  /*12f20*/  SYNCS.PHASECHK.TRANS64.TRYWAIT P0, [R3+URZ+0x28480], R2 ;  /* 0x02848002030075a7 */ /* 0x000024000800017f */
[----:B0-----:R-:W-:Y:S05]  /*12f30*/  @!P0 NANOSLEEP.SYNCS 0x989680 ;  /* 0x009896800000895d */ /* 0x001fea0003900000 */
[----:B------:R-:W0:Y:S02]  /*12f40*/  @!P0 SYNCS.PHASECHK.TRANS64 P0, [R3+URZ+0x28480], R2 ;  /* 0x02848002030085a7 */ /* 0x000e24000800007f */
[----:B0-----:R-:W-:Y:S05]  /*12f50*/  @!P0 BRA `(.L_x_1033) ;  /* 0xfffffffc00f08947 */ /* 0x001fea000383ffff */
.L_x_1022:
[----:B------:R-:W-:Y:S05]  /*12f60*/  BSYNC B0 ;  /* 0x0000000000007941 */ /* 0x000fea0003800000 */
.L_x_1021:
[----:B------:R-:W-:Y:S05]  /*12f70*/  EXIT ;  /* 0x000000000000794d */ /* 0x000fea0003800000 */
.L_x_857:
[----:B0-----:R-:W-:-:S04]  /*12f80*/  IMAD.U32 R3, RZ, RZ, UR41 ;  /* 0x00000029ff037e24 */ /* 0x001fc8000f8e00ff */
[----:B------:R0:W1:Y:S03]  /*12f90*/  SYNCS.PHASECHK.TRANS64.TRYWAIT P1, [R3+URZ+0x28400], R0 ;  /* 0x02840000030075a7 */ /* 0x000066000802017f */
[----:B-1----:R-:W-:Y:S05]  /*12fa0*/  @!P1 NANOSLEEP.SYNCS 0x989680 ;  /* 0x009896800000995d */ /* 0x002fea0003900000 */
[----:B------:R-:W1:Y:S02]  /*12fb0*/  @!P1 SYNCS.PHASECHK.TRANS64 P1, [R3+URZ+0x28400], R0 ;  /* 0x02840000030095a7 */ /* 0x000e64000802007f */
[----:B-1----:R-:W-:Y:S05]  /*12fc0*/  @!P1 BRA `(.L_x_857) ;  /* 0xfffffffc00ec9947 */ /* 0x002fea000383ffff */
[----:B------:R-:W-:Y:S05]  /*12fd0*/  BRA `(.L_x_1034) ;  /* 0xfffffeec00f07947 */ /* 0x000fea000383ffff */
.L_x_861:
[----:B-1----:R1:W2:Y:S02]  /*12fe0*/  SYNCS.PHASECHK.TRANS64.TRYWAIT P2, [R5+URZ+0x28430], R0 ;  /* 0x02843000050075a7 */ /* 0x0022a4000804017f */
[----:B--2---:R-:W-:Y:S05]  /*12ff0*/  @!P2 NANOSLEEP.SYNCS 0x989680 ;  /* 0x009896800000a95d */ /* 0x004fea0003900000 */
[----:B------:R-:W2:Y:S02]  /*13000*/  @!P2 SYNCS.PHASECHK.TRANS64 P2, [R5+URZ+0x28430], R0 ;  /* 0x028430000500a5a7 */ /* 0x000ea4000804007f */
[----:B--2---:R-:W-:Y:S05]  /*13010*/  @!P2 BRA `(.L_x_861) ;  /* 0xfffffffc00f0a947 */ /* 0x004fea000383ffff */
[----:B------:R-:W-:Y:S05]  /*13020*/  BRA `(.L_x_860) ;  /* 0xfffffef000147947 */ /* 0x000fea000383ffff */
.L_x_877:
[----:B-1----:R-:W-:-:S04]  /*13030*/  IMAD.U32 R8, RZ, RZ, UR6 ;  /* 0x00000006ff087e24 */ /* 0x002fc8000f8e00ff */
[----:B------:R1:W2:Y:S03]  /*13040*/  SYNCS.PHASECHK.TRANS64.TRYWAIT P2, [R8+URZ+0x28430], R7 ;  /* 0x02843007080075a7 */ /* 0x0002a6000804017f */
[----:B--2---:R-:W-:Y:S05]  /*13050*/  @!P2 NANOSLEEP.SYNCS 0x989680 ;  /* 0x009896800000a95d */ /* 0x004fea0003900000 */
[----:B------:R-:W2:Y:S02]  /*13060*/  @!P2 SYNCS.PHASECHK.TRANS64 P2, [R8+URZ+0x28430], R7 ;  /* 0x028430070800a5a7 */ /* 0x000ea4000804007f */
[----:B--2---:R-:W-:Y:S05]  /*13070*/  @!P2 BRA `(.L_x_877) ;  /* 0xfffffffc00eca947 */ /* 0x004fea000383ffff */
[----:B------:R-:W-:Y:S05]  /*13080*/  BRA `(.L_x_874) ;  /* 0xffffff1000c07947 */ /* 0x000fea000383ffff */
.L_x_881:
[----:B-1----:R-:W-:-:S04]  /*13090*/  IMAD.U32 R8, RZ, RZ, UR6 ;  /* 0x00000006ff087e24 */ /* 0x002fc8000f8e00ff */
[----:B------:R1:W2:Y:S03]  /*130a0*/  SYNCS.PHASECHK.TRANS64.TRYWAIT P2, [R8+URZ+0x28450], R7 ;  /* 0x02845007080075a7 */ /* 0x0002a6000804017f */
[----:B--2---:R-:W-:Y:S05]  /*130b0*/  @!P2 NANOSLEEP.SYNCS 0x989680 ;  /* 0x009896800000a95d */ /* 0x004fea0003900000 */
[----:B------:R-:W2:Y:S02]  /*130c0*/  @!P2 SYNCS.PHASECHK.TRANS64 P2, [R8+URZ+0x28450], R7 ;  /* 0x028450070800a5a7 */ /* 0x000ea4000804007f */
[----:B--2---:R-:W-:Y:S05]  /*130d0*/  @!P2 BRA `(.L_x_881) ;  /* 0xfffffffc00eca947 */ /* 0x004fea000383ffff */
[----:B------:R-:W-:Y:S05]  /*130e0*/  BRA `(.L_x_878) ;  /* 0xffffff1400887947 */ /* 0x000fea000383ffff */
.L_x_899:
[----:B-1----:R-:W-:-:S04]  /*130f0*/  IMAD.U32 R5, RZ, RZ, UR6 ;  /* 0x00000006ff057e24 */ /* 0x002fc8000f8e00ff */
[----:B------:R1:W2:Y:S03]  /*13100*/  SYNCS.PHASECHK.TRANS64.TRYWAIT P3, [R5+URZ+0x28430], R4 ;  /* 0x02843004050075a7 */ /* 0x0002a6000806017f */
[----:B--2---:R-:W-:Y:S05]  /*13110*/  @!P3 NANOSLEEP.SYNCS 0x989680 ;  /* 0x009896800000b95d */ /* 0x004fea0003900000 */
[----:B------:R-:W2:Y:S02]  /*13120*/  @!P3 SYNCS.PHASECHK.TRANS64 P3, [R5+URZ+0x28430], R4 ;  /* 0x028430040500b5a7 */ /* 0x000ea4000806007f */
[----:B--2---:R-:W-:Y:S05]  /*13130*/  @!P3 BRA `(.L_x_899) ;  /* 0xfffffffc00ecb947 */ /* 0x004fea000383ffff */
[----:B------:R-:W-:Y:S05]  /*13140*/  BRA `(.L_x_896) ;  /* 0xffffff38004c7947 */ /* 0x000fea000383ffff */
.L_x_903:
[----:B-1----:R-:W-:-:S04]  /*13150*/  IMAD.U32 R5, RZ, RZ, UR6 ;  /* 0x00000006ff057e24 */ /* 0x002fc8000f8e00ff */
[----:B------:R1:W2:Y:S03]  /*13160*/  SYNCS.PHASECHK.TRANS64.TRYWAIT P2, [R5+URZ+0x28450], R4 ;  /* 0x02845004050075a7 */ /* 0x0002a6000804017f */
[----:B--2---:R-:W-:Y:S05]  /*13170*/  @!P2 NANOSLEEP.SYNCS 0x989680 ;  /* 0x009896800000a95d */ /* 0x004fea0003900000 */
[----:B------:R-:W2:Y:S02]  /*13180*/  @!P2 SYNCS.PHASECHK.TRANS64 P2, [R5+URZ+0x28450], R4 ;  /* 0x028450040500a5a7 */ /* 0x000ea4000804007f */
[----:B--2---:R-:W-:Y:S05]  /*13190*/  @!P2 BRA `(.L_x_903) ;  /* 0xfffffffc00eca947 */ /* 0x004fea000383ffff */
[----:B------:R-:W-:Y:S05]  /*131a0*/  BRA `(.L_x_900) ;  /* 0xffffff3c00207947 */ /* 0x000fea000383ffff */
.L_x_910:
[----:B-1----:R-:W-:-:S04]  /*131b0*/  IMAD.U32 R5, RZ, RZ, UR6 ;  /* 0x00000006ff057e24 */ /* 0x002fc8000f8e00ff */
[----:B------:R1:W2:Y:S03]  /*131c0*/  SYNCS.PHASECHK.TRANS64.TRYWAIT P3, [R5+URZ+0x28430], R4 ;  /* 0x02843004050075a7 */ /* 0x0002a6000806017f */
[----:B--2---:R-:W-:Y:S05]  /*131d0*/  @!P3 NANOSLEEP.SYNCS 0x989680 ;  /* 0x009896800000b95d */ /* 0x004fea0003900000 */
[----:B------:R-:W2:Y:S02]  /*131e0*/  @!P3 SYNCS.PHASECHK.TRANS64 P3, [R5+URZ+0x28430], R4 ;  /* 0x028430040500b5a7 */ /* 0x000ea4000806007f */
[----:B--2---:R-:W-:Y:S05]  /*131f0*/  @!P3 BRA `(.L_x_910) ;  /* 0xfffffffc00ecb947 */ /* 0x004fea000383ffff */
[----:B------:R-:W-:Y:S05]  /*13200*/  BRA `(.L_x_907) ;  /* 0xffffff5000947947 */ /* 0x000fea000383ffff */
.L_x_914:
[----:B-1----:R-:W-:-:S04]  /*13210*/  IMAD.U32 R5, RZ, RZ, UR6 ;  /* 0x00000006ff057e24 */ /* 0x002fc8000f8e00ff */
[----:B------:R1:W2:Y:S03]  /*13220*/  SYNCS.PHASECHK.TRANS64.TRYWAIT P2, [R5+URZ+0x28450], R4 ;  /* 0x02845004050075a7 */ /* 0x0002a6000804017f */
[----:B--2---:R-:W-:Y:S05]  /*13230*/  @!P2 NANOSLEEP.SYNCS 0x989680 ;  /* 0x009896800000a95d */ /* 0x004fea0003900000 */
[----:B------:R-:W2:Y:S02]  /*13240*/  @!P2 SYNCS.PHASECHK.TRANS64 P2, [R5+URZ+0x28450], R4 ;  /* 0x028450040500a5a7 */ /* 0x000ea4000804007f */
[----:B--2---:R-:W-:Y:S05]  /*13250*/  @!P2 BRA `(.L_x_914) ;  /* 0xfffffffc00eca947 */ /* 0x004fea000383ffff */
[----:B------:R-:W-:Y:S05]  /*13260*/  BRA `(.L_x_911) ;  /* 0xffffff5400687947 */ /* 0x000fea000383ffff */
.L_x_928:
[----:B-1----:R-:W-:-:S04]  /*13270*/  IMAD.U32 R7, RZ, RZ, UR9 ;  /* 0x00000009ff077e24 */ /* 0x002fc8000f8e00ff */
[----:B------:R1:W2:Y:S03]  /*13280*/  SYNCS.PHASECHK.TRANS64.TRYWAIT P1, [R7+URZ+0x28450], R6 ;  /* 0x02845006070075a7 */ /* 0x0002a6000802017f */
[----:B--2---:R-:W-:Y:S05]  /*13290*/  @!P1 NANOSLEEP.SYNCS 0x989680 ;  /* 0x009896800000995d */ /* 0x004fea0003900000 */
[----:B------:R-:W2:Y:S02]  /*132a0*/  @!P1 SYNCS.PHASECHK.TRANS64 P1, [R7+URZ+0x28450], R6 ;  /* 0x02845006070095a7 */ /* 0x000ea4000802007f */
[----:B--2---:R-:W-:Y:S05]  /*132b0*/  @!P1 BRA `(.L_x_928) ;  /* 0xfffffffc00ec9947 */ /* 0x004fea000383ffff */
[----:B------:R-:W-:Y:S05]  /*132c0*/  BRA `(.L_x_927) ;  /* 0xffffff7400487947 */ /* 0x000fea000383ffff */
.L_x_968:
[----:B------:R-:W-:Y:S02]  /*132d0*/  IMAD.MOV.U32 R13, RZ, RZ, R19 ;  /* 0x000000ffff0d7224 */ /* 0x000fe400078e0013 */
[----:B------:R-:W-:Y:S02]  /*132e0*/  IMAD.MOV.U32 R12, RZ, RZ, RZ ;  /* 0x000000ffff0c7224 */ /* 0x000fe400078e00ff */
[----:B------:R-:W-:Y:S02]  /*132f0*/  IMAD.MOV.U32 R11, RZ, RZ, 0x1f ;  /* 0x0000001fff0b7424 */ /* 0x000fe400078e00ff */
[----:B------:R-:W-:-:S07]  /*13300*/  IMAD.MOV.U32 R15, RZ, RZ, -0x1 ;  /* 0xffffffffff0f7424 */ /* 0x000fce00078e00ff */
[----:B-1----:R-:W-:Y:S05]  /*13310*/  WARPSYNC.COLLECTIVE R15, `(.L_x_1035) ;  /* 0x000000000f087348 */ /* 0x002fea0003c00000 */
[----:B------:R0:W2:Y:S02]  /*13320*/  SHFL.IDX P6, R14, R13, R12, R11 ;  /* 0x0000000c0d0e7389 */ /* 0x0000a400000c000b */
[----:B012---:R-:W-:Y:S01]  /*13330*/  ENDCOLLECTIVE ;  /* 0x000000000000791b */ /* 0x007fe20003800000 */
.L_x_1035:
[----:B------:R-:W-:Y:S05]  /*13340*/  BRA `(.L_x_1036) ;  /* 0xffffffcc00107947 */ /* 0x000fea000383ffff */
.L_x_970:
[----:B------:R-:W-:Y:S01]  /*13350*/  BSSY B0, `(.L_x_1037) ;  /* 0x0000006000007945 */ /* 0x000fe20003800000 */
[----:B------:R-:W-:-:S07]  /*13360*/  IMAD.MOV.U32 R15, RZ, RZ, -0x1 ;  /* 0xffffffffff0f7424 */ /* 0x000fce00078e00ff */
[----:B01----:R-:W-:Y:S05]  /*13370*/  WARPSYNC.COLLECTIVE R15, `(.L_x_1038) ;  /* 0x000000000f0c7348 */ /* 0x003fea0003c00000 */
[----:B------:R-:W-:Y:S02]  /*13380*/  ELECT P6, UR62, PT ;  /* 0x00000000003e782f */ /* 0x000fe400038c0000 */
[----:B------:R-:W-:Y:S01]  /*13390*/  MOV R14, UR62 ;  /* 0x0000003e000e7c02 */ /* 0x000fe20008000f00 */
[----:B01----:R-:W-:Y:S10]  /*133a0*/  ENDCOLLECTIVE ;  /* 0x000000000000791b */ /* 0x003ff40003800000 */
.L_x_1038:
[----:B------:R-:W-:Y:S05]  /*133b0*/  BSYNC B0 ;  /* 0x0000000000007941 */ /* 0x000fea0003800000 */
.L_x_1037:
[----:B------:R-:W-:Y:S05]  /*133c0*/  BRA `(.L_x_1039) ;  /* 0xffffffcc00207947 */ /* 0x000fea000383ffff */
.L_x_972:
[----:B--2---:R2:W3:Y:S02]  /*133d0*/  SYNCS.PHASECHK.TRANS64.TRYWAIT P1, [R4+URZ+0x28480], R3 ;  /* 0x02848003040075a7 */ /* 0x0044e4000802017f */
[----:B---3--:R-:W-:Y:S05]  /*133e0*/  @!P1 NANOSLEEP.SYNCS 0x989680 ;  /* 0x009896800000995d */ /* 0x008fea0003900000 */
[----:B------:R-:W3:Y:S02]  /*133f0*/  @!P1 SYNCS.PHASECHK.TRANS64 P1, [R4+URZ+0x28480], R3 ;  /* 0x02848003040095a7 */ /* 0x000ee4000802007f */
[----:B---3--:R-:W-:Y:S05]  /*13400*/  @!P1 BRA `(.L_x_972) ;  /* 0xfffffffc00f09947 */ /* 0x008fea000383ffff */
[----:B------:R-:W-:Y:S05]  /*13410*/  BRA `(.L_x_1040) ;  /* 0xffffffcc00807947 */ /* 0x000fea000383ffff */
.L_x_974:
[----:B---3--:R3:W4:Y:S02]  /*13420*/  SYNCS.PHASECHK.TRANS64.TRYWAIT P1, [R4+URZ+0x28440], R3 ;  /* 0x02844003040075a7 */ /* 0x008724000802017f */
[----:B----4-:R-:W-:Y:S05]  /*13430*/  @!P1 NANOSLEEP.SYNCS 0x989680 ;  /* 0x009896800000995d */ /* 0x010fea0003900000 */
[----:B------:R-:W4:Y:S02]  /*13440*/  @!P1 SYNCS.PHASECHK.TRANS64 P1, [R4+URZ+0x28440], R3 ;  /* 0x02844003040095a7 */ /* 0x000f24000802007f */
[----:B----4-:R-:W-:Y:S05]  /*13450*/  @!P1 BRA `(.L_x_974) ;  /* 0xfffffffc00f09947 */ /* 0x010fea000383ffff */
[----:B------:R-:W-:Y:S05]  /*13460*/  BRA `(.L_x_1041) ;  /* 0xffffffcc00ec7947 */ /* 0x000fea000383ffff */
.L_x_978:
[----:B------:R-:W-:Y:S02]  /*13470*/  IMAD.MOV.U32 R13, RZ, RZ, R2 ;  /* 0x000000ffff0d7224 */ /* 0x000fe400078e0002 */
[----:B------:R-:W-:Y:S02]  /*13480*/  IMAD.MOV.U32 R12, RZ, RZ, RZ ;  /* 0x000000ffff0c7224 */ /* 0x000fe400078e00ff */
[----:B------:R-:W-:Y:S02]  /*13490*/  IMAD.MOV.U32 R11, RZ, RZ, 0x181f ;  /* 0x0000181fff0b7424 */ /* 0x000fe400078e00ff */
[----:B------:R-:W-:Y:S02]  /*134a0*/  IMAD.MOV.U32 R15, RZ, RZ, -0x1 ;  /* 0xffffffffff0f7424 */ /* 0x000fe400078e00ff */
[----:B------:R-:W-:-:S07]  /*134b0*/  VIADD R4, R18, UR42 ;  /* 0x0000002a12047c36 */ /* 0x000fce0008000000 */
[----:B-----5:R-:W-:Y:S05]  /*134c0*/  WARPSYNC.COLLECTIVE R15, `(.L_x_1042) ;  /* 0x000000000f087348 */ /* 0x020fea0003c00000 */
[----:B------:R0:W1:Y:S02]  /*134d0*/  SHFL.IDX P6, R14, R13, R12, R11 ;  /* 0x0000000c0d0e7389 */ /* 0x00006400000c000b */
[----:B01---5:R-:W-:Y:S01]  /*134e0*/  ENDCOLLECTIVE ;  /* 0x000000000000791b */ /* 0x023fe20003800000 */
.L_x_1042:
[----:B------:R-:W-:Y:S02]  /*134f0*/  VIADD R5, R4, 0x10 ;  /* 0x0000001004057836 */ /* 0x000fe40000000000 */
[----:B------:R-:W-:Y:S02]  /*13500*/  IMAD.MOV.U32 R13, RZ, RZ, R0 ;  /* 0x000000ffff0d7224 */ /* 0x000fe400078e0000 */
[----:B------:R-:W-:-:S07]  /*13510*/  IMAD.MOV.U32 R6, RZ, RZ, R14 ;  /* 0x000000ffff067224 */ /* 0x000fce00078e000e */
[----:B------:R-:W-:Y:S05]  /*13520*/  WARPSYNC.COLLECTIVE R15, `(.L_x_1043) ;  /* 0x000000000f087348 */ /* 0x000fea0003c00000 */
[----:B------:R0:W1:Y:S02]  /*13530*/  SHFL.IDX P6, R14, R13, R12, R11 ;  /* 0x0000000c0d0e7389 */ /* 0x00006400000c000b */
[----:B01----:R-:W-:Y:S01]  /*13540*/  ENDCOLLECTIVE ;  /* 0x000000000000791b */ /* 0x003fe20003800000 */
.L_x_1043:
        /* <DEDUP_REMOVED lines=9> */
.L_x_1044:
        /* <DEDUP_REMOVED lines=16> */
.L_x_1045:
[----:B------:R-:W-:Y:S02]  /*136e0*/  IMAD.MOV.U32 R13, RZ, RZ, R2 ;  /* 0x000000ffff0d7224 */ /* 0x000fe400078e0002 */
[----:B------:R-:W-:Y:S02]  /*136f0*/  IMAD.MOV.U32 R12, RZ, RZ, 0x2 ;  /* 0x00000002ff0c7424 */ /* 0x000fe400078e00ff */
[----:B------:R-:W-:-:S07]  /*13700*/  IMAD.MOV.U32 R8, RZ, RZ, R14 ;  /* 0x000000ffff087224 */ /* 0x000fce00078e000e */
[----:B------:R-:W-:Y:S05]  /*13710*/  WARPSYNC.COLLECTIVE R15, `(.L_x_1046) ;  /* 0x000000000f087348 */ /* 0x000fea0003c00000 */
[----:B------:R0:W1:Y:S02]  /*13720*/  SHFL.IDX P6, R14, R13, R12, R11 ;  /* 0x0000000c0d0e7389 */ /* 0x00006400000c000b */
[----:B01----:R-:W-:Y:S01]  /*13730*/  ENDCOLLECTIVE ;  /* 0x000000000000791b */ /* 0x003fe20003800000 */
.L_x_1046:
[----:B------:R-:W-:-:S05]  /*13740*/  @!P2 IADD3 R8, P4, R10, R8, RZ ;  /* 0x000000080a08a210 */ /* 0x000fca0007f9e0ff */
[----:B------:R-:W-:Y:S02]  /*13750*/  @!P2 IMAD.X R5, RZ, RZ, R5, P4 ;  /* 0x000000ffff05a224 */ /* 0x000fe400020e0605 */
[----:B------:R-:W-:Y:S02]  /*13760*/  @!P2 IMAD.MOV.U32 R6, RZ, RZ, R8 ;  /* 0x000000ffff06a224 */ /* 0x000fe400078e0008 */
[----:B------:R-:W-:Y:S02]  /*13770*/  @!P2 IMAD.MOV.U32 R7, RZ, RZ, R5 ;  /* 0x000000ffff07a224 */ /* 0x000fe400078e0005 */
[C---:B------:R-:W-:Y:S02]  /*13780*/  VIADD R5, R4.reuse, 0x20 ;  /* 0x0000002004057836 */ /* 0x040fe40000000000 */
[----:B------:R-:W-:Y:S01]  /*13790*/  IMAD.MOV.U32 R13, RZ, RZ, R0 ;  /* 0x000000ffff0d7224 */ /* 0x000fe200078e0000 */
[----:B------:R-:W-:Y:S01]  /*137a0*/  @!PT LDS RZ, [RZ] ;  /* 0x00000000fffff984 */ /* 0x000fe20000000800 */
[----:B------:R-:W-:Y:S01]  /*137b0*/  @!PT LDS RZ, [RZ] ;  /* 0x00000000fffff984 */ /* 0x000fe20000000800 */
[----:B------:R-:W-:Y:S01]  /*137c0*/  @!PT LDS RZ, [RZ] ;  /* 0x00000000fffff984 */ /* 0x000fe20000000800 */
[----:B------:R0:W-:Y:S01]  /*137d0*/  @!P2 LDGSTS.E.BYPASS.LTC128B.128 [R9+0x18800], desc[UR50][R6.64], !P1 ;  /* 0x188000000609afae */ /* 0x0001e2000c901d72 */
[----:B------:R-:W-:-:S03]  /*137e0*/  VIADD R8, R4, 0x60 ;  /* 0x0000006004087836 */ /* 0x000fc60000000000 */
[----:B------:R0:W-:Y:S01]  /*137f0*/  @!P2 LDGSTS.E.BYPASS.LTC128B.128 [R9+0x1c800], desc[UR50][R6.64+0x80], !P0 ;  /* 0x1c8000800609afae */ /* 0x0001e2000c101d72 */
[----:B------:R-:W-:Y:S01]  /*13800*/  ISETP.GE.AND P2, PT, R5, R3, PT ;  /* 0x000000030500720c */ /* 0x000fe20003f46270 */
[----:B------:R-:W-:-:S12]  /*13810*/  IMAD.MOV.U32 R5, RZ, RZ, R14 ;  /* 0x000000ffff057224 */ /* 0x000fd800078e000e */
[----:B0-----:R-:W-:Y:S05]  /*13820*/  WARPSYNC.COLLECTIVE R15, `(.L_x_1047) ;  /* 0x000000000f087348 */ /* 0x001fea0003c00000 */
[----:B------:R1:W2:Y:S02]  /*13830*/  SHFL.IDX P6, R14, R13, R12, R11 ;  /* 0x0000000c0d0e7389 */ /* 0x0002a400000c000b */
[----:B012---:R-:W-:Y:S01]  /*13840*/  ENDCOLLECTIVE ;  /* 0x000000000000791b */ /* 0x007fe20003800000 */
.L_x_1047:
[----:B------:R-:W-:Y:S02]  /*13850*/  IMAD.MOV.U32 R13, RZ, RZ, R2 ;  /* 0x000000ffff0d7224 */ /* 0x000fe400078e0002 */
[----:B------:R-:W-:Y:S02]  /*13860*/  IMAD.MOV.U32 R12, RZ, RZ, 0x3 ;  /* 0x00000003ff0c7424 */ /* 0x000fe400078e00ff */
[----:B------:R-:W-:-:S07]  /*13870*/  IMAD.MOV.U32 R6, RZ, RZ, R14 ;  /* 0x000000ffff067224 */ /* 0x000fce00078e000e */
[----:B------:R-:W-:Y:S05]  /*13880*/  WARPSYNC.COLLECTIVE R15, `(.L_x_1048) ;  /* 0x000000000f087348 */ /* 0x000fea0003c00000 */
[----:B------:R0:W1:Y:S02]  /*13890*/  SHFL.IDX P6, R14, R13, R12, R11 ;  /* 0x0000000c0d0e7389 */ /* 0x00006400000c000b */
[----:B01----:R-:W-:Y:S01]  /*138a0*/  ENDCOLLECTIVE ;  /* 0x000000000000791b */ /* 0x003fe20003800000 */
.L_x_1048:
        /* <DEDUP_REMOVED lines=15> */
.L_x_1049:
[----:B------:R-:W-:Y:S02]  /*139a0*/  IMAD.MOV.U32 R13, RZ, RZ, R2 ;  /* 0x000000ffff0d7224 */ /* 0x000fe400078e0002 */
[----:B------:R-:W-:Y:S02]  /*139b0*/  IMAD.MOV.U32 R12, RZ, RZ, 0x4 ;  /* 0x00000004ff0c7424 */ /* 0x000fe400078e00ff */
[----:B------:R-:W-:-:S07]  /*139c0*/  IMAD.MOV.U32 R6, RZ, RZ, R14 ;  /* 0x000000ffff067224 */ /* 0x000fce00078e000e */
[----:B------:R-:W-:Y:S05]  /*139d0*/  WARPSYNC.COLLECTIVE R15, `(.L_x_1050) ;  /* 0x000000000f087348 */ /* 0x000fea0003c00000 */
[----:B------:R0:W1:Y:S02]  /*139e0*/  SHFL.IDX P6, R14, R13, R12, R11 ;  /* 0x0000000c0d0e7389 */ /* 0x00006400000c000b */
[----:B01----:R-:W-:Y:S01]  /*139f0*/  ENDCOLLECTIVE ;  /* 0x000000000000791b */ /* 0x003fe20003800000 */
.L_x_1050:
        /* <DEDUP_REMOVED lines=15> */
.L_x_1051:
[----:B------:R-:W-:Y:S02]  /*13af0*/  IMAD.MOV.U32 R13, RZ, RZ, R2 ;  /* 0x000000ffff0d7224 */ /* 0x000fe400078e0002 */
[----:B------:R-:W-:Y:S02]  /*13b00*/  IMAD.MOV.U32 R12, RZ, RZ, 0x5 ;  /* 0x00000005ff0c7424 */ /* 0x000fe400078e00ff */
[----:B------:R-:W-:-:S07]  /*13b10*/  IMAD.MOV.U32 R6, RZ, RZ, R14 ;  /* 0x000000ffff067224 */ /* 0x000fce00078e000e */
[----:B------:R-:W-:Y:S05]  /*13b20*/  WARPSYNC.COLLECTIVE R15, `(.L_x_1052) ;  /* 0x000000000f087348 */ /* 0x000fea0003c00000 */
[----:B------:R0:W1:Y:S02]  /*13b30*/  SHFL.IDX P6, R14, R13, R12, R11 ;  /* 0x0000000c0d0e7389 */ /* 0x00006400000c000b */
[----:B01----:R-:W-:Y:S01]  /*13b40*/  ENDCOLLECTIVE ;  /* 0x000000000000791b */ /* 0x003fe20003800000 */
.L_x_1052:
        /* <DEDUP_REMOVED lines=15> */
.L_x_1053:
[----:B------:R-:W-:Y:S02]  /*13c40*/  IMAD.MOV.U32 R13, RZ, RZ, R2 ;  /* 0x000000ffff0d7224 */ /* 0x000fe400078e0002 */
[----:B------:R-:W-:Y:S02]  /*13c50*/  IMAD.MOV.U32 R12, RZ, RZ, 0x6 ;  /* 0x00000006ff0c7424 */ /* 0x000fe400078e00ff */
[----:B------:R-:W-:-:S07]  /*13c60*/  IMAD.MOV.U32 R6, RZ, RZ, R14 ;  /* 0x000000ffff067224 */ /* 0x000fce00078e000e */
[----:B------:R-:W-:Y:S05]  /*13c70*/  WARPSYNC.COLLECTIVE R15, `(.L_x_1054) ;  /* 0x000000000f087348 */ /* 0x000fea0003c00000 */
[----:B------:R0:W1:Y:S02]  /*13c80*/  SHFL.IDX P6, R14, R13, R12, R11 ;  /* 0x0000000c0d0e7389 */ /* 0x00006400000c000b */
[----:B01----:R-:W-:Y:S01]  /*13c90*/  ENDCOLLECTIVE ;  /* 0x000000000000791b */ /* 0x003fe20003800000 */
.L_x_1054:
[----:B------:R-:W-:-:S05]  /*13ca0*/  @!P2 IADD3 R6, P3, R10, R6, RZ ;  /* 0x000000060a06a210 */ /* 0x000fca0007f7e0ff */
[----:B------:R-:W-:Y:S01]  /*13cb0*/  @!P2 IMAD.X R5, RZ, RZ, R5, P3 ;  /* 0x000000ffff05a224 */ /* 0x000fe200018e0605 */
[----:B------:R-:W-:-:S03]  /*13cc0*/  ISETP.GE.AND P3, PT, R8, R3, PT ;  /* 0x000000030800720c */ /* 0x000fc60003f66270 */
        /* <DEDUP_REMOVED lines=11> */
.L_x_1055:
[----:B------:R-:W-:Y:S02]  /*13d80*/  IMAD.MOV.U32 R13, RZ, RZ, R2 ;  /* 0x000000ffff0d7224 */ /* 0x000fe400078e0002 */
[----:B------:R-:W-:Y:S02]  /*13d90*/  IMAD.MOV.U32 R12, RZ, RZ, 0x7 ;  /* 0x00000007ff0c7424 */ /* 0x000fe400078e00ff */
[----:B------:R-:W-:-:S07]  /*13da0*/  IMAD.MOV.U32 R6, RZ, RZ, R14 ;  /* 0x000000ffff067224 */ /* 0x000fce00078e000e */
[----:B------:R-:W-:Y:S05]  /*13db0*/  WARPSYNC.COLLECTIVE R15, `(.L_x_1056) ;  /* 0x000000000f087348 */ /* 0x000fea0003c00000 */
[----:B------:R0:W1:Y:S02]  /*13dc0*/  SHFL.IDX P6, R14, R13, R12, R11 ;  /* 0x0000000c0d0e7389 */ /* 0x00006400000c000b */
[----:B01----:R-:W-:Y:S01]  /*13dd0*/  ENDCOLLECTIVE ;  /* 0x000000000000791b */ /* 0x003fe20003800000 */
.L_x_1056:
        /* <DEDUP_REMOVED lines=13> */
.L_x_1057:
[----:B------:R-:W-:Y:S01]  /*13eb0*/  IMAD.MOV.U32 R0, RZ, RZ, R14 ;  /* 0x000000ffff007224 */ /* 0x000fe200078e000e */
[----:B------:R-:W-:Y:S06]  /*13ec0*/  BRA `(.L_x_1058) ;  /* 0xffffffd000407947 */ /* 0x000fec000383ffff */
.L_x_983:
[----:B0-----:R0:W1:Y:S02]  /*13ed0*/  SYNCS.PHASECHK.TRANS64.TRYWAIT P0, [R17+URZ+0x28420], R0 ;  /* 0x02842000110075a7 */ /* 0x001064000800017f */
[----:B-1----:R-:W-:Y:S05]  /*13ee0*/  @!P0 NANOSLEEP.SYNCS 0x989680 ;  /* 0x009896800000895d */ /* 0x002fea0003900000 */
[----:B------:R-:W1:Y:S02]  /*13ef0*/  @!P0 SYNCS.PHASECHK.TRANS64 P0, [R17+URZ+0x28420], R0 ;  /* 0x02842000110085a7 */ /* 0x000e64000800007f */
[----:B-1----:R-:W-:Y:S05]  /*13f00*/  @!P0 BRA `(.L_x_983) ;  /* 0xfffffffc00f08947 */ /* 0x002fea000383ffff */
[----:B------:R-:W-:Y:S05]  /*13f10*/  BRA `(.L_x_1059) ;  /* 0xffffffd000ac7947 */ /* 0x000fea000383ffff */
.L_x_989:
[----:B0-----:R0:W3:Y:S02]  /*13f20*/  SYNCS.PHASECHK.TRANS64.TRYWAIT P0, [R4+URZ+0x28480], R3 ;  /* 0x02848003040075a7 */ /* 0x0010e4000800017f */
[----:B---3--:R-:W-:Y:S05]  /*13f30*/  @!P0 NANOSLEEP.SYNCS 0x989680 ;  /* 0x009896800000895d */ /* 0x008fea0003900000 */
[----:B------:R-:W3:Y:S02]  /*13f40*/  @!P0 SYNCS.PHASECHK.TRANS64 P0, [R4+URZ+0x28480], R3 ;  /* 0x02848003040085a7 */ /* 0x000ee4000800007f */
[----:B---3--:R-:W-:Y:S05]  /*13f50*/  @!P0 BRA `(.L_x_989) ;  /* 0xfffffffc00f08947 */ /* 0x008fea000383ffff */
[----:B------:R-:W-:Y:S05]  /*13f60*/  BRA `(.L_x_1060) ;  /* 0xffffffd400647947 */ /* 0x000fea000383ffff */
.L_x_995:
[----:B--2---:R2:W3:Y:S02]  /*13f70*/  SYNCS.PHASECHK.TRANS64.TRYWAIT P0, [R4+URZ+0x28440], R3 ;  /* 0x02844003040075a7 */ /* 0x0044e4000800017f */
[----:B---3--:R-:W-:Y:S05]  /*13f80*/  @!P0 NANOSLEEP.SYNCS 0x989680 ;  /* 0x009896800000895d */ /* 0x008fea0003900000 */
[----:B------:R-:W3:Y:S02]  /*13f90*/  @!P0 SYNCS.PHASECHK.TRANS64 P0, [R4+URZ+0x28440], R3 ;  /* 0x02844003040085a7 */ /* 0x000ee4000800007f */
[----:B---3--:R-:W-:Y:S05]  /*13fa0*/  @!P0 BRA `(.L_x_995) ;  /* 0xfffffffc00f08947 */ /* 0x008fea000383ffff */
[----:B------:R-:W-:Y:S05]  /*13fb0*/  BRA `(.L_x_1061) ;  /* 0xffffffd800207947 */ /* 0x000fea000383ffff */
.L_x_1002:
[----:B0-----:R0:W3:Y:S02]  /*13fc0*/  SYNCS.PHASECHK.TRANS64.TRYWAIT P1, [R19+URZ+0x28470], R2 ;  /* 0x02847002130075a7 */ /* 0x0010e4000802017f */
[----:B---3--:R-:W-:Y:S05]  /*13fd0*/  @!P1 NANOSLEEP.SYNCS 0x989680 ;  /* 0x009896800000995d */ /* 0x008fea0003900000 */
[----:B------:R-:W3:Y:S02]  /*13fe0*/  @!P1 SYNCS.PHASECHK.TRANS64 P1, [R19+URZ+0x28470], R2 ;  /* 0x02847002130095a7 */ /* 0x000ee4000802007f */
[----:B---3--:R-:W-:Y:S05]  /*13ff0*/  @!P1 BRA `(.L_x_1002) ;  /* 0xfffffffc00f09947 */ /* 0x008fea000383ffff */
[----:B------:R-:W-:Y:S05]  /*14000*/  BRA `(.L_x_1062) ;  /* 0xffffffd800f87947 */ /* 0x000fea000383ffff */
.L_x_1004:
[----:B0-----:R0:W3:Y:S02]  /*14010*/  SYNCS.PHASECHK.TRANS64.TRYWAIT P1, [R19+URZ+0x28460], R3 ;  /* 0x02846003130075a7 */ /* 0x0010e4000802017f */
[----:B---3--:R-:W-:Y:S05]  /*14020*/  @!P1 NANOSLEEP.SYNCS 0x989680 ;  /* 0x009896800000995d */ /* 0x008fea0003900000 */
[----:B------:R-:W3:Y:S02]  /*14030*/  @!P1 SYNCS.PHASECHK.TRANS64 P1, [R19+URZ+0x28460], R3 ;  /* 0x02846003130095a7 */ /* 0x000ee4000802007f */
[----:B---3--:R-:W-:Y:S05]  /*14040*/  @!P1 BRA `(.L_x_1004) ;  /* 0xfffffffc00f09947 */ /* 0x008fea000383ffff */
[----:B------:R-:W-:Y:S05]  /*14050*/  BRA `(.L_x_1063) ;  /* 0xffffffdc00007947 */ /* 0x000fea000383ffff */
.L_x_1011:
[----:B0-----:R0:W2:Y:S02]  /*14060*/  SYNCS.PHASECHK.TRANS64.TRYWAIT P1, [R16+URZ+0x28470], R3 ;  /* 0x02847003100075a7 */ /* 0x0010a4000802017f */
[----:B--2---:R-:W-:Y:S05]  /*14070*/  @!P1 NANOSLEEP.SYNCS 0x989680 ;  /* 0x009896800000995d */ /* 0x004fea0003900000 */
[----:B------:R-:W2:Y:S02]  /*14080*/  @!P1 SYNCS.PHASECHK.TRANS64 P1, [R16+URZ+0x28470], R3 ;  /* 0x02847003100095a7 */ /* 0x000ea4000802007f */
[----:B--2---:R-:W-:Y:S05]  /*14090*/  @!P1 BRA `(.L_x_1011) ;  /* 0xfffffffc00f09947 */ /* 0x004fea000383ffff */
[----:B------:R-:W-:Y:S05]  /*140a0*/  BRA `(.L_x_1064) ;  /* 0xffffffe000c47947 */ /* 0x000fea000383ffff */
.L_x_1013:
[----:B0-----:R0:W2:Y:S02]  /*140b0*/  SYNCS.PHASECHK.TRANS64.TRYWAIT P1, [R16+URZ+0x28460], R3 ;  /* 0x02846003100075a7 */ /* 0x0010a4000802017f */
[----:B--2---:R-:W-:Y:S05]  /*140c0*/  @!P1 NANOSLEEP.SYNCS 0x989680 ;  /* 0x009896800000995d */ /* 0x004fea0003900000 */
[----:B------:R-:W2:Y:S02]  /*140d0*/  @!P1 SYNCS.PHASECHK.TRANS64 P1, [R16+URZ+0x28460], R3 ;  /* 0x02846003100095a7 */ /* 0x000ea4000802007f */
[----:B--2---:R-:W-:Y:S05]  /*140e0*/  @!P1 BRA `(.L_x_1013) ;  /* 0xfffffffc00f09947 */ /* 0x004fea000383ffff */
[----:B------:R-:W-:Y:S05]  /*140f0*/  BRA `(.L_x_1065) ;  /* 0xffffffe000cc7947 */ /* 0x000fea000383ffff */
.L_x_1019:
[----:B0-----:R0:W2:Y:S02]  /*14100*/  SYNCS.PHASECHK.TRANS64.TRYWAIT P0, [R0+URZ+0x28420], R3 ;  /* 0x02842003000075a7 */ /* 0x0010a4000800017f */
[----:B--2---:R-:W-:Y:S05]  /*14110*/  @!P0 NANOSLEEP.SYNCS 0x989680 ;  /* 0x009896800000895d */ /* 0x004fea0003900000 */
[----:B------:R-:W2:Y:S02]  /*14120*/  @!P0 SYNCS.PHASECHK.TRANS64 P0, [R0+URZ+0x28420], R3 ;  /* 0x02842003000085a7 */ /* 0x000ea4000800007f */
[----:B--2---:R-:W-:Y:S05]  /*14130*/  @!P0 BRA `(.L_x_1019) ;  /* 0xfffffffc00f08947 */ /* 0x004fea000383ffff */
[----:B------:R-:W-:Y:S05]  /*14140*/  BRA `(.L_x_1066) ;  /* 0xffffffe800ac7947 */ /* 0x000fea000383ffff */
.L_x_1020:
[----:B------:R-:W2:Y:S01]  /*14150*/  S2R R2, SR_TID.X ;  /* 0x0000000000027919 */ /* 0x000ea20000002100 */
[----:B------:R-:W-:Y:S01]  /*14160*/  BSSY B0, `(.L_x_1067) ;  /* 0x000000a000007945 */ /* 0x000fe20003800000 */
[----:B------:R-:W-:Y:S02]  /*14170*/  IMAD.MOV.U32 R12, RZ, RZ, RZ ;  /* 0x000000ffff0c7224 */ /* 0x000fe400078e00ff */
[----:B------:R-:W-:Y:S02]  /*14180*/  IMAD.MOV.U32 R11, RZ, RZ, 0x1f ;  /* 0x0000001fff0b7424 */ /* 0x000fe400078e00ff */
[----:B------:R-:W-:Y:S01]  /*14190*/  IMAD.MOV.U32 R15, RZ, RZ, -0x1 ;  /* 0xffffffffff0f7424 */ /* 0x000fe200078e00ff */
[----:B--2---:R-:W-:-:S04]  /*141a0*/  SHF.R.U32.HI R2, RZ, 0x5, R2 ;  /* 0x00000005ff027819 */ /* 0x004fc80000011602 */
[----:B------:R-:W-:-:S05]  /*141b0*/  LOP3.LUT R2, R2, 0x3, RZ, 0xc0, !PT ;  /* 0x0000000302027812 */ /* 0x000fca00078ec0ff */
[----:B------:R-:W-:-:S07]  /*141c0*/  IMAD.MOV.U32 R13, RZ, RZ, R2 ;  /* 0x000000ffff0d7224 */ /* 0x000fce00078e0002 */
[----:B01----:R-:W-:Y:S05]  /*141d0*/  WARPSYNC.COLLECTIVE R15, `(.L_x_1068) ;  /* 0x000000000f087348 */ /* 0x003fea0003c00000 */
[----:B------:R2:W3:Y:S02]  /*141e0*/  SHFL.IDX P6, R14, R13, R12, R11 ;  /* 0x0000000c0d0e7389 */ /* 0x0004e400000c000b */
[----:B0123--:R-:W-:Y:S01]  /*141f0*/  ENDCOLLECTIVE ;  /* 0x000000000000791b */ /* 0x00ffe20003800000 */
.L_x_1068:
[----:B------:R-:W-:Y:S05]  /*14200*/  BSYNC B0 ;  /* 0x0000000000007941 */ /* 0x000fea0003800000 */
.L_x_1067:
[----:B------:R-:W-:Y:S05]  /*14210*/  BRA `(.L_x_1069) ;  /* 0xffffffe800947947 */ /* 0x000fea000383ffff */
.L_x_1023:
[----:B------:R-:W-:Y:S01]  /*14220*/  BSSY B1, `(.L_x_1070) ;  /* 0x0000006000017945 */ /* 0x000fe20003800000 */
[----:B------:R-:W-:-:S07]  /*14230*/  IMAD.MOV.U32 R15, RZ, RZ, -0x1 ;  /* 0xffffffffff0f7424 */ /* 0x000fce00078e00ff */
[----:B012---:R-:W-:Y:S05]  /*14240*/  WARPSYNC.COLLECTIVE R15, `(.L_x_1071) ;  /* 0x000000000f0c7348 */ /* 0x007fea0003c00000 */
[----:B------:R-:W-:Y:S02]  /*14250*/  ELECT P6, UR62, PT ;  /* 0x00000000003e782f */ /* 0x000fe400038c0000 */
[----:B------:R-:W-:Y:S01]  /*14260*/  MOV R14, UR62 ;  /* 0x0000003e000e7c02 */ /* 0x000fe20008000f00 */
[----:B012---:R-:W-:Y:S10]  /*14270*/  ENDCOLLECTIVE ;  /* 0x000000000000791b */ /* 0x007ff40003800000 */
.L_x_1071:
[----:B------:R-:W-:Y:S05]  /*14280*/  BSYNC B1 ;  /* 0x0000000000017941 */ /* 0x000fea0003800000 */
.L_x_1070:
[----:B------:R-:W-:Y:S05]  /*14290*/  BRA `(.L_x_1072) ;  /* 0xffffffe8008c7947 */ /* 0x000fea000383ffff */
.L_x_1025:
[----:B0-----:R0:W2:Y:S02]  /*142a0*/  SYNCS.PHASECHK.TRANS64.TRYWAIT P1, [R6+URZ], R5 ;  /* 0x00000005060075a7 */ /* 0x0010a4000802017f */
[----:B--2---:R-:W-:Y:S05]  /*142b0*/  @!P1 NANOSLEEP.SYNCS 0x989680 ;  /* 0x009896800000995d */ /* 0x004fea0003900000 */
[----:B------:R-:W2:Y:S02]  /*142c0*/  @!P1 SYNCS.PHASECHK.TRANS64 P1, [R6+URZ], R5 ;  /* 0x00000005060095a7 */ /* 0x000ea4000802007f */
[----:B--2---:R-:W-:Y:S05]  /*142d0*/  @!P1 BRA `(.L_x_1025) ;  /* 0xfffffffc00f09947 */ /* 0x004fea000383ffff */
[----:B------:R-:W-:Y:S05]  /*142e0*/  BRA `(.L_x_1073) ;  /* 0xffffffe800c87947 */ /* 0x000fea000383ffff */
.L_x_1026:
[----:B--2---:R2:W3:Y:S02]  /*142f0*/  SYNCS.PHASECHK.TRANS64.TRYWAIT P1, [R7+URZ], R2 ;  /* 0x00000002070075a7 */ /* 0x0044e4000802017f */
[----:B---3--:R-:W-:Y:S05]  /*14300*/  @!P1 NANOSLEEP.SYNCS 0x989680 ;  /* 0x009896800000995d */ /* 0x008fea0003900000 */
[----:B------:R-:W3:Y:S02]  /*14310*/  @!P1 SYNCS.PHASECHK.TRANS64 P1, [R7+URZ], R2 ;  /* 0x00000002070095a7 */ /* 0x000ee4000802007f */
[----:B---3--:R-:W-:Y:S05]  /*14320*/  @!P1 BRA `(.L_x_1026) ;  /* 0xfffffffc00f09947 */ /* 0x008fea000383ffff */
[----:B------:R-:W-:Y:S05]  /*14330*/  BRA `(.L_x_1074) ;  /* 0xffffffe800bc7947 */ /* 0x000fea000383ffff */
.L_x_1028:
[----:B---3--:R3:W4:Y:S02]  /*14340*/  SYNCS.PHASECHK.TRANS64.TRYWAIT P1, [R4+URZ+0x28460], R5 ;  /* 0x02846005040075a7 */ /* 0x008724000802017f */
[----:B----4-:R-:W-:Y:S05]  /*14350*/  @!P1 NANOSLEEP.SYNCS 0x989680 ;  /* 0x009896800000995d */ /* 0x010fea0003900000 */
[----:B------:R-:W4:Y:S02]  /*14360*/  @!P1 SYNCS.PHASECHK.TRANS64 P1, [R4+URZ+0x28460], R5 ;  /* 0x02846005040095a7 */ /* 0x000f24000802007f */
[----:B----4-:R-:W-:Y:S05]  /*14370*/  @!P1 BRA `(.L_x_1028) ;  /* 0xfffffffc00f09947 */ /* 0x010fea000383ffff */
[----:B------:R-:W-:Y:S05]  /*14380*/  BRA `(.L_x_1075) ;  /* 0xffffffe800c07947 */ /* 0x000fea000383ffff */
.L_x_1030:
[----:B----4-:R4:W0:Y:S02]  /*14390*/  SYNCS.PHASECHK.TRANS64.TRYWAIT P1, [R3+URZ+0x28460], R2 ;  /* 0x02846002030075a7 */ /* 0x010824000802017f */
[----:B0-----:R-:W-:Y:S05]  /*143a0*/  @!P1 NANOSLEEP.SYNCS 0x989680 ;  /* 0x009896800000995d */ /* 0x001fea0003900000 */
[----:B------:R-:W0:Y:S02]  /*143b0*/  @!P1 SYNCS.PHASECHK.TRANS64 P1, [R3+URZ+0x28460], R2 ;  /* 0x02846002030095a7 */ /* 0x000e24000802007f */
[----:B0-----:R-:W-:Y:S05]  /*143c0*/  @!P1 BRA `(.L_x_1030) ;  /* 0xfffffffc00f09947 */ /* 0x001fea000383ffff */
[----:B------:R-:W-:Y:S05]  /*143d0*/  BRA `(.L_x_1076) ;  /* 0xffffffe800c07947 */ /* 0x000fea000383ffff */
.L_x_1032:
[----:B------:R0:W0:Y:S02]  /*143e0*/  SYNCS.PHASECHK.TRANS64.TRYWAIT P0, [R4+URZ+0x28480], R5 ;  /* 0x02848005040075a7 */ /* 0x000024000800017f */
[----:B0-----:R-:W-:Y:S05]  /*143f0*/  @!P0 NANOSLEEP.SYNCS 0x989680 ;  /* 0x009896800000895d */ /* 0x001fea0003900000 */
[----:B------:R-:W0:Y:S02]  /*14400*/  @!P0 SYNCS.PHASECHK.TRANS64 P0, [R4+URZ+0x28480], R5 ;  /* 0x02848005040085a7 */ /* 0x000e24000800007f */
[----:B0-----:R-:W-:Y:S05]  /*14410*/  @!P0 BRA `(.L_x_1032) ;  /* 0xfffffffc00f08947 */ /* 0x001fea000383ffff */
[----:B------:R-:W-:Y:S05]  /*14420*/  BRA `(.L_x_1033) ;  /* 0xffffffe800bc7947 */ /* 0x000fea000383ffff */
.L_x_1077:
        /* <DEDUP_REMOVED lines=13> */
.L_x_2899:


//--------------------- .text._ZN7cutlass13device_kernelIN5flash11enable_sm90INS1_16FlashAttnFwdSm90INS1_25CollectiveMainloopFwdSm90ILi2EN4cute5tupleIJNS5_1CILi1EEES8_S8_EEENS6_IJNS7_ILi128EEENS7_ILi64EEENS7_ILi256EEEEEELi256ENS_12float_e4m3_tEfNS_4arch4Sm90ELb0ELb1ELb0ELb1ELb0ELb0ELb0ELb1ELb1ELb1ELb0ELb0EEENS1_21CollectiveEpilogueFwdINS6_IJSA_SC_SB_EEES9_NS_10bfloat16_tESG_Li256ELb1ELb1ELb0ELb1EEENS1_36VarlenDynamicPersistentTileSchedulerILi128ELi64ELi256ELi128ELb0ELb1ELb1ELb1ELb0ELb1EEEEEEEEEvNT_6ParamsE --------------------------
	.section	.text._ZN7cutlass13device_kernelIN5flash11enable_sm90INS1_16FlashAttnFwdSm90INS1_25CollectiveMainloopFwdSm90ILi2EN4cute5tupleIJNS5_1CILi1EEES8_S8_EEENS6_IJNS7_ILi128EEENS7_ILi64EEENS7_ILi256EEEEEELi256ENS_12float_e4m3_tEfNS_4arch4Sm90ELb0ELb1ELb0ELb1ELb0ELb0ELb0ELb1ELb1ELb1ELb0ELb0EEENS1_21CollectiveEpilogueFwdINS6_IJSA_SC_SB_EEES9_NS_10bfloat16_tESG_Li256ELb1ELb1ELb0ELb1EEENS1_36VarlenDynamicPersistentTileSchedulerILi128ELi64ELi256ELi128ELb0ELb1ELb1ELb1ELb0ELb1EEEEEEEEEvNT_6ParamsE,"ax",@progbits
	.align	128
.text._ZN7cutlass13device_kernelIN5flash11enable_sm90INS1_16FlashAttnFwdSm90INS1_25CollectiveMainloopFwdSm90ILi2EN4cute5tupleIJNS5_1CILi1EEES8_S8_EEENS6_IJNS7_ILi128EEENS7_ILi64EEENS7_ILi256EEEEEELi256ENS_12float_e4m3_tEfNS_4arch4Sm90ELb0ELb1ELb0ELb1ELb0ELb0ELb0ELb1ELb1ELb1ELb0ELb0EEENS1_21CollectiveEpilogueFwdINS6_IJSA_SC_SB_EEES9_NS_10bfloat16_tESG_Li256ELb1ELb1ELb0ELb1EEENS1_36VarlenDynamicPersistentTileSchedulerILi128ELi64ELi256ELi128ELb0ELb1ELb1ELb1ELb0ELb1EEEEEEEEEvNT_6ParamsE:
        .type           _ZN7cutlass13device_kernelIN5flash11enable_sm90INS1_16FlashAttnFwdSm90INS1_25CollectiveMainloopFwdSm90ILi2EN4cute5tupleIJNS5_1CILi1EEES8_S8_EEENS6_IJNS7_ILi128EEENS7_ILi64EEENS7_ILi256EEEEEELi256ENS_12float_e4m3_tEfNS_4arch4Sm90ELb0ELb1ELb0ELb1ELb0ELb0ELb0ELb1ELb1ELb1ELb0ELb0EEENS1_21CollectiveEpilogueFwdINS6_IJSA_SC_SB_EEES9_NS_10bfloat16_tESG_Li256ELb1ELb1ELb0ELb1EEENS1_36VarlenDynamicPersistentTileSchedulerILi128ELi64ELi256ELi128ELb0ELb1ELb1ELb1ELb0ELb1EEEEEEEEEvNT_6ParamsE,@function
        .size           _ZN7cutlass13device_kernelIN5flash11enable_sm90INS1_16FlashAttnFwdSm90INS1_25CollectiveMainloopFwdSm90ILi2EN4cute5tupleIJNS5_1CILi1EEES8_S8_EEENS6_IJNS7_ILi128EEENS7_ILi64EEENS7_ILi256EEEEEELi256ENS_12float_e4m3_tEfNS_4arch4Sm90ELb0ELb1ELb0ELb1ELb0ELb0ELb0ELb1ELb1ELb1ELb0ELb0EEENS1_21CollectiveEpilogueFwdINS6_IJSA_SC_SB_EEES9_NS_10bfloat16_tESG_Li256ELb1ELb1ELb0ELb1EEENS1_36VarlenDynamicPersistentTileSchedulerILi128ELi64ELi256ELi128ELb0ELb1ELb1ELb1ELb0ELb1EEEEEEEEEvNT_6ParamsE,(.L_x_2900 - _ZN7cutlass13device_kernelIN5flash11enable_sm90INS1_16FlashAttnFwdSm90INS1_25CollectiveMainloopFwdSm90ILi2EN4cute5tupleIJNS5_1CILi1EEES8_S8_EEENS6_IJNS7_ILi128EEENS7_ILi64EEENS7_ILi256EEEEEELi256ENS_12float_e4m3_tEfNS_4arch4Sm90ELb0ELb1ELb0ELb1ELb0ELb0ELb0ELb1ELb1ELb1ELb0ELb0EEENS1_21CollectiveEpilogueFwdINS6_IJSA_SC_SB_EEES9_NS_10bfloat16_tESG_Li256ELb1ELb1ELb0ELb1EEENS1_36VarlenDynamicPersistentTileSchedulerILi128ELi64ELi256ELi128ELb0ELb1ELb1ELb1ELb0ELb1EEEEEEEEEvNT_6ParamsE)
        .other          _ZN7cutlass13device_kernelIN5flash11enable_sm90INS1_16FlashAttnFwdSm90INS1_25CollectiveMainloopFwdSm90ILi2EN4cute5tupleIJNS5_1CILi1EEES8_S8_EEENS6_IJNS7_ILi128EEENS7_ILi64EEENS7_ILi256EEEEEELi256ENS_12float_e4m3_tEfNS_4arch4Sm90ELb0ELb1ELb0ELb1ELb0ELb0ELb0ELb1ELb1ELb1ELb0ELb0EEENS1_21CollectiveEpilogueFwdINS6_IJSA_SC_SB_EEES9_NS_10bfloat16_tESG_Li256ELb1ELb1ELb0ELb1EEENS1_36VarlenDynamicPersistentTileSchedulerILi128ELi64ELi256ELi128ELb0ELb1ELb1ELb1ELb0ELb1EEEEEEEEEvNT_6ParamsE,@"STO_CUDA_ENTRY STV_DEFAULT"
_ZN7cutlass13device_kernelIN5flash11enable_sm90INS1_16FlashAttnFwdSm90INS1_25CollectiveMainloopFwdSm90ILi2EN4cute5tupleIJNS5_1CILi1EEES8_S8_EEENS6_IJNS7_ILi128EEENS7_ILi64EEENS7_ILi256EEEEEELi256ENS_12float_e4m3_tEfNS_4arch4Sm90ELb0ELb1ELb0ELb1ELb0ELb0ELb0ELb1ELb1ELb1ELb0ELb0EEENS1_21CollectiveEpilogueFwdINS6_IJSA_SC_SB_EEES9_NS_10bfloat16_tESG_Li256ELb1ELb1ELb0ELb1EEENS1_36VarlenDynamicPersistentTileSchedulerILi128ELi64ELi256ELi128ELb0ELb1ELb1ELb1ELb0ELb1EEEEEEEEEvNT_6ParamsE:
        /* <DEDUP_REMOVED lines=18> */
.L_x_1079:
[----:B------:R-:W-:Y:S05]  /*0120*/  BSYNC B0 ;  /* 0x0000000000007941 */ /* 0x000fea0003800000 */
.L_x_1078:
        /* <DEDUP_REMOVED lines=41> */
.L_x_1080:
        /* <DEDUP_REMOVED lines=22> */
.L_x_1081:
        /* <DEDUP_REMOVED lines=18> */
.L_x_1082:
        /* <DEDUP_REMOVED lines=22> */
.L_x_1083:
        /* <DEDUP_REMOVED lines=22> */
.L_x_1084:
[----:B------:R-:W-:Y:S01]  /*0900*/  PLOP3.LUT P0, PT, PT, PT, UP0, 0x80, 0x0 ;  /* 0x000000000000781c */ /* 0x000fe20003f0f008 */
[----:B------:R-:W-:Y:S01]  /*0910*/  UMOV UR38, 0x1 ;  /* 0x0000000100267882 */ /* 0x000fe20000000000 */
[----:B------:R-:W-:Y:S01]  /*0920*/  NOP ;  /* 0x0000000000007918 */ /* 0x000fe20000000000 */
[----:B------:R-:W-:Y:S01]  /*0930*/  USEL UR38, UR38, 0x2, !UP0 ;  /* 0x0000000226267887 */ /* 0x000fe2000c000000 */
[----:B------:R-:W-:Y:S01]  /*0940*/  ULDC.64 UR54, c[0x0][0x208] ;  /* 0x0000820000367ab9 */ /* 0x000fe20000000a00 */
[----:B012-4-:R-:W-:Y:S08]  /*0950*/  BAR.SYNC.DEFER_BLOCKING 0x0 ;  /* 0x0000000000007b1d */ /* 0x017ff00000010000 */
[----:B------:R-:W-:Y:S05]  /*0960*/  @!P0 BRA `(.L_x_1085) ;  /* 0x000000e400dc8947 */ /* 0x000fea0003800000 */
.L_x_1086:
        /* <DEDUP_REMOVED lines=25> */
[----:B------:R-:W-:Y:S01]  /*0b00*/  R2UR UR49, R7 ;  /* 0x00000000073172ca */ /* 0x000fe200000e0000 */
[----:B------:R-:W-:Y:S01]  /*0b10*/  UMOV UR53, URZ ;  /* 0x0000003f00357c82 */ /* 0x000fe20008000000 */
[CC--:B------:R-:W-:Y:S02]  /*0b20*/  LEA.HI R3, R0.reuse, R201.reuse, RZ, 0x7 ;  /* 0x000000c900037211 */ /* 0x0c0fe400078f38ff */
[----:B------:R-:W-:-:S02]  /*0b30*/  LEA.HI R4, R0, R201, RZ, 0x5 ;  /* 0x000000c900047211 */ /* 0x000fc400078f28ff */
[----:B------:R-:W-:Y:S02]  /*0b40*/  LOP3.LUT R2, R3, 0xffffff80, RZ, 0xc0, !PT ;  /* 0xffffff8003027812 */ /* 0x000fe400078ec0ff */
[----:B------:R-:W-:Y:S01]  /*0b50*/  SHF.R.S32.HI R194, RZ, 0x7, R3 ;  /* 0x00000007ffc27819 */ /* 0x000fe20000011403 */
[----:B------:R-:W-:Y:S02]  /*0b60*/  IMAD.SHL.U32 R6, R4, 0x20, RZ ;  /* 0x0000002004067824 */ /* 0x000fe400078e00ff */
[----:B------:R-:W-:Y:S01]  /*0b70*/  IMAD.IADD R193, R201, 0x1, -R2 ;  /* 0x00000001c9c17824 */ /* 0x000fe200078e0a02 */
[----:B------:R-:W-:Y:S02]  /*0b80*/  LEA.HI R2, R0, R201, RZ, 0x4 ;  /* 0x000000c900027211 */ /* 0x000fe400078f20ff */
[----:B------:R-:W-:Y:S02]  /*0b90*/  LOP3.LUT R7, R6, 0xfffffc00, RZ, 0xc0, !PT ;  /* 0xfffffc0006077812 */ /* 0x000fe400078ec0ff */
[----:B------:R-:W-:-:S02]  /*0ba0*/  SHF.R.S32.HI R8, RZ, 0x1f, R193 ;  /* 0x0000001fff087819 */ /* 0x000fc400000114c1 */
[----:B------:R-:W-:Y:S02]  /*0bb0*/  SHF.R.S32.HI R5, RZ, 0x4, R2 ;  /* 0x00000004ff057819 */ /* 0x000fe40000011402 */
[----:B------:R-:W-:Y:S02]  /*0bc0*/  LEA.HI R9, R8, R193, RZ, 0x2 ;  /* 0x000000c108097211 */ /* 0x000fe400078f10ff */
[C---:B------:R-:W-:Y:S02]  /*0bd0*/  LOP3.LUT R4, R2.reuse, 0x3fffff0, RZ, 0xc0, !PT ;  /* 0x03fffff002047812 */ /* 0x040fe400078ec0ff */
[----:B------:R-:W-:Y:S02]  /*0be0*/  LEA.HI R2, R2, R5, RZ, 0x1 ;  /* 0x0000000502027211 */ /* 0x000fe400078f08ff */
[----:B------:R-:W-:Y:S01]  /*0bf0*/  LEA.HI R6, R0, R201, RZ, 0x2 ;  /* 0x000000c900067211 */ /* 0x000fe200078f10ff */
[----:B------:R-:W-:Y:S01]  /*0c00*/  IMAD.IADD R4, R201, 0x1, -R4 ;  /* 0x00000001c9047824 */ /* 0x000fe200078e0a04 */
[----:B------:R-:W-:-:S02]  /*0c10*/  SHF.R.S32.HI R10, RZ, 0x2, R9 ;  /* 0x00000002ff0a7819 */ /* 0x000fc40000011409 */
        /* <DEDUP_REMOVED lines=35> */
.L_x_1190:
[----:B------:R-:W-:Y:S01]  /*0e50*/  ULDC.64 UR6, c[0x0][0xa28] ;  /* 0x00028a0000067ab9 */ /* 0x000fe20000000a00 */
[----:B------:R-:W-:Y:S01]  /*0e60*/  ULDC UR4, c[0x0][0x424] ;  /* 0x0001090000047ab9 */ /* 0x000fe20000000800 */
[----:B------:R-:W-:-:S04]  /*0e70*/  UISETP.NE.U32.AND UP0, UPT, UR6, URZ, UPT ;  /* 0x0000003f0600728c */ /* 0x000fc8000bf05070 */
[----:B------:R-:W-:-:S03]  /*0e80*/  UISETP.NE.AND.EX UP0, UPT, UR7, URZ, UPT, UP0 ;  /* 0x0000003f0700728c */ /* 0x000fc6000bf05300 */
[----:B------:R-:W-:Y:S02]  /*0e90*/  ULDC.64 UR6, c[0x0][0xa18] ;  /* 0x0002860000067ab9 */ /* 0x000fe40000000a00 */
[----:B------:R-:W-:Y:S01]  /*0ea0*/  UISETP.NE.U32.AND UP1, UPT, UR6, URZ, UPT ;  /* 0x0000003f0600728c */ /* 0x000fe2000bf25070 */
[----:B------:R-:W-:-:S03]  /*0eb0*/  PLOP3.LUT P0, PT, PT, PT, UP0, 0x80, 0x0 ;  /* 0x000000000000781c */ /* 0x000fc60003f0f008 */
[----:B------:R-:W-:-:S03]  /*0ec0*/  UISETP.NE.AND.EX UP1, UPT, UR7, URZ, UPT, UP1 ;  /* 0x0000003f0700728c */ /* 0x000fc6000bf25310 */
[----:B------:R-:W-:Y:S02]  /*0ed0*/  @UP0 ULDC.64 UR6, c[0x0][0xa28] ;  /* 0x00028a0000060ab9 */ /* 0x000fe40000000a00 */
[----:B------:R-:W-:Y:S01]  /*0ee0*/  @UP0 UIMAD.WIDE UR6, UR49, 0x4, UR6 ;  /* 0x00000004310608a5 */ /* 0x000fe2000f8e0206 */
[----:B------:R-:W-:-:S05]  /*0ef0*/  PLOP3.LUT P2, PT, PT, PT, UP1, 0x80, 0x0 ;  /* 0x000000000000781c */ /* 0x000fca0003f4f018 */
[----:B------:R-:W-:Y:S01]  /*0f00*/  @UP1 ULDC.64 UR8, c[0x0][0xa18] ;  /* 0x0002860000081ab9 */ /* 0x000fe20000000a00 */
[----:B01--4-:R-:W-:Y:S02]  /*0f10*/  IMAD.U32 R4, RZ, RZ, UR6 ;  /* 0x00000006ff047e24 */ /* 0x013fe4000f8e00ff */
[----:B--2---:R-:W-:Y:S01]  /*0f20*/  IMAD.U32 R5, RZ, RZ, UR7 ;  /* 0x00000007ff057e24 */ /* 0x004fe2000f8e00ff */
[----:B------:R-:W-:-:S04]  /*0f30*/  @UP1 UIMAD.WIDE UR6, UR49, 0x4, UR8 ;  /* 0x00000004310618a5 */ /* 0x000fc8000f8e0208 */
[----:B------:R-:W2:Y:S02]  /*0f40*/  @P0 LDG.E R4, desc[UR54][R4.64] ;  /* 0x0000003604040981 */ /* 0x000ea4000c1e1900 */
[----:B------:R-:W-:Y:S02]  /*0f50*/  IMAD.U32 R6, RZ, RZ, UR6 ;  /* 0x00000006ff067e24 */ /* 0x000fe4000f8e00ff */
[----:B------:R-:W-:Y:S01]  /*0f60*/  IMAD.U32 R7, RZ, RZ, UR7 ;  /* 0x00000007ff077e24 */ /* 0x000fe2000f8e00ff */
[----:B------:R-:W-:-:S04]  /*0f70*/  ULDC.64 UR6, c[0x0][0x418] ;  /* 0x0001060000067ab9 */ /* 0x000fc80000000a00 */
[----:B---3--:R-:W3:Y:S01]  /*0f80*/  @P2 LDG.E R6, desc[UR54][R6.64] ;  /* 0x0000003606062981 */ /* 0x008ee2000c1e1900 */
[----:B------:R-:W-:Y:S01]  /*0f90*/  UISETP.NE.U32.AND UP0, UPT, UR6, URZ, UPT ;  /* 0x0000003f0600728c */ /* 0x000fe2000bf05070 */
[----:B------:R-:W-:Y:S01]  /*0fa0*/  UMOV UR42, URZ ;  /* 0x0000003f002a7c82 */ /* 0x000fe20008000000 */
[----:B------:R-:W-:Y:S02]  /*0fb0*/  ULDC UR46, c[0x0][0x288] ;  /* 0x0000a200002e7ab9 */ /* 0x000fe40000000800 */
[----:B------:R-:W-:-:S03]  /*0fc0*/  UISETP.NE.AND.EX UP0, UPT, UR7, URZ, UPT, UP0 ;  /* 0x0000003f0700728c */ /* 0x000fc6000bf05300 */
[----:B------:R-:W-:Y:S01]  /*0fd0*/  ULDC.64 UR6, c[0x0][0xa20] ;  /* 0x0002880000067ab9 */ /* 0x000fe20000000a00 */
[----:B------:R-:W-:Y:S01]  /*0fe0*/  USEL UR4, UR4, 0x1, UP0 ;  /* 0x0000000104047887 */ /* 0x000fe20008000000 */
[----:B------:R-:W-:Y:S01]  /*0ff0*/  ISETP.NE.U32.AND P1, PT, RZ, UR6, PT ;  /* 0x00000006ff007c0c */ /* 0x000fe2000bf25070 */
[----:B------:R-:W-:Y:S02]  /*1000*/  ULDC UR6, c[0x0][0x2f0] ;  /* 0x0000bc0000067ab9 */ /* 0x000fe40000000800 */
[----:B------:R-:W-:Y:S01]  /*1010*/  UIMAD UR4, UR4, UR6, URZ ;  /* 0x00000006040472a4 */ /* 0x000fe2000f8e023f */
[----:B------:R-:W-:Y:S02]  /*1020*/  ISETP.NE.AND.EX P1, PT, RZ, UR7, PT, P1 ;  /* 0x00000007ff007c0c */ /* 0x000fe4000bf25310 */
[----:B--2---:R-:W-:Y:S02]  /*1030*/  @P0 R2UR UR42, R4 ;  /* 0x00000000042a02ca */ /* 0x004fe400000e0000 */
[----:B---3--:R-:W-:Y:S01]  /*1040*/  @P2 R2UR UR46, R6 ;  /* 0x00000000062e22ca */ /* 0x008fe200000e0000 */
[----:B------:R-:W-:-:S14]  /*1050*/  @P2 BRA `(.L_x_1087) ;  /* 0x0000000000342947 */ /* 0x000fdc0003800000 */
        /* <DEDUP_REMOVED lines=13> */
.L_x_1087:
[----:B------:R-:W-:Y:S01]  /*1130*/  UMOV UR44, UR50 ;  /* 0x00000032002c7c82 */ /* 0x000fe20008000000 */
[----:B------:R-:W-:Y:S01]  /*1140*/  UMOV UR43, UR49 ;  /* 0x00000031002b7c82 */ /* 0x000fe20008000000 */
[----:B------:R-:W-:Y:S05]  /*1150*/  @!P1 BRA `(.L_x_1088) ;  /* 0x00000000001c9947 */ /* 0x000fea0003800000 */
[----:B------:R-:W-:Y:S02]  /*1160*/  ULDC.64 UR6, c[0x0][0xa20] ;  /* 0x0002880000067ab9 */ /* 0x000fe40000000a00 */
[----:B------:R-:W-:-:S06]  /*1170*/  UIMAD.WIDE UR6, UR49, 0x4, UR6 ;  /* 0x00000004310678a5 */ /* 0x000fcc000f8e0206 */
[----:B------:R-:W-:Y:S02]  /*1180*/  IMAD.U32 R4, RZ, RZ, UR6 ;  /* 0x00000006ff047e24 */ /* 0x000fe4000f8e00ff */
[----:B------:R-:W-:-:S05]  /*1190*/  IMAD.U32 R5, RZ, RZ, UR7 ;  /* 0x00000007ff057e24 */ /* 0x000fca000f8e00ff */
[----:B------:R-:W2:Y:S02]  /*11a0*/  LDG.E R4, desc[UR54][R4.64] ;  /* 0x0000003604047981 */ /* 0x000ea4000c1e1900 */
[----:B--2---:R-:W-:Y:S01]  /*11b0*/  R2UR UR4, R4 ;  /* 0x00000000040472ca */ /* 0x004fe200000e0000 */
[----:B------:R-:W-:-:S14]  /*11c0*/  BRA `(.L_x_1089) ;  /* 0x0000000000347947 */ /* 0x000fdc0003800000 */
.L_x_1088:
        /* <DEDUP_REMOVED lines=13> */
.L_x_1089:
[----:B------:R-:W-:Y:S01]  /*12a0*/  ULDC.64 UR8, c[0x0][0x990] ;  /* 0x0002640000087ab9 */ /* 0x000fe20000000a00 */
[----:B------:R-:W-:Y:S01]  /*12b0*/  ULDC.64 UR6, c[0x0][0x998] ;  /* 0x0002660000067ab9 */ /* 0x000fe20000000a00 */
        /* <DEDUP_REMOVED lines=8> */
[----:B------:R-:W-:Y:S02]  /*1340*/  @UP0 USHF.R.S32.HI UR10, URZ, 0x1f, UR49 ;  /* 0x0000001f3f0a0899 */ /* 0x000fe40008011431 */
[----:B------:R-:W-:Y:S01]  /*1350*/  @UP1 USHF.R.S32.HI UR14, URZ, 0x1f, UR49 ;  /* 0x0000001f3f0e1899 */ /* 0x000fe20008011431 */
[----:B------:R-:W-:Y:S01]  /*1360*/  @UP0 ULDC.64 UR16, c[0x0][0x9a8] ;  /* 0x00026a0000100ab9 */ /* 0x000fe20000000a00 */
[----:B------:R-:W-:Y:S01]  /*1370*/  @UP1 ULDC.64 UR18, c[0x0][0x9b8] ;  /* 0x00026e0000121ab9 */ /* 0x000fe20000000a00 */
[----:B------:R-:W-:Y:S02]  /*1380*/  @UP0 UIMAD UR10, UR10, UR16, URZ ;  /* 0x000000100a0a02a4 */ /* 0x000fe4000f8e023f */
[----:B------:R-:W-:Y:S02]  /*1390*/  @UP1 UIMAD UR14, UR14, UR18, URZ ;  /* 0x000000120e0e12a4 */ /* 0x000fe4000f8e023f */
[----:B------:R-:W-:Y:S02]  /*13a0*/  @UP0 UIMAD UR17, UR49, UR17, UR10 ;  /* 0x00000011311102a4 */ /* 0x000fe4000f8e020a */
[----:B------:R-:W-:-:S02]  /*13b0*/  @UP1 UIMAD.WIDE.U32 UR10, UR49, UR18, URZ ;  /* 0x00000012310a12a5 */ /* 0x000fc4000f8e003f */
[----:B------:R-:W-:Y:S02]  /*13c0*/  @UP0 UIMAD.WIDE.U32 UR12, UR49, UR16, URZ ;  /* 0x00000010310c02a5 */ /* 0x000fe4000f8e003f */
[----:B------:R-:W-:Y:S02]  /*13d0*/  @UP1 UIMAD UR18, UR49, UR19, UR14 ;  /* 0x00000013311212a4 */ /* 0x000fe4000f8e020e */
[----:B------:R-:W-:Y:S02]  /*13e0*/  @UP1 USHF.R.S32.HI UR19, URZ, 0x1f, UR50 ;  /* 0x0000001f3f131899 */ /* 0x000fe40008011432 */
[----:B------:R-:W-:Y:S01]  /*13f0*/  @UP0 USHF.R.S32.HI UR16, URZ, 0x1f, UR50 ;  /* 0x0000001f3f100899 */ /* 0x000fe20008011432 */
[----:B------:R-:W-:Y:S01]  /*1400*/  @UP1 ULDC.64 UR14, c[0x0][0x9c0] ;  /* 0x00027000000e1ab9 */ /* 0x000fe20000000a00 */
[----:B------:R-:W-:Y:S01]  /*1410*/  @UP0 ULDC.64 UR20, c[0x0][0x9b0] ;  /* 0x00026c0000140ab9 */ /* 0x000fe20000000a00 */
[----:B------:R-:W-:Y:S02]  /*1420*/  @UP0 UIADD3 UR13, UR13, UR17, URZ ;  /* 0x000000110d0d0290 */ /* 0x000fe4000fffe03f */
[----:B------:R-:W-:-:S02]  /*1430*/  @UP1 UIMAD UR17, UR19, UR14, URZ ;  /* 0x0000000e131112a4 */ /* 0x000fc4000f8e023f */
[----:B------:R-:W-:Y:S02]  /*1440*/  @UP0 UIMAD UR16, UR16, UR20, URZ ;  /* 0x00000014101002a4 */ /* 0x000fe4000f8e023f */
[----:B------:R-:W-:Y:S02]  /*1450*/  @UP1 UIADD3 UR11, UR11, UR18, URZ ;  /* 0x000000120b0b1290 */ /* 0x000fe4000fffe03f */
[----:B------:R-:W-:Y:S02]  /*1460*/  @UP1 UIMAD UR17, UR50, UR15, UR17 ;  /* 0x0000000f321112a4 */ /* 0x000fe4000f8e0211 */
[----:B------:R-:W-:Y:S02]  /*1470*/  @UP0 UIMAD UR16, UR50, UR21, UR16 ;  /* 0x00000015321002a4 */ /* 0x000fe4000f8e0210 */
[----:B------:R-:W-:Y:S02]  /*1480*/  @UP0 UIMAD.WIDE.U32 UR12, UR50, UR20, UR12 ;  /* 0x00000014320c02a5 */ /* 0x000fe4000f8e000c */
        /* <DEDUP_REMOVED lines=11> */
[----:B------:R-:W-:Y:S01]  /*1540*/  USHF.L.U32 UR36, UR5, 0x7, URZ ;  /* 0x0000000705247899 */ /* 0x000fe2000800063f */
[----:B------:R-:W-:Y:S01]  /*1550*/  IMAD.U32 R7, RZ, RZ, UR7 ;  /* 0x00000007ff077e24 */ /* 0x000fe2000f8e00ff */
[----:B------:R-:W-:Y:S02]  /*1560*/  UIADD3 UR42, -UR42, UR4, URZ ;  /* 0x000000042a2a7290 */ /* 0x000fe4000fffe13f */
[----:B------:R-:W2:Y:S01]  /*1570*/  @P0 LDG.E R3, desc[UR54][R4.64] ;  /* 0x0000003604030981 */ /* 0x000ea2000c1e1900 */
[----:B------:R-:W-:Y:S02]  /*1580*/  UISETP.NE.AND UP1, UPT, UR6, 0x1, UPT ;  /* 0x000000010600788c */ /* 0x000fe4000bf25270 */
[----:B------:R-:W-:Y:S01]  /*1590*/  UIADD3 UR8, UR36, 0x7f, URZ ;  /* 0x0000007f24087890 */ /* 0x000fe2000fffe03f */
[----:B------:R-:W2:Y:S01]  /*15a0*/  @P1 LDG.E R0, desc[UR54][R6.64] ;  /* 0x0000003606001981 */ /* 0x000ea2000c1e1900 */
[----:B------:R-:W-:Y:S01]  /*15b0*/  ULDC.64 UR4, c[0x0][0x9e0] ;  /* 0x0002780000047ab9 */ /* 0x000fe20000000a00 */
[----:B------:R-:W-:-:S02]  /*15c0*/  UIADD3 UR9, UR42, 0x1, -UR46 ;  /* 0x000000012a097890 */ /* 0x000fc4000fffe82e */
[----:B------:R-:W-:Y:S01]  /*15d0*/  UISETP.GE.AND UP0, UPT, UR5, 0x1, UPT ;  /* 0x000000010500788c */ /* 0x000fe2000bf06270 */
[----:B------:R-:W-:-:S03]  /*15e0*/  ULDC UR10, c[0x0][0x988] ;  /* 0x00026200000a7ab9 */ /* 0x000fc60000000800 */
[----:B------:R-:W-:Y:S01]  /*15f0*/  @UP1 ULDC UR6, c[0x0][0x44c] ;  /* 0x0001130000061ab9 */ /* 0x000fe20000000800 */
[----:B------:R-:W-:Y:S01]  /*1600*/  @UP1 ULDC UR11, c[0x0][0x450] ;  /* 0x00011400000b1ab9 */ /* 0x000fe20000000800 */
[----:B------:R-:W-:Y:S01]  /*1610*/  UIMAD.WIDE.U32 UR6, UR8, UR6, URZ ;  /* 0x00000006080672a5 */ /* 0x000fe2000f8e003f */
[----:B------:R-:W-:-:S03]  /*1620*/  PLOP3.LUT P1, PT, PT, PT, UP0, 0x80, 0x0 ;  /* 0x000000000000781c */ /* 0x000fc60003f2f008 */
[----:B------:R-:W-:-:S04]  /*1630*/  @UP1 USHF.R.U32.HI UR8, URZ, UR11, UR7 ;  /* 0x0000000b3f081299 */ /* 0x000fc80008011607 */
        /* <DEDUP_REMOVED lines=17> */
.L_x_1091:
[----:B------:R-:W-:-:S11]  /*1750*/  UISETP.NE.AND UP0, UPT, UR5, 0x1, UPT ;  /* 0x000000010500788c */ /* 0x000fd6000bf05270 */
[----:B------:R-:W-:Y:S02]  /*1760*/  @UP0 ULDC.64 UR8, c[0x0][0x9e8] ;  /* 0x00027a0000080ab9 */ /* 0x000fe40000000a00 */
[----:B------:R-:W-:-:S04]  /*1770*/  UIMAD.WIDE.U32 UR6, UR4, UR8, URZ ;  /* 0x00000008040672a5 */ /* 0x000fc8000f8e003f */
[----:B------:R-:W-:-:S12]  /*1780*/  @UP0 USHF.R.U32.HI UR4, URZ, UR9, UR7 ;  /* 0x000000093f040299 */ /* 0x000fd80008011607 */
.L_x_1092:
[----:B------:R-:W-:-:S06]  /*1790*/  UIMAD UR4, UR4, UR5, UR5 ;  /* 0x00000005040472a4 */ /* 0x000fcc000f8e0205 */
[----:B------:R-:W-:-:S07]  /*17a0*/  VIMNMX R0, R0, UR4, PT ;  /* 0x0000000400007c48 */ /* 0x000fce000bfe0100 */
.L_x_1090:
[----:B------:R-:W-:Y:S01]  /*17b0*/  UIADD3 UR4, UR42, 0x3f, URZ ;  /* 0x0000003f2a047890 */ /* 0x000fe2000fffe03f */
        /* <DEDUP_REMOVED lines=10> */
[----:B------:R-:W-:-:S02]  /*1860*/  UIADD3 UR56, UR42, -UR46, URZ ;  /* 0x8000002e2a387290 */ /* 0x000fc4000fffe03f */
        /* <DEDUP_REMOVED lines=17> */
.L_x_1094:
[----:B------:R-:W-:-:S11]  /*1980*/  UISETP.NE.AND UP0, UPT, UR5, 0x1, UPT ;  /* 0x000000010500788c */ /* 0x000fd6000bf05270 */
[----:B------:R-:W-:Y:S02]  /*1990*/  @UP0 ULDC.64 UR10, c[0x0][0x9e8] ;  /* 0x00027a00000a0ab9 */ /* 0x000fe40000000a00 */
[----:B------:R-:W-:-:S04]  /*19a0*/  UIMAD.WIDE.U32 UR6, UR4, UR10, URZ ;  /* 0x0000000a040672a5 */ /* 0x000fc8000f8e003f */
[----:B------:R-:W-:-:S12]  /*19b0*/  @UP0 USHF.R.U32.HI UR4, URZ, UR11, UR7 ;  /* 0x0000000b3f040299 */ /* 0x000fd80008011607 */
.L_x_1095:
[----:B------:R-:W-:-:S04]  /*19c0*/  UIMAD UR4, UR4, UR5, URZ ;  /* 0x00000005040472a4 */ /* 0x000fc8000f8e023f */
[----:B------:R-:W-:-:S04]  /*19d0*/  UISETP.LT.AND UP0, UPT, UR9, UR4, UPT ;  /* 0x000000040900728c */ /* 0x000fc8000bf01270 */
[----:B------:R-:W-:-:S12]  /*19e0*/  USEL UR9, UR9, UR4, !UP0 ;  /* 0x0000000409097287 */ /* 0x000fd8000c000000 */
.L_x_1093:
        /* <DEDUP_REMOVED lines=40> */
[----:B------:R-:W-:Y:S01]  /*1c70*/  CS2R R88, SRZ ;  /* 0x0000000000587805 */ /* 0x000fe2000001ff00 */
[----:B------:R-:W-:Y:S01]  /*1c80*/  IMAD.MOV.U32 R59, RZ, RZ, RZ ;  /* 0x000000ffff3b7224 */ /* 0x000fe200078e00ff */
        /* <DEDUP_REMOVED lines=29> */
[----:B------:R-:W-:Y:S01]  /*1e60*/  IMAD.MOV.U32 R164, RZ, RZ, RZ ;  /* 0x000000ffffa47224 */ /* 0x000fe200078e00ff */
        /* <DEDUP_REMOVED lines=35> */
.L_x_1097:
        /* <DEDUP_REMOVED lines=9> */
.L_x_1294:
[----:B------:R-:W-:Y:S05]  /*2130*/  @!P0 BRA `(.L_x_1099) ;  /* 0x0000000000048947 */ /* 0x000fea0003800000 */
[----:B------:R-:W-:Y:S01]  /*2140*/  BPT.TRAP 0x1 ;  /* 0x000000040000795c */ /* 0x000fe20000300000 */
.L_x_1099:
[----:B------:R-:W-:Y:S02]  /*2150*/  IMAD.U32 R5, RZ, RZ, UR53 ;  /* 0x00000035ff057e24 */ /* 0x000fe4000f8e00ff */
[----:B0-----:R-:W-:-:S03]  /*2160*/  IMAD.U32 R0, RZ, RZ, UR51 ;  /* 0x00000033ff007e24 */ /* 0x001fc6000f8e00ff */
[----:B------:R-:W-:Y:S02]  /*2170*/  LEA R5, R5, UR41, 0x3 ;  /* 0x0000002905057c11 */ /* 0x000fe4000f8e18ff */
[----:B------:R-:W-:-:S04]  /*2180*/  SHF.L.U32 R0, R0, 0x1f, RZ ;  /* 0x0000001f00007819 */ /* 0x000fc800000006ff */
[----:B------:R0:W1:Y:S01]  /*2190*/  SYNCS.PHASECHK.TRANS64.TRYWAIT P2, [R5+URZ+0x28430], R0 ;  /* 0x02843000050075a7 */ /* 0x000062000804017f */
[----:B------:R-:W-:Y:S05]  /*21a0*/  @!P0 BRA `(.L_x_1100) ;  /* 0x0000000000048947 */ /* 0x000fea0003800000 */
[----:B------:R-:W-:Y:S01]  /*21b0*/  BPT.TRAP 0x1 ;  /* 0x000000040000795c */ /* 0x000fe20000300000 */
.L_x_1100:
[----:B------:R-:W2:Y:S02]  /*21c0*/  S2R R3, SR_TID.X ;  /* 0x0000000000037919 */ /* 0x000ea40000002100 */
[----:B--2---:R-:W-:Y:S01]  /*21d0*/  LOP3.LUT P1, RZ, R3, 0x7f, RZ, 0xc0, !PT ;  /* 0x0000007f03ff7812 */ /* 0x004fe2000782c0ff */
[----:B-1----:R-:W-:-:S12]  /*21e0*/  @P2 BRA `(.L_x_1101) ;  /* 0x0000000000082947 */ /* 0x002fd80003800000 */
[----:B------:R-:W1:Y:S02]  /*21f0*/  SYNCS.PHASECHK.TRANS64.TRYWAIT P2, [R5+URZ+0x28430], R0 ;  /* 0x02843000050075a7 */ /* 0x000e64000804017f */
[----:B-1----:R-:W-:Y:S05]  /*2200*/  @!P2 BRA `(.L_x_1102) ;  /* 0x0000012c0050a947 */ /* 0x002fea0003800000 */
.L_x_1101:
        /* <DEDUP_REMOVED lines=10> */
[----:B------:R-:W-:Y:S01]  /*22b0*/  IMAD.MOV.U32 R4, RZ, RZ, R0 ;  /* 0x000000ffff047224 */ /* 0x000fe200078e0000 */
[----:B------:R-:W-:Y:S01]  /*22c0*/  UMOV UR5, 0x40000040 ;  /* 0x4000004000057882 */ /* 0x000fe20000000000 */
[----:B------:R-:W-:Y:S01]  /*22d0*/  UMOV UR7, 0x40000040 ;  /* 0x4000004000077882 */ /* 0x000fe20000000000 */
[----:B------:R-:W-:Y:S01]  /*22e0*/  ULOP3.LUT UR52, UR4, 0x10000, URZ, 0xfc, !UPT ;  /* 0x0001000004347892 */ /* 0x000fe2000f8efc3f */
[----:B------:R-:W-:Y:S01]  /*22f0*/  LEA R6, R58, 0xffffffc0, 0x6 ;  /* 0xffffffc03a067811 */ /* 0x000fe200078e30ff */
[----:B------:R-:W-:-:S02]  /*2300*/  UIADD3 UR4, UR32, 0x2, URZ ;  /* 0x0000000220047890 */ /* 0x000fc4000fffe03f */
[----:B------:R-:W-:Y:S02]  /*2310*/  ULEA UR34, UR53, UR52, 0xa ;  /* 0x0000003435227291 */ /* 0x000fe4000f8e503f */
[----:B------:R-:W-:Y:S02]  /*2320*/  UIADD3 UR8, UR32, 0x4, URZ ;  /* 0x0000000420087890 */ /* 0x000fe4000fffe03f */
[----:B------:R-:W-:Y:S02]  /*2330*/  UIADD3 UR6, UR34, 0x2, URZ ;  /* 0x0000000222067890 */ /* 0x000fe4000fffe03f */
[----:B------:R-:W-:Y:S01]  /*2340*/  UIADD3 UR10, UR34, 0x4, URZ ;  /* 0x00000004220a7890 */ /* 0x000fe2000fffe03f */
[----:B------:R-:W-:Y:S02]  /*2350*/  UMOV UR9, 0x40000040 ;  /* 0x4000004000097882 */ /* 0x000fe40000000000 */
[----:B------:R-:W-:Y:S01]  /*2360*/  QGMMA.64x64x32.F32.E4M3.E4M3 R24, gdesc[UR32], RZ, !UPT, gsb0 ;  /* 0x00e00000201879f3 */ /* 0x000fe2000c0008ff */
        /* <DEDUP_REMOVED lines=34> */
[----:B------:R-:W-:Y:S01]  /*2590*/  IMAD.MOV.U32 R3, RZ, RZ, -0x40 ;  /* 0xffffffc0ff037424 */ /* 0x000fe200078e00ff */
[----:B------:R-:W-:Y:S02]  /*25a0*/  ULDC.64 UR6, c[0x0][0x9e0] ;  /* 0x0002780000067ab9 */ /* 0x000fe40000000a00 */
[----:B------:R-:W-:Y:S01]  /*25b0*/  UISETP.GE.AND UP1, UPT, UR7, 0x1, UPT ;  /* 0x000000010700788c */ /* 0x000fe2000bf26270 */
[----:B------:R-:W0:Y:S01]  /*25c0*/  SHFL.IDX PT, R5, R4, RZ, 0x1c1f ;  /* 0x001c1fff04057589 */ /* 0x000e2200000e0000 */
[----:B------:R-:W-:Y:S01]  /*25d0*/  IMAD R7, R58, R3, 0x40 ;  /* 0x000000403a077424 */ /* 0x000fe200078e0203 */
[----:B------:R-:W-:-:S03]  /*25e0*/  @!P1 PRMT R0, RZ, 0x654, R0 ;  /* 0x00000654ff009816 */ /* 0x000fc60000000000 */
[----:B------:R-:W-:Y:S01]  /*25f0*/  VIADD R3, R7, 0x1 ;  /* 0x0000000107037836 */ /* 0x000fe20000000000 */
[----:B------:R-:W-:Y:S01]  /*2600*/  PLOP3.LUT P2, PT, PT, PT, UP1, 0x40, 0x0 ;  /* 0x000000000000781c */ /* 0x000fe20003f4e818 */
[----:B------:R-:W-:Y:S02]  /*2610*/  WARPGROUP.DEPBAR.LE gsb0, 0x0 ;  /* 0x00008000000079c5 */ /* 0x000fe40000010000 */
        /* <DEDUP_REMOVED lines=20> */
[----:B-1----:R-:W-:Y:S02]  /*2760*/  IMAD R0, R2, -0x2, R3 ;  /* 0xfffffffe02007824 */ /* 0x002fe400078e0203 */
[----:B------:R-:W-:-:S03]  /*2770*/  VIADD R3, R7, UR42 ;  /* 0x0000002a07037c36 */ /* 0x000fc60008000000 */
[----:B------:R-:W-:Y:S01]  /*2780*/  IADD3 R0, -R9, UR42, R0 ;  /* 0x0000002a09007c10 */ /* 0x000fe2000fffe100 */
[----:B------:R-:W-:-:S04]  /*2790*/  IMAD R8, R2, -0x2, R3 ;  /* 0xfffffffe02087824 */ /* 0x000fc800078e0203 */
[C---:B------:R-:W-:Y:S02]  /*27a0*/  VIADD R9, R0.reuse, UR6 ;  /* 0x0000000600097c36 */ /* 0x040fe40008000000 */
[----:B------:R-:W-:-:S03]  /*27b0*/  VIADD R10, R0, UR10 ;  /* 0x0000000a000a7c36 */ /* 0x000fc60008000000 */
[----:B0-----:R-:W-:Y:S01]  /*27c0*/  VIADDMNMX R0, R5, R9, R8, PT ;  /* 0x0000000905007246 */ /* 0x001fe20003800108 */
[----:B------:R-:W-:Y:S01]  /*27d0*/  IMAD.IADD R3, R10, 0x1, R5 ;  /* 0x000000010a037824 */ /* 0x000fe200078e0205 */
[----:B------:R-:W-:Y:S06]  /*27e0*/  @P2 BRA `(.L_x_1103) ;  /* 0x00000000005c2947 */ /* 0x000fec0003800000 */
[----:B------:R-:W-:Y:S01]  /*27f0*/  IMAD.U32 R12, RZ, RZ, UR46 ;  /* 0x0000002eff0c7e24 */ /* 0x000fe2000f8e00ff */
[----:B------:R-:W-:Y:S04]  /*2800*/  BSSY B0, `(.L_x_1104) ;  /* 0x0000011000007945 */ /* 0x000fe80003800000 */
[----:B------:R-:W-:-:S04]  /*2810*/  IADD3 R5, -R12, UR42, R5 ;  /* 0x0000002a0c057c10 */ /* 0x000fc8000fffe105 */
        /* <DEDUP_REMOVED lines=10> */
.L_x_1105:
[----:B------:R-:W-:-:S06]  /*28c0*/  UISETP.NE.AND UP2, UPT, UR7, 0x1, UPT ;  /* 0x000000010700788c */ /* 0x000fcc000bf45270 */
[----:B------:R-:W-:-:S05]  /*28d0*/  PLOP3.LUT P2, PT, PT, PT, UP2, 0x80, 0x0 ;  /* 0x000000000000781c */ /* 0x000fca0003f4f028 */
[----:B------:R-:W-:-:S08]  /*28e0*/  @UP2 ULDC.64 UR10, c[0x0][0x9e8] ;  /* 0x00027a00000a2ab9 */ /* 0x000fd00000000a00 */
[----:B------:R-:W-:-:S05]  /*28f0*/  @P2 IMAD.HI.U32 R11, R5, UR10, RZ ;  /* 0x0000000a050b2c27 */ /* 0x000fca000f8e00ff */
[----:B------:R-:W-:-:S07]  /*2900*/  @P2 SHF.R.U32.HI R5, RZ, UR11, R11 ;  /* 0x0000000bff052c19 */ /* 0x000fce000801160b */
.L_x_1106:
[----:B------:R-:W-:Y:S05]  /*2910*/  BSYNC B0 ;  /* 0x0000000000007941 */ /* 0x000fea0003800000 */
.L_x_1104:
[----:B------:R-:W-:-:S04]  /*2920*/  IMAD R5, R5, UR7, -R6 ;  /* 0x0000000705057c24 */ /* 0x000fc8000f8e0a06 */
[----:B------:R-:W-:-:S05]  /*2930*/  IMAD R5, R2, -0x2, R5 ;  /* 0xfffffffe02057824 */ /* 0x000fca00078e0205 */
[----:B------:R-:W-:Y:S02]  /*2940*/  VIMNMX R3, R3, R5, !PT ;  /* 0x0000000503037248 */ /* 0x000fe40007fe0100 */
[----:B------:R-:W-:-:S07]  /*2950*/  VIADDMNMX R0, R5, UR7, R0, PT ;  /* 0x0000000705007c46 */ /* 0x000fce000b800100 */
.L_x_1103:
        /* <DEDUP_REMOVED lines=95> */
.L_x_1109:
[----:B------:R-:W-:-:S06]  /*2f50*/  UISETP.NE.AND UP2, UPT, UR7, 0x1, UPT ;  /* 0x000000010700788c */ /* 0x000fcc000bf45270 */
[----:B------:R-:W-:-:S05]  /*2f60*/  PLOP3.LUT P6, PT, PT, PT, UP2, 0x80, 0x0 ;  /* 0x000000000000781c */ /* 0x000fca0003fcf028 */
[----:B------:R-:W-:-:S08]  /*2f70*/  @UP2 ULDC.64 UR10, c[0x0][0x9e8] ;  /* 0x00027a00000a2ab9 */ /* 0x000fd00000000a00 */
[----:B------:R-:W-:Y:S01]  /*2f80*/  @P6 IMAD.HI.U32 R5, R4, UR10, RZ ;  /* 0x0000000a04056c27 */ /* 0x000fe2000f8e00ff */
[----:B------:R-:W-:-:S13]  /*2f90*/  PLOP3.LUT P6, PT, PT, PT, UP2, 0x80, 0x0 ;  /* 0x000000000000781c */ /* 0x000fda0003fcf028 */
[----:B------:R-:W-:-:S07]  /*2fa0*/  @P6 SHF.R.U32.HI R4, RZ, UR11, R5 ;  /* 0x0000000bff046c19 */ /* 0x000fce0008011605 */
.L_x_1110:
[----:B------:R-:W-:Y:S05]  /*2fb0*/  BSYNC B0 ;  /* 0x0000000000007941 */ /* 0x000fea0003800000 */
.L_x_1108:
[----:B------:R-:W-:-:S04]  /*2fc0*/  IMAD R5, R4, UR7, -R6 ;  /* 0x0000000704057c24 */ /* 0x000fc8000f8e0a06 */
[----:B------:R-:W-:-:S05]  /*2fd0*/  IMAD R5, R2, -0x2, R5 ;  /* 0xfffffffe02057824 */ /* 0x000fca00078e0205 */
[----:B------:R-:W-:Y:S02]  /*2fe0*/  VIMNMX R3, R3, R5, !PT ;  /* 0x0000000503037248 */ /* 0x000fe40007fe0100 */
[----:B------:R-:W-:-:S07]  /*2ff0*/  VIADDMNMX R0, R5, UR7, R0, PT ;  /* 0x0000000705007c46 */ /* 0x000fce000b800100 */
.L_x_1107:
[----:B------:R-:W-:Y:S01]  /*3000*/  ISETP.GT.AND P2, PT, R3, 0x1, !P2 ;  /* 0x000000010300780c */ /* 0x000fe20005744270 */
[----:B------:R-:W-:Y:S01]  /*3010*/  IMAD.U32 R9, RZ, RZ, UR37 ;  /* 0x00000025ff097e24 */ /* 0x000fe2000f8e00ff */
[----:B------:R-:W-:Y:S01]  /*3020*/  FMNMX.FTZ R4, R24, R12, !PT ;  /* 0x0000000c18047209 */ /* 0x000fe20007810000 */
[----:B------:R-:W-:Y:S01]  /*3030*/  @UP0 ULDC UR10, c[0x0][0x44c] ;  /* 0x00011300000a0ab9 */ /* 0x000fe20000000800 */
[----:B------:R-:W-:Y:S01]  /*3040*/  ISETP.LT.OR P2, PT, R0, 0x2, P2 ;  /* 0x000000020000780c */ /* 0x000fe20001741670 */
[----:B------:R-:W-:Y:S01]  /*3050*/  UIMAD.WIDE.U32 UR10, UR36, UR10, URZ ;  /* 0x0000000a240a72a5 */ /* 0x000fe2000f8e003f */
[----:B------:R-:W-:Y:S01]  /*3060*/  FMNMX.FTZ R4, R28, R4, !PT ;  /* 0x000000041c047209 */ /* 0x000fe20007810000 */
[----:B------:R-:W-:Y:S01]  /*3070*/  @UP0 ULDC UR15, c[0x0][0x450] ;  /* 0x00011400000f0ab9 */ /* 0x000fe20000000800 */
[----:B------:R-:W-:Y:S01]  /*3080*/  FSEL R27, R27, -INF , !P2 ;  /* 0xff8000001b1b7808 */ /* 0x000fe20005000000 */
[----:B------:R-:W-:Y:S01]  /*3090*/  UMOV UR14, UR36 ;  /* 0x00000024000e7c82 */ /* 0x000fe20008000000 */
[----:B------:R-:W-:Y:S01]  /*30a0*/  ISETP.NE.AND P2, PT, R13, RZ, PT ;  /* 0x000000ff0d00720c */ /* 0x000fe20003f45270 */
[----:B------:R-:W-:Y:S01]  /*30b0*/  @UP0 USHF.R.U32.HI UR14, URZ, UR15, UR11 ;  /* 0x0000000f3f0e0299 */ /* 0x000fe2000801160b */
[----:B------:R-:W-:-:S02]  /*30c0*/  FMNMX.FTZ R4, R14, R4, !PT ;  /* 0x000000040e047209 */ /* 0x000fc40007810000 */
[----:B------:R-:W-:Y:S01]  /*30d0*/  ISETP.GT.AND P2, PT, R3, 0x9, !P2 ;  /* 0x000000090300780c */ /* 0x000fe20005744270 */
[----:B------:R-:W-:Y:S01]  /*30e0*/  UIADD3 UR56, UR56, UR14, URZ ;  /* 0x0000000e38387290 */ /* 0x000fe2000fffe03f */
[----:B------:R-:W-:Y:S02]  /*30f0*/  FMNMX.FTZ R4, R32, R4, !PT ;  /* 0x0000000420047209 */ /* 0x000fe40007810000 */
[----:B------:R-:W-:Y:S01]  /*3100*/  ISETP.LT.OR P2, PT, R0, 0xa, P2 ;  /* 0x0000000a0000780c */ /* 0x000fe20001741670 */
[----:B------:R-:W-:Y:S01]  /*3110*/  UIADD3 UR6, UR56, UR6, URZ ;  /* 0x0000000638067290 */ /* 0x000fe2000fffe03f */
[----:B------:R-:W-:Y:S02]  /*3120*/  FMNMX.FTZ R4, R20, R4, !PT ;  /* 0x0000000414047209 */ /* 0x000fe40007810000 */
[----:B------:R-:W-:Y:S02]  /*3130*/  FSEL R31, R31, -INF , !P2 ;  /* 0xff8000001f1f7808 */ /* 0x000fe40005000000 */
[----:B------:R-:W-:-:S02]  /*3140*/  ISETP.NE.AND P2, PT, R15, RZ, PT ;  /* 0x000000ff0f00720c */ /* 0x000fc40003f45270 */
[----:B------:R-:W-:Y:S02]  /*3150*/  FMNMX.FTZ R4, R36, R4, !PT ;  /* 0x0000000424047209 */ /* 0x000fe40007810000 */
[----:B------:R-:W-:Y:S02]  /*3160*/  ISETP.GT.AND P2, PT, R3, 0x10, !P2 ;  /* 0x000000100300780c */ /* 0x000fe40005744270 */
[----:B------:R-:W-:Y:S02]  /*3170*/  FMNMX.FTZ R4, R56, R4, !PT ;  /* 0x0000000438047209 */ /* 0x000fe40007810000 */
        /* <DEDUP_REMOVED lines=15> */
[----:B------:R-:W-:Y:S02]  /*3270*/  ISETP.GT.AND P3, PT, R3, 0x8, !P3 ;  /* 0x000000080300780c */ /* 0x000fe40005f64270 */
[----:B------:R-:W-:Y:S02]  /*3280*/  FSEL R38, R38, -INF , !P2 ;  /* 0xff80000026267808 */ /* 0x000fe40005000000 */
[----:B------:R-:W-:Y:S02]  /*3290*/  ISETP.NE.AND P2, PT, R29, RZ, PT ;  /* 0x000000ff1d00720c */ /* 0x000fe40003f45270 */
[----:B------:R-:W-:Y:S02]  /*32a0*/  FMNMX.FTZ R4, R52, R4, !PT ;  /* 0x0000000434047209 */ /* 0x000fe40007810000 */
[----:B------:R-:W-:Y:S02]  /*32b0*/  ISETP.GT.AND P2, PT, R3, 0x19, !P2 ;  /* 0x000000190300780c */ /* 0x000fe40005744270 */
[----:B------:R-:W-:-:S02]  /*32c0*/  ISETP.LT.OR P3, PT, R0, 0x9, P3 ;  /* 0x000000090000780c */ /* 0x000fc40001f61670 */
[----:B------:R-:W-:Y:S02]  /*32d0*/  ISETP.LT.OR P2, PT, R0, 0x1a, P2 ;  /* 0x0000001a0000780c */ /* 0x000fe40001741670 */
[----:B------:R-:W-:Y:S02]  /*32e0*/  FMNMX.FTZ R6, R66, R4, !PT ;  /* 0x0000000442067209 */ /* 0x000fe40007810000 */
[----:B------:R-:W-:Y:S02]  /*32f0*/  FSEL R39, R39, -INF , !P2 ;  /* 0xff80000027277808 */ /* 0x000fe40005000000 */
[----:B------:R-:W-:Y:S01]  /*3300*/  ISETP.NE.AND P2, PT, R33, RZ, PT ;  /* 0x000000ff2100720c */ /* 0x000fe20003f45270 */
[----:B------:R-:W0:Y:S01]  /*3310*/  SHFL.BFLY PT, R5, R6, 0x2, 0x1f ;  /* 0x0c401f0006057f89 */ /* 0x000e2200000e0000 */
[----:B------:R-:W-:Y:S02]  /*3320*/  FSEL R30, R30, -INF , !P3 ;  /* 0xff8000001e1e7808 */ /* 0x000fe40005800000 */
[----:B------:R-:W-:-:S02]  /*3330*/  ISETP.GT.AND P2, PT, R3, 0x20, !P2 ;  /* 0x000000200300780c */ /* 0x000fc40005744270 */
[----:B------:R-:W-:Y:S02]  /*3340*/  ISETP.NE.AND P3, PT, R41, RZ, PT ;  /* 0x000000ff2900720c */ /* 0x000fe40003f65270 */
[----:B------:R-:W-:Y:S02]  /*3350*/  ISETP.LT.OR P2, PT, R0, 0x21, P2 ;  /* 0x000000210000780c */ /* 0x000fe40001741670 */
[----:B------:R-:W-:Y:S02]  /*3360*/  ISETP.NE.AND P6, PT, R11, RZ, PT ;  /* 0x000000ff0b00720c */ /* 0x000fe40003fc5270 */
[----:B------:R-:W-:Y:S02]  /*3370*/  FSEL R42, R42, -INF , !P2 ;  /* 0xff8000002a2a7808 */ /* 0x000fe40005000000 */
[----:B------:R-:W-:Y:S02]  /*3380*/  ISETP.NE.AND P2, PT, R37, RZ, PT ;  /* 0x000000ff2500720c */ /* 0x000fe40003f45270 */
[----:B------:R-:W-:-:S02]  /*3390*/  ISETP.GT.AND P4, PT, R3, 0x31, !P4 ;  /* 0x000000310300780c */ /* 0x000fc40006784270 */
[C---:B------:R-:W-:Y:S02]  /*33a0*/  ISETP.GT.AND P2, PT, R3.reuse, 0x21, !P2 ;  /* 0x000000210300780c */ /* 0x040fe40005744270 */
[----:B------:R-:W-:Y:S02]  /*33b0*/  ISETP.GT.AND P5, PT, R3, 0x38, !P5 ;  /* 0x000000380300780c */ /* 0x000fe40006fa4270 */
[C---:B------:R-:W-:Y:S02]  /*33c0*/  ISETP.LT.OR P2, PT, R0.reuse, 0x22, P2 ;  /* 0x000000220000780c */ /* 0x040fe40001741670 */
[----:B------:R-:W-:Y:S02]  /*33d0*/  ISETP.LT.OR P4, PT, R0, 0x32, P4 ;  /* 0x000000320000780c */ /* 0x000fe40002781670 */
[----:B------:R-:W-:Y:S02]  /*33e0*/  FSEL R43, R43, -INF , !P2 ;  /* 0xff8000002b2b7808 */ /* 0x000fe40005000000 */
[----:B------:R-:W-:-:S02]  /*33f0*/  ISETP.GT.AND P2, PT, R3, 0x28, !P3 ;  /* 0x000000280300780c */ /* 0x000fc40005f44270 */
[----:B------:R-:W-:Y:S02]  /*3400*/  ISETP.NE.AND P3, PT, R45, RZ, PT ;  /* 0x000000ff2d00720c */ /* 0x000fe40003f65270 */
[----:B------:R-:W-:Y:S02]  /*3410*/  ISETP.LT.OR P2, PT, R0, 0x29, P2 ;  /* 0x000000290000780c */ /* 0x000fe40001741670 */
[C---:B------:R-:W-:Y:S02]  /*3420*/  ISETP.GT.AND P3, PT, R3.reuse, 0x30, !P3 ;  /* 0x000000300300780c */ /* 0x040fe40005f64270 */
[----:B------:R-:W-:Y:S02]  /*3430*/  FSEL R46, R46, -INF , !P2 ;  /* 0xff8000002e2e7808 */ /* 0x000fe40005000000 */
[----:B------:R-:W-:Y:S02]  /*3440*/  ISETP.GT.AND P2, PT, R3, RZ, !P6 ;  /* 0x000000ff0300720c */ /* 0x000fe40007744270 */
[----:B------:R-:W-:-:S02]  /*3450*/  ISETP.NE.AND P6, PT, R7, RZ, PT ;  /* 0x000000ff0700720c */ /* 0x000fc40003fc5270 */
[----:B------:R-:W-:Y:S02]  /*3460*/  ISETP.LT.OR P2, PT, R0, 0x1, P2 ;  /* 0x000000010000780c */ /* 0x000fe40001741670 */
[----:B0-----:R-:W-:Y:S02]  /*3470*/  FMNMX.FTZ R7, R6, R5, !PT ;  /* 0x0000000506077209 */ /* 0x001fe40007810000 */
[----:B------:R-:W-:Y:S02]  /*3480*/  FSEL R26, R26, -INF , !P2 ;  /* 0xff8000001a1a7808 */ /* 0x000fe40005000000 */
[----:B------:R-:W-:Y:S01]  /*3490*/  ISETP.NE.AND P2, PT, R57, RZ, PT ;  /* 0x000000ff3900720c */ /* 0x000fe20003f45270 */
[----:B------:R-:W0:Y:S01]  /*34a0*/  SHFL.BFLY PT, R8, R7, 0x1, 0x1f ;  /* 0x0c201f0007087f89 */ /* 0x000e2200000e0000 */
[----:B------:R-:W-:Y:S02]  /*34b0*/  FMNMX.FTZ R5, R26, R27, !PT ;  /* 0x0000001b1a057209 */ /* 0x000fe40007810000 */
[----:B------:R-:W-:-:S02]  /*34c0*/  ISETP.GT.AND P2, PT, R3, 0x29, !P2 ;  /* 0x000000290300780c */ /* 0x000fc40005744270 */
[----:B------:R-:W-:Y:S02]  /*34d0*/  FMNMX.FTZ R4, R30, R5, !PT ;  /* 0x000000051e047209 */ /* 0x000fe40007810000 */
[----:B------:R-:W-:Y:S02]  /*34e0*/  ISETP.LT.OR P2, PT, R0, 0x2a, P2 ;  /* 0x0000002a0000780c */ /* 0x000fe40001741670 */
[----:B------:R-:W-:Y:S02]  /*34f0*/  FMNMX.FTZ R5, R31, R4, !PT ;  /* 0x000000041f057209 */ /* 0x000fe40007810000 */
[----:B------:R-:W-:Y:S02]  /*3500*/  FSEL R47, R47, -INF , !P2 ;  /* 0xff8000002f2f7808 */ /* 0x000fe40005000000 */
[----:B------:R-:W-:Y:S02]  /*3510*/  FMNMX.FTZ R4, R34, R5, !PT ;  /* 0x0000000522047209 */ /* 0x000fe40007810000 */
[----:B------:R-:W-:-:S02]  /*3520*/  ISETP.LT.OR P3, PT, R0, 0x31, P3 ;  /* 0x000000310000780c */ /* 0x000fc40001f61670 */
[----:B------:R-:W-:Y:S02]  /*3530*/  FMNMX.FTZ R5, R35, R4, !PT ;  /* 0x0000000423057209 */ /* 0x000fe40007810000 */
[----:B------:R-:W-:Y:S02]  /*3540*/  FSEL R50, R50, -INF , !P3 ;  /* 0xff80000032327808 */ /* 0x000fe40005800000 */
[----:B------:R-:W-:Y:S02]  /*3550*/  FMNMX.FTZ R6, R38, R5, !PT ;  /* 0x0000000526067209 */ /* 0x000fe40007810000 */
[----:B------:R-:W-:Y:S02]  /*3560*/  ISETP.LT.OR P5, PT, R0, 0x39, P5 ;  /* 0x000000390000780c */ /* 0x000fe40002fa1670 */
[----:B------:R-:W-:Y:S02]  /*3570*/  FMNMX.FTZ R5, R39, R6, !PT ;  /* 0x0000000627057209 */ /* 0x000fe40007810000 */
[----:B0-----:R-:W-:-:S02]  /*3580*/  FMNMX.FTZ R4, R7, R8, !PT ;  /* 0x0000000807047209 */ /* 0x001fc40007810000 */
[----:B------:R-:W-:Y:S02]  /*3590*/  FMNMX.FTZ R6, R42, R5, !PT ;  /* 0x000000052a067209 */ /* 0x000fe40007810000 */
[C---:B------:R-:W-:Y:S01]  /*35a0*/  FSETP.NEU.FTZ.AND P2, PT, R4.reuse, -INF , PT ;  /* 0xff8000000400780b */ /* 0x040fe20003f5d000 */
[----:B------:R-:W-:-:S01]  /*35b0*/  FFMA.FTZ R7, R4, R9, -8 ;  /* 0xc100000004077423 */ /* 0x000fc20000010009 */
[----:B------:R-:W-:Y:S02]  /*35c0*/  FMNMX.FTZ R5, R43, R6, !PT ;  /* 0x000000062b057209 */ /* 0x000fe40007810000 */
[----:B------:R-:W-:Y:S02]  /*35d0*/  FSEL R51, R51, -INF , !P4 ;  /* 0xff80000033337808 */ /* 0x000fe40006000000 */
[----:B------:R-:W-:Y:S02]  /*35e0*/  FMNMX.FTZ R6, R46, R5, !PT ;  /* 0x000000052e067209 */ /* 0x000fe40007810000 */
[----:B------:R-:W-:-:S02]  /*35f0*/  FSEL R7, R7, RZ, P2 ;  /* 0x000000ff07077208 */ /* 0x000fc40001000000 */
[----:B------:R-:W-:Y:S02]  /*3600*/  ISETP.GT.AND P2, PT, R3, 0x39, !P6 ;  /* 0x000000390300780c */ /* 0x000fe40007744270 */
        /* <DEDUP_REMOVED lines=10> */
[----:B------:R-:W-:Y:S01]  /*36b0*/  FSEL R55, R55, -INF , !P2 ;  /* 0xff80000037377808 */ /* 0x000fe20005000000 */
[--C-:B------:R-:W-:Y:S01]  /*36c0*/  FFMA.FTZ R6, R28, UR37, -R7.reuse ;  /* 0x000000251c067c23 */ /* 0x100fe20008010807 */
[----:B------:R-:W-:Y:S01]  /*36d0*/  FMNMX.FTZ R0, R54, R3, !PT ;  /* 0x0000000336007209 */ /* 0x000fe20007810000 */
[--C-:B------:R-:W-:Y:S01]  /*36e0*/  FFMA.FTZ R10, R14, UR37, -R7.reuse ;  /* 0x000000250e0a7c23 */ /* 0x100fe20008010807 */
[----:B0-----:R-:W-:-:S01]  /*36f0*/  FFMA.FTZ R5, R20, UR37, -R7 ;  /* 0x0000002514057c23 */ /* 0x001fc20008010807 */
[----:B------:R-:W0:Y:S01]  /*3700*/  MUFU.EX2 R8, R8 ;  /* 0x0000000800087308 */ /* 0x000e220000000800 */
[----:B------:R-:W-:Y:S01]  /*3710*/  FMNMX.FTZ R0, R55, R0, !PT ;  /* 0x0000000037007209 */ /* 0x000fe20007810000 */
[--C-:B------:R-:W-:Y:S01]  /*3720*/  FFMA.FTZ R14, R36, UR37, -R7.reuse ;  /* 0x00000025240e7c23 */ /* 0x100fe20008010807 */
[----:B------:R-:W-:-:S01]  /*3730*/  FFMA.FTZ R15, R56, UR37, -R7 ;  /* 0x00000025380f7c23 */ /* 0x000fc20008010807 */
[--C-:B------:R-:W-:Y:S01]  /*3740*/  FFMA.FTZ R24, R44, UR37, -R7.reuse ;  /* 0x000000252c187c23 */ /* 0x100fe20008010807 */
[----:B------:R-:W-:-:S01]  /*3750*/  FFMA.FTZ R25, R62, UR37, -R7 ;  /* 0x000000253e197c23 */ /* 0x000fc20008010807 */
[----:B------:R-:W1:Y:S01]  /*3760*/  SHFL.BFLY PT, R3, R0, 0x2, 0x1f ;  /* 0x0c401f0000037f89 */ /* 0x000e6200000e0000 */
[----:B------:R-:W-:-:S01]  /*3770*/  FFMA.FTZ R20, R40, UR37, -R7 ;  /* 0x0000002528147c23 */ /* 0x000fc20008010807 */
[----:B------:R-:W-:Y:S01]  /*3780*/  MUFU.EX2 R13, R5 ;  /* 0x00000005000d7308 */ /* 0x000fe20000000800 */
[----:B------:R-:W-:-:S01]  /*3790*/  FFMA.FTZ R28, R48, UR37, -R7 ;  /* 0x00000025301c7c23 */ /* 0x000fc20008010807 */
[----:B------:R-:W-:-:S06]  /*37a0*/  FFMA.FTZ R29, R64, UR37, -R7 ;  /* 0x00000025401d7c23 */ /* 0x000fcc0008010807 */
[----:B------:R-:W2:Y:S01]  /*37b0*/  MUFU.EX2 R6, R6 ;  /* 0x0000000600067308 */ /* 0x000ea20000000800 */
[----:B0-----:R-:W-:-:S07]  /*37c0*/  FADD.FTZ R33, R8, R9 ;  /* 0x0000000908217221 */ /* 0x001fce0000010000 */
[----:B------:R0:W3:Y:S01]  /*37d0*/  MUFU.EX2 R11, R10 ;  /* 0x0000000a000b7308 */ /* 0x0000e20000000800 */
[----:B-1----:R-:W-:-:S07]  /*37e0*/  FMNMX.FTZ R3, R0, R3, !PT ;  /* 0x0000000300037209 */ /* 0x002fce0007810000 */
[----:B------:R-:W1:Y:S01]  /*37f0*/  MUFU.EX2 R12, R12 ;  /* 0x0000000c000c7308 */ /* 0x000e620000000800 */
[----:B0-----:R-:W-:-:S01]  /*3800*/  FFMA.FTZ R10, R60, UR37, -R7 ;  /* 0x000000253c0a7c23 */ /* 0x001fc20008010807 */
[----:B------:R-:W0:Y:S06]  /*3810*/  SHFL.BFLY PT, R0, R3, 0x1, 0x1f ;  /* 0x0c201f0003007f89 */ /* 0x000e2c00000e0000 */
[----:B------:R2:W-:Y:S08]  /*3820*/  MUFU.EX2 R21, R10 ;  /* 0x0000000a00157308 */ /* 0x0005f00000000800 */
[----:B------:R-:W-:Y:S01]  /*3830*/  MUFU.EX2 R14, R14 ;  /* 0x0000000e000e7308 */ /* 0x000fe20000000800 */
[----:B--2---:R-:W-:-:S01]  /*3840*/  FADD.FTZ R10, R6, R33 ;  /* 0x00000021060a7221 */ /* 0x004fc20000010000 */
[----:B---3--:R-:W-:-:S03]  /*3850*/  F2FP.SATFINITE.E4M3.F32.PACK_AB_MERGE_C R6, R11, R6, RZ ;  /* 0x000000060b06723e */ /* 0x008fc600048070ff */
[----:B------:R-:W-:Y:S01]  /*3860*/  FADD.FTZ R33, R11, R10 ;  /* 0x0000000a0b217221 */ /* 0x000fe20000010000 */
[----:B------:R-:W-:Y:S02]  /*3870*/  F2FP.SATFINITE.E4M3.F32.PACK_AB_MERGE_C R188, R9, R8, R6 ;  /* 0x0000000809bc723e */ /* 0x000fe40004807006 */
[----:B------:R-:W2:Y:S01]  /*3880*/  MUFU.EX2 R15, R15 ;  /* 0x0000000f000f7308 */ /* 0x000ea20000000800 */
[----:B-1----:R-:W-:-:S01]  /*3890*/  FADD.FTZ R10, R12, R33 ;  /* 0x000000210c0a7221 */ /* 0x002fc20000010000 */
[----:B0-----:R-:W-:Y:S01]  /*38a0*/  FMNMX.FTZ R5, R3, R0, !PT ;  /* 0x0000000003057209 */ /* 0x001fe20007810000 */
[----:B------:R-:W-:-:S01]  /*38b0*/  FFMA.FTZ R0, R52, UR37, -R7 ;  /* 0x0000002534007c23 */ /* 0x000fc20008010807 */
[----:B------:R-:W-:Y:S02]  /*38c0*/  FFMA.FTZ R7, R66, UR37, -R7 ;  /* 0x0000002542077c23 */ /* 0x000fe40008010807 */
[C---:B------:R-:W-:Y:S01]  /*38d0*/  FSETP.NEU.FTZ.AND P2, PT, R5.reuse, -INF , PT ;  /* 0xff8000000500780b */ /* 0x040fe20003f5d000 */
[----:B------:R-:W-:Y:S01]  /*38e0*/  FFMA.FTZ R3, R5, R32, -8 ;  /* 0xc100000005037423 */ /* 0x000fe20000010020 */
[----:B------:R-:W-:Y:S04]  /*38f0*/  MUFU.EX2 R24, R24 ;  /* 0x0000001800187308 */ /* 0x000fe80000000800 */
[----:B------:R-:W-:-:S02]  /*3900*/  FSEL R3, R3, RZ, P2 ;  /* 0x000000ff03037208 */ /* 0x000fc40001000000 */
[----:B------:R-:W-:Y:S02]  /*3910*/  PLOP3.LUT P2, PT, PT, PT, UP1, 0x40, 0x0 ;  /* 0x000000000000781c */ /* 0x000fe40003f4e818 */
        /* <DEDUP_REMOVED lines=14> */
[----:B--2---:R-:W-:Y:S01]  /*3a00*/  F2FP.SATFINITE.E4M3.F32.PACK_AB_MERGE_C R8, R15, R14, RZ ;  /* 0x0000000e0f08723e */ /* 0x004fe200048070ff */
[----:B------:R-:W-:-:S01]  /*3a10*/  FFMA.FTZ R50, R50, UR37, -R3 ;  /* 0x0000002532327c23 */ /* 0x000fc20008010803 */
[----:B------:R-:W0:Y:S01]  /*3a20*/  MUFU.EX2 R27, R27 ;  /* 0x0000001b001b7308 */ /* 0x000e220000000800 */
[----:B------:R-:W-:-:S01]  /*3a30*/  FFMA.FTZ R51, R51, UR37, -R3 ;  /* 0x0000002533337c23 */ /* 0x000fc20008010803 */
[----:B------:R-:W-:Y:S01]  /*3a40*/  F2FP.SATFINITE.E4M3.F32.PACK_AB_MERGE_C R190, R13, R12, R8 ;  /* 0x0000000c0dbe723e */ /* 0x000fe20004807008 */
[----:B------:R-:W-:-:S01]  /*3a50*/  FFMA.FTZ R54, R54, UR37, -R3 ;  /* 0x0000002536367c23 */ /* 0x000fc20008010803 */
[----:B------:R-:W-:-:S04]  /*3a60*/  FFMA.FTZ R3, R55, UR37, -R3 ;  /* 0x0000002537037c23 */ /* 0x000fc80008010803 */
[----:B------:R-:W1:Y:S08]  /*3a70*/  MUFU.EX2 R30, R30 ;  /* 0x0000001e001e7308 */ /* 0x000e700000000800 */
[----:B------:R-:W2:Y:S01]  /*3a80*/  MUFU.EX2 R31, R31 ;  /* 0x0000001f001f7308 */ /* 0x000ea20000000800 */
[----:B0-----:R-:W-:-:S07]  /*3a90*/  FADD.FTZ R11, R26, R27 ;  /* 0x0000001b1a0b7221 */ /* 0x001fce0000010000 */
[----:B------:R-:W0:Y:S01]  /*3aa0*/  MUFU.EX2 R34, R34 ;  /* 0x0000002200227308 */ /* 0x000e220000000800 */
[----:B-1----:R-:W-:-:S01]  /*3ab0*/  FADD.FTZ R6, R30, R11 ;  /* 0x0000000b1e067221 */ /* 0x002fc20000010000 */
[----:B------:R-:W-:Y:S01]  /*3ac0*/  FADD.FTZ R11, R13, R10 ;  /* 0x0000000a0d0b7221 */ /* 0x000fe20000010000 */
[----:B------:R-:W-:-:S03]  /*3ad0*/  F2FP.SATFINITE.E4M3.F32.PACK_AB_MERGE_C R10, R25, R24, RZ ;  /* 0x00000018190a723e */ /* 0x000fc600048070ff */
[----:B------:R-:W-:Y:S02]  /*3ae0*/  FADD.FTZ R14, R14, R11 ;  /* 0x0000000b0e0e7221 */ /* 0x000fe40000010000 */
[----:B------:R-:W1:Y:S01]  /*3af0*/  MUFU.EX2 R35, R35 ;  /* 0x0000002300237308 */ /* 0x000e620000000800 */
[----:B--2---:R-:W-:-:S01]  /*3b00*/  FADD.FTZ R9, R31, R6 ;  /* 0x000000061f097221 */ /* 0x004fc20000010000 */
[----:B------:R-:W-:Y:S01]  /*3b10*/  FADD.FTZ R15, R15, R14 ;  /* 0x0000000e0f0f7221 */ /* 0x000fe20000010000 */
[----:B------:R-:W-:-:S04]  /*3b20*/  F2FP.SATFINITE.E4M3.F32.PACK_AB_MERGE_C R30, R31, R30, RZ ;  /* 0x0000001e1f1e723e */ /* 0x000fc800048070ff */
[----:B------:R-:W-:Y:S01]  /*3b30*/  F2FP.SATFINITE.E4M3.F32.PACK_AB_MERGE_C R189, R27, R26, R30 ;  /* 0x0000001a1bbd723e */ /* 0x000fe2000480701e */
        /* <DEDUP_REMOVED lines=8> */
[----:B------:R-:W-:-:S04]  /*3bc0*/  F2FP.SATFINITE.E4M3.F32.PACK_AB_MERGE_C R38, R39, R38, RZ ;  /* 0x000000262726723e */ /* 0x000fc800048070ff */
[----:B------:R-:W-:Y:S02]  /*3bd0*/  F2FP.SATFINITE.E4M3.F32.PACK_AB_MERGE_C R191, R35, R34, R38 ;  /* 0x0000002223bf723e */ /* 0x000fe40004807026 */
[----:B------:R-:W0:Y:S01]  /*3be0*/  MUFU.EX2 R43, R43 ;  /* 0x0000002b002b7308 */ /* 0x000e220000000800 */
[----:B-1----:R-:W-:-:S01]  /*3bf0*/  FADD.FTZ R8, R20, R15 ;  /* 0x0000000f14087221 */ /* 0x002fc20000010000 */
[----:B------:R-:W-:-:S03]  /*3c00*/  F2FP.SATFINITE.E4M3.F32.PACK_AB_MERGE_C R184, R21, R20, R10 ;  /* 0x0000001415b8723e */ /* 0x000fc6000480700a */
[----:B------:R-:W-:-:S03]  /*3c10*/  FADD.FTZ R21, R21, R8 ;  /* 0x0000000815157221 */ /* 0x000fc60000010000 */
[----:B------:R-:W1:Y:S01]  /*3c20*/  MUFU.EX2 R46, R46 ;  /* 0x0000002e002e7308 */ /* 0x000e620000000800 */
[----:B--2---:R-:W-:-:S01]  /*3c30*/  FADD.FTZ R6, R42, R9 ;  /* 0x000000092a067221 */ /* 0x004fc20000010000 */
[----:B------:R-:W-:-:S04]  /*3c40*/  FADD.FTZ R24, R24, R21 ;  /* 0x0000001518187221 */ /* 0x000fc80000010000 */
[----:B------:R-:W-:Y:S02]  /*3c50*/  FADD.FTZ R25, R25, R24 ;  /* 0x0000001819197221 */ /* 0x000fe40000010000 */
[----:B------:R-:W-:Y:S01]  /*3c60*/  MUFU.EX2 R0, R0 ;  /* 0x0000000000007308 */ /* 0x000fe20000000800 */
[----:B0-----:R-:W-:-:S07]  /*3c70*/  FADD.FTZ R9, R43, R6 ;  /* 0x000000062b097221 */ /* 0x001fce0000010000 */
[----:B------:R-:W0:Y:S01]  /*3c80*/  MUFU.EX2 R7, R7 ;  /* 0x0000000700077308 */ /* 0x000e220000000800 */
[----:B-1----:R-:W-:-:S07]  /*3c90*/  FADD.FTZ R6, R46, R9 ;  /* 0x000000092e067221 */ /* 0x002fce0000010000 */
[----:B------:R-:W1:Y:S08]  /*3ca0*/  MUFU.EX2 R47, R47 ;  /* 0x0000002f002f7308 */ /* 0x000e700000000800 */
[----:B------:R-:W-:Y:S01]  /*3cb0*/  MUFU.EX2 R28, R28 ;  /* 0x0000001c001c7308 */ /* 0x000fe20000000800 */
[----:B0-----:R-:W-:-:S07]  /*3cc0*/  F2FP.SATFINITE.E4M3.F32.PACK_AB_MERGE_C R8, R7, R0, RZ ;  /* 0x000000000708723e */ /* 0x001fce00048070ff */
[----:B------:R-:W0:Y:S01]  /*3cd0*/  MUFU.EX2 R29, R29 ;  /* 0x0000001d001d7308 */ /* 0x000e220000000800 */
[C---:B-1----:R-:W-:Y:S01]  /*3ce0*/  F2FP.SATFINITE.E4M3.F32.PACK_AB_MERGE_C R46, R47.reuse, R46, RZ ;  /* 0x0000002e2f2e723e */ /* 0x042fe200048070ff */
[----:B------:R-:W-:-:S03]  /*3cf0*/  FADD.FTZ R47, R47, R6 ;  /* 0x000000062f2f7221 */ /* 0x000fc60000010000 */
[----:B------:R-:W-:-:S03]  /*3d00*/  F2FP.SATFINITE.E4M3.F32.PACK_AB_MERGE_C R185, R43, R42, R46 ;  /* 0x0000002a2bb9723e */ /* 0x000fc6000480702e */
[----:B------:R-:W1:Y:S08]  /*3d10*/  MUFU.EX2 R50, R50 ;  /* 0x0000003200327308 */ /* 0x000e700000000800 */
[----:B------:R-:W2:Y:S01]  /*3d20*/  MUFU.EX2 R51, R51 ;  /* 0x0000003300337308 */ /* 0x000ea20000000800 */
[----:B0-----:R-:W-:Y:S01]  /*3d30*/  F2FP.SATFINITE.E4M3.F32.PACK_AB_MERGE_C R186, R29, R28, R8 ;  /* 0x0000001c1dba723e */ /* 0x001fe20004807008 */
[----:B------:R-:W-:-:S04]  /*3d40*/  FADD.FTZ R28, R28, R25 ;  /* 0x000000191c1c7221 */ /* 0x000fc80000010000 */
[----:B------:R-:W-:Y:S02]  /*3d50*/  FADD.FTZ R29, R29, R28 ;  /* 0x0000001c1d1d7221 */ /* 0x000fe40000010000 */
[----:B------:R-:W-:Y:S01]  /*3d60*/  MUFU.EX2 R54, R54 ;  /* 0x0000003600367308 */ /* 0x000fe20000000800 */
[----:B-1----:R-:W-:-:S01]  /*3d70*/  FADD.FTZ R6, R50, R47 ;  /* 0x0000002f32067221 */ /* 0x002fc20000010000 */
        /* <DEDUP_REMOVED lines=20> */
.L_x_1112:
[----:B------:R-:W-:-:S11]  /*3ec0*/  UISETP.NE.AND UP2, UPT, UR7, 0x1, UPT ;  /* 0x000000010700788c */ /* 0x000fd6000bf45270 */
[----:B------:R-:W-:Y:S02]  /*3ed0*/  @UP2 ULDC.64 UR10, c[0x0][0x9e8] ;  /* 0x00027a00000a2ab9 */ /* 0x000fe40000000a00 */
[----:B------:R-:W-:-:S04]  /*3ee0*/  UIMAD.WIDE.U32 UR14, UR18, UR10, URZ ;  /* 0x0000000a120e72a5 */ /* 0x000fc8000f8e003f */
[----:B------:R-:W-:-:S12]  /*3ef0*/  @UP2 USHF.R.U32.HI UR18, URZ, UR11, UR15 ;  /* 0x0000000b3f122299 */ /* 0x000fd8000801160f */
.L_x_1113:
[----:B------:R-:W-:-:S04]  /*3f00*/  UIMAD UR7, UR18, UR7, UR7 ;  /* 0x00000007120772a4 */ /* 0x000fc8000f8e0207 */
[----:B------:R-:W-:-:S04]  /*3f10*/  UISETP.LT.AND UP2, UPT, UR6, UR7, UPT ;  /* 0x000000070600728c */ /* 0x000fc8000bf41270 */
[----:B------:R-:W-:-:S12]  /*3f20*/  USEL UR6, UR6, UR7, UP2 ;  /* 0x0000000706067287 */ /* 0x000fd80009000000 */
.L_x_1111:
        /* <DEDUP_REMOVED lines=75> */
.L_x_1132:
        /* <DEDUP_REMOVED lines=9> */
.L_x_1116:
[----:B------:R-:W-:Y:S01]  /*4470*/  ULEA UR6, UR60, UR41, 0x3 ;  /* 0x000000293c067291 */ /* 0x000fe2000f8e183f */
[----:B------:R-:W-:-:S05]  /*4480*/  IMAD.U32 R7, RZ, RZ, UR59 ;  /* 0x0000003bff077e24 */ /* 0x000fca000f8e00ff */
[----:B------:R-:W-:-:S04]  /*4490*/  SHF.L.U32 R7, R7, 0x1f, RZ ;  /* 0x0000001f07077819 */ /* 0x000fc800000006ff */
[----:B------:R0:W1:Y:S01]  /*44a0*/  SYNCS.PHASECHK.TRANS64.TRYWAIT P2, [UR6+0x28430], R7 ;  /* 0x02843007ff0075a7 */ /* 0x0000620008040146 */
[----:B------:R-:W-:Y:S05]  /*44b0*/  @!P0 BRA `(.L_x_1117) ;  /* 0x0000000000048947 */ /* 0x000fea0003800000 */
[----:B------:R-:W-:Y:S01]  /*44c0*/  BPT.TRAP 0x1 ;  /* 0x000000040000795c */ /* 0x000fe20000300000 */
.L_x_1117:
[----:B-1----:R-:W-:Y:S05]  /*44d0*/  @P2 BRA `(.L_x_1115) ;  /* 0x0000000000082947 */ /* 0x002fea0003800000 */
[----:B------:R-:W1:Y:S02]  /*44e0*/  SYNCS.PHASECHK.TRANS64.TRYWAIT P2, [UR6+0x28430], R7 ;  /* 0x02843007ff0075a7 */ /* 0x000e640008040146 */
[----:B-1----:R-:W-:Y:S05]  /*44f0*/  @!P2 BRA `(.L_x_1118) ;  /* 0x0000010800a8a947 */ /* 0x002fea0003800000 */
.L_x_1115:
        /* <DEDUP_REMOVED lines=47> */
.L_x_1120:
[----:B------:R-:W-:Y:S01]  /*47f0*/  ULEA UR6, UR53, UR41, 0x3 ;  /* 0x0000002935067291 */ /* 0x000fe2000f8e183f */
[----:B------:R-:W-:-:S05]  /*4800*/  IMAD.U32 R7, RZ, RZ, UR51 ;  /* 0x00000033ff077e24 */ /* 0x000fca000f8e00ff */
[----:B------:R-:W-:-:S04]  /*4810*/  SHF.L.U32 R7, R7, 0x1f, RZ ;  /* 0x0000001f07077819 */ /* 0x000fc800000006ff */
[----:B------:R0:W1:Y:S01]  /*4820*/  SYNCS.PHASECHK.TRANS64.TRYWAIT P2, [UR6+0x28450], R7 ;  /* 0x02845007ff0075a7 */ /* 0x0000620008040146 */
[----:B------:R-:W-:Y:S05]  /*4830*/  @!P0 BRA `(.L_x_1121) ;  /* 0x0000000000048947 */ /* 0x000fea0003800000 */
[----:B------:R-:W-:Y:S01]  /*4840*/  BPT.TRAP 0x1 ;  /* 0x000000040000795c */ /* 0x000fe20000300000 */
.L_x_1121:
[----:B-1----:R-:W-:Y:S05]  /*4850*/  @P2 BRA `(.L_x_1119) ;  /* 0x0000000000082947 */ /* 0x002fea0003800000 */
[----:B------:R-:W1:Y:S02]  /*4860*/  SYNCS.PHASECHK.TRANS64.TRYWAIT P2, [UR6+0x28450], R7 ;  /* 0x02845007ff0075a7 */ /* 0x000e640008040146 */
[----:B-1----:R-:W-:Y:S05]  /*4870*/  @!P2 BRA `(.L_x_1122) ;  /* 0x0000010400e0a947 */ /* 0x002fea0003800000 */
.L_x_1119:
[----:B------:R-:W-:Y:S01]  /*4880*/  UIADD3 UR6, UR41, 0x8000, URZ ;  /* 0x0000800029067890 */ /* 0x000fe2000fffe03f */
[----:B------:R-:W-:Y:S01]  /*4890*/  WARPGROUP.ARRIVE ;  /* 0x00000000000079c5 */ /* 0x000fe20000000000 */
[----:B------:R-:W-:Y:S01]  /*48a0*/  UMOV UR7, 0x80000020 ;  /* 0x8000002000077882 */ /* 0x000fe20000000000 */
[----:B------:R-:W-:Y:S01]  /*48b0*/  PLOP3.LUT P2, PT, PT, PT, UP0, 0x80, 0x0 ;  /* 0x000000000000781c */ /* 0x000fe20003f4f008 */
[----:B------:R-:W-:-:S03]  /*48c0*/  USHF.R.U32.HI UR6, URZ, 0x4, UR6 ;  /* 0x000000043f067899 */ /* 0x000fc60008011606 */
[----:B-1----:R-:W1:Y:S01]  /*48d0*/  S2R R8, SR_TID.X ;  /* 0x0000000000087919 */ /* 0x002e620000002100 */
[----:B------:R-:W-:Y:S01]  /*48e0*/  PLOP3.LUT P3, PT, PT, PT, UP0, 0x80, 0x0 ;  /* 0x000000000000781c */ /* 0x000fe20003f6f008 */
[----:B------:R-:W-:Y:S01]  /*48f0*/  VIADD R10, R17, UR36 ;  /* 0x00000024110a7c36 */ /* 0x000fe20008000000 */
[----:B------:R-:W-:Y:S01]  /*4900*/  ULOP3.LUT UR6, UR6, 0x3fff, URZ, 0xc0, !UPT ;  /* 0x00003fff06067892 */ /* 0x000fe2000f8ec03f */
[----:B------:R-:W-:Y:S02]  /*4910*/  IMAD.U32 R9, RZ, RZ, UR60 ;  /* 0x0000003cff097e24 */ /* 0x000fe4000f8e00ff */
[----:B------:R-:W-:Y:S01]  /*4920*/  IMAD.U32 R14, RZ, RZ, UR46 ;  /* 0x0000002eff0e7e24 */ /* 0x000fe2000f8e00ff */
[----:B------:R-:W-:Y:S02]  /*4930*/  ULOP3.LUT UR6, UR6, 0x10000, URZ, 0xfc, !UPT ;  /* 0x0001000006067892 */ /* 0x000fe4000f8efc3f */
[----:B------:R-:W-:Y:S02]  /*4940*/  @!P1 LEA R9, R9, UR41, 0x3 ;  /* 0x0000002909099c11 */ /* 0x000fe4000f8e18ff */
[----:B------:R-:W-:-:S03]  /*4950*/  ULEA UR6, UR53, UR6, 0xa ;  /* 0x0000000635067291 */ /* 0x000fc6000f8e503f */
[----:B------:R-:W-:-:S05]  /*4960*/  @!P1 VIADD R9, R9, 0x28440 ;  /* 0x0002844009099836 */ /* 0x000fca0000000000 */
[----:B------:R-:W-:Y:S01]  /*4970*/  @!P1 PRMT R9, RZ, 0x654, R9 ;  /* 0x00000654ff099816 */ /* 0x000fe20000000009 */
[----:B------:R-:W-:Y:S01]  /*4980*/  QGMMA.64x256x32.F32.E4M3.E4M3 R24, R188, gdesc[UR4], R24, gsb0 ;  /* 0x03e00004bc187df3 */ /* 0x000fe20008000818 */
[----:B------:R-:W-:Y:S01]  /*4990*/  UIADD3 UR6, UR6, 0x2, URZ ;  /* 0x0000000206067890 */ /* 0x000fe2000fffe03f */
[----:B------:R-:W-:Y:S01]  /*49a0*/  UMOV UR7, 0x80000020 ;  /* 0x8000002000077882 */ /* 0x000fe20000000000 */
[----:B-1----:R-:W-:-:S04]  /*49b0*/  SHF.R.U32.HI R8, RZ, 0x7, R8 ;  /* 0x00000007ff087819 */ /* 0x002fc80000011608 */
[----:B------:R-:W-:Y:S01]  /*49c0*/  IADD3 R8, -R8, 0xb, RZ ;  /* 0x0000000b08087810 */ /* 0x000fe20007ffe1ff */
[----:B------:R-:W-:Y:S02]  /*49d0*/  WARPGROUP.DEPBAR.LE gsb0, 0x0 ;  /* 0x00008000000079c5 */ /* 0x000fe40000010000 */
[----:B------:R-:W-:-:S15]  /*49e0*/  WARPGROUP.ARRIVE ;  /* 0x00000000000079c5 */ /* 0x000fde0000000000 */
[----:B------:R-:W-:-:S03]  /*49f0*/  NOP ;  /* 0x0000000000007918 */ /* 0x000fc60000000000 */
[----:B------:R-:W-:Y:S01]  /*4a00*/  QGMMA.64x256x32.F32.E4M3.E4M3 R24, R184, gdesc[UR4], R24, gsb0 ;  /* 0x03e00004b8187df3 */ /* 0x000fe20008000818 */
[----:B------:R-:W-:Y:S02]  /*4a10*/  @UP0 ULDC UR6, c[0x0][0x44c] ;  /* 0x0001130000060ab9 */ /* 0x000fe40000000800 */
[----:B0-----:R-:W-:Y:S01]  /*4a20*/  @P2 IMAD.HI.U32 R7, R10, UR6, RZ ;  /* 0x000000060a072c27 */ /* 0x001fe2000f8e00ff */
[----:B------:R-:W-:Y:S01]  /*4a30*/  @UP0 ULDC UR6, c[0x0][0x450] ;  /* 0x0001140000060ab9 */ /* 0x000fe20000000800 */
[----:B------:R-:W-:-:S03]  /*4a40*/  PLOP3.LUT P2, PT, PT, PT, UP1, 0x40, 0x0 ;  /* 0x000000000000781c */ /* 0x000fc60003f4e818 */
[----:B------:R-:W-:Y:S01]  /*4a50*/  @P3 SHF.R.U32.HI R10, RZ, UR6, R7 ;  /* 0x00000006ff0a3c19 */ /* 0x000fe20008011607 */
[----:B------:R-:W-:Y:S01]  /*4a60*/  IMAD.SHL.U32 R7, R6, 0x40, RZ ;  /* 0x0000004006077824 */ /* 0x000fe200078e00ff */
[----:B------:R-:W-:-:S03]  /*4a70*/  ULOP3.LUT UR6, URZ, UR57, URZ, 0x33, !UPT ;  /* 0x000000393f067292 */ /* 0x000fc6000f8e333f */
[----:B------:R-:W0:Y:S01]  /*4a80*/  SHFL.IDX PT, R12, R10, RZ, 0x1c1f ;  /* 0x001c1fff0a0c7589 */ /* 0x000e2200000e0000 */
[----:B------:R-:W-:-:S05]  /*4a90*/  IADD3 R11, -R7, 0x1, RZ ;  /* 0x00000001070b7810 */ /* 0x000fca0007ffe1ff */
[----:B------:R-:W-:-:S05]  /*4aa0*/  IMAD R11, R2, -0x2, R11 ;  /* 0xfffffffe020b7824 */ /* 0x000fca00078e020b */
[----:B------:R-:W-:-:S05]  /*4ab0*/  IADD3 R11, -R14, UR42, R11 ;  /* 0x0000002a0e0b7c10 */ /* 0x000fca000fffe10b */
[C---:B------:R-:W-:Y:S02]  /*4ac0*/  VIADD R13, R11.reuse, UR58 ;  /* 0x0000003a0b0d7c36 */ /* 0x040fe40008000000 */
[----:B------:R-:W-:Y:S01]  /*4ad0*/  VIADD R14, R11, UR6 ;  /* 0x000000060b0e7c36 */ /* 0x000fe20008000000 */
[----:B------:R-:W-:Y:S02]  /*4ae0*/  WARPGROUP.DEPBAR.LE gsb0, 0x0 ;  /* 0x00008000000079c5 */ /* 0x000fe40000010000 */
[----:B------:R0:W-:Y:S06]  /*4af0*/  BAR.ARV R8, 0x100 ;  /* 0x000400080000751d */ /* 0x0001ec0000002000 */
[----:B------:R1:W-:Y:S01]  /*4b00*/  @!P1 SYNCS.ARRIVE.TRANS64.RED.A1T0 RZ, [R9+URZ], RZ ;  /* 0x000000ff09ff99a7 */ /* 0x0003e2000810043f */
[----:B0-----:R-:W-:-:S02]  /*4b10*/  IMAD.IADD R8, R14, 0x1, R12 ;  /* 0x000000010e087824 */ /* 0x001fc400078e020c */
[----:B-1----:R-:W-:Y:S01]  /*4b20*/  IMAD.IADD R9, R13, 0x1, R12 ;  /* 0x000000010d097824 */ /* 0x002fe200078e020c */
[----:B------:R-:W-:Y:S06]  /*4b30*/  @P2 BRA `(.L_x_1123) ;  /* 0x00000000005c2947 */ /* 0x000fec0003800000 */
[----:B------:R-:W-:Y:S01]  /*4b40*/  IMAD.U32 R11, RZ, RZ, UR46 ;  /* 0x0000002eff0b7e24 */ /* 0x000fe2000f8e00ff */
[----:B------:R-:W-:Y:S04]  /*4b50*/  BSSY B0, `(.L_x_1124) ;  /* 0x0000011000007945 */ /* 0x000fe80003800000 */
[----:B------:R-:W-:-:S04]  /*4b60*/  IADD3 R11, -R11, UR42, R12 ;  /* 0x0000002a0b0b7c10 */ /* 0x000fc8000fffe10c */
        /* <DEDUP_REMOVED lines=10> */
.L_x_1125:
[----:B------:R-:W-:-:S05]  /*4c10*/  IMAD.U32 R20, RZ, RZ, UR56 ;  /* 0x00000038ff147e24 */ /* 0x000fca000f8e00ff */
[----:B------:R-:W-:-:S13]  /*4c20*/  ISETP.NE.AND P2, PT, R20, 0x1, PT ;  /* 0x000000011400780c */ /* 0x000fda0003f45270 */
[----:B------:R-:W0:Y:S02]  /*4c30*/  @P2 LDC.64 R184, c[0x0][0x9e8] ;  /* 0x00027a00ffb82b82 */ /* 0x000e240000000a00 */
[----:B0-----:R-:W-:-:S05]  /*4c40*/  @P2 IMAD.HI.U32 R12, R11, R184, RZ ;  /* 0x000000b80b0c2227 */ /* 0x001fca00078e00ff */
[----:B------:R-:W-:-:S07]  /*4c50*/  @P2 SHF.R.U32.HI R11, RZ, R185, R12 ;  /* 0x000000b9ff0b2219 */ /* 0x000fce000001160c */
.L_x_1126:
[----:B------:R-:W-:Y:S05]  /*4c60*/  BSYNC B0 ;  /* 0x0000000000007941 */ /* 0x000fea0003800000 */
.L_x_1124:
[----:B------:R-:W-:-:S04]  /*4c70*/  IMAD R11, R11, R20, -R7 ;  /* 0x000000140b0b7224 */ /* 0x000fc800078e0a07 */
[----:B------:R-:W-:-:S05]  /*4c80*/  IMAD R11, R2, -0x2, R11 ;  /* 0xfffffffe020b7824 */ /* 0x000fca00078e020b */
[----:B------:R-:W-:Y:S02]  /*4c90*/  VIADDMNMX R9, R11, R20, R9, PT ;  /* 0x000000140b097246 */ /* 0x000fe40003800109 */
[----:B------:R-:W-:-:S07]  /*4ca0*/  VIMNMX R8, R8, R11, !PT ;  /* 0x0000000b08087248 */ /* 0x000fce0007fe0100 */
.L_x_1123:
        /* <DEDUP_REMOVED lines=14> */
[C---:B------:R-:W-:Y:S01]  /*4d90*/  ISETP.LT.OR P6, PT, R9.reuse, 0x9, P6 ;  /* 0x000000090900780c */ /* 0x040fe200037c1670 */
        /* <DEDUP_REMOVED lines=52> */
.L_x_1129:
[----:B------:R-:W-:-:S05]  /*50e0*/  IMAD.U32 R14, RZ, RZ, UR56 ;  /* 0x00000038ff0e7e24 */ /* 0x000fca000f8e00ff */
[----:B------:R-:W-:-:S13]  /*50f0*/  ISETP.NE.AND P3, PT, R14, 0x1, PT ;  /* 0x000000010e00780c */ /* 0x000fda0003f65270 */
[----:B------:R-:W0:Y:S02]  /*5100*/  @P3 LDC.64 R8, c[0x0][0x9e8] ;  /* 0x00027a00ff083b82 */ /* 0x000e240000000a00 */
[----:B0-----:R-:W-:-:S05]  /*5110*/  @P3 IMAD.HI.U32 R8, R13, R8, RZ ;  /* 0x000000080d083227 */ /* 0x001fca00078e00ff */
[----:B------:R-:W-:-:S07]  /*5120*/  @P3 SHF.R.U32.HI R13, RZ, R9, R8 ;  /* 0x00000009ff0d3219 */ /* 0x000fce0000011608 */
.L_x_1130:
[----:B------:R-:W-:Y:S05]  /*5130*/  BSYNC B0 ;  /* 0x0000000000007941 */ /* 0x000fea0003800000 */
.L_x_1128:
[----:B------:R-:W-:-:S04]  /*5140*/  IMAD R7, R13, R14, -R7 ;  /* 0x0000000e0d077224 */ /* 0x000fc800078e0a07 */
[----:B------:R-:W-:-:S05]  /*5150*/  IMAD R7, R2, -0x2, R7 ;  /* 0xfffffffe02077824 */ /* 0x000fca00078e0207 */
[----:B------:R-:W-:Y:S02]  /*5160*/  VIADDMNMX R10, R7, R14, R10, PT ;  /* 0x0000000e070a7246 */ /* 0x000fe4000380010a */
[----:B------:R-:W-:-:S07]  /*5170*/  VIMNMX R12, R12, R7, !PT ;  /* 0x000000070c0c7248 */ /* 0x000fce0007fe0100 */
.L_x_1127:
        /* <DEDUP_REMOVED lines=88> */
[----:B------:R-:W-:Y:S01]  /*5700*/  FSEL R183, R183, -INF , !P2 ;  /* 0xff800000b7b77808 */ /* 0x000fe20005000000 */
[--C-:B------:R-:W-:Y:S01]  /*5710*/  FFMA.FTZ R157, R176, UR37, -R14.reuse ;  /* 0x00000025b09d7c23 */ /* 0x100fe2000801080e */
[----:B------:R-:W-:Y:S01]  /*5720*/  FMNMX.FTZ R11, R171, R8, !PT ;  /* 0x00000008ab0b7209 */ /* 0x000fe20007810000 */
[----:B------:R-:W-:Y:S01]  /*5730*/  FFMA.FTZ R181, R181, UR37, -R14 ;  /* 0x00000025b5b57c23 */ /* 0x000fe2000801080e */
[----:B------:R0:W-:Y:S01]  /*5740*/  MUFU.EX2 R8, R153 ;  /* 0x0000009900087308 */ /* 0x0001e20000000800 */
[----:B------:R-:W-:-:S02]  /*5750*/  FSEL R169, R7, RZ, P4 ;  /* 0x000000ff07a97208 */ /* 0x000fc40002000000 */
[----:B------:R-:W-:Y:S01]  /*5760*/  FMNMX.FTZ R12, R174, R11, !PT ;  /* 0x0000000bae0c7209 */ /* 0x000fe20007810000 */
[----:B------:R-:W-:-:S02]  /*5770*/  FFMA.FTZ R11, R156, UR37, -R14 ;  /* 0x000000259c0b7c23 */ /* 0x000fc4000801080e */
[----:B------:R-:W-:Y:S01]  /*5780*/  FADD.FTZ R169, -R169, R4 ;  /* 0x00000004a9a97221 */ /* 0x000fe20000010100 */
[----:B------:R-:W-:Y:S01]  /*5790*/  FMNMX.FTZ R13, R175, R12, !PT ;  /* 0x0000000caf0d7209 */ /* 0x000fe20007810000 */
[----:B------:R-:W-:Y:S03]  /*57a0*/  MUFU.EX2 R9, R9 ;  /* 0x0000000900097308 */ /* 0x000fe60000000800 */
[----:B------:R-:W-:-:S04]  /*57b0*/  FMNMX.FTZ R12, R178, R13, !PT ;  /* 0x0000000db20c7209 */ /* 0x000fc80007810000 */
[----:B------:R-:W-:Y:S01]  /*57c0*/  FMNMX.FTZ R13, R179, R12, !PT ;  /* 0x0000000cb30d7209 */ /* 0x000fe20007810000 */
[----:B------:R-:W-:Y:S03]  /*57d0*/  MUFU.EX2 R11, R11 ;  /* 0x0000000b000b7308 */ /* 0x000fe60000000800 */
[----:B------:R-:W-:Y:S01]  /*57e0*/  FMNMX.FTZ R12, R182, R13, !PT ;  /* 0x0000000db60c7209 */ /* 0x000fe20007810000 */
[--C-:B------:R-:W-:Y:S01]  /*57f0*/  FFMA.FTZ R13, R161, UR37, -R14.reuse ;  /* 0x00000025a10d7c23 */ /* 0x100fe2000801080e */
[----:B------:R-:W-:-:S02]  /*5800*/  FFMA.FTZ R161, R180, UR37, -R14 ;  /* 0x00000025b4a17c23 */ /* 0x000fc4000801080e */
[----:B0-----:R-:W-:Y:S01]  /*5810*/  FMNMX.FTZ R153, R183, R12, !PT ;  /* 0x0000000cb7997209 */ /* 0x001fe20007810000 */
[----:B------:R-:W-:Y:S04]  /*5820*/  MUFU.EX2 R10, R10 ;  /* 0x0000000a000a7308 */ /* 0x000fe80000000800 */
[----:B------:R-:W0:Y:S04]  /*5830*/  SHFL.BFLY PT, R156, R153, 0x2, 0x1f ;  /* 0x0c401f00999c7f89 */ /* 0x000e2800000e0000 */
[----:B------:R1:W-:Y:S08]  /*5840*/  MUFU.EX2 R12, R160 ;  /* 0x000000a0000c7308 */ /* 0x0003f00000000800 */
[----:B------:R-:W-:Y:S01]  /*5850*/  MUFU.EX2 R13, R13 ;  /* 0x0000000d000d7308 */ /* 0x000fe20000000800 */
[----:B-1----:R-:W-:-:S07]  /*5860*/  FFMA.FTZ R160, R177, UR37, -R14 ;  /* 0x00000025b1a07c23 */ /* 0x002fce000801080e */
[----:B------:R-:W-:Y:S01]  /*5870*/  MUFU.EX2 R15, R15 ;  /* 0x0000000f000f7308 */ /* 0x000fe20000000800 */
[----:B0-----:R-:W-:Y:S01]  /*5880*/  FMNMX.FTZ R164, R153, R156, !PT ;  /* 0x0000009c99a47209 */ /* 0x001fe20007810000 */
[--C-:B------:R-:W-:Y:S01]  /*5890*/  FFMA.FTZ R153, R172, UR37, -R14.reuse ;  /* 0x00000025ac997c23 */ /* 0x100fe2000801080e */
[----:B------:R-:W-:-:S05]  /*58a0*/  FFMA.FTZ R156, R173, UR37, -R14 ;  /* 0x00000025ad9c7c23 */ /* 0x000fca000801080e */
[----:B------:R-:W-:Y:S01]  /*58b0*/  MUFU.EX2 R20, R20 ;  /* 0x0000001400147308 */ /* 0x000fe20000000800 */
[----:B------:R-:W0:Y:S07]  /*58c0*/  SHFL.BFLY PT, R165, R164, 0x1, 0x1f ;  /* 0x0c201f00a4a57f89 */ /* 0x000e2e00000e0000 */
[----:B------:R-:W-:Y:S08]  /*58d0*/  MUFU.EX2 R21, R21 ;  /* 0x0000001500157308 */ /* 0x000ff00000000800 */
[----:B------:R-:W-:Y:S08]  /*58e0*/  MUFU.EX2 R152, R152 ;  /* 0x0000009800987308 */ /* 0x000ff00000000800 */
[----:B------:R-:W-:Y:S01]  /*58f0*/  MUFU.EX2 R153, R153 ;  /* 0x0000009900997308 */ /* 0x000fe20000000800 */
[----:B0-----:R-:W-:Y:S01]  /*5900*/  FMNMX.FTZ R14, R164, R165, !PT ;  /* 0x000000a5a40e7209 */ /* 0x001fe20007810000 */
[----:B------:R-:W-:-:S02]  /*5910*/  IMAD.U32 R165, RZ, RZ, UR37 ;  /* 0x00000025ffa57e24 */ /* 0x000fc4000f8e00ff */
[----:B------:R-:W-:Y:S01]  /*5920*/  FMUL.FTZ R164, R169, UR37 ;  /* 0x00000025a9a47c20 */ /* 0x000fe20008410000 */
[C---:B------:R-:W-:Y:S01]  /*5930*/  FSETP.NEU.FTZ.AND P2, PT, R14.reuse, -INF , PT ;  /* 0xff8000000e00780b */ /* 0x040fe20003f5d000 */
[----:B------:R-:W-:-:S02]  /*5940*/  FFMA.FTZ R168, R14, R165, -8 ;  /* 0xc10000000ea87423 */ /* 0x000fc400000100a5 */
[----:B------:R-:W-:Y:S01]  /*5950*/  MUFU.EX2 R156, R156 ;  /* 0x0000009c009c7308 */ /* 0x000fe20000000800 */
[----:B------:R-:W-:Y:S02]  /*5960*/  FSEL R172, R14, RZ, P2 ;  /* 0x000000ff0eac7208 */ /* 0x000fe40001000000 */
[----:B------:R-:W-:-:S03]  /*5970*/  FSEL R168, R168, RZ, P2 ;  /* 0x000000ffa8a87208 */ /* 0x000fc60001000000 */
[----:B------:R-:W-:Y:S02]  /*5980*/  FADD.FTZ R172, -R172, R5 ;  /* 0x00000005acac7221 */ /* 0x000fe40000010100 */
[----:B------:R-:W-:-:S01]  /*5990*/  FFMA.FTZ R154, R154, UR37, -R168 ;  /* 0x000000259a9a7c23 */ /* 0x000fc200080108a8 */
[--C-:B------:R-:W-:Y:S01]  /*59a0*/  FFMA.FTZ R155, R155, UR37, -R168.reuse ;  /* 0x000000259b9b7c23 */ /* 0x100fe200080108a8 */
[----:B------:R-:W-:Y:S01]  /*59b0*/  FMUL.FTZ R5, R172, UR37 ;  /* 0x00000025ac057c20 */ /* 0x000fe20008410000 */
        /* <DEDUP_REMOVED lines=17> */
[----:B0-----:R-:W-:-:S04]  /*5ad0*/  FFMA.FTZ R171, R164, R0, R9 ;  /* 0x00000000a4ab7223 */ /* 0x001fc80000010009 */
[----:B------:R-:W-:-:S03]  /*5ae0*/  FADD.FTZ R170, R8, R171 ;  /* 0x000000ab08aa7221 */ /* 0x000fc60000010000 */
[----:B------:R-:W0:Y:S08]  /*5af0*/  MUFU.EX2 R155, R155 ;  /* 0x0000009b009b7308 */ /* 0x000e300000000800 */
[----:B------:R-:W2:Y:S01]  /*5b00*/  MUFU.EX2 R158, R158 ;  /* 0x0000009e009e7308 */ /* 0x000ea20000000800 */
[----:B-1----:R-:W-:-:S07]  /*5b10*/  FFMA.FTZ R0, R5, R3, R154 ;  /* 0x0000000305007223 */ /* 0x002fce000001009a */
[----:B------:R-:W1:Y:S01]  /*5b20*/  MUFU.EX2 R159, R159 ;  /* 0x0000009f009f7308 */ /* 0x000e620000000800 */
[----:B0-----:R-:W-:-:S07]  /*5b30*/  FADD.FTZ R3, R155, R0 ;  /* 0x000000009b037221 */ /* 0x001fce0000010000 */
[----:B------:R-:W0:Y:S01]  /*5b40*/  MUFU.EX2 R162, R162 ;  /* 0x000000a200a27308 */ /* 0x000e220000000800 */
[----:B--2---:R-:W-:-:S07]  /*5b50*/  FADD.FTZ R0, R158, R3 ;  /* 0x000000039e007221 */ /* 0x004fce0000010000 */
[----:B------:R-:W2:Y:S01]  /*5b60*/  MUFU.EX2 R163, R163 ;  /* 0x000000a300a37308 */ /* 0x000ea20000000800 */
[----:B-1----:R-:W-:-:S07]  /*5b70*/  FADD.FTZ R3, R159, R0 ;  /* 0x000000009f037221 */ /* 0x002fce0000010000 */
[----:B------:R1:W-:Y:S08]  /*5b80*/  MUFU.EX2 R172, R167 ;  /* 0x000000a700ac7308 */ /* 0x0003f00000000800 */
[----:B------:R-:W3:Y:S01]  /*5b90*/  MUFU.EX2 R169, R169 ;  /* 0x000000a900a97308 */ /* 0x000ee20000000800 */
[----:B-1----:R-:W-:-:S01]  /*5ba0*/  FADD.FTZ R167, R11, R170 ;  /* 0x000000aa0ba77221 */ /* 0x002fc20000010000 */
[----:B0-----:R-:W-:-:S03]  /*5bb0*/  FADD.FTZ R170, R162, R3 ;  /* 0x00000003a2aa7221 */ /* 0x001fc60000010000 */
[----:B------:R-:W-:Y:S01]  /*5bc0*/  FADD.FTZ R167, R10, R167 ;  /* 0x000000a70aa77221 */ /* 0x000fe20000010000 */
[----:B--2---:R-:W-:-:S02]  /*5bd0*/  FADD.FTZ R170, R163, R170 ;  /* 0x000000aaa3aa7221 */ /* 0x004fc40000010000 */
[----:B------:R-:W0:Y:S01]  /*5be0*/  MUFU.EX2 R165, R165 ;  /* 0x000000a500a57308 */ /* 0x000e220000000800 */
[----:B------:R-:W-:-:S04]  /*5bf0*/  FADD.FTZ R0, R12, R167 ;  /* 0x000000a70c007221 */ /* 0x000fc80000010000 */
[----:B------:R-:W-:-:S03]  /*5c00*/  FADD.FTZ R0, R13, R0 ;  /* 0x000000000d007221 */ /* 0x000fc60000010000 */
[----:B------:R-:W1:Y:S01]  /*5c10*/  MUFU.EX2 R166, R166 ;  /* 0x000000a600a67308 */ /* 0x000e620000000800 */
[----:B------:R-:W-:-:S01]  /*5c20*/  FADD.FTZ R3, R15, R0 ;  /* 0x000000000f037221 */ /* 0x000fc20000010000 */
[----:B---3--:R-:W-:-:S03]  /*5c30*/  FADD.FTZ R170, R169, R170 ;  /* 0x000000aaa9aa7221 */ /* 0x008fc60000010000 */
[----:B------:R-:W-:Y:S01]  /*5c40*/  FADD.FTZ R0, R20, R3 ;  /* 0x0000000314007221 */ /* 0x000fe20000010000 */
[----:B------:R-:W-:-:S02]  /*5c50*/  FADD.FTZ R170, R172, R170 ;  /* 0x000000aaacaa7221 */ /* 0x000fc40000010000 */
[----:B------:R-:W2:Y:S01]  /*5c60*/  MUFU.EX2 R174, R174 ;  /* 0x000000ae00ae7308 */ /* 0x000ea20000000800 */
[----:B------:R-:W-:-:S01]  /*5c70*/  FADD.FTZ R3, R21, R0 ;  /* 0x0000000015037221 */ /* 0x000fc20000010000 */
[----:B0-----:R-:W-:-:S03]  /*5c80*/  FADD.FTZ R167, R165, R170 ;  /* 0x000000aaa5a77221 */ /* 0x001fc60000010000 */
[----:B------:R-:W-:-:S03]  /*5c90*/  FADD.FTZ R0, R152, R3 ;  /* 0x0000000398007221 */ /* 0x000fc60000010000 */
[----:B------:R-:W0:Y:S01]  /*5ca0*/  MUFU.EX2 R175, R175 ;  /* 0x000000af00af7308 */ /* 0x000e220000000800 */
[----:B-1----:R-:W-:-:S01]  /*5cb0*/  FADD.FTZ R167, R166, R167 ;  /* 0x000000a7a6a77221 */ /* 0x002fc20000010000 */
[----:B------:R-:W-:-:S04]  /*5cc0*/  FADD.FTZ R3, R153, R0 ;  /* 0x0000000099037221 */ /* 0x000fc80000010000 */
[----:B------:R-:W-:Y:S02]  /*5cd0*/  FADD.FTZ R0, R156, R3 ;  /* 0x000000039c007221 */ /* 0x000fe40000010000 */
        /* <DEDUP_REMOVED lines=20> */
.L_x_1131:
        /* <DEDUP_REMOVED lines=14> */
[-C--:B------:R-:W-:Y:S01]  /*5f00*/  FMUL.FTZ R30, R30, R5.reuse ;  /* 0x000000051e1e7220 */ /* 0x080fe20000410000 */
        /* <DEDUP_REMOVED lines=74> */
[-C--:B------:R-:W-:Y:S01]  /*63b0*/  FMUL.FTZ R32, R32, R164.reuse ;  /* 0x000000a420207220 */ /* 0x080fe20000410000 */
        /* <DEDUP_REMOVED lines=69> */
.L_x_1114:
[----:B------:R-:W-:Y:S01]  /*6810*/  ULDC UR6, c[0x0][0x448] ;  /* 0x0001120000067ab9 */ /* 0x000fe20000000800 */
[----:B------:R-:W-:Y:S01]  /*6820*/  ULDC UR14, c[0x0][0x9e4] ;  /* 0x00027900000e7ab9 */ /* 0x000fe20000000800 */
[----:B------:R-:W-:Y:S02]  /*6830*/  UISETP.NE.AND UP0, UPT, UR6, 0x1, UPT ;  /* 0x000000010600788c */ /* 0x000fe4000bf05270 */
[----:B------:R-:W-:Y:S02]  /*6840*/  UISETP.GE.AND UP1, UPT, UR14, 0x1, UPT ;  /* 0x000000010e00788c */ /* 0x000fe4000bf26270 */
[----:B------:R-:W-:Y:S02]  /*6850*/  UIADD3 UR10, UR36, 0x7f, URZ ;  /* 0x0000007f240a7890 */ /* 0x000fe4000fffe03f */
[----:B------:R-:W-:Y:S02]  /*6860*/  UIADD3 UR11, UR42, 0x1, -UR46 ;  /* 0x000000012a0b7890 */ /* 0x000fe4000fffe82e */
[----:B------:R-:W-:-:S03]  /*6870*/  PLOP3.LUT P6, PT, PT, PT, UP1, 0x80, 0x0 ;  /* 0x000000000000781c */ /* 0x000fc60003fcf018 */
[----:B------:R-:W-:Y:S01]  /*6880*/  @UP0 ULDC UR6, c[0x0][0x44c] ;  /* 0x0001130000060ab9 */ /* 0x000fe20000000800 */
[----:B------:R-:W-:Y:S01]  /*6890*/  @UP0 ULDC UR15, c[0x0][0x450] ;  /* 0x00011400000f0ab9 */ /* 0x000fe20000000800 */
[----:B------:R-:W-:-:S04]  /*68a0*/  UIMAD.WIDE.U32 UR6, UR10, UR6, URZ ;  /* 0x000000060a0672a5 */ /* 0x000fc8000f8e003f */
[----:B------:R-:W-:-:S04]  /*68b0*/  @UP0 USHF.R.U32.HI UR10, URZ, UR15, UR7 ;  /* 0x0000000f3f0a0299 */ /* 0x000fc80008011607 */
[----:B------:R-:W-:-:S04]  /*68c0*/  UIADD3 UR10, UR11, UR10, URZ ;  /* 0x0000000a0b0a7290 */ /* 0x000fc8000fffe03f */
[----:B------:R-:W-:Y:S01]  /*68d0*/  UIADD3 UR57, UR10, -UR57, URZ ;  /* 0x800000390a397290 */ /* 0x000fe2000fffe03f */
[----:B------:R-:W-:Y:S11]  /*68e0*/  @!P6 BRA `(.L_x_1133) ;  /* 0x000000000048e947 */ /* 0x000ff60003800000 */
[----:B------:R-:W-:Y:S02]  /*68f0*/  UMOV UR15, UR10 ;  /* 0x0000000a000f7c82 */ /* 0x000fe40008000000 */
        /* <DEDUP_REMOVED lines=10> */
.L_x_1134:
[----:B------:R-:W-:-:S11]  /*69a0*/  UISETP.NE.AND UP1, UPT, UR14, 0x1, UPT ;  /* 0x000000010e00788c */ /* 0x000fd6000bf25270 */
[----:B------:R-:W-:Y:S02]  /*69b0*/  @UP1 ULDC.64 UR6, c[0x0][0x9e8] ;  /* 0x00027a0000061ab9 */ /* 0x000fe40000000a00 */
[----:B------:R-:W-:-:S04]  /*69c0*/  UIMAD.WIDE.U32 UR10, UR15, UR6, URZ ;  /* 0x000000060f0a72a5 */ /* 0x000fc8000f8e003f */
[----:B------:R-:W-:-:S12]  /*69d0*/  @UP1 USHF.R.U32.HI UR15, URZ, UR7, UR11 ;  /* 0x000000073f0f1299 */ /* 0x000fd8000801160b */
.L_x_1135:
[----:B------:R-:W-:-:S04]  /*69e0*/  UIMAD UR14, UR15, UR14, URZ ;  /* 0x0000000e0f0e72a4 */ /* 0x000fc8000f8e023f */
[----:B------:R-:W-:-:S04]  /*69f0*/  UISETP.LT.AND UP1, UPT, UR57, UR14, UPT ;  /* 0x0000000e3900728c */ /* 0x000fc8000bf21270 */
[----:B------:R-:W-:-:S12]  /*6a00*/  USEL UR57, UR57, UR14, !UP1 ;  /* 0x0000000e39397287 */ /* 0x000fd8000c800000 */
.L_x_1133:
[----:B------:R-:W-:-:S04]  /*6a10*/  UIADD3 UR57, UR57, 0x3f, URZ ;  /* 0x0000003f39397890 */ /* 0x000fc8000fffe03f */
[----:B------:R-:W-:-:S04]  /*6a20*/  USHF.R.S32.HI UR6, URZ, 0x1f, UR57 ;  /* 0x0000001f3f067899 */ /* 0x000fc80008011439 */
[----:B------:R-:W-:-:S04]  /*6a30*/  ULEA.HI UR6, UR6, UR57, URZ, 0x6 ;  /* 0x0000003906067291 */ /* 0x000fc8000f8f303f */
[----:B------:R-:W-:-:S04]  /*6a40*/  USHF.R.S32.HI UR6, URZ, 0x6, UR6 ;  /* 0x000000063f067899 */ /* 0x000fc80008011406 */
[----:B------:R-:W-:-:S04]  /*6a50*/  UISETP.LT.AND UP1, UPT, UR39, UR6, UPT ;  /* 0x000000062700728c */ /* 0x000fc8000bf21270 */
[----:B------:R-:W-:-:S06]  /*6a60*/  USEL UR56, UR39, UR6, !UP1 ;  /* 0x0000000627387287 */ /* 0x000fcc000c800000 */
[----:B------:R-:W-:-:S13]  /*6a70*/  ISETP.GE.AND P2, PT, R6, UR56, PT ;  /* 0x0000003806007c0c */ /* 0x000fda000bf46270 */
[----:B------:R-:W-:Y:S05]  /*6a80*/  @!P2 BRA `(.L_x_1136) ;  /* 0x000000180060a947 */ /* 0x000fea0003800000 */
[----:B------:R-:W-:Y:S01]  /*6a90*/  IMAD.MOV.U32 R7, RZ, RZ, R5 ;  /* 0x000000ffff077224 */ /* 0x000fe200078e0005 */
[----:B------:R-:W-:Y:S01]  /*6aa0*/  UMOV UR58, UR51 ;  /* 0x00000033003a7c82 */ /* 0x000fe20008000000 */
[----:B------:R-:W-:Y:S01]  /*6ab0*/  IMAD.MOV.U32 R9, RZ, RZ, R4 ;  /* 0x000000ffff097224 */ /* 0x000fe200078e0004 */
[----:B------:R-:W-:-:S06]  /*6ac0*/  UMOV UR57, UR53 ;  /* 0x0000003500397c82 */ /* 0x000fcc0008000000 */
.L_x_1146:
[----:B------:R-:W-:Y:S01]  /*6ad0*/  ISETP.NE.AND P3, PT, RZ, UR45, PT ;  /* 0x0000002dff007c0c */ /* 0x000fe2000bf65270 */
[----:B------:R-:W-:-:S04]  /*6ae0*/  UISETP.NE.AND UP1, UPT, UR57, 0x1, UPT ;  /* 0x000000013900788c */ /* 0x000fc8000bf25270 */
[----:B------:R-:W-:-:S04]  /*6af0*/  USEL UR51, URZ, 0x1, UP1 ;  /* 0x000000013f337887 */ /* 0x000fc80008800000 */
[----:B------:R-:W-:-:S04]  /*6b00*/  ULOP3.LUT UR51, UR58, UR51, URZ, 0x3c, !UPT ;  /* 0x000000333a337292 */ /* 0x000fc8000f8e3c3f */
[----:B------:R-:W-:Y:S08]  /*6b10*/  @P3 BRA `(.L_x_1137) ;  /* 0x0000000000383947 */ /* 0x000ff00003800000 */
[----:B------:R-:W-:Y:S05]  /*6b20*/  @!P0 BRA `(.L_x_1138) ;  /* 0x0000000000048947 */ /* 0x000fea0003800000 */
[----:B------:R-:W-:Y:S01]  /*6b30*/  BPT.TRAP 0x1 ;  /* 0x000000040000795c */ /* 0x000fe20000300000 */
.L_x_1138:
        /* <DEDUP_REMOVED lines=9> */
.L_x_1139:
[----:B-1----:R-:W-:Y:S05]  /*6bd0*/  @P2 BRA `(.L_x_1137) ;  /* 0x0000000000082947 */ /* 0x002fea0003800000 */
[----:B------:R-:W1:Y:S02]  /*6be0*/  SYNCS.PHASECHK.TRANS64.TRYWAIT P2, [UR6+0x28430], R4 ;  /* 0x02843004ff0075a7 */ /* 0x000e640008040146 */
[----:B-1----:R-:W-:Y:S05]  /*6bf0*/  @!P2 BRA `(.L_x_1140) ;  /* 0x000000e40018a947 */ /* 0x002fea0003800000 */
.L_x_1137:
        /* <DEDUP_REMOVED lines=50> */
.L_x_1142:
[----:B------:R-:W-:Y:S01]  /*6f20*/  ULEA UR6, UR57, UR41, 0x3 ;  /* 0x0000002939067291 */ /* 0x000fe2000f8e183f */
[----:B------:R-:W-:-:S05]  /*6f30*/  IMAD.U32 R4, RZ, RZ, UR58 ;  /* 0x0000003aff047e24 */ /* 0x000fca000f8e00ff */
[----:B------:R-:W-:-:S04]  /*6f40*/  SHF.L.U32 R4, R4, 0x1f, RZ ;  /* 0x0000001f04047819 */ /* 0x000fc800000006ff */
[----:B------:R0:W1:Y:S01]  /*6f50*/  SYNCS.PHASECHK.TRANS64.TRYWAIT P2, [UR6+0x28450], R4 ;  /* 0x02845004ff0075a7 */ /* 0x0000620008040146 */
[----:B------:R-:W-:Y:S05]  /*6f60*/  @!P0 BRA `(.L_x_1143) ;  /* 0x0000000000048947 */ /* 0x000fea0003800000 */
[----:B------:R-:W-:Y:S01]  /*6f70*/  BPT.TRAP 0x1 ;  /* 0x000000040000795c */ /* 0x000fe20000300000 */
.L_x_1143:
[----:B-1----:R-:W-:Y:S05]  /*6f80*/  @P2 BRA `(.L_x_1141) ;  /* 0x0000000000082947 */ /* 0x002fea0003800000 */
[----:B------:R-:W1:Y:S02]  /*6f90*/  SYNCS.PHASECHK.TRANS64.TRYWAIT P2, [UR6+0x28450], R4 ;  /* 0x02845004ff0075a7 */ /* 0x000e640008040146 */
[----:B-1----:R-:W-:Y:S05]  /*6fa0*/  @!P2 BRA `(.L_x_1144) ;  /* 0x000000e00044a947 */ /* 0x002fea0003800000 */
.L_x_1141:
        /* <DEDUP_REMOVED lines=44> */
[----:B------:R-:W0:Y:S01]  /*7270*/  SHFL.BFLY PT, R5, R10, 0x2, 0x1f ;  /* 0x0c401f000a057f89 */ /* 0x000e2200000e0000 */
[----:B------:R-:W-:-:S05]  /*7280*/  FMNMX.FTZ R8, R183, R8, !PT ;  /* 0x00000008b7087209 */ /* 0x000fca0007810000 */
[----:B------:R-:W1:Y:S01]  /*7290*/  SHFL.BFLY PT, R13, R8, 0x2, 0x1f ;  /* 0x0c401f00080d7f89 */ /* 0x000e6200000e0000 */
[----:B0-----:R-:W-:-:S05]  /*72a0*/  FMNMX.FTZ R11, R10, R5, !PT ;  /* 0x000000050a0b7209 */ /* 0x001fca0007810000 */
[----:B------:R-:W0:Y:S01]  /*72b0*/  SHFL.BFLY PT, R4, R11, 0x1, 0x1f ;  /* 0x0c201f000b047f89 */ /* 0x000e2200000e0000 */
[----:B-1----:R-:W-:-:S05]  /*72c0*/  FMNMX.FTZ R13, R8, R13, !PT ;  /* 0x0000000d080d7209 */ /* 0x002fca0007810000 */
[----:B------:R-:W1:Y:S01]  /*72d0*/  SHFL.BFLY PT, R12, R13, 0x1, 0x1f ;  /* 0x0c201f000d0c7f89 */ /* 0x000e6200000e0000 */
[----:B0-----:R-:W-:-:S05]  /*72e0*/  FMNMX.FTZ R4, R11, R4, !PT ;  /* 0x000000040b047209 */ /* 0x001fca0007810000 */
[----:B------:R-:W-:Y:S01]  /*72f0*/  FADD.FTZ R9, -R4, R9 ;  /* 0x0000000904097221 */ /* 0x000fe20000010100 */
[----:B-1----:R-:W-:-:S03]  /*7300*/  FMNMX.FTZ R5, R13, R12, !PT ;  /* 0x0000000c0d057209 */ /* 0x002fc60007810000 */
[----:B------:R-:W-:Y:S02]  /*7310*/  FMUL.FTZ R12, R9, UR37 ;  /* 0x00000025090c7c20 */ /* 0x000fe40008410000 */
[----:B------:R-:W-:-:S02]  /*7320*/  FADD.FTZ R9, -R5, R7 ;  /* 0x0000000705097221 */ /* 0x000fc40000010100 */
[----:B------:R-:W-:Y:S02]  /*7330*/  MUFU.EX2 R7, R12 ;  /* 0x0000000c00077308 */ /* 0x000fe40000000800 */
[----:B------:R-:W-:-:S06]  /*7340*/  FMUL.FTZ R8, R9, UR37 ;  /* 0x0000002509087c20 */ /* 0x000fcc0008410000 */
[----:B------:R-:W-:Y:S01]  /*7350*/  MUFU.EX2 R8, R8 ;  /* 0x0000000800087308 */ /* 0x000fe20000000800 */
[----:B------:R-:W-:Y:S02]  /*7360*/  WARPGROUP.DEPBAR.LE gsb0, 0x0 ;  /* 0x00008000000079c5 */ /* 0x000fe40000010000 */
[----:B------:R-:W-:Y:S01]  /*7370*/  WARPGROUP.ARRIVE ;  /* 0x00000000000079c5 */ /* 0x000fe20000000000 */
[----:B------:R-:W-:-:S04]  /*7380*/  FFMA.FTZ R188, R4, R15, -8 ;  /* 0xc100000004bc7423 */ /* 0x000fc8000001000f */
[--C-:B------:R-:W-:Y:S01]  /*7390*/  FFMA.FTZ R21, R168, UR37, -R188.reuse ;  /* 0x00000025a8157c23 */ /* 0x100fe200080108bc */
[----:B------:R-:W-:Y:S01]  /*73a0*/  QGMMA.64x256x32.F32.E4M3.E4M3 R24, R184, gdesc[UR4], R24, gsb0 ;  /* 0x03e00004b8187df3 */ /* 0x000fe20008000818 */
[----:B------:R-:W-:Y:S02]  /*73b0*/  IMAD.U32 R168, RZ, RZ, UR37 ;  /* 0x00000025ffa87e24 */ /* 0x000fe4000f8e00ff */
[--C-:B------:R-:W-:Y:S01]  /*73c0*/  FFMA.FTZ R10, R152, UR37, -R188.reuse ;  /* 0x00000025980a7c23 */ /* 0x100fe200080108bc */
[----:B------:R-:W-:-:S01]  /*73d0*/  FFMA.FTZ R20, R165, UR37, -R188 ;  /* 0x00000025a5147c23 */ /* 0x000fc200080108bc */
[----:B------:R-:W-:Y:S01]  /*73e0*/  FFMA.FTZ R9, R153, UR37, -R188 ;  /* 0x0000002599097c23 */ /* 0x000fe200080108bc */
[----:B------:R-:W-:-:S01]  /*73f0*/  FFMA.FTZ R168, R5, R168, -8 ;  /* 0xc100000005a87423 */ /* 0x000fc200000100a8 */
        /* <DEDUP_REMOVED lines=10> */
[----:B------:R-:W1:Y:S01]  /*74a0*/  MUFU.EX2 R165, R165 ;  /* 0x000000a500a57308 */ /* 0x000e620000000800 */
[----:B------:R-:W-:-:S01]  /*74b0*/  FFMA.FTZ R162, R163, UR37, -R168 ;  /* 0x00000025a3a27c23 */ /* 0x000fc200080108a8 */
[--C-:B------:R-:W-:Y:S01]  /*74c0*/  FFMA.FTZ R15, R164, UR37, -R188.reuse ;  /* 0x00000025a40f7c23 */ /* 0x100fe200080108bc */
[----:B------:R-:W-:-:S01]  /*74d0*/  FFMA.FTZ R152, R169, UR37, -R188 ;  /* 0x00000025a9987c23 */ /* 0x000fc200080108bc */
[--C-:B------:R-:W-:Y:S01]  /*74e0*/  FFMA.FTZ R169, R166, UR37, -R168.reuse ;  /* 0x00000025a6a97c23 */ /* 0x100fe200080108a8 */
[----:B------:R-:W-:-:S01]  /*74f0*/  FFMA.FTZ R163, R170, UR37, -R168 ;  /* 0x00000025aaa37c23 */ /* 0x000fc200080108a8 */
[----:B------:R-:W-:Y:S01]  /*7500*/  FFMA.FTZ R153, R172, UR37, -R188 ;  /* 0x00000025ac997c23 */ /* 0x000fe200080108bc */
[----:B------:R-:W-:-:S01]  /*7510*/  FFMA.FTZ R172, R167, UR37, -R168 ;  /* 0x00000025a7ac7c23 */ /* 0x000fc200080108a8 */
[----:B------:R-:W2:Y:S01]  /*7520*/  MUFU.EX2 R9, R9 ;  /* 0x0000000900097308 */ /* 0x000ea20000000800 */
[----:B0-----:R-:W-:-:S01]  /*7530*/  FFMA.FTZ R0, R7, R0, R10 ;  /* 0x0000000007007223 */ /* 0x001fc2000001000a */
[--C-:B------:R-:W-:Y:S01]  /*7540*/  FFMA.FTZ R166, R171, UR37, -R168.reuse ;  /* 0x00000025aba67c23 */ /* 0x100fe200080108a8 */
[----:B------:R-:W-:-:S01]  /*7550*/  FFMA.FTZ R174, R174, UR37, -R168 ;  /* 0x00000025aeae7c23 */ /* 0x000fc200080108a8 */
[----:B------:R-:W-:Y:S01]  /*7560*/  FFMA.FTZ R156, R173, UR37, -R188 ;  /* 0x00000025ad9c7c23 */ /* 0x000fe200080108bc */
[----:B------:R-:W-:-:S01]  /*7570*/  FFMA.FTZ R175, R175, UR37, -R168 ;  /* 0x00000025afaf7c23 */ /* 0x000fc200080108a8 */
[----:B------:R-:W-:-:S02]  /*7580*/  IMAD.U32 R173, RZ, RZ, UR53 ;  /* 0x00000035ffad7e24 */ /* 0x000fc4000f8e00ff */
[----:B------:R-:W-:-:S01]  /*7590*/  FFMA.FTZ R178, R178, UR37, -R168 ;  /* 0x00000025b2b27c23 */ /* 0x000fc200080108a8 */
[----:B------:R-:W0:Y:S01]  /*75a0*/  MUFU.EX2 R154, R154 ;  /* 0x0000009a009a7308 */ /* 0x000e220000000800 */
[----:B-1----:R-:W-:-:S01]  /*75b0*/  FFMA.FTZ R3, R8, R3, R165 ;  /* 0x0000000308037223 */ /* 0x002fc200000100a5 */
[----:B------:R-:W-:Y:S01]  /*75c0*/  FFMA.FTZ R160, R177, UR37, -R188 ;  /* 0x00000025b1a07c23 */ /* 0x000fe200080108bc */
[----:B------:R-:W-:Y:S01]  /*75d0*/  @!P1 LEA R173, R173, UR41, 0x3 ;  /* 0x00000029adad9c11 */ /* 0x000fe2000f8e18ff */
[----:B------:R-:W-:Y:S01]  /*75e0*/  FFMA.FTZ R179, R179, UR37, -R168 ;  /* 0x00000025b3b37c23 */ /* 0x000fe200080108a8 */
[----:B------:R-:W-:-:S01]  /*75f0*/  FFMA.FTZ R161, R180, UR37, -R188 ;  /* 0x00000025b4a17c23 */ /* 0x000fc200080108bc */
[----:B------:R-:W-:Y:S01]  /*7600*/  FFMA.FTZ R182, R182, UR37, -R168 ;  /* 0x00000025b6b67c23 */ /* 0x000fe200080108a8 */
[----:B------:R-:W-:-:S01]  /*7610*/  FFMA.FTZ R164, R181, UR37, -R188 ;  /* 0x00000025b5a47c23 */ /* 0x000fc200080108bc */
[----:B------:R-:W1:Y:S01]  /*7620*/  MUFU.EX2 R11, R11 ;  /* 0x0000000b000b7308 */ /* 0x000e620000000800 */
[----:B--2---:R-:W-:-:S01]  /*7630*/  FADD.FTZ R0, R9, R0 ;  /* 0x0000000009007221 */ /* 0x004fc20000010000 */
[----:B------:R-:W-:Y:S01]  /*7640*/  IADD3 R171, -R202, 0xb, RZ ;  /* 0x0000000bcaab7810 */ /* 0x000fe20007ffe1ff */
[----:B------:R-:W-:-:S05]  /*7650*/  FFMA.FTZ R168, R183, UR37, -R168 ;  /* 0x00000025b7a87c23 */ /* 0x000fca00080108a8 */
[----:B------:R-:W2:Y:S01]  /*7660*/  MUFU.EX2 R155, R155 ;  /* 0x0000009b009b7308 */ /* 0x000ea20000000800 */
[----:B0-----:R-:W-:-:S07]  /*7670*/  FADD.FTZ R170, R154, R3 ;  /* 0x000000039aaa7221 */ /* 0x001fce0000010000 */
[----:B------:R0:W3:Y:S01]  /*7680*/  MUFU.EX2 R12, R157 ;  /* 0x0000009d000c7308 */ /* 0x0000e20000000800 */
[----:B-1----:R-:W-:-:S07]  /*7690*/  FADD.FTZ R3, R11, R0 ;  /* 0x000000000b037221 */ /* 0x002fce0000010000 */
[----:B------:R-:W1:Y:S01]  /*76a0*/  MUFU.EX2 R158, R158 ;  /* 0x0000009e009e7308 */ /* 0x000e620000000800 */
[----:B--2---:R-:W-:-:S01]  /*76b0*/  FADD.FTZ R167, R155, R170 ;  /* 0x000000aa9ba77221 */ /* 0x004fc20000010000 */
[----:B0-----:R-:W-:-:S06]  /*76c0*/  FFMA.FTZ R157, R176, UR37, -R188 ;  /* 0x00000025b09d7c23 */ /* 0x001fcc00080108bc */
[----:B------:R-:W0:Y:S01]  /*76d0*/  MUFU.EX2 R13, R13 ;  /* 0x0000000d000d7308 */ /* 0x000e220000000800 */
[----:B---3--:R-:W-:-:S07]  /*76e0*/  FADD.FTZ R0, R12, R3 ;  /* 0x000000030c007221 */ /* 0x008fce0000010000 */
        /* <DEDUP_REMOVED lines=19> */
[----:B-1----:R-:W-:-:S01]  /*7820*/  FADD.FTZ R3, R21, R0 ;  /* 0x0000000015037221 */ /* 0x002fc20000010000 */
[----:B------:R-:W-:-:S05]  /*7830*/  @!P1 VIADD R0, R173, 0x28440 ;  /* 0x00028440ad009836 */ /* 0x000fca0000000000 */
[----:B------:R-:W-:Y:S01]  /*7840*/  @!P1 PRMT R0, RZ, 0x654, R0 ;  /* 0x00000654ff009816 */ /* 0x000fe20000000000 */
[----:B------:R-:W1:Y:S01]  /*7850*/  MUFU.EX2 R166, R166 ;  /* 0x000000a600a67308 */ /* 0x000e620000000800 */
[----:B0-----:R-:W-:-:S07]  /*7860*/  FADD.FTZ R167, R163, R170 ;  /* 0x000000aaa3a77221 */ /* 0x001fce0000010000 */
[----:B------:R-:W0:Y:S01]  /*7870*/  MUFU.EX2 R153, R153 ;  /* 0x0000009900997308 */ /* 0x000e220000000800 */
[----:B--2---:R-:W-:-:S07]  /*7880*/  FADD.FTZ R170, R152, R3 ;  /* 0x0000000398aa7221 */ /* 0x004fce0000010000 */
[----:B------:R-:W2:Y:S01]  /*7890*/  MUFU.EX2 R174, R174 ;  /* 0x000000ae00ae7308 */ /* 0x000ea20000000800 */
[----:B-1----:R-:W-:-:S07]  /*78a0*/  FADD.FTZ R167, R166, R167 ;  /* 0x000000a7a6a77221 */ /* 0x002fce0000010000 */
[----:B------:R-:W-:Y:S01]  /*78b0*/  MUFU.EX2 R156, R156 ;  /* 0x0000009c009c7308 */ /* 0x000fe20000000800 */
[----:B0-----:R-:W-:-:S07]  /*78c0*/  FADD.FTZ R3, R153, R170 ;  /* 0x000000aa99037221 */ /* 0x001fce0000010000 */
        /* <DEDUP_REMOVED lines=10> */
[----:B0-----:R-:W-:-:S07]  /*7970*/  FADD.FTZ R167, R179, R167 ;  /* 0x000000a7b3a77221 */ /* 0x001fce0000010000 */
[----:B------:R-:W0:Y:S08]  /*7980*/  MUFU.EX2 R164, R164 ;  /* 0x000000a400a47308 */ /* 0x000e300000000800 */
[----:B------:R-:W2:Y:S01]  /*7990*/  MUFU.EX2 R168, R168 ;  /* 0x000000a800a87308 */ /* 0x000ea20000000800 */
[----:B-1----:R-:W-:-:S01]  /*79a0*/  FADD.FTZ R167, R182, R167 ;  /* 0x000000a7b6a77221 */ /* 0x002fc20000010000 */
[----:B------:R-:W-:-:S02]  /*79b0*/  WARPGROUP.DEPBAR.LE gsb0, 0x0 ;  /* 0x00008000000079c5 */ /* 0x000fc40000010000 */
[----:B------:R1:W-:Y:S06]  /*79c0*/  BAR.ARV R171, 0x100 ;  /* 0x000400ab0000751d */ /* 0x0003ec0000002000 */
[----:B------:R3:W-:Y:S02]  /*79d0*/  @!P1 SYNCS.ARRIVE.TRANS64.RED.A1T0 RZ, [R0+URZ], RZ ;  /* 0x000000ff00ff99a7 */ /* 0x0007e4000810043f */
[----:B---3--:R-:W-:-:S04]  /*79e0*/  FADD.FTZ R0, R156, R3 ;  /* 0x000000039c007221 */ /* 0x008fc80000010000 */
[----:B------:R-:W-:-:S04]  /*79f0*/  FADD.FTZ R3, R157, R0 ;  /* 0x000000009d037221 */ /* 0x000fc80000010000 */
[----:B------:R-:W-:-:S04]  /*7a00*/  FADD.FTZ R0, R160, R3 ;  /* 0x00000003a0007221 */ /* 0x000fc80000010000 */
[----:B------:R-:W-:-:S04]  /*7a10*/  FADD.FTZ R3, R161, R0 ;  /* 0x00000000a1037221 */ /* 0x000fc80000010000 */
[----:B0-----:R-:W-:Y:S01]  /*7a20*/  FADD.FTZ R0, R164, R3 ;  /* 0x00000003a4007221 */ /* 0x001fe20000010000 */
[----:B--2---:R-:W-:-:S01]  /*7a30*/  FADD.FTZ R3, R168, R167 ;  /* 0x000000a7a8037221 */ /* 0x004fc20000010000 */
[----:B-1----:R-:W-:Y:S06]  /*7a40*/  @!P0 BRA `(.L_x_1145) ;  /* 0x0000000000048947 */ /* 0x002fec0003800000 */
[----:B------:R-:W-:Y:S01]  /*7a50*/  BPT.TRAP 0x1 ;  /* 0x000000040000795c */ /* 0x000fe20000300000 */
.L_x_1145:
        /* <DEDUP_REMOVED lines=83> */
[-C--:B------:R-:W-:Y:S01]  /*7f90*/  FMUL.FTZ R26, R26, R8.reuse ;  /* 0x000000081a1a7220 */ /* 0x080fe20000410000 */
[----:B------:R-:W-:Y:S01]  /*7fa0*/  F2FP.SATFINITE.E4M3.F32.PACK_AB_MERGE_C R191, R162, R159, R169 ;  /* 0x0000009fa2bf723e */ /* 0x000fe200048070a9 */
[-C--:B------:R-:W-:Y:S01]  /*7fb0*/  FMUL.FTZ R27, R27, R8.reuse ;  /* 0x000000081b1b7220 */ /* 0x080fe20000410000 */
        /* <DEDUP_REMOVED lines=69> */
.L_x_1136:
        /* <DEDUP_REMOVED lines=8> */
[----:B------:R-:W-:-:S05]  /*8490*/  ULDC UR56, c[0x0][0x9e0] ;  /* 0x0002780000387ab9 */ /* 0x000fca0000000800 */
.L_x_1165:
[----:B------:R-:W-:Y:S01]  /*84a0*/  ISETP.NE.AND P3, PT, RZ, UR45, PT ;  /* 0x0000002dff007c0c */ /* 0x000fe2000bf65270 */
[----:B------:R-:W-:-:S04]  /*84b0*/  UISETP.NE.AND UP1, UPT, UR59, 0x1, UPT ;  /* 0x000000013b00788c */ /* 0x000fc8000bf25270 */
[----:B------:R-:W-:-:S04]  /*84c0*/  USEL UR51, URZ, 0x1, UP1 ;  /* 0x000000013f337887 */ /* 0x000fc80008800000 */
[----:B------:R-:W-:-:S04]  /*84d0*/  ULOP3.LUT UR51, UR60, UR51, URZ, 0x3c, !UPT ;  /* 0x000000333c337292 */ /* 0x000fc8000f8e3c3f */
[----:B------:R-:W-:Y:S08]  /*84e0*/  @P3 BRA `(.L_x_1148) ;  /* 0x0000000000383947 */ /* 0x000ff00003800000 */
[----:B------:R-:W-:Y:S05]  /*84f0*/  @!P0 BRA `(.L_x_1149) ;  /* 0x0000000000048947 */ /* 0x000fea0003800000 */
[----:B------:R-:W-:Y:S01]  /*8500*/  BPT.TRAP 0x1 ;  /* 0x000000040000795c */ /* 0x000fe20000300000 */
.L_x_1149:
        /* <DEDUP_REMOVED lines=9> */
.L_x_1150:
[----:B-1----:R-:W-:Y:S05]  /*85a0*/  @P2 BRA `(.L_x_1148) ;  /* 0x0000000000082947 */ /* 0x002fea0003800000 */
[----:B------:R-:W1:Y:S02]  /*85b0*/  SYNCS.PHASECHK.TRANS64.TRYWAIT P2, [UR6+0x28430], R4 ;  /* 0x02843004ff0075a7 */ /* 0x000e640008040146 */
[----:B-1----:R-:W-:Y:S05]  /*85c0*/  @!P2 BRA `(.L_x_1151) ;  /* 0x000000c800d4a947 */ /* 0x002fea0003800000 */
.L_x_1148:
        /* <DEDUP_REMOVED lines=50> */
.L_x_1153:
[----:B------:R-:W-:Y:S01]  /*88f0*/  ULEA UR6, UR59, UR41, 0x3 ;  /* 0x000000293b067291 */ /* 0x000fe2000f8e183f */
[----:B------:R-:W-:-:S05]  /*8900*/  IMAD.U32 R4, RZ, RZ, UR60 ;  /* 0x0000003cff047e24 */ /* 0x000fca000f8e00ff */
[----:B------:R-:W-:-:S04]  /*8910*/  SHF.L.U32 R4, R4, 0x1f, RZ ;  /* 0x0000001f04047819 */ /* 0x000fc800000006ff */
[----:B------:R0:W1:Y:S01]  /*8920*/  SYNCS.PHASECHK.TRANS64.TRYWAIT P2, [UR6+0x28450], R4 ;  /* 0x02845004ff0075a7 */ /* 0x0000620008040146 */
[----:B------:R-:W-:Y:S05]  /*8930*/  @!P0 BRA `(.L_x_1154) ;  /* 0x0000000000048947 */ /* 0x000fea0003800000 */
[----:B------:R-:W-:Y:S01]  /*8940*/  BPT.TRAP 0x1 ;  /* 0x000000040000795c */ /* 0x000fe20000300000 */
.L_x_1154:
[----:B-1----:R-:W-:Y:S05]  /*8950*/  @P2 BRA `(.L_x_1152) ;  /* 0x0000000000082947 */ /* 0x002fea0003800000 */
[----:B------:R-:W1:Y:S02]  /*8960*/  SYNCS.PHASECHK.TRANS64.TRYWAIT P2, [UR6+0x28450], R4 ;  /* 0x02845004ff0075a7 */ /* 0x000e640008040146 */
[----:B-1----:R-:W-:Y:S05]  /*8970*/  @!P2 BRA `(.L_x_1155) ;  /* 0x000000c80000a947 */ /* 0x002fea0003800000 */
.L_x_1152:
[----:B------:R-:W-:Y:S01]  /*8980*/  UIADD3 UR6, UR41, 0x8000, URZ ;  /* 0x0000800029067890 */ /* 0x000fe2000fffe03f */
[----:B------:R-:W-:Y:S01]  /*8990*/  WARPGROUP.ARRIVE ;  /* 0x00000000000079c5 */ /* 0x000fe20000000000 */
[----:B------:R-:W-:-:S05]  /*89a0*/  UMOV UR7, 0x80000020 ;  /* 0x8000002000077882 */ /* 0x000fca0000000000 */
[----:B------:R-:W2:Y:S01]  /*89b0*/  S2R R10, SR_TID.X ;  /* 0x00000000000a7919 */ /* 0x000ea20000002100 */
[----:B------:R-:W-:Y:S01]  /*89c0*/  USHF.R.U32.HI UR6, URZ, 0x4, UR6 ;  /* 0x000000043f067899 */ /* 0x000fe20008011606 */
[----:B------:R-:W-:Y:S01]  /*89d0*/  PLOP3.LUT P2, PT, PT, PT, UP0, 0x80, 0x0 ;  /* 0x000000000000781c */ /* 0x000fe20003f4f008 */
[----:B-1----:R-:W-:Y:S02]  /*89e0*/  VIADD R5, R17, UR36 ;  /* 0x0000002411057c36 */ /* 0x002fe40008000000 */
[----:B------:R-:W-:Y:S01]  /*89f0*/  ULOP3.LUT UR6, UR6, 0x3fff, URZ, 0xc0, !UPT ;  /* 0x00003fff06067892 */ /* 0x000fe2000f8ec03f */
[----:B0-----:R-:W-:Y:S02]  /*8a00*/  IMAD.U32 R4, RZ, RZ, UR58 ;  /* 0x0000003aff047e24 */ /* 0x001fe4000f8e00ff */
[----:B------:R-:W-:Y:S01]  /*8a10*/  IMAD.SHL.U32 R11, R6, 0x40, RZ ;  /* 0x00000040060b7824 */ /* 0x000fe200078e00ff */
[----:B------:R-:W-:Y:S02]  /*8a20*/  ULOP3.LUT UR6, UR6, 0x10000, URZ, 0xfc, !UPT ;  /* 0x0001000006067892 */ /* 0x000fe4000f8efc3f */
[----:B------:R-:W-:-:S02]  /*8a30*/  @!P1 LEA R4, R4, UR41, 0x3 ;  /* 0x0000002904049c11 */ /* 0x000fc4000f8e18ff */
[----:B------:R-:W-:-:S03]  /*8a40*/  ULEA UR6, UR59, UR6, 0xa ;  /* 0x000000063b067291 */ /* 0x000fc6000f8e503f */
[----:B------:R-:W-:-:S05]  /*8a50*/  @!P1 VIADD R4, R4, 0x28440 ;  /* 0x0002844004049836 */ /* 0x000fca0000000000 */
[----:B------:R-:W-:Y:S01]  /*8a60*/  @!P1 PRMT R4, RZ, 0x654, R4 ;  /* 0x00000654ff049816 */ /* 0x000fe20000000004 */
[----:B------:R-:W-:Y:S01]  /*8a70*/  QGMMA.64x256x32.F32.E4M3.E4M3 R24, R188, gdesc[UR4], R24, gsb0 ;  /* 0x03e00004bc187df3 */ /* 0x000fe20008000818 */
[----:B------:R-:W-:Y:S01]  /*8a80*/  UIADD3 UR6, UR6, 0x2, URZ ;  /* 0x0000000206067890 */ /* 0x000fe2000fffe03f */
[----:B------:R-:W-:Y:S01]  /*8a90*/  UMOV UR7, 0x80000020 ;  /* 0x8000002000077882 */ /* 0x000fe20000000000 */
[----:B--2---:R-:W-:-:S04]  /*8aa0*/  SHF.R.U32.HI R10, RZ, 0x7, R10 ;  /* 0x00000007ff0a7819 */ /* 0x004fc8000001160a */
[----:B------:R-:W-:Y:S01]  /*8ab0*/  IADD3 R12, -R10, 0xb, RZ ;  /* 0x0000000b0a0c7810 */ /* 0x000fe20007ffe1ff */
[----:B------:R-:W-:Y:S02]  /*8ac0*/  WARPGROUP.DEPBAR.LE gsb0, 0x0 ;  /* 0x00008000000079c5 */ /* 0x000fe40000010000 */
[----:B------:R-:W-:-:S15]  /*8ad0*/  WARPGROUP.ARRIVE ;  /* 0x00000000000079c5 */ /* 0x000fde0000000000 */
[----:B------:R-:W-:-:S03]  /*8ae0*/  NOP ;  /* 0x0000000000007918 */ /* 0x000fc60000000000 */
[----:B------:R-:W-:Y:S01]  /*8af0*/  QGMMA.64x256x32.F32.E4M3.E4M3 R24, R184, gdesc[UR4], R24, gsb0 ;  /* 0x03e00004b8187df3 */ /* 0x000fe20008000818 */
[----:B------:R-:W-:Y:S02]  /*8b00*/  @UP0 ULDC UR6, c[0x0][0x44c] ;  /* 0x0001130000060ab9 */ /* 0x000fe40000000800 */
[----:B------:R-:W-:Y:S01]  /*8b10*/  @P2 IMAD.HI.U32 R9, R5, UR6, RZ ;  /* 0x0000000605092c27 */ /* 0x000fe2000f8e00ff */
[----:B------:R-:W-:-:S04]  /*8b20*/  @UP0 ULDC UR6, c[0x0][0x450] ;  /* 0x0001140000060ab9 */ /* 0x000fc80000000800 */
[----:B------:R-:W-:Y:S01]  /*8b30*/  @P2 SHF.R.U32.HI R5, RZ, UR6, R9 ;  /* 0x00000006ff052c19 */ /* 0x000fe20008011609 */
[----:B------:R-:W-:Y:S01]  /*8b40*/  ULOP3.LUT UR6, URZ, UR57, URZ, 0x33, !UPT ;  /* 0x000000393f067292 */ /* 0x000fe2000f8e333f */
[----:B------:R-:W-:-:S03]  /*8b50*/  IADD3 R9, -R11, 0x1, RZ ;  /* 0x000000010b097810 */ /* 0x000fc60007ffe1ff */
[----:B------:R-:W0:Y:S02]  /*8b60*/  SHFL.IDX PT, R10, R5, RZ, 0x1c1f ;  /* 0x001c1fff050a7589 */ /* 0x000e2400000e0000 */
[----:B------:R-:W-:Y:S01]  /*8b70*/  IMAD R9, R2, -0x2, R9 ;  /* 0xfffffffe02097824 */ /* 0x000fe200078e0209 */
[----:B------:R-:W-:Y:S02]  /*8b80*/  WARPGROUP.DEPBAR.LE gsb0, 0x0 ;  /* 0x00008000000079c5 */ /* 0x000fe40000010000 */
[----:B------:R1:W-:Y:S06]  /*8b90*/  BAR.ARV R12, 0x100 ;  /* 0x0004000c0000751d */ /* 0x0003ec0000002000 */
[----:B------:R2:W-:Y:S02]  /*8ba0*/  @!P1 SYNCS.ARRIVE.TRANS64.RED.A1T0 RZ, [R4+URZ], RZ ;  /* 0x000000ff04ff99a7 */ /* 0x0005e4000810043f */
[----:B--2---:R-:W-:-:S05]  /*8bb0*/  IMAD.U32 R4, RZ, RZ, UR46 ;  /* 0x0000002eff047e24 */ /* 0x004fca000f8e00ff */
[----:B------:R-:W-:-:S05]  /*8bc0*/  IADD3 R9, -R4, UR42, R9 ;  /* 0x0000002a04097c10 */ /* 0x000fca000fffe109 */
[C---:B------:R-:W-:Y:S02]  /*8bd0*/  VIADD R14, R9.reuse, UR56 ;  /* 0x00000038090e7c36 */ /* 0x040fe40008000000 */
[----:B------:R-:W-:Y:S02]  /*8be0*/  VIADD R15, R9, UR6 ;  /* 0x00000006090f7c36 */ /* 0x000fe40008000000 */
[--C-:B0-----:R-:W-:Y:S02]  /*8bf0*/  IMAD.IADD R4, R14, 0x1, R10.reuse ;  /* 0x000000010e047824 */ /* 0x101fe400078e020a */
[----:B------:R-:W-:Y:S01]  /*8c00*/  IMAD.IADD R9, R15, 0x1, R10 ;  /* 0x000000010f097824 */ /* 0x000fe200078e020a */
[----:B-1----:R-:W-:Y:S06]  /*8c10*/  @!P6 BRA `(.L_x_1156) ;  /* 0x00000000005ce947 */ /* 0x002fec0003800000 */
        /* <DEDUP_REMOVED lines=13> */
.L_x_1158:
[----:B------:R-:W-:-:S05]  /*8cf0*/  IMAD.U32 R20, RZ, RZ, UR53 ;  /* 0x00000035ff147e24 */ /* 0x000fca000f8e00ff */
[----:B------:R-:W-:-:S13]  /*8d00*/  ISETP.NE.AND P2, PT, R20, 0x1, PT ;  /* 0x000000011400780c */ /* 0x000fda0003f45270 */
[----:B------:R-:W0:Y:S02]  /*8d10*/  @P2 LDC.64 R12, c[0x0][0x9e8] ;  /* 0x00027a00ff0c2b82 */ /* 0x000e240000000a00 */
[----:B0-----:R-:W-:-:S05]  /*8d20*/  @P2 IMAD.HI.U32 R12, R10, R12, RZ ;  /* 0x0000000c0a0c2227 */ /* 0x001fca00078e00ff */
[----:B------:R-:W-:-:S07]  /*8d30*/  @P2 SHF.R.U32.HI R10, RZ, R13, R12 ;  /* 0x0000000dff0a2219 */ /* 0x000fce000001160c */
.L_x_1159:
[----:B------:R-:W-:Y:S05]  /*8d40*/  BSYNC B0 ;  /* 0x0000000000007941 */ /* 0x000fea0003800000 */
.L_x_1157:
[----:B------:R-:W-:-:S04]  /*8d50*/  IMAD R13, R10, R20, -R11 ;  /* 0x000000140a0d7224 */ /* 0x000fc800078e0a0b */
[----:B------:R-:W-:-:S05]  /*8d60*/  IMAD R13, R2, -0x2, R13 ;  /* 0xfffffffe020d7824 */ /* 0x000fca00078e020d */
[----:B------:R-:W-:Y:S02]  /*8d70*/  VIADDMNMX R4, R13, R20, R4, PT ;  /* 0x000000140d047246 */ /* 0x000fe40003800104 */
[----:B------:R-:W-:-:S07]  /*8d80*/  VIMNMX R9, R9, R13, !PT ;  /* 0x0000000d09097248 */ /* 0x000fce0007fe0100 */
.L_x_1156:
[----:B------:R-:W-:Y:S01]  /*8d90*/  ISETP.GT.AND P2, PT, R6, -0x1, PT ;  /* 0xffffffff0600780c */ /* 0x000fe20003f44270 */
[----:B------:R-:W0:Y:S03]  /*8da0*/  SHFL.IDX PT, R5, R5, 0x1, 0x1c1f ;  /* 0x003c1f0005057f89 */ /* 0x000e2600000e0000 */
[C---:B------:R-:W-:Y:S02]  /*8db0*/  ISETP.GT.AND P3, PT, R9.reuse, RZ, P2 ;  /* 0x000000ff0900720c */ /* 0x040fe40001764270 */
[C---:B------:R-:W-:Y:S02]  /*8dc0*/  ISETP.GT.AND P5, PT, R9.reuse, 0x1, P2 ;  /* 0x000000010900780c */ /* 0x040fe400017a4270 */
[----:B------:R-:W-:Y:S02]  /*8dd0*/  ISETP.LT.OR P4, PT, R4, 0x1, P3 ;  /* 0x000000010400780c */ /* 0x000fe40001f81670 */
[----:B------:R-:W-:-:S02]  /*8de0*/  ISETP.GT.AND P3, PT, R9, 0x8, P2 ;  /* 0x000000080900780c */ /* 0x000fc40001764270 */
[----:B------:R-:W-:Y:S02]  /*8df0*/  FSEL R152, R152, -INF , !P4 ;  /* 0xff80000098987808 */ /* 0x000fe40006000000 */
[----:B------:R-:W-:Y:S02]  /*8e00*/  ISETP.GT.AND P4, PT, R9, 0x9, P2 ;  /* 0x000000090900780c */ /* 0x000fe40001784270 */
[C---:B------:R-:W-:Y:S02]  /*8e10*/  ISETP.LT.OR P5, PT, R4.reuse, 0x2, P5 ;  /* 0x000000020400780c */ /* 0x040fe40002fa1670 */
[C---:B------:R-:W-:Y:S02]  /*8e20*/  ISETP.LT.OR P3, PT, R4.reuse, 0x9, P3 ;  /* 0x000000090400780c */ /* 0x040fe40001f61670 */
[----:B------:R-:W-:Y:S02]  /*8e30*/  ISETP.LT.OR P4, PT, R4, 0xa, P4 ;  /* 0x0000000a0400780c */ /* 0x000fe40002781670 */
[----:B------:R-:W-:-:S02]  /*8e40*/  FSEL R153, R153, -INF , !P5 ;  /* 0xff80000099997808 */ /* 0x000fc40006800000 */
[----:B------:R-:W-:Y:S01]  /*8e50*/  FSEL R156, R156, -INF , !P3 ;  /* 0xff8000009c9c7808 */ /* 0x000fe20005800000 */
[----:B0-----:R-:W-:Y:S01]  /*8e60*/  IMAD.IADD R10, R15, 0x1, R5 ;  /* 0x000000010f0a7824 */ /* 0x001fe200078e0205 */
[----:B------:R-:W-:Y:S02]  /*8e70*/  FSEL R157, R157, -INF , !P4 ;  /* 0xff8000009d9d7808 */ /* 0x000fe40006000000 */
[C---:B------:R-:W-:Y:S02]  /*8e80*/  ISETP.GT.AND P5, PT, R9.reuse, 0x10, P2 ;  /* 0x000000100900780c */ /* 0x040fe400017a4270 */
[C---:B------:R-:W-:Y:S02]  /*8e90*/  ISETP.GT.AND P3, PT, R9.reuse, 0x11, P2 ;  /* 0x000000110900780c */ /* 0x040fe40001764270 */
[----:B------:R-:W-:Y:S02]  /*8ea0*/  ISETP.GT.AND P4, PT, R9, 0x18, P2 ;  /* 0x000000180900780c */ /* 0x000fe40001784270 */
[----:B------:R-:W-:-:S02]  /*8eb0*/  ISETP.LT.OR P5, PT, R4, 0x11, P5 ;  /* 0x000000110400780c */ /* 0x000fc40002fa1670 */
[C---:B------:R-:W-:Y:S02]  /*8ec0*/  ISETP.LT.OR P3, PT, R4.reuse, 0x12, P3 ;  /* 0x000000120400780c */ /* 0x040fe40001f61670 */
[----:B------:R-:W-:Y:S02]  /*8ed0*/  ISETP.LT.OR P4, PT, R4, 0x19, P4 ;  /* 0x000000190400780c */ /* 0x000fe40002781670 */
[----:B------:R-:W-:Y:S02]  /*8ee0*/  FSEL R160, R160, -INF , !P5 ;  /* 0xff800000a0a07808 */ /* 0x000fe40006800000 */
[----:B------:R-:W-:Y:S02]  /*8ef0*/  FSEL R161, R161, -INF , !P3 ;  /* 0xff800000a1a17808 */ /* 0x000fe40005800000 */
[----:B------:R-:W-:Y:S02]  /*8f00*/  FSEL R164, R164, -INF , !P4 ;  /* 0xff800000a4a47808 */ /* 0x000fe40006000000 */
[----:B------:R-:W-:-:S02]  /*8f10*/  ISETP.GT.AND P5, PT, R9, 0x19, P2 ;  /* 0x000000190900780c */ /* 0x000fc400017a4270 */
[C---:B------:R-:W-:Y:S02]  /*8f20*/  ISETP.GT.AND P3, PT, R9.reuse, 0x20, P2 ;  /* 0x000000200900780c */ /* 0x040fe40001764270 */
[----:B------:R-:W-:Y:S02]  /*8f30*/  ISETP.GT.AND P4, PT, R9, 0x21, P2 ;  /* 0x000000210900780c */ /* 0x000fe40001784270 */
[C---:B------:R-:W-:Y:S02]  /*8f40*/  ISETP.LT.OR P5, PT, R4.reuse, 0x1a, P5 ;  /* 0x0000001a0400780c */ /* 0x040fe40002fa1670 */
[C---:B------:R-:W-:Y:S02]  /*8f50*/  ISETP.LT.OR P3, PT, R4.reuse, 0x21, P3 ;  /* 0x000000210400780c */ /* 0x040fe40001f61670 */
[----:B------:R-:W-:Y:S02]  /*8f60*/  ISETP.LT.OR P4, PT, R4, 0x22, P4 ;  /* 0x000000220400780c */ /* 0x000fe40002781670 */
[----:B------:R-:W-:-:S02]  /*8f70*/  FSEL R165, R165, -INF , !P5 ;  /* 0xff800000a5a57808 */ /* 0x000fc40006800000 */
[----:B------:R-:W-:Y:S02]  /*8f80*/  FSEL R168, R168, -INF , !P3 ;  /* 0xff800000a8a87808 */ /* 0x000fe40005800000 */
        /* <DEDUP_REMOVED lines=12> */
[----:B------:R-:W-:Y:S01]  /*9050*/  ISETP.GT.AND P4, PT, R9, 0x39, P2 ;  /* 0x000000390900780c */ /* 0x000fe20001784270 */
[----:B------:R-:W-:Y:S01]  /*9060*/  IMAD.IADD R9, R14, 0x1, R5 ;  /* 0x000000010e097824 */ /* 0x000fe200078e0205 */
[C---:B------:R-:W-:Y:S02]  /*9070*/  ISETP.LT.OR P5, PT, R4.reuse, 0x32, P5 ;  /* 0x000000320400780c */ /* 0x040fe40002fa1670 */
[C---:B------:R-:W-:Y:S02]  /*9080*/  ISETP.LT.OR P3, PT, R4.reuse, 0x39, P3 ;  /* 0x000000390400780c */ /* 0x040fe40001f61670 */
[----:B------:R-:W-:Y:S02]  /*9090*/  ISETP.LT.OR P4, PT, R4, 0x3a, P4 ;  /* 0x0000003a0400780c */ /* 0x000fe40002781670 */
[----:B------:R-:W-:-:S02]  /*90a0*/  FSEL R177, R177, -INF , !P5 ;  /* 0xff800000b1b17808 */ /* 0x000fc40006800000 */
[----:B------:R-:W-:Y:S02]  /*90b0*/  FSEL R180, R180, -INF , !P3 ;  /* 0xff800000b4b47808 */ /* 0x000fe40005800000 */
[----:B------:R-:W-:Y:S01]  /*90c0*/  FSEL R181, R181, -INF , !P4 ;  /* 0xff800000b5b57808 */ /* 0x000fe20006000000 */
[----:B------:R-:W-:Y:S06]  /*90d0*/  @!P6 BRA `(.L_x_1160) ;  /* 0x00000000005ce947 */ /* 0x000fec0003800000 */
        /* <DEDUP_REMOVED lines=13> */
.L_x_1162:
[----:B------:R-:W-:-:S05]  /*91b0*/  IMAD.U32 R14, RZ, RZ, UR53 ;  /* 0x00000035ff0e7e24 */ /* 0x000fca000f8e00ff */
[----:B------:R-:W-:-:S13]  /*91c0*/  ISETP.NE.AND P3, PT, R14, 0x1, PT ;  /* 0x000000010e00780c */ /* 0x000fda0003f65270 */
[----:B------:R-:W0:Y:S02]  /*91d0*/  @P3 LDC.64 R4, c[0x0][0x9e8] ;  /* 0x00027a00ff043b82 */ /* 0x000e240000000a00 */
[----:B0-----:R-:W-:-:S05]  /*91e0*/  @P3 IMAD.HI.U32 R4, R12, R4, RZ ;  /* 0x000000040c043227 */ /* 0x001fca00078e00ff */
[----:B------:R-:W-:-:S07]  /*91f0*/  @P3 SHF.R.U32.HI R12, RZ, R5, R4 ;  /* 0x00000005ff0c3219 */ /* 0x000fce0000011604 */
.L_x_1163:
[----:B------:R-:W-:Y:S05]  /*9200*/  BSYNC B0 ;  /* 0x0000000000007941 */ /* 0x000fea0003800000 */
.L_x_1161:
[----:B------:R-:W-:-:S04]  /*9210*/  IMAD R11, R12, R14, -R11 ;  /* 0x0000000e0c0b7224 */ /* 0x000fc800078e0a0b */
[----:B------:R-:W-:-:S05]  /*9220*/  IMAD R11, R2, -0x2, R11 ;  /* 0xfffffffe020b7824 */ /* 0x000fca00078e020b */
[----:B------:R-:W-:Y:S02]  /*9230*/  VIADDMNMX R9, R11, R14, R9, PT ;  /* 0x0000000e0b097246 */ /* 0x000fe40003800109 */
[----:B------:R-:W-:-:S07]  /*9240*/  VIMNMX R10, R10, R11, !PT ;  /* 0x0000000b0a0a7248 */ /* 0x000fce0007fe0100 */
.L_x_1160:
        /* <DEDUP_REMOVED lines=33> */
[C---:B------:R-:W-:Y:S01]  /*9460*/  ISETP.GT.AND P3, PT, R10.reuse, 0x18, P2 ;  /* 0x000000180a00780c */ /* 0x040fe20001764270 */
[----:B------:R-:W0:Y:S01]  /*9470*/  SHFL.BFLY PT, R5, R4, 0x2, 0x1f ;  /* 0x0c401f0004057f89 */ /* 0x000e2200000e0000 */
[C---:B------:R-:W-:Y:S02]  /*9480*/  ISETP.LT.OR P5, PT, R9.reuse, 0x12, P5 ;  /* 0x000000120900780c */ /* 0x040fe40002fa1670 */
[----:B------:R-:W-:Y:S02]  /*9490*/  ISETP.GT.AND P4, PT, R10, 0x19, P2 ;  /* 0x000000190a00780c */ /* 0x000fe40001784270 */
[----:B------:R-:W-:-:S02]  /*94a0*/  ISETP.LT.OR P3, PT, R9, 0x19, P3 ;  /* 0x000000190900780c */ /* 0x000fc40001f61670 */
[----:B------:R-:W-:Y:S02]  /*94b0*/  FSEL R163, R163, -INF , !P5 ;  /* 0xff800000a3a37808 */ /* 0x000fe40006800000 */
[----:B------:R-:W-:Y:S02]  /*94c0*/  ISETP.GT.AND P5, PT, R10, 0x20, P2 ;  /* 0x000000200a00780c */ /* 0x000fe400017a4270 */
[----:B------:R-:W-:Y:S02]  /*94d0*/  FSEL R166, R166, -INF , !P3 ;  /* 0xff800000a6a67808 */ /* 0x000fe40005800000 */
[C---:B------:R-:W-:Y:S02]  /*94e0*/  ISETP.LT.OR P4, PT, R9.reuse, 0x1a, P4 ;  /* 0x0000001a0900780c */ /* 0x040fe40002781670 */
[----:B------:R-:W-:Y:S02]  /*94f0*/  ISETP.GT.AND P3, PT, R10, 0x21, P2 ;  /* 0x000000210a00780c */ /* 0x000fe40001764270 */
[----:B------:R-:W-:-:S02]  /*9500*/  ISETP.LT.OR P5, PT, R9, 0x21, P5 ;  /* 0x000000210900780c */ /* 0x000fc40002fa1670 */
[----:B------:R-:W-:Y:S02]  /*9510*/  FSEL R167, R167, -INF , !P4 ;  /* 0xff800000a7a77808 */ /* 0x000fe40006000000 */
[----:B------:R-:W-:Y:S02]  /*9520*/  ISETP.GT.AND P4, PT, R10, 0x28, P2 ;  /* 0x000000280a00780c */ /* 0x000fe40001784270 */
[C---:B------:R-:W-:Y:S02]  /*9530*/  ISETP.LT.OR P3, PT, R9.reuse, 0x22, P3 ;  /* 0x000000220900780c */ /* 0x040fe40001f61670 */
[----:B0-----:R-:W-:Y:S02]  /*9540*/  FMNMX.FTZ R5, R4, R5, !PT ;  /* 0x0000000504057209 */ /* 0x001fe40007810000 */
[----:B------:R-:W-:Y:S02]  /*9550*/  FSEL R170, R170, -INF , !P5 ;  /* 0xff800000aaaa7808 */ /* 0x000fe40006800000 */
[----:B------:R-:W-:Y:S01]  /*9560*/  ISETP.LT.OR P4, PT, R9, 0x29, P4 ;  /* 0x000000290900780c */ /* 0x000fe20002781670 */
[----:B------:R-:W0:Y:S01]  /*9570*/  SHFL.BFLY PT, R12, R5, 0x1, 0x1f ;  /* 0x0c201f00050c7f89 */ /* 0x000e2200000e0000 */
[----:B------:R-:W-:-:S02]  /*9580*/  FSEL R171, R171, -INF , !P3 ;  /* 0xff800000abab7808 */ /* 0x000fc40005800000 */
[----:B------:R-:W-:Y:S02]  /*9590*/  ISETP.GT.AND P3, PT, R10, 0x29, P2 ;  /* 0x000000290a00780c */ /* 0x000fe40001764270 */
[----:B------:R-:W-:Y:S02]  /*95a0*/  FSEL R174, R174, -INF , !P4 ;  /* 0xff800000aeae7808 */ /* 0x000fe40006000000 */
[----:B------:R-:W-:Y:S02]  /*95b0*/  ISETP.GT.AND P4, PT, R10, 0x30, P2 ;  /* 0x000000300a00780c */ /* 0x000fe40001784270 */
[C---:B------:R-:W-:Y:S02]  /*95c0*/  ISETP.LT.OR P3, PT, R9.reuse, 0x2a, P3 ;  /* 0x0000002a0900780c */ /* 0x040fe40001f61670 */
[----:B------:R-:W-:Y:S02]  /*95d0*/  ISETP.LT.OR P4, PT, R9, 0x31, P4 ;  /* 0x000000310900780c */ /* 0x000fe40002781670 */
[----:B------:R-:W-:-:S02]  /*95e0*/  FSEL R175, R175, -INF , !P3 ;  /* 0xff800000afaf7808 */ /* 0x000fc40005800000 */
[----:B------:R-:W-:Y:S02]  /*95f0*/  ISETP.GT.AND P3, PT, R10, 0x31, P2 ;  /* 0x000000310a00780c */ /* 0x000fe40001764270 */
[----:B------:R-:W-:Y:S02]  /*9600*/  FSEL R178, R178, -INF , !P4 ;  /* 0xff800000b2b27808 */ /* 0x000fe40006000000 */
[C---:B------:R-:W-:Y:S02]  /*9610*/  ISETP.GT.AND P4, PT, R10.reuse, 0x38, P2 ;  /* 0x000000380a00780c */ /* 0x040fe40001784270 */
[----:B------:R-:W-:Y:S02]  /*9620*/  ISETP.LT.OR P3, PT, R9, 0x32, P3 ;  /* 0x000000320900780c */ /* 0x000fe40001f61670 */
[----:B------:R-:W-:Y:S02]  /*9630*/  ISETP.GT.AND P2, PT, R10, 0x39, P2 ;  /* 0x000000390a00780c */ /* 0x000fe40001744270 */
[----:B0-----:R-:W-:-:S02]  /*9640*/  FMNMX.FTZ R4, R5, R12, !PT ;  /* 0x0000000c05047209 */ /* 0x001fc40007810000 */
        /* <DEDUP_REMOVED lines=8> */
[----:B------:R-:W-:Y:S01]  /*96d0*/  FMNMX.FTZ R12, R162, R5, !PT ;  /* 0x00000005a20c7209 */ /* 0x000fe20007810000 */
[----:B------:R-:W-:-:S01]  /*96e0*/  FFMA.FTZ R5, R4, R13, -8 ;  /* 0xc100000004057423 */ /* 0x000fc2000001000d */
[----:B------:R-:W-:Y:S02]  /*96f0*/  FSETP.NEU.FTZ.AND P5, PT, R4, -INF , PT ;  /* 0xff8000000400780b */ /* 0x000fe40003fbd000 */
[----:B------:R-:W-:Y:S02]  /*9700*/  FMNMX.FTZ R13, R163, R12, !PT ;  /* 0x0000000ca30d7209 */ /* 0x000fe40007810000 */
[----:B------:R-:W-:-:S02]  /*9710*/  FSEL R183, R183, -INF , !P2 ;  /* 0xff800000b7b77808 */ /* 0x000fc40005000000 */
[----:B------:R-:W-:Y:S02]  /*9720*/  FMNMX.FTZ R12, R166, R13, !PT ;  /* 0x0000000da60c7209 */ /* 0x000fe40007810000 */
[----:B------:R-:W-:Y:S02]  /*9730*/  FSEL R5, R5, RZ, P5 ;  /* 0x000000ff05057208 */ /* 0x000fe40002800000 */
[----:B------:R-:W-:-:S03]  /*9740*/  FMNMX.FTZ R15, R167, R12, !PT ;  /* 0x0000000ca70f7209 */ /* 0x000fc60007810000 */
[--C-:B------:R-:W-:Y:S01]  /*9750*/  FFMA.FTZ R9, R157, UR37, -R5.reuse ;  /* 0x000000259d097c23 */ /* 0x100fe20008010805 */
[----:B------:R-:W-:Y:S01]  /*9760*/  FMNMX.FTZ R12, R170, R15, !PT ;  /* 0x0000000faa0c7209 */ /* 0x000fe20007810000 */
[--C-:B------:R-:W-:Y:S01]  /*9770*/  FFMA.FTZ R20, R164, UR37, -R5.reuse ;  /* 0x00000025a4147c23 */ /* 0x100fe20008010805 */
[----:B------:R-:W-:-:S01]  /*9780*/  FFMA.FTZ R21, R165, UR37, -R5 ;  /* 0x00000025a5157c23 */ /* 0x000fc20008010805 */
[--C-:B------:R-:W-:Y:S01]  /*9790*/  FFMA.FTZ R153, R153, UR37, -R5.reuse ;  /* 0x0000002599997c23 */ /* 0x100fe20008010805 */
[----:B------:R-:W-:Y:S01]  /*97a0*/  FMNMX.FTZ R15, R171, R12, !PT ;  /* 0x0000000cab0f7209 */ /* 0x000fe20007810000 */
[--C-:B------:R-:W-:Y:S01]  /*97b0*/  FFMA.FTZ R160, R160, UR37, -R5.reuse ;  /* 0x00000025a0a07c23 */ /* 0x100fe20008010805 */
[----:B------:R-:W-:-:S01]  /*97c0*/  FFMA.FTZ R13, R152, UR37, -R5 ;  /* 0x00000025980d7c23 */ /* 0x000fc20008010805 */
[----:B------:R0:W-:Y:S01]  /*97d0*/  MUFU.EX2 R12, R153 ;  /* 0x00000099000c7308 */ /* 0x0001e20000000800 */
[----:B------:R-:W-:Y:S01]  /*97e0*/  FMNMX.FTZ R14, R174, R15, !PT ;  /* 0x0000000fae0e7209 */ /* 0x000fe20007810000 */
[--C-:B------:R-:W-:Y:S01]  /*97f0*/  FFMA.FTZ R10, R156, UR37, -R5.reuse ;  /* 0x000000259c0a7c23 */ /* 0x100fe20008010805 */
[----:B------:R-:W-:-:S01]  /*9800*/  FFMA.FTZ R152, R168, UR37, -R5 ;  /* 0x00000025a8987c23 */ /* 0x000fc20008010805 */
[--C-:B------:R-:W-:Y:S01]  /*9810*/  FFMA.FTZ R156, R176, UR37, -R5.reuse ;  /* 0x00000025b09c7c23 */ /* 0x100fe20008010805 */
[----:B------:R-:W-:Y:S01]  /*9820*/  FMNMX.FTZ R15, R175, R14, !PT ;  /* 0x0000000eaf0f7209 */ /* 0x000fe20007810000 */
[--C-:B------:R-:W-:Y:S01]  /*9830*/  FFMA.FTZ R181, R181, UR37, -R5.reuse ;  /* 0x00000025b5b57c23 */ /* 0x100fe20008010805 */
[----:B------:R-:W-:Y:S01]  /*9840*/  FSEL R168, R4, RZ, P5 ;  /* 0x000000ff04a87208 */ /* 0x000fe20002800000 */
[----:B------:R-:W-:Y:S01]  /*9850*/  MUFU.EX2 R13, R13 ;  /* 0x0000000d000d7308 */ /* 0x000fe20000000800 */
[----:B------:R-:W-:Y:S01]  /*9860*/  FMNMX.FTZ R14, R178, R15, !PT ;  /* 0x0000000fb20e7209 */ /* 0x000fe20007810000 */
[----:B0-----:R-:W-:-:S02]  /*9870*/  FFMA.FTZ R153, R169, UR37, -R5 ;  /* 0x00000025a9997c23 */ /* 0x001fc40008010805 */
[----:B------:R-:W-:-:S01]  /*9880*/  FADD.FTZ R168, -R168, R7 ;  /* 0x00000007a8a87221 */ /* 0x000fc20000010100 */
[----:B------:R-:W-:-:S03]  /*9890*/  FMNMX.FTZ R15, R179, R14, !PT ;  /* 0x0000000eb30f7209 */ /* 0x000fc60007810000 */
[----:B------:R-:W-:Y:S01]  /*98a0*/  MUFU.EX2 R10, R10 ;  /* 0x0000000a000a7308 */ /* 0x000fe20000000800 */
[----:B------:R-:W-:Y:S01]  /*98b0*/  FMNMX.FTZ R14, R182, R15, !PT ;  /* 0x0000000fb60e7209 */ /* 0x000fe20007810000 */
[--C-:B------:R-:W-:Y:S01]  /*98c0*/  FFMA.FTZ R15, R161, UR37, -R5.reuse ;  /* 0x00000025a10f7c23 */ /* 0x100fe20008010805 */
[----:B------:R-:W-:-:S02]  /*98d0*/  FFMA.FTZ R161, R177, UR37, -R5 ;  /* 0x00000025b1a17c23 */ /* 0x000fc40008010805 */
[----:B------:R-:W-:-:S03]  /*98e0*/  FMNMX.FTZ R154, R183, R14, !PT ;  /* 0x0000000eb79a7209 */ /* 0x000fc60007810000 */
[----:B------:R0:W-:Y:S02]  /*98f0*/  MUFU.EX2 R14, R160 ;  /* 0x000000a0000e7308 */ /* 0x0001e40000000800 */
[----:B------:R-:W1:Y:S06]  /*9900*/  SHFL.BFLY PT, R157, R154, 0x2, 0x1f ;  /* 0x0c401f009a9d7f89 */ /* 0x000e6c00000e0000 */
[----:B------:R-:W-:Y:S01]  /*9910*/  MUFU.EX2 R9, R9 ;  /* 0x0000000900097308 */ /* 0x000fe20000000800 */
[----:B0-----:R-:W-:-:S07]  /*9920*/  FFMA.FTZ R160, R180, UR37, -R5 ;  /* 0x00000025b4a07c23 */ /* 0x001fce0008010805 */
[----:B------:R-:W-:Y:S08]  /*9930*/  MUFU.EX2 R15, R15 ;  /* 0x0000000f000f7308 */ /* 0x000ff00000000800 */
[----:B------:R-:W-:Y:S01]  /*9940*/  MUFU.EX2 R20, R20 ;  /* 0x0000001400147308 */ /* 0x000fe20000000800 */
[----:B-1----:R-:W-:Y:S01]  /*9950*/  FMNMX.FTZ R164, R154, R157, !PT ;  /* 0x0000009d9aa47209 */ /* 0x002fe20007810000 */
[--C-:B------:R-:W-:Y:S01]  /*9960*/  FFMA.FTZ R154, R172, UR37, -R5.reuse ;  /* 0x00000025ac9a7c23 */ /* 0x100fe20008010805 */
[----:B------:R-:W-:-:S01]  /*9970*/  FFMA.FTZ R157, R173, UR37, -R5 ;  /* 0x00000025ad9d7c23 */ /* 0x000fc20008010805 */
[----:B------:R-:W-:-:S02]  /*9980*/  IMAD.U32 R172, RZ, RZ, UR37 ;  /* 0x00000025ffac7e24 */ /* 0x000fc4000f8e00ff */
[----:B------:R-:W0:Y:S02]  /*9990*/  SHFL.BFLY PT, R165, R164, 0x1, 0x1f ;  /* 0x0c201f00a4a57f89 */ /* 0x000e2400000e0000 */
[----:B------:R-:W-:Y:S08]  /*99a0*/  MUFU.EX2 R21, R21 ;  /* 0x0000001500157308 */ /* 0x000ff00000000800 */
[----:B------:R-:W-:Y:S08]  /*99b0*/  MUFU.EX2 R152, R152 ;  /* 0x0000009800987308 */ /* 0x000ff00000000800 */
[----:B------:R-:W-:Y:S01]  /*99c0*/  MUFU.EX2 R153, R153 ;  /* 0x0000009900997308 */ /* 0x000fe20000000800 */
[----:B0-----:R-:W-:Y:S01]  /*99d0*/  FMNMX.FTZ R5, R164, R165, !PT ;  /* 0x000000a5a4057209 */ /* 0x001fe20007810000 */
[----:B------:R-:W-:-:S06]  /*99e0*/  FMUL.FTZ R164, R168, UR37 ;  /* 0x00000025a8a47c20 */ /* 0x000fcc0008410000 */
[----:B------:R-:W-:Y:S01]  /*99f0*/  MUFU.EX2 R154, R154 ;  /* 0x0000009a009a7308 */ /* 0x000fe20000000800 */
[C---:B------:R-:W-:Y:S01]  /*9a00*/  FSETP.NEU.FTZ.AND P2, PT, R5.reuse, -INF , PT ;  /* 0xff8000000500780b */ /* 0x040fe20003f5d000 */
[----:B------:R-:W-:-:S05]  /*9a10*/  FFMA.FTZ R172, R5, R172, -8 ;  /* 0xc100000005ac7423 */ /* 0x000fca00000100ac */
[----:B------:R-:W-:Y:S01]  /*9a20*/  FSEL R172, R172, RZ, P2 ;  /* 0x000000ffacac7208 */ /* 0x000fe20001000000 */
[----:B------:R-:W0:Y:S04]  /*9a30*/  MUFU.EX2 R164, R164 ;  /* 0x000000a400a47308 */ /* 0x000e280000000800 */
        /* <DEDUP_REMOVED lines=13> */
[----:B0-----:R-:W-:Y:S01]  /*9b10*/  FFMA.FTZ R169, R164, R0, R13 ;  /* 0x00000000a4a97223 */ /* 0x001fe2000001000d */
[----:B------:R-:W-:-:S01]  /*9b20*/  FFMA.FTZ R174, R174, UR37, -R172 ;  /* 0x00000025aeae7c23 */ /* 0x000fc200080108ac */
[----:B------:R-:W-:Y:S01]  /*9b30*/  FMUL.FTZ R163, R163, UR37 ;  /* 0x00000025a3a37c20 */ /* 0x000fe20008410000 */
[----:B------:R-:W-:Y:S01]  /*9b40*/  MUFU.EX2 R11, R11 ;  /* 0x0000000b000b7308 */ /* 0x000fe20000000800 */
[----:B------:R-:W-:-:S01]  /*9b50*/  FADD.FTZ R169, R12, R169 ;  /* 0x000000a90ca97221 */ /* 0x000fc20000010000 */
[--C-:B------:R-:W-:Y:S01]  /*9b60*/  FFMA.FTZ R175, R175, UR37, -R172.reuse ;  /* 0x00000025afaf7c23 */ /* 0x100fe200080108ac */
[----:B------:R-:W-:-:S01]  /*9b70*/  FFMA.FTZ R178, R178, UR37, -R172 ;  /* 0x00000025b2b27c23 */ /* 0x000fc200080108ac */
[----:B------:R-:W-:Y:S01]  /*9b80*/  FFMA.FTZ R179, R179, UR37, -R172 ;  /* 0x00000025b3b37c23 */ /* 0x000fe200080108ac */
[----:B------:R-:W-:-:S01]  /*9b90*/  FADD.FTZ R170, R10, R169 ;  /* 0x000000a90aaa7221 */ /* 0x000fc20000010000 */
[--C-:B------:R-:W-:Y:S01]  /*9ba0*/  FFMA.FTZ R182, R182, UR37, -R172.reuse ;  /* 0x00000025b6b67c23 */ /* 0x100fe200080108ac */
[----:B------:R-:W-:-:S01]  /*9bb0*/  FFMA.FTZ R172, R183, UR37, -R172 ;  /* 0x00000025b7ac7c23 */ /* 0x000fc200080108ac */
[----:B------:R-:W0:Y:S08]  /*9bc0*/  MUFU.EX2 R163, R163 ;  /* 0x000000a300a37308 */ /* 0x000e300000000800 */
        /* <DEDUP_REMOVED lines=26> */
[----:B0-----:R-:W-:-:S03]  /*9d70*/  FADD.FTZ R170, R165, R170 ;  /* 0x000000aaa5aa7221 */ /* 0x001fc60000010000 */
[----:B------:R-:W-:-:S03]  /*9d80*/  FADD.FTZ R0, R154, R3 ;  /* 0x000000039a007221 */ /* 0x000fc60000010000 */
        /* <DEDUP_REMOVED lines=17> */
[----:B0-----:R-:W-:-:S01]  /*9ea0*/  FADD.FTZ R170, R167, R170 ;  /* 0x000000aaa7aa7221 */ /* 0x001fc20000010000 */
[----:B--2---:R-:W-:-:S03]  /*9eb0*/  FADD.FTZ R0, R7, R0 ;  /* 0x0000000007007221 */ /* 0x004fc60000010000 */
[----:B-1----:R-:W-:Y:S01]  /*9ec0*/  FADD.FTZ R3, R172, R170 ;  /* 0x000000aaac037221 */ /* 0x002fe20000010000 */
[----:B------:R-:W-:Y:S06]  /*9ed0*/  @!P0 BRA `(.L_x_1164) ;  /* 0x0000000000048947 */ /* 0x000fec0003800000 */
[----:B------:R-:W-:Y:S01]  /*9ee0*/  BPT.TRAP 0x1 ;  /* 0x000000040000795c */ /* 0x000fe20000300000 */
.L_x_1164:
        /* <DEDUP_REMOVED lines=156> */
.L_x_1147:
[----:B------:R-:W-:Y:S06]  /*a8b0*/  BAR.ARV 0x8, 0x180 ;  /* 0x0206000000007b1d */ /* 0x000fec0000002000 */
[----:B------:R-:W-:Y:S05]  /*a8c0*/  @!P0 BRA `(.L_x_1166) ;  /* 0x0000000000048947 */ /* 0x000fea0003800000 */
[----:B------:R-:W-:Y:S01]  /*a8d0*/  BPT.TRAP 0x1 ;  /* 0x000000040000795c */ /* 0x000fe20000300000 */
.L_x_1166:
[----:B------:R-:W-:Y:S01]  /*a8e0*/  ULEA UR9, UR53, UR41, 0x3 ;  /* 0x0000002935097291 */ /* 0x000fe2000f8e183f */
[----:B------:R-:W-:-:S05]  /*a8f0*/  IMAD.U32 R6, RZ, RZ, UR51 ;  /* 0x00000033ff067e24 */ /* 0x000fca000f8e00ff */
[----:B------:R-:W-:-:S04]  /*a900*/  SHF.L.U32 R6, R6, 0x1f, RZ ;  /* 0x0000001f06067819 */ /* 0x000fc800000006ff */
[----:B------:R0:W1:Y:S01]  /*a910*/  SYNCS.PHASECHK.TRANS64.TRYWAIT P1, [UR9+0x28450], R6 ;  /* 0x02845006ff0075a7 */ /* 0x0000620008020149 */
[----:B------:R-:W-:Y:S05]  /*a920*/  @!P0 BRA `(.L_x_1167) ;  /* 0x0000000000048947 */ /* 0x000fea0003800000 */
[----:B------:R-:W-:Y:S01]  /*a930*/  BPT.TRAP 0x1 ;  /* 0x000000040000795c */ /* 0x000fe20000300000 */
.L_x_1167:
[----:B-1----:R-:W-:Y:S05]  /*a940*/  @P1 BRA `(.L_x_1168) ;  /* 0x0000000000081947 */ /* 0x002fea0003800000 */
[----:B------:R-:W1:Y:S02]  /*a950*/  SYNCS.PHASECHK.TRANS64.TRYWAIT P1, [UR9+0x28450], R6 ;  /* 0x02845006ff0075a7 */ /* 0x000e640008020149 */
[----:B-1----:R-:W-:Y:S05]  /*a960*/  @!P1 BRA `(.L_x_1169) ;  /* 0x000000a8001c9947 */ /* 0x002fea0003800000 */
.L_x_1168:
        /* <DEDUP_REMOVED lines=70> */
.L_x_1170:
        /* <DEDUP_REMOVED lines=31> */
[----:B------:R-:W-:Y:S01]  /*afc0*/  SYNCS.ARRIVE.TRANS64.RED.A1T0 RZ, [UR4], RZ ;  /* 0x000000ffffff79a7 */ /* 0x000fe20008100404 */
        /* <DEDUP_REMOVED lines=106> */
.L_x_1096:
[----:B------:R-:W0:Y:S01]  /*b670*/  S2R R21, SR_CgaCtaId ;  /* 0x0000000000157919 */ /* 0x000e220000008800 */
[----:B------:R-:W-:Y:S01]  /*b680*/  MOV R4, 0x400 ;  /* 0x0000040000047802 */ /* 0x000fe20000000f00 */
[----:B------:R-:W-:Y:S01]  /*b690*/  BSSY B0, `(.L_x_1171) ;  /* 0x000039f000007945 */ /* 0x000fe20003800000 */
[----:B------:R-:W-:Y:S02]  /*b6a0*/  BAR.SYNC.DEFER_BLOCKING 0x5, 0x180 ;  /* 0x0146000000007b1d */ /* 0x000fe40000010000 */
[----:B0-----:R-:W-:-:S05]  /*b6b0*/  LEA R4, R21, R4, 0x18 ;  /* 0x0000000415047211 */ /* 0x001fca00078ec0ff */
[----:B------:R-:W0:Y:S02]  /*b6c0*/  LDS.128 R52, [R4+0x284d0] ;  /* 0x0284d00004347984 */ /* 0x000e240000000c00 */
[----:B0-----:R-:W-:Y:S02]  /*b6d0*/  R2UR UR5, R53 ;  /* 0x00000000350572ca */ /* 0x001fe400000e0000 */
[----:B------:R-:W-:Y:S02]  /*b6e0*/  R2UR UR50, R54 ;  /* 0x00000000363272ca */ /* 0x000fe400000e0000 */
        /* <DEDUP_REMOVED lines=9> */
[----:B------:R-:W-:Y:S01]  /*b780*/  F2FP.BF16.F32.PACK_AB R9, R9, R40 ;  /* 0x000000280909723e */ /* 0x000fe200000010ff */
[----:B------:R-:W-:-:S03]  /*b790*/  ULDC.64 UR6, c[0x0][0xc00] ;  /* 0x0003000000067ab9 */ /* 0x000fc60000000a00 */
[----:B------:R0:W2:Y:S01]  /*b7a0*/  LDG.E.CONSTANT R20, desc[UR54][R20.64] ;  /* 0x0000003614147981 */ /* 0x0000a2000c1e9900 */
[----:B------:R-:W-:Y:S01]  /*b7b0*/  F2FP.BF16.F32.PACK_AB R10, R10, R41 ;  /* 0x000000290a0a723e */ /* 0x000fe200000010ff */
[----:B------:R-:W-:Y:S01]  /*b7c0*/  UISETP.NE.U32.AND UP0, UPT, UR6, URZ, UPT ;  /* 0x0000003f0600728c */ /* 0x000fe2000bf05070 */
[----:B------:R-:W-:Y:S02]  /*b7d0*/  F2FP.BF16.F32.PACK_AB R78, R78, R67 ;  /* 0x000000434e4e723e */ /* 0x000fe400000010ff */
[----:B------:R-:W-:Y:S01]  /*b7e0*/  F2FP.BF16.F32.PACK_AB R44, R44, R81 ;  /* 0x000000512c2c723e */ /* 0x000fe200000010ff */
[----:B------:R-:W-:Y:S01]  /*b7f0*/  UISETP.NE.AND.EX UP0, UPT, UR7, URZ, UPT, UP0 ;  /* 0x0000003f0700728c */ /* 0x000fe2000bf05300 */
[----:B------:R-:W-:Y:S02]  /*b800*/  F2FP.BF16.F32.PACK_AB R24, R5, R24 ;  /* 0x000000180518723e */ /* 0x000fe400000010ff */
[----:B------:R-:W-:Y:S01]  /*b810*/  F2FP.BF16.F32.PACK_AB R25, R6, R25 ;  /* 0x000000190619723e */ /* 0x000fe200000010ff */
[----:B------:R-:W-:Y:S01]  /*b820*/  ULDC.64 UR6, c[0x0][0xc00] ;  /* 0x0003000000067ab9 */ /* 0x000fe20000000a00 */
[----:B0-----:R-:W-:Y:S01]  /*b830*/  LOP3.LUT P0, R21, R58, 0x3, RZ, 0xc0, !PT ;  /* 0x000000033a157812 */ /* 0x001fe2000780c0ff */
[----:B------:R-:W-:Y:S01]  /*b840*/  UIMAD.WIDE UR6, UR43, 0x4, UR6 ;  /* 0x000000042b0678a5 */ /* 0x000fe2000f8e0206 */
[----:B------:R-:W-:-:S02]  /*b850*/  F2FP.BF16.F32.PACK_AB R32, R7, R32 ;  /* 0x000000200720723e */ /* 0x000fc400000010ff */
[----:B------:R-:W-:Y:S02]  /*b860*/  ISETP.EQ.OR P0, PT, R21, 0x3, !P0 ;  /* 0x000000031500780c */ /* 0x000fe40004702670 */
[----:B------:R-:W-:Y:S02]  /*b870*/  F2FP.BF16.F32.PACK_AB R120, R85, R120 ;  /* 0x000000785578723e */ /* 0x000fe400000010ff */
[----:B------:R-:W-:Y:S02]  /*b880*/  SEL R81, R9, R10, P0 ;  /* 0x0000000a09517207 */ /* 0x000fe40000000000 */
[----:B------:R-:W-:Y:S02]  /*b890*/  SEL R67, R10, R9, P0 ;  /* 0x000000090a437207 */ /* 0x000fe40000000000 */
[----:B------:R-:W0:Y:S01]  /*b8a0*/  S2R R9, SR_SWINHI ;  /* 0x0000000000097919 */ /* 0x000e220000002f00 */
        /* <DEDUP_REMOVED lines=8> */
[----:B------:R-:W-:Y:S02]  /*b930*/  SEL R105, R120, R121, P0 ;  /* 0x0000007978697207 */ /* 0x000fe40000000000 */
[----:B------:R-:W-:Y:S02]  /*b940*/  SEL R36, R121, R120, P0 ;  /* 0x0000007879247207 */ /* 0x000fe40000000000 */
[----:B------:R-:W-:Y:S02]  /*b950*/  SEL R115, R5, R6, P0 ;  /* 0x0000000605737207 */ /* 0x000fe40000000000 */
[----:B------:R-:W-:Y:S02]  /*b960*/  SEL R119, R6, R5, P0 ;  /* 0x0000000506777207 */ /* 0x000fe40000000000 */
[----:B------:R-:W-:Y:S02]  /*b970*/  SEL R121, R7, R160, P0 ;  /* 0x000000a007797207 */ /* 0x000fe40000000000 */
[----:B------:R-:W-:-:S02]  /*b980*/  SEL R123, R160, R7, P0 ;  /* 0x00000007a07b7207 */ /* 0x000fc40000000000 */
[----:B------:R-:W-:Y:S02]  /*b990*/  F2FP.BF16.F32.PACK_AB R40, R29, R72 ;  /* 0x000000481d28723e */ /* 0x000fe400000010ff */
[----:B------:R-:W-:Y:S02]  /*b9a0*/  F2FP.BF16.F32.PACK_AB R126, R126, R39 ;  /* 0x000000277e7e723e */ /* 0x000fe400000010ff */
[----:B------:R-:W-:Y:S02]  /*b9b0*/  MOV R6, R4 ;  /* 0x0000000400067202 */ /* 0x000fe40000000f00 */
[----:B0-----:R-:W-:Y:S02]  /*b9c0*/  MOV R7, R9 ;  /* 0x0000000900077202 */ /* 0x001fe40000000f00 */
[----:B------:R-:W-:Y:S02]  /*b9d0*/  F2FP.BF16.F32.PACK_AB R127, R127, R38 ;  /* 0x000000267f7f723e */ /* 0x000fe400000010ff */
[----:B------:R-:W-:Y:S01]  /*b9e0*/  F2FP.BF16.F32.PACK_AB R33, R8, R33 ;  /* 0x000000210821723e */ /* 0x000fe200000010ff */
[----:B------:R-:W-:Y:S01]  /*b9f0*/  IMAD.WIDE R52, R196, 0x2, R6 ;  /* 0x00000002c4347825 */ /* 0x000fe200078e0206 */
        /* <DEDUP_REMOVED lines=12> */
[----:B------:R-:W-:-:S02]  /*bac0*/  IADD3 R10, P2, R52, 0x20, RZ ;  /* 0x00000020340a7810 */ /* 0x000fc40007f5e0ff */
[C---:B------:R-:W-:Y:S02]  /*bad0*/  IADD3 R145, P3, R52.reuse, 0x40, RZ ;  /* 0x0000004034917810 */ /* 0x040fe40007f7e0ff */
[----:B------:R-:W-:Y:S02]  /*bae0*/  IADD3 R147, P4, R52, 0x60, RZ ;  /* 0x0000006034937810 */ /* 0x000fe40007f9e0ff */
[----:B------:R-:W-:Y:S02]  /*baf0*/  F2FP.BF16.F32.PACK_AB R155, R155, R158 ;  /* 0x0000009e9b9b723e */ /* 0x000fe400000010ff */
[----:B------:R-:W-:Y:S01]  /*bb00*/  F2FP.BF16.F32.PACK_AB R156, R153, R156 ;  /* 0x0000009c999c723e */ /* 0x000fe200000010ff */
[----:B------:R-:W-:Y:S01]  /*bb10*/  IMAD.X R55, RZ, RZ, R53, P4 ;  /* 0x000000ffff377224 */ /* 0x000fe200020e0635 */
        /* <DEDUP_REMOVED lines=12> */
[----:B------:R-:W-:Y:S02]  /*bbe0*/  F2FP.BF16.F32.PACK_AB R8, R28, R65 ;  /* 0x000000411c08723e */ /* 0x000fe400000010ff */
[----:B------:R-:W-:-:S02]  /*bbf0*/  F2FP.BF16.F32.PACK_AB R128, R93, R128 ;  /* 0x000000805d80723e */ /* 0x000fc400000010ff */
[----:B------:R-:W-:Y:S02]  /*bc00*/  F2FP.BF16.F32.PACK_AB R129, R100, R129 ;  /* 0x000000816481723e */ /* 0x000fe400000010ff */
[----:B------:R-:W-:Y:S02]  /*bc10*/  SEL R79, R32, R33, P0 ;  /* 0x00000021204f7207 */ /* 0x000fe40000000000 */
[----:B------:R-:W-:Y:S02]  /*bc20*/  SEL R70, R33, R32, P0 ;  /* 0x0000002021467207 */ /* 0x000fe40000000000 */
[----:B------:R-:W-:Y:S02]  /*bc30*/  SEL R127, R134, R135, P0 ;  /* 0x00000087867f7207 */ /* 0x000fe40000000000 */
[----:B------:R-:W-:Y:S02]  /*bc40*/  SEL R73, R135, R134, P0 ;  /* 0x0000008687497207 */ /* 0x000fe40000000000 */
[----:B------:R-:W-:-:S02]  /*bc50*/  F2FP.BF16.F32.PACK_AB R15, R15, R64 ;  /* 0x000000400f0f723e */ /* 0x000fc400000010ff */
[----:B------:R-:W-:Y:S02]  /*bc60*/  F2FP.BF16.F32.PACK_AB R63, R86, R63 ;  /* 0x0000003f563f723e */ /* 0x000fe400000010ff */
[----:B------:R-:W-:Y:S02]  /*bc70*/  F2FP.BF16.F32.PACK_AB R66, R87, R66 ;  /* 0x000000425742723e */ /* 0x000fe400000010ff */
[----:B------:R-:W-:Y:S02]  /*bc80*/  F2FP.BF16.F32.PACK_AB R46, R111, R46 ;  /* 0x0000002e6f2e723e */ /* 0x000fe400000010ff */
[----:B------:R-:W-:Y:S02]  /*bc90*/  F2FP.BF16.F32.PACK_AB R112, R77, R112 ;  /* 0x000000704d70723e */ /* 0x000fe400000010ff */
[----:B------:R-:W-:Y:S02]  /*bca0*/  F2FP.BF16.F32.PACK_AB R113, R84, R113 ;  /* 0x000000715471723e */ /* 0x000fe400000010ff */
[----:B------:R-:W-:-:S02]  /*bcb0*/  SEL R99, R61, R68, P0 ;  /* 0x000000443d637207 */ /* 0x000fc40000000000 */
[----:B------:R-:W-:Y:S01]  /*bcc0*/  SEL R33, R68, R61, P0 ;  /* 0x0000003d44217207 */ /* 0x000fe20000000000 */
[----:B------:R-:W-:Y:S01]  /*bcd0*/  IMAD.X R61, RZ, RZ, R53, P2 ;  /* 0x000000ffff3d7224 */ /* 0x000fe200010e0635 */
[----:B------:R-:W-:Y:S02]  /*bce0*/  SEL R97, R69, R76, P0 ;  /* 0x0000004c45617207 */ /* 0x000fe40000000000 */
[----:B------:R-:W-:Y:S02]  /*bcf0*/  SEL R34, R76, R69, P0 ;  /* 0x000000454c227207 */ /* 0x000fe40000000000 */
[----:B------:R-:W-:Y:S02]  /*bd00*/  SEL R95, R109, R116, P0 ;  /* 0x000000746d5f7207 */ /* 0x000fe40000000000 */
[----:B------:R-:W-:Y:S02]  /*bd10*/  SEL R39, R116, R109, P0 ;  /* 0x0000006d74277207 */ /* 0x000fe40000000000 */
[----:B------:R-:W-:-:S02]  /*bd20*/  SEL R131, R59, R48, P0 ;  /* 0x000000303b837207 */ /* 0x000fc40000000000 */
[----:B------:R-:W-:Y:S01]  /*bd30*/  SEL R65, R48, R59, P0 ;  /* 0x0000003b30417207 */ /* 0x000fe20000000000 */
[----:B------:R-:W-:Y:S01]  /*bd40*/  IMAD.X R59, RZ, RZ, R53, P3 ;  /* 0x000000ffff3b7224 */ /* 0x000fe200018e0635 */
[----:B------:R-:W-:Y:S02]  /*bd50*/  SEL R135, R142, R143, P0 ;  /* 0x0000008f8e877207 */ /* 0x000fe40000000000 */
[----:B------:R-:W-:Y:S02]  /*bd60*/  SEL R74, R143, R142, P0 ;  /* 0x0000008e8f4a7207 */ /* 0x000fe40000000000 */
[----:B------:R-:W-:Y:S02]  /*bd70*/  F2FP.BF16.F32.PACK_AB R133, R133, R148 ;  /* 0x000000948585723e */ /* 0x000fe400000010ff */
[----:B------:R-:W-:Y:S02]  /*bd80*/  F2FP.BF16.F32.PACK_AB R140, R125, R140 ;  /* 0x0000008c7d8c723e */ /* 0x000fe400000010ff */
[----:B------:R-:W-:-:S02]  /*bd90*/  F2FP.BF16.F32.PACK_AB R117, R117, R132 ;  /* 0x000000847575723e */ /* 0x000fc400000010ff */
[----:B------:R-:W-:Y:S02]  /*bda0*/  F2FP.BF16.F32.PACK_AB R136, R101, R136 ;  /* 0x000000886588723e */ /* 0x000fe400000010ff */
[----:B------:R-:W-:Y:S02]  /*bdb0*/  F2FP.BF16.F32.PACK_AB R137, R108, R137 ;  /* 0x000000896c89723e */ /* 0x000fe400000010ff */
        /* <DEDUP_REMOVED lines=8> */
[----:B------:R-:W-:Y:S02]  /*be40*/  LOP3.LUT R5, R52, 0x380, RZ, 0xc0, !PT ;  /* 0x0000038034057812 */ /* 0x000fe400078ec0ff */
[----:B------:R-:W-:-:S02]  /*be50*/  F2FP.BF16.F32.PACK_AB R51, R102, R51 ;  /* 0x000000336633723e */ /* 0x000fc400000010ff */
[----:B------:R-:W-:Y:S02]  /*be60*/  F2FP.BF16.F32.PACK_AB R50, R103, R50 ;  /* 0x000000326732723e */ /* 0x000fe400000010ff */
[----:B------:R-:W-:Y:S02]  /*be70*/  F2FP.BF16.F32.PACK_AB R47, R110, R47 ;  /* 0x0000002f6e2f723e */ /* 0x000fe400000010ff */
[----:B------:R-:W-:Y:S02]  /*be80*/  F2FP.BF16.F32.PACK_AB R43, R118, R43 ;  /* 0x0000002b762b723e */ /* 0x000fe400000010ff */
[----:B------:R-:W-:Y:S02]  /*be90*/  SEL R91, R37, R44, P0 ;  /* 0x0000002c255b7207 */ /* 0x000fe40000000000 */
[----:B------:R-:W-:Y:S02]  /*bea0*/  SEL R31, R44, R37, P0 ;  /* 0x000000252c1f7207 */ /* 0x000fe40000000000 */
[----:B------:R-:W-:-:S02]  /*beb0*/  IADD3 R24, P5, R52, 0x4000, RZ ;  /* 0x0000400034187810 */ /* 0x000fc40007fbe0ff */
[C---:B------:R-:W-:Y:S02]  /*bec0*/  IADD3 R149, P6, R52.reuse, 0x4020, RZ ;  /* 0x0000402034957810 */ /* 0x040fe40007fde0ff */
[C---:B------:R-:W-:Y:S02]  /*bed0*/  IADD3 R151, P1, R52.reuse, 0x4040, RZ ;  /* 0x0000404034977810 */ /* 0x040fe40007f3e0ff */
[C---:B------:R-:W-:Y:S02]  /*bee0*/  IADD3 R153, P2, R52.reuse, 0x4060, RZ ;  /* 0x0000406034997810 */ /* 0x040fe40007f5e0ff */
[C---:B------:R-:W-:Y:S02]  /*bef0*/  IADD3 R26, P3, R52.reuse, 0x8000, RZ ;  /* 0x00008000341a7810 */ /* 0x040fe40007f7e0ff */
[----:B------:R-:W-:Y:S02]  /*bf00*/  IADD3 R155, P4, R52, 0x8020, RZ ;  /* 0x00008020349b7810 */ /* 0x000fe40007f9e0ff */
[----:B------:R-:W-:-:S02]  /*bf10*/  SEL R107, R128, R129, P0 ;  /* 0x00000081806b7207 */ /* 0x000fc40000000000 */
[----:B------:R-:W-:Y:S01]  /*bf20*/  SEL R37, R129, R128, P0 ;  /* 0x0000008081257207 */ /* 0x000fe20000000000 */
[----:B------:R-:W-:Y:S01]  /*bf30*/  IMAD.X R25, RZ, RZ, R53, P4 ;  /* 0x000000ffff197224 */ /* 0x000fe200020e0635 */
[----:B------:R-:W-:Y:S02]  /*bf40*/  F2FP.BF16.F32.PACK_AB R13, R13, R56 ;  /* 0x000000380d0d723e */ /* 0x000fe400000010ff */
[----:B------:R-:W-:Y:S02]  /*bf50*/  F2FP.BF16.F32.PACK_AB R14, R14, R57 ;  /* 0x000000390e0e723e */ /* 0x000fe400000010ff */
        /* <DEDUP_REMOVED lines=12> */
[----:B------:R-:W-:Y:S02]  /*c020*/  SHF.R.U64 R5, R5, 0x3, RZ ;  /* 0x0000000305057819 */ /* 0x000fe400000012ff */
[----:B------:R-:W-:Y:S01]  /*c030*/  F2FP.BF16.F32.PACK_AB R12, R12, R49 ;  /* 0x000000310c0c723e */ /* 0x000fe200000010ff */
[----:B------:R-:W-:Y:S01]  /*c040*/  IMAD.X R49, RZ, RZ, R53, P6 ;  /* 0x000000ffff317224 */ /* 0x000fe200030e0635 */
[----:B------:R-:W-:-:S02]  /*c050*/  SEL R117, R78, R41, P0 ;  /* 0x000000294e757207 */ /* 0x000fc40000000000 */
[----:B------:R-:W-:Y:S01]  /*c060*/  SEL R62, R41, R78, P0 ;  /* 0x0000004e293e7207 */ /* 0x000fe20000000000 */
[--C-:B------:R-:W-:Y:S01]  /*c070*/  IMAD.X R41, RZ, RZ, R53.reuse, P3 ;  /* 0x000000ffff297224 */ /* 0x100fe200018e0635 */
[----:B------:R-:W-:Y:S02]  /*c080*/  SEL R133, R51, R50, P0 ;  /* 0x0000003233857207 */ /* 0x000fe40000000000 */
[----:B------:R-:W-:Y:S01]  /*c090*/  SEL R66, R50, R51, P0 ;  /* 0x0000003332427207 */ /* 0x000fe20000000000 */
[--C-:B------:R-:W-:Y:S01]  /*c0a0*/  IMAD.X R51, RZ, RZ, R53.reuse, P5 ;  /* 0x000000ffff337224 */ /* 0x100fe200028e0635 */
[----:B------:R-:W-:Y:S02]  /*c0b0*/  SEL R137, R47, R46, P0 ;  /* 0x0000002e2f897207 */ /* 0x000fe40000000000 */
[----:B------:R-:W-:Y:S01]  /*c0c0*/  SEL R68, R46, R47, P0 ;  /* 0x0000002f2e447207 */ /* 0x000fe20000000000 */
[----:B------:R-:W-:Y:S01]  /*c0d0*/  IMAD.X R47, RZ, RZ, R53, P1 ;  /* 0x000000ffff2f7224 */ /* 0x000fe200008e0635 */
[----:B------:R-:W-:-:S02]  /*c0e0*/  SEL R139, R43, R42, P0 ;  /* 0x0000002a2b8b7207 */ /* 0x000fc40000000000 */
[----:B------:R-:W-:Y:S01]  /*c0f0*/  SEL R69, R42, R43, P0 ;  /* 0x0000002b2a457207 */ /* 0x000fe20000000000 */
[--C-:B------:R-:W-:Y:S01]  /*c100*/  IMAD.X R43, RZ, RZ, R53.reuse, P2 ;  /* 0x000000ffff2b7224 */ /* 0x100fe200010e0635 */
[----:B------:R-:W-:Y:S02]  /*c110*/  LOP3.LUT R8, R10, 0x380, RZ, 0xc0, !PT ;  /* 0x000003800a087812 */ /* 0x000fe400078ec0ff */
[C---:B------:R-:W-:Y:S02]  /*c120*/  IADD3 R157, P5, R52.reuse, 0x8040, RZ ;  /* 0x00008040349d7810 */ /* 0x040fe40007fbe0ff */
[C---:B------:R-:W-:Y:S02]  /*c130*/  IADD3 R159, P6, R52.reuse, 0x8060, RZ ;  /* 0x00008060349f7810 */ /* 0x040fe40007fde0ff */
[C---:B------:R-:W-:Y:S01]  /*c140*/  IADD3 R44, P1, R52.reuse, 0xc000, RZ ;  /* 0x0000c000342c7810 */ /* 0x040fe20007f3e0ff */
[--C-:B------:R-:W-:Y:S01]  /*c150*/  IMAD.X R27, RZ, RZ, R53.reuse, P5 ;  /* 0x000000ffff1b7224 */ /* 0x100fe200028e0635 */
[C---:B------:R-:W-:Y:S01]  /*c160*/  IADD3 R161, P2, R52.reuse, 0xc020, RZ ;  /* 0x0000c02034a17810 */ /* 0x040fe20007f5e0ff */
[----:B------:R-:W-:Y:S01]  /*c170*/  IMAD.X R15, RZ, RZ, R53, P6 ;  /* 0x000000ffff0f7224 */ /* 0x000fe200030e0635 */
[----:B------:R-:W-:-:S02]  /*c180*/  IADD3 R163, P3, R52, 0xc040, RZ ;  /* 0x0000c04034a37810 */ /* 0x000fc40007f7e0ff */
[----:B------:R-:W-:Y:S02]  /*c190*/  IADD3 R165, P4, R52, 0xc060, RZ ;  /* 0x0000c06034a57810 */ /* 0x000fe40007f9e0ff */
[----:B------:R-:W-:Y:S02]  /*c1a0*/  F2FP.BF16.F32.PACK_AB R45, R45, R88 ;  /* 0x000000582d2d723e */ /* 0x000fe400000010ff */
[----:B------:R-:W-:Y:S01]  /*c1b0*/  LOP3.LUT R52, R5, R52, RZ, 0x3c, !PT ;  /* 0x0000003405347212 */ /* 0x000fe200078e3cff */
[--C-:B------:R-:W-:Y:S01]  /*c1c0*/  IMAD.X R9, RZ, RZ, R53.reuse, P4 ;  /* 0x000000ffff097224 */ /* 0x100fe200020e0635 */
        /* <DEDUP_REMOVED lines=8> */
[----:B------:R-:W-:Y:S01]  /*c250*/  SEL R32, R60, R45, P0 ;  /* 0x0000002d3c207207 */ /* 0x000fe20000000000 */
[----:B--2---:R-:W-:Y:S01]  /*c260*/  SHFL.IDX PT, R115, R115, R20, 0x1c1f ;  /* 0x001c1f1473737589 */ /* 0x004fe200000e0000 */
[----:B------:R-:W-:Y:S01]  /*c270*/  LOP3.LUT R12, R145, 0x380, RZ, 0xc0, !PT ;  /* 0x00000380910c7812 */ /* 0x000fe200078ec0ff */
[----:B------:R-:W-:Y:S01]  /*c280*/  IMAD.X R45, RZ, RZ, R53, P2 ;  /* 0x000000ffff2d7224 */ /* 0x000fe200010e0635 */
[----:B------:R-:W-:Y:S01]  /*c290*/  LOP3.LUT R14, R147, 0x380, RZ, 0xc0, !PT ;  /* 0x00000380930e7812 */ /* 0x000fe200078ec0ff */
[----:B------:R-:W-:Y:S01]  /*c2a0*/  SHFL.IDX PT, R79, R79, R20, 0x1c1f ;  /* 0x001c1f144f4f7589 */ /* 0x000fe200000e0000 */
[----:B------:R-:W-:-:S02]  /*c2b0*/  LOP3.LUT R60, R5, R10, RZ, 0x3c, !PT ;  /* 0x0000000a053c7212 */ /* 0x000fc400078e3cff */
[----:B------:R-:W-:Y:S01]  /*c2c0*/  LOP3.LUT R5, R24, 0x380, RZ, 0xc0, !PT ;  /* 0x0000038018057812 */ /* 0x000fe200078ec0ff */
[----:B------:R-:W-:Y:S01]  /*c2d0*/  SHFL.IDX PT, R77, R77, R20, 0x1c1f ;  /* 0x001c1f144d4d7589 */ /* 0x000fe200000e0000 */
[----:B------:R-:W-:Y:S02]  /*c2e0*/  SHF.R.U64 R8, R12, 0x3, RZ ;  /* 0x000000030c087819 */ /* 0x000fe400000012ff */
[----:B------:R-:W-:Y:S01]  /*c2f0*/  SHF.R.U64 R12, R14, 0x3, RZ ;  /* 0x000000030e0c7819 */ /* 0x000fe200000012ff */
[----:B------:R-:W-:Y:S01]  /*c300*/  SHFL.IDX PT, R111, R111, R20, 0x1c1f ;  /* 0x001c1f146f6f7589 */ /* 0x000fe200000e0000 */
[----:B------:R-:W-:Y:S02]  /*c310*/  SHF.R.U64 R5, R5, 0x3, RZ ;  /* 0x0000000305057819 */ /* 0x000fe400000012ff */
[----:B------:R-:W-:Y:S01]  /*c320*/  LOP3.LUT R54, R12, R147, RZ, 0x3c, !PT ;  /* 0x000000930c367212 */ /* 0x000fe200078e3cff */
[----:B------:R-:W-:Y:S01]  /*c330*/  SHFL.IDX PT, R121, R121, R20, 0x1c1f ;  /* 0x001c1f1479797589 */ /* 0x000fe200000e0000 */
[----:B------:R-:W-:-:S02]  /*c340*/  LOP3.LUT R12, R153, 0x380, RZ, 0xc0, !PT ;  /* 0x00000380990c7812 */ /* 0x000fc400078ec0ff */
[----:B------:R-:W-:Y:S01]  /*c350*/  LOP3.LUT R50, R5, R24, RZ, 0x3c, !PT ;  /* 0x0000001805327212 */ /* 0x000fe200078e3cff */
[----:B------:R-:W-:Y:S01]  /*c360*/  SHFL.IDX PT, R81, R81, R20, 0x1c1f ;  /* 0x001c1f1451517589 */ /* 0x000fe200000e0000 */
[----:B------:R-:W-:Y:S02]  /*c370*/  LOP3.LUT R5, R26, 0x380, RZ, 0xc0, !PT ;  /* 0x000003801a057812 */ /* 0x000fe400078ec0ff */
        /* <DEDUP_REMOVED lines=8> */
[----:B------:R-:W-:Y:S02]  /*c400*/  LOP3.LUT R58, R8, R145, RZ, 0x3c, !PT ;  /* 0x00000091083a7212 */ /* 0x000fe400078e3cff */
[----:B------:R-:W-:Y:S01]  /*c410*/  LOP3.LUT R5, R44, 0x380, RZ, 0xc0, !PT ;  /* 0x000003802c057812 */ /* 0x000fe200078ec0ff */
[----:B------:R-:W-:Y:S01]  /*c420*/  SHFL.IDX PT, R89, R89, R20, 0x1c1f ;  /* 0x001c1f1459597589 */ /* 0x000fe200000e0000 */
[----:B------:R-:W-:Y:S02]  /*c430*/  LOP3.LUT R8, R149, 0x380, RZ, 0xc0, !PT ;  /* 0x0000038095087812 */ /* 0x000fe400078ec0ff */
[----:B------:R-:W-:Y:S01]  /*c440*/  LOP3.LUT R10, R151, 0x380, RZ, 0xc0, !PT ;  /* 0x00000380970a7812 */ /* 0x000fe200078ec0ff */
[----:B------:R-:W-:Y:S01]  /*c450*/  SHFL.IDX PT, R91, R91, R20, 0x1c1f ;  /* 0x001c1f145b5b7589 */ /* 0x000fe200000e0000 */
[----:B------:R-:W-:-:S02]  /*c460*/  SHF.R.U64 R12, R12, 0x3, RZ ;  /* 0x000000030c0c7819 */ /* 0x000fc400000012ff */
[----:B------:R-:W-:Y:S01]  /*c470*/  SHF.R.U64 R5, R5, 0x3, RZ ;  /* 0x0000000305057819 */ /* 0x000fe200000012ff */
[----:B------:R-:W-:Y:S01]  /*c480*/  SHFL.IDX PT, R93, R93, R20, 0x1c1f ;  /* 0x001c1f145d5d7589 */ /* 0x000fe200000e0000 */
[----:B------:R-:W-:Y:S02]  /*c490*/  SHF.R.U64 R8, R8, 0x3, RZ ;  /* 0x0000000308087819 */ /* 0x000fe400000012ff */
[----:B------:R-:W-:Y:S01]  /*c4a0*/  SHF.R.U64 R10, R10, 0x3, RZ ;  /* 0x000000030a0a7819 */ /* 0x000fe200000012ff */
[----:B------:R-:W-:Y:S01]  /*c4b0*/  SHFL.IDX PT, R99, R99, R20, 0x1c1f ;  /* 0x001c1f1463637589 */ /* 0x000fe200000e0000 */
[----:B------:R-:W-:Y:S02]  /*c4c0*/  LOP3.LUT R14, R12, R159, RZ, 0x3c, !PT ;  /* 0x0000009f0c0e7212 */ /* 0x000fe400078e3cff */
[----:B------:R-:W-:Y:S01]  /*c4d0*/  MOV R98, R54 ;  /* 0x0000003600627202 */ /* 0x000fe20000000f00 */
[----:B------:R-:W-:Y:S01]  /*c4e0*/  SHFL.IDX PT, R97, R97, R20, 0x1c1f ;  /* 0x001c1f1461617589 */ /* 0x000fe200000e0000 */
[----:B------:R-:W-:-:S02]  /*c4f0*/  LOP3.LUT R12, R5, R44, RZ, 0x3c, !PT ;  /* 0x0000002c050c7212 */ /* 0x000fc400078e3cff */
[----:B------:R-:W-:Y:S01]  /*c500*/  MOV R55, R40 ;  /* 0x0000002800377202 */ /* 0x000fe20000000f00 */
[----:B------:R-:W-:Y:S01]  /*c510*/  SHFL.IDX PT, R101, R101, R20, 0x1c1f ;  /* 0x001c1f1465657589 */ /* 0x000fe200000e0000 */
[----:B------:R-:W-:Y:S02]  /*c520*/  LOP3.LUT R48, R8, R149, RZ, 0x3c, !PT ;  /* 0x0000009508307212 */ /* 0x000fe400078e3cff */
[----:B------:R-:W-:Y:S01]  /*c530*/  LOP3.LUT R40, R20, 0x2, RZ, 0x3c, !PT ;  /* 0x0000000214287812 */ /* 0x000fe200078e3cff */
[----:B------:R-:W-:Y:S01]  /*c540*/  SHFL.IDX PT, R105, R105, R20, 0x1c1f ;  /* 0x001c1f1469697589 */ /* 0x000fe200000e0000 */
[----:B------:R-:W-:Y:S02]  /*c550*/  LOP3.LUT R46, R10, R151, RZ, 0x3c, !PT ;  /* 0x000000970a2e7212 */ /* 0x000fe400078e3cff */
[----:B------:R-:W-:Y:S01]  /*c560*/  LOP3.LUT R8, R155, 0x380, RZ, 0xc0, !PT ;  /* 0x000003809b087812 */ /* 0x000fe200078ec0ff */
[----:B------:R-:W-:Y:S01]  /*c570*/  SHFL.IDX PT, R70, R70, R40, 0x1c1f ;  /* 0x001c1f2846467589 */ /* 0x000fe200000e0000 */
[----:B------:R-:W-:-:S02]  /*c580*/  LOP3.LUT R10, R157, 0x380, RZ, 0xc0, !PT ;  /* 0x000003809d0a7812 */ /* 0x000fc400078ec0ff */
[----:B------:R-:W-:Y:S01]  /*c590*/  MOV R5, R12 ;  /* 0x0000000c00057202 */ /* 0x000fe20000000f00 */
[----:B------:R-:W-:Y:S01]  /*c5a0*/  SHFL.IDX PT, R72, R72, R40, 0x1c1f ;  /* 0x001c1f2848487589 */ /* 0x000fe200000e0000 */
[----:B------:R-:W-:Y:S02]  /*c5b0*/  SHF.R.U64 R8, R8, 0x3, RZ ;  /* 0x0000000308087819 */ /* 0x000fe400000012ff */
[----:B------:R-:W-:Y:S01]  /*c5c0*/  SHF.R.U64 R10, R10, 0x3, RZ ;  /* 0x000000030a0a7819 */ /* 0x000fe200000012ff */
[----:B------:R-:W0:Y:S01]  /*c5d0*/  SHFL.IDX PT, R12, R119, R40, 0x1c1f ;  /* 0x001c1f28770c7589 */ /* 0x000e2200000e0000 */
[----:B------:R-:W-:Y:S02]  /*c5e0*/  LOP3.LUT R24, R8, R155, RZ, 0x3c, !PT ;  /* 0x0000009b08187212 */ /* 0x000fe400078e3cff */
[----:B------:R-:W-:Y:S01]  /*c5f0*/  LOP3.LUT R26, R10, R157, RZ, 0x3c, !PT ;  /* 0x0000009d0a1a7212 */ /* 0x000fe200078e3cff */
[----:B------:R-:W1:Y:S01]  /*c600*/  SHFL.IDX PT, R76, R76, R40, 0x1c1f ;  /* 0x001c1f284c4c7589 */ /* 0x000e6200000e0000 */
[----:B------:R-:W-:-:S02]  /*c610*/  MOV R104, R52 ;  /* 0x0000003400687202 */ /* 0x000fc40000000f00 */
[----:B------:R-:W-:Y:S01]  /*c620*/  MOV R96, R50 ;  /* 0x0000003200607202 */ /* 0x000fe20000000f00 */
[----:B------:R-:W-:Y:S01]  /*c630*/  SHFL.IDX PT, R107, R107, R20, 0x1c1f ;  /* 0x001c1f146b6b7589 */ /* 0x000fe200000e0000 */
[----:B------:R-:W-:Y:S02]  /*c640*/  MOV R53, R24 ;  /* 0x0000001800357202 */ /* 0x000fe40000000f00 */
[----:B------:R-:W-:Y:S01]  /*c650*/  LOP3.LUT R8, R161, 0x380, RZ, 0xc0, !PT ;  /* 0x00000380a1087812 */ /* 0x000fe200078ec0ff */
[----:B------:R-:W2:Y:S01]  /*c660*/  SHFL.IDX PT, R24, R123, R40, 0x1c1f ;  /* 0x001c1f287b187589 */ /* 0x000ea200000e0000 */
[----:B------:R-:W-:Y:S02]  /*c670*/  MOV R51, R26 ;  /* 0x0000001a00337202 */ /* 0x000fe40000000f00 */
[----:B------:R-:W-:Y:S01]  /*c680*/  LOP3.LUT R10, R163, 0x380, RZ, 0xc0, !PT ;  /* 0x00000380a30a7812 */ /* 0x000fe200078ec0ff */
[----:B------:R-:W3:Y:S01]  /*c690*/  SHFL.IDX PT, R26, R67, R40, 0x1c1f ;  /* 0x001c1f28431a7589 */ /* 0x000ee200000e0000 */
[----:B------:R-:W-:-:S02]  /*c6a0*/  LOP3.LUT R78, R165, 0x380, RZ, 0xc0, !PT ;  /* 0x00000380a54e7812 */ /* 0x000fc400078ec0ff */
[----:B------:R-:W-:Y:S01]  /*c6b0*/  MOV R100, R58 ;  /* 0x0000003a00647202 */ /* 0x000fe20000000f00 */
[----:B------:R-:W-:Y:S01]  /*c6c0*/  SHFL.IDX PT, R103, R103, R20, 0x1c1f ;  /* 0x001c1f1467677589 */ /* 0x000fe200000e0000 */
[----:B------:R-:W-:Y:S02]  /*c6d0*/  MOV R102, R60 ;  /* 0x0000003c00667202 */ /* 0x000fe40000000f00 */
[----:B------:R-:W-:Y:S01]  /*c6e0*/  MOV R59, R42 ;  /* 0x0000002a003b7202 */ /* 0x000fe20000000f00 */
[----:B------:R-:W-:Y:S01]  /*c6f0*/  SHFL.IDX PT, R95, R95, R20, 0x1c1f ;  /* 0x001c1f145f5f7589 */ /* 0x000fe200000e0000 */
[----:B------:R-:W-:Y:S02]  /*c700*/  SHF.R.U64 R8, R8, 0x3, RZ ;  /* 0x0000000308087819 */ /* 0x000fe400000012ff */
[----:B------:R-:W-:Y:S01]  /*c710*/  MOV R61, R46 ;  /* 0x0000002e003d7202 */ /* 0x000fe20000000f00 */
[----:B------:R-:W-:Y:S01]  /*c720*/  SHFL.IDX PT, R109, R109, R20, 0x1c1f ;  /* 0x001c1f146d6d7589 */ /* 0x000fe200000e0000 */
[----:B------:R-:W-:-:S02]  /*c730*/  SHF.R.U64 R10, R10, 0x3, RZ ;  /* 0x000000030a0a7819 */ /* 0x000fc400000012ff */
[----:B------:R-:W-:Y:S01]  /*c740*/  SHF.R.U64 R78, R78, 0x3, RZ ;  /* 0x000000034e4e7819 */ /* 0x000fe200000012ff */
[----:B------:R-:W-:Y:S01]  /*c750*/  SHFL.IDX PT, R113, R113, R20, 0x1c1f ;  /* 0x001c1f1471717589 */ /* 0x000fe200000e0000 */
[----:B------:R-:W-:Y:S02]  /*c760*/  MOV R94, R48 ;  /* 0x00000030005e7202 */ /* 0x000fe40000000f00 */
[----:B------:R-:W-:Y:S01]  /*c770*/  LOP3.LUT R44, R8, R161, RZ, 0x3c, !PT ;  /* 0x000000a1082c7212 */ /* 0x000fe200078e3cff */
[----:B------:R-:W-:Y:S01]  /*c780*/  SHFL.IDX PT, R125, R125, R20, 0x1c1f ;  /* 0x001c1f147d7d7589 */ /* 0x000fe200000e0000 */
[----:B------:R-:W-:Y:S02]  /*c790*/  LOP3.LUT R10, R10, R163, RZ, 0x3c, !PT ;  /* 0x000000a30a0a7212 */ /* 0x000fe400078e3cff */
        /* <DEDUP_REMOVED lines=8> */
[----:B0-----:R-:W-:Y:S02]  /*c820*/  SEL R9, R115, R12, P0 ;  /* 0x0000000c73097207 */ /* 0x001fe40000000000 */
        /* <DEDUP_REMOVED lines=10> */
[----:B------:R-:W-:Y:S01]  /*c8d0*/  SHFL.IDX PT, R141, R141, R20, 0x1c1f ;  /* 0x001c1f148d8d7589 */ /* 0x000fe200000e0000 */
[----:B--2---:R-:W-:-:S02]  /*c8e0*/  SEL R13, R121, R24, P0 ;  /* 0x00000018790d7207 */ /* 0x004fc40000000000 */
[----:B------:R-:W-:Y:S01]  /*c8f0*/  SEL R15, R24, R121, P0 ;  /* 0x00000079180f7207 */ /* 0x000fe20000000000 */
[----:B------:R-:W-:Y:S01]  /*c900*/  SHFL.IDX PT, R127, R127, R20, 0x1c1f ;  /* 0x001c1f147f7f7589 */ /* 0x000fe200000e0000 */
[----:B---3--:R-:W-:Y:S02]  /*c910*/  SEL R24, R81, R26, P0 ;  /* 0x0000001a51187207 */ /* 0x008fe40000000000 */
[----:B------:R-:W-:Y:S01]  /*c920*/  SEL R26, R26, R81, P0 ;  /* 0x000000511a1a7207 */ /* 0x000fe20000000000 */
[----:B------:R-:W-:Y:S01]  /*c930*/  SHFL.IDX PT, R135, R135, R20, 0x1c1f ;  /* 0x001c1f1487877589 */ /* 0x000fe200000e0000 */
[----:B------:R-:W-:-:S03]  /*c940*/  PLOP3.LUT P2, PT, PT, PT, UP0, 0x80, 0x0 ;  /* 0x000000000000781c */ /* 0x000fc60003f4f008 */
[----:B------:R-:W-:Y:S04]  /*c950*/  SHFL.IDX PT, R143, R143, R20, 0x1c1f ;  /* 0x001c1f148f8f7589 */ /* 0x000fe800000e0000 */
[----:B------:R-:W0:Y:S04]  /*c960*/  SHFL.IDX PT, R20, R21, R40, 0x1c1f ;  /* 0x001c1f2815147589 */ /* 0x000e2800000e0000 */
[----:B------:R-:W1:Y:S04]  /*c970*/  SHFL.IDX PT, R64, R64, R40, 0x1c1f ;  /* 0x001c1f2840407589 */ /* 0x000e6800000e0000 */
[----:B------:R0:W2:Y:S04]  /*c980*/  SHFL.IDX PT, R42, R28, R40, 0x1c1f ;  /* 0x001c1f281c2a7589 */ /* 0x0000a800000e0000 */
[----:B------:R-:W3:Y:S01]  /*c990*/  SHFL.IDX PT, R80, R57, R40, 0x1c1f ;  /* 0x001c1f2839507589 */ /* 0x000ee200000e0000 */
[----:B------:R-:W-:Y:S06]  /*c9a0*/  BAR.SYNC.DEFER_BLOCKING 0x1, 0x100 ;  /* 0x0044000000007b1d */ /* 0x000fec0000010000 */
[----:B------:R1:W-:Y:S01]  /*c9b0*/  SHFL.IDX PT, R46, R29, R40, 0x1c1f ;  /* 0x001c1f281d2e7589 */ /* 0x0003e200000e0000 */
[----:B0-----:R-:W-:-:S03]  /*c9c0*/  SEL R28, R83, R20, P0 ;  /* 0x00000014531c7207 */ /* 0x001fc60000000000 */
[----:B------:R-:W-:Y:S04]  /*c9d0*/  SHFL.IDX PT, R56, R56, R40, 0x1c1f ;  /* 0x001c1f2838387589 */ /* 0x000fe800000e0000 */
[----:B------:R0:W-:Y:S01]  /*c9e0*/  SHFL.IDX PT, R48, R30, R40, 0x1c1f ;  /* 0x001c1f281e307589 */ /* 0x0001e200000e0000 */
[----:B-1----:R-:W-:-:S03]  /*c9f0*/  SEL R29, R109, R64, P0 ;  /* 0x000000406d1d7207 */ /* 0x002fc60000000000 */
[----:B------:R-:W-:Y:S04]  /*ca00*/  SHFL.IDX PT, R62, R62, R40, 0x1c1f ;  /* 0x001c1f283e3e7589 */ /* 0x000fe800000e0000 */
[----:B------:R1:W-:Y:S01]  /*ca10*/  SHFL.IDX PT, R50, R31, R40, 0x1c1f ;  /* 0x001c1f281f327589 */ /* 0x0003e200000e0000 */
[----:B0-----:R-:W-:-:S03]  /*ca20*/  SEL R30, R20, R83, P0 ;  /* 0x00000053141e7207 */ /* 0x001fc60000000000 */
[----:B------:R-:W-:Y:S04]  /*ca30*/  SHFL.IDX PT, R82, R63, R40, 0x1c1f ;  /* 0x001c1f283f527589 */ /* 0x000fe800000e0000 */
[----:B------:R2:W-:Y:S01]  /*ca40*/  SHFL.IDX PT, R52, R32, R40, 0x1c1f ;  /* 0x001c1f2820347589 */ /* 0x0005e200000e0000 */
[----:B-1----:R-:W-:-:S03]  /*ca50*/  SEL R31, R64, R109, P0 ;  /* 0x0000006d401f7207 */ /* 0x002fc60000000000 */
[----:B------:R-:W-:Y:S04]  /*ca60*/  SHFL.IDX PT, R84, R65, R40, 0x1c1f ;  /* 0x001c1f2841547589 */ /* 0x000fe800000e0000 */
[----:B------:R3:W0:Y:S01]  /*ca70*/  SHFL.IDX PT, R54, R33, R40, 0x1c1f ;  /* 0x001c1f2821367589 */ /* 0x00062200000e0000 */
[----:B--2---:R-:W-:-:S03]  /*ca80*/  SEL R32, R85, R42, P0 ;  /* 0x0000002a55207207 */ /* 0x004fc60000000000 */
[----:B------:R-:W1:Y:S04]  /*ca90*/  SHFL.IDX PT, R66, R66, R40, 0x1c1f ;  /* 0x001c1f2842427589 */ /* 0x000e6800000e0000 */
[----:B------:R2:W-:Y:S01]  /*caa0*/  SHFL.IDX PT, R58, R34, R40, 0x1c1f ;  /* 0x001c1f28223a7589 */ /* 0x0005e200000e0000 */
[----:B---3--:R-:W-:-:S03]  /*cab0*/  SEL R33, R113, R80, P0 ;  /* 0x0000005071217207 */ /* 0x008fc60000000000 */
[----:B------:R-:W-:Y:S04]  /*cac0*/  SHFL.IDX PT, R68, R68, R40, 0x1c1f ;  /* 0x001c1f2844447589 */ /* 0x000fe800000e0000 */
[----:B------:R3:W-:Y:S01]  /*cad0*/  SHFL.IDX PT, R60, R35, R40, 0x1c1f ;  /* 0x001c1f28233c7589 */ /* 0x0007e200000e0000 */
[----:B--2---:R-:W-:-:S03]  /*cae0*/  SEL R34, R42, R85, P0 ;  /* 0x000000552a227207 */ /* 0x004fc60000000000 */
[----:B------:R-:W-:Y:S04]  /*caf0*/  SHFL.IDX PT, R86, R69, R40, 0x1c1f ;  /* 0x001c1f2845567589 */ /* 0x000fe800000e0000 */
[----:B------:R2:W-:Y:S01]  /*cb00*/  SHFL.IDX PT, R70, R36, R40, 0x1c1f ;  /* 0x001c1f2824467589 */ /* 0x0005e200000e0000 */
[----:B0-----:R-:W-:Y:S02]  /*cb10*/  SEL R42, R54, R99, P0 ;  /* 0x00000063362a7207 */ /* 0x001fe40000000000 */
[----:B---3--:R-:W-:Y:S01]  /*cb20*/  SEL R35, R80, R113, P0 ;  /* 0x0000007150237207 */ /* 0x008fe20000000000 */
[----:B------:R-:W0:Y:S01]  /*cb30*/  SHFL.IDX PT, R88, R71, R40, 0x1c1f ;  /* 0x001c1f2847587589 */ /* 0x000e2200000e0000 */
[----:B-1----:R-:W-:Y:S01]  /*cb40*/  SEL R41, R133, R66, P0 ;  /* 0x0000004285297207 */ /* 0x002fe20000000000 */
[----:B------:R-:W-:Y:S01]  /*cb50*/  ULDC UR8, c[0x0][0xa88] ;  /* 0x0002a20000087ab9 */ /* 0x000fe20000000800 */
[----:B------:R-:W-:Y:S01]  /*cb60*/  SEL R43, R66, R133, P0 ;  /* 0x00000085422b7207 */ /* 0x000fe20000000000 */
[----:B------:R1:W-:Y:S01]  /*cb70*/  SHFL.IDX PT, R72, R37, R40, 0x1c1f ;  /* 0x001c1f2825487589 */ /* 0x0003e200000e0000 */
[----:B------:R-:W3:Y:S01]  /*cb80*/  LDC R80, c[0x0][0xbe8] ;  /* 0x0002fa00ff507b82 */ /* 0x000ee20000000800 */
[----:B--2---:R-:W-:-:S02]  /*cb90*/  SEL R36, R93, R52, P0 ;  /* 0x000000345d247207 */ /* 0x004fc40000000000 */
[----:B------:R2:W-:Y:S04]  /*cba0*/  SHFL.IDX PT, R76, R38, R40, 0x1c1f ;  /* 0x001c1f28264c7589 */ /* 0x0005e800000e0000 */
[----:B------:R-:W-:Y:S01]  /*cbb0*/  SHFL.IDX PT, R90, R73, R40, 0x1c1f ;  /* 0x001c1f28495a7589 */ /* 0x000fe200000e0000 */
[----:B-1----:R-:W-:-:S03]  /*cbc0*/  SEL R37, R131, R84, P0 ;  /* 0x0000005483257207 */ /* 0x002fc60000000000 */
[----:B------:R1:W-:Y:S01]  /*cbd0*/  SHFL.IDX PT, R78, R39, R40, 0x1c1f ;  /* 0x001c1f28274e7589 */ /* 0x0003e200000e0000 */
[----:B--2---:R-:W-:-:S03]  /*cbe0*/  SEL R38, R52, R93, P0 ;  /* 0x0000005d34267207 */ /* 0x004fc60000000000 */
[----:B------:R-:W-:Y:S04]  /*cbf0*/  SHFL.IDX PT, R74, R74, R40, 0x1c1f ;  /* 0x001c1f284a4a7589 */ /* 0x000fe800000e0000 */
[----:B------:R2:W4:Y:S01]  /*cc00*/  SHFL.IDX PT, R92, R75, R40, 0x1c1f ;  /* 0x001c1f284b5c7589 */ /* 0x00052200000e0000 */
[----:B0-----:R-:W-:Y:S02]  /*cc10*/  SEL R69, R141, R88, P0 ;  /* 0x000000588d457207 */ /* 0x001fe40000000000 */
[----:B-1----:R-:W-:Y:S01]  /*cc20*/  SEL R39, R84, R131, P0 ;  /* 0x0000008354277207 */ /* 0x002fe20000000000 */
[----:B------:R0:W-:Y:S01]  /*cc30*/  STSM.16.M88.4 [R104], R8 ;  /* 0x0000000868007844 */ /* 0x0001e20000000200 */
[----:B------:R-:W-:-:S03]  /*cc40*/  SEL R71, R88, R141, P0 ;  /* 0x0000008d58477207 */ /* 0x000fc60000000000 */
[----:B------:R1:W-:Y:S01]  /*cc50*/  STSM.16.M88.4 [R102], R12 ;  /* 0x0000000c66007844 */ /* 0x0003e20000000200 */
[----:B--2---:R-:W-:-:S03]  /*cc60*/  SEL R40, R99, R54, P0 ;  /* 0x0000003663287207 */ /* 0x004fc60000000000 */
[----:B------:R2:W-:Y:S04]  /*cc70*/  STSM.16.M88.4 [R100], R24 ;  /* 0x0000001864007844 */ /* 0x0005e80000000200 */
[----:B------:R-:W-:Y:S01]  /*cc80*/  STSM.16.M88.4 [R98], R28 ;  /* 0x0000001c62007844 */ /* 0x000fe20000000200 */
[----:B0-----:R-:W-:-:S03]  /*cc90*/  SEL R8, R87, R46, P0 ;  /* 0x0000002e57087207 */ /* 0x001fc60000000000 */
[----:B------:R-:W-:Y:S01]  /*cca0*/  STSM.16.M88.4 [R96], R32 ;  /* 0x0000002060007844 */ /* 0x000fe20000000200 */
[----:B------:R-:W-:Y:S02]  /*ccb0*/  SEL R10, R46, R87, P0 ;  /* 0x000000572e0a7207 */ /* 0x000fe40000000000 */
[----:B------:R-:W-:Y:S02]  /*ccc0*/  SEL R9, R125, R56, P0 ;  /* 0x000000387d097207 */ /* 0x000fe40000000000 */
[----:B------:R-:W-:Y:S02]  /*ccd0*/  SEL R11, R56, R125, P0 ;  /* 0x0000007d380b7207 */ /* 0x000fe40000000000 */
[----:B-1----:R-:W-:Y:S02]  /*cce0*/  SEL R12, R89, R48, P0 ;  /* 0x00000030590c7207 */ /* 0x002fe40000000000 */
[----:B------:R-:W-:Y:S01]  /*ccf0*/  SEL R14, R48, R89, P0 ;  /* 0x00000059300e7207 */ /* 0x000fe20000000000 */
[----:B------:R0:W-:Y:S01]  /*cd00*/  STSM.16.M88.4 [R94], R8 ;  /* 0x000000085e007844 */ /* 0x0001e20000000200 */
[----:B------:R-:W-:-:S02]  /*cd10*/  SEL R13, R117, R62, P0 ;  /* 0x0000003e750d7207 */ /* 0x000fc40000000000 */
[----:B------:R-:W-:Y:S02]  /*cd20*/  SEL R15, R62, R117, P0 ;  /* 0x000000753e0f7207 */ /* 0x000fe40000000000 */
[----:B--2---:R-:W-:Y:S02]  /*cd30*/  SEL R24, R91, R50, P0 ;  /* 0x000000325b187207 */ /* 0x004fe40000000000 */
[----:B------:R-:W-:Y:S01]  /*cd40*/  SEL R26, R50, R91, P0 ;  /* 0x0000005b321a7207 */ /* 0x000fe20000000000 */
[----:B------:R1:W-:Y:S01]  /*cd50*/  STSM.16.M88.4 [R61], R12 ;  /* 0x0000000c3d007844 */ /* 0x0003e20000000200 */
[----:B------:R-:W-:Y:S02]  /*cd60*/  SEL R25, R129, R82, P0 ;  /* 0x0000005281197207 */ /* 0x000fe40000000000 */
[----:B------:R-:W-:Y:S02]  /*cd70*/  SEL R27, R82, R129, P0 ;  /* 0x00000081521b7207 */ /* 0x000fe40000000000 */
[----:B----4-:R-:W-:-:S02]  /*cd80*/  SEL R77, R143, R92, P0 ;  /* 0x0000005c8f4d7207 */ /* 0x010fc40000000000 */
[----:B------:R-:W-:Y:S01]  /*cd90*/  SEL R79, R92, R143, P0 ;  /* 0x0000008f5c4f7207 */ /* 0x000fe20000000000 */
[----:B------:R2:W-:Y:S01]  /*cda0*/  STSM.16.M88.4 [R59], R24 ;  /* 0x000000183b007844 */ /* 0x0005e20000000200 */
[----:B0-----:R-:W-:Y:S02]  /*cdb0*/  SEL R8, R97, R58, P0 ;  /* 0x0000003a61087207 */ /* 0x001fe40000000000 */
[----:B------:R-:W-:Y:S01]  /*cdc0*/  SEL R10, R58, R97, P0 ;  /* 0x000000613a0a7207 */ /* 0x000fe20000000000 */
[----:B------:R-:W-:Y:S01]  /*cdd0*/  STSM.16.M88.4 [R55], R36 ;  /* 0x0000002437007844 */ /* 0x000fe20000000200 */
[----:B------:R-:W-:Y:S02]  /*cde0*/  SEL R9, R137, R68, P0 ;  /* 0x0000004489097207 */ /* 0x000fe40000000000 */
[----:B------:R-:W-:Y:S01]  /*cdf0*/  SEL R11, R68, R137, P0 ;  /* 0x00000089440b7207 */ /* 0x000fe20000000000 */
[----:B------:R-:W-:Y:S01]  /*ce00*/  STSM.16.M88.4 [R53], R40 ;  /* 0x0000002835007844 */ /* 0x000fe20000000200 */
[----:B-1----:R-:W-:-:S02]  /*ce10*/  SEL R12, R101, R60, P0 ;  /* 0x0000003c650c7207 */ /* 0x002fc40000000000 */
[----:B------:R-:W-:Y:S01]  /*ce20*/  SEL R14, R60, R101, P0 ;  /* 0x000000653c0e7207 */ /* 0x000fe20000000000 */
[----:B------:R0:W-:Y:S01]  /*ce30*/  STSM.16.M88.4 [R51], R8 ;  /* 0x0000000833007844 */ /* 0x0001e20000000200 */
[----:B------:R-:W-:Y:S02]  /*ce40*/  SEL R13, R139, R86, P0 ;  /* 0x000000568b0d7207 */ /* 0x000fe40000000000 */
[----:B------:R-:W-:Y:S02]  /*ce50*/  SEL R15, R86, R139, P0 ;  /* 0x0000008b560f7207 */ /* 0x000fe40000000000 */
[----:B------:R-:W-:Y:S02]  /*ce60*/  SEL R68, R105, R70, P0 ;  /* 0x0000004669447207 */ /* 0x000fe40000000000 */
[----:B------:R-:W-:Y:S01]  /*ce70*/  SEL R70, R70, R105, P0 ;  /* 0x0000006946467207 */ /* 0x000fe20000000000 */
[----:B------:R1:W-:Y:S01]  /*ce80*/  STSM.16.M88.4 [R49], R12 ;  /* 0x0000000c31007844 */ /* 0x0003e20000000200 */
[----:B--2---:R-:W-:-:S02]  /*ce90*/  SEL R24, R107, R72, P0 ;  /* 0x000000486b187207 */ /* 0x004fc40000000000 */
[----:B------:R-:W-:Y:S01]  /*cea0*/  SEL R26, R72, R107, P0 ;  /* 0x0000006b481a7207 */ /* 0x000fe20000000000 */
[----:B------:R2:W-:Y:S01]  /*ceb0*/  STSM.16.M88.4 [R5], R68 ;  /* 0x0000004405007844 */ /* 0x0005e20000000200 */
[----:B------:R-:W-:Y:S02]  /*cec0*/  SEL R25, R127, R90, P0 ;  /* 0x0000005a7f197207 */ /* 0x000fe40000000000 */
[----:B------:R-:W-:Y:S01]  /*ced0*/  SEL R27, R90, R127, P0 ;  /* 0x0000007f5a1b7207 */ /* 0x000fe20000000000 */
[----:B0-----:R-:W-:Y:S02]  /*cee0*/  IMAD.U32 R8, RZ, RZ, UR6 ;  /* 0x00000006ff087e24 */ /* 0x001fe4000f8e00ff */
[----:B------:R-:W-:Y:S01]  /*cef0*/  IMAD.U32 R9, RZ, RZ, UR7 ;  /* 0x00000007ff097e24 */ /* 0x000fe2000f8e00ff */
[----:B------:R-:W-:Y:S01]  /*cf00*/  ULDC.64 UR6, c[0x0][0xc08] ;  /* 0x0003020000067ab9 */ /* 0x000fe20000000a00 */
[----:B------:R-:W-:Y:S01]  /*cf10*/  STSM.16.M88.4 [R44], R24 ;  /* 0x000000182c007844 */ /* 0x000fe20000000200 */
[----:B-1----:R-:W-:-:S02]  /*cf20*/  SEL R12, R103, R76, P0 ;  /* 0x0000004c670c7207 */ /* 0x002fc40000000000 */
[----:B------:R-:W-:Y:S02]  /*cf30*/  SEL R14, R76, R103, P0 ;  /* 0x000000674c0e7207 */ /* 0x000fe40000000000 */
[----:B------:R-:W-:Y:S02]  /*cf40*/  SEL R13, R135, R74, P0 ;  /* 0x0000004a870d7207 */ /* 0x000fe40000000000 */
[----:B------:R-:W-:Y:S02]  /*cf50*/  SEL R15, R74, R135, P0 ;  /* 0x000000874a0f7207 */ /* 0x000fe40000000000 */
[----:B------:R-:W-:Y:S02]  /*cf60*/  SEL R76, R95, R78, P0 ;  /* 0x0000004e5f4c7207 */ /* 0x000fe40000000000 */
[----:B------:R-:W-:Y:S01]  /*cf70*/  SEL R78, R78, R95, P0 ;  /* 0x0000005f4e4e7207 */ /* 0x000fe20000000000 */
[----:B------:R0:W-:Y:S04]  /*cf80*/  STSM.16.M88.4 [R45], R12 ;  /* 0x0000000c2d007844 */ /* 0x0001e80000000200 */
[----:B------:R1:W-:Y:S01]  /*cf90*/  STSM.16.M88.4 [R47], R76 ;  /* 0x0000004c2f007844 */ /* 0x0003e20000000200 */
[----:B------:R-:W-:Y:S01]  /*cfa0*/  UISETP.NE.U32.AND UP1, UPT, UR6, URZ, UPT ;  /* 0x0000003f0600728c */ /* 0x000fe2000bf25070 */
[----:B------:R-:W-:Y:S03]  /*cfb0*/  BAR.SYNC.DEFER_BLOCKING 0x1, 0x100 ;  /* 0x0044000000007b1d */ /* 0x000fe60000010000 */
[----:B------:R-:W-:-:S06]  /*cfc0*/  UISETP.NE.AND.EX UP1, UPT, UR7, URZ, UPT, UP1 ;  /* 0x0000003f0700728c */ /* 0x000fcc000bf25310 */
[----:B------:R-:W-:-:S05]  /*cfd0*/  PLOP3.LUT P0, PT, PT, PT, UP1, 0x80, 0x0 ;  /* 0x000000000000781c */ /* 0x000fca0003f0f018 */
[----:B------:R-:W-:Y:S02]  /*cfe0*/  @UP1 ULDC.64 UR6, c[0x0][0xc08] ;  /* 0x0003020000061ab9 */ /* 0x000fe40000000a00 */
[----:B------:R-:W-:Y:S01]  /*cff0*/  @UP1 UIMAD.WIDE UR6, UR43, 0x4, UR6 ;  /* 0x000000042b0618a5 */ /* 0x000fe2000f8e0206 */
[----:B--2---:R-:W-:-:S05]  /*d000*/  IMAD.U32 R5, RZ, RZ, UR8 ;  /* 0x00000008ff057e24 */ /* 0x004fca000f8e00ff */
[----:B0-----:R-:W-:Y:S02]  /*d010*/  IMAD.U32 R12, RZ, RZ, UR6 ;  /* 0x00000006ff0c7e24 */ /* 0x001fe4000f8e00ff */
[----:B------:R-:W-:Y:S01]  /*d020*/  IMAD.U32 R13, RZ, RZ, UR7 ;  /* 0x00000007ff0d7e24 */ /* 0x000fe2000f8e00ff */
[----:B------:R-:W2:Y:S01]  /*d030*/  @P2 LDG.E R10, desc[UR54][R8.64] ;  /* 0x00000036080a2981 */ /* 0x000ea2000c1e1900 */
[----:B---3--:R-:W-:Y:S01]  /*d040*/  ISETP.NE.AND P1, PT, R80, 0x1, PT ;  /* 0x000000015000780c */ /* 0x008fe20003f25270 */
[----:B------:R-:W-:Y:S02]  /*d050*/  UMOV UR4, URZ ;  /* 0x0000003f00047c82 */ /* 0x000fe40008000000 */
[----:B------:R1:W5:Y:S10]  /*d060*/  @P0 LDG.E R5, desc[UR54][R12.64] ;  /* 0x000000360c050981 */ /* 0x000374000c1e1900 */
[----:B------:R-:W0:Y:S08]  /*d070*/  @P1 LDC R11, c[0x0][0xbec] ;  /* 0x0002fb00ff0b1b82 */ /* 0x000e300000000800 */
[----:B------:R-:W3:Y:S01]  /*d080*/  @P1 LDC R20, c[0x0][0xbf0] ;  /* 0x0002fc00ff141b82 */ /* 0x000ee20000000800 */
[----:B--2---:R-:W-:Y:S01]  /*d090*/  @P2 R2UR UR4, R10 ;  /* 0x000000000a0422ca */ /* 0x004fe200000e0000 */
[----:B01-3--:R-:W-:-:S14]  /*d0a0*/  @P0 BRA `(.L_x_1173) ;  /* 0x0000000000100947 */ /* 0x00bfdc0003800000 */
[----:B------:R-:W-:Y:S05]  /*d0b0*/  @!P2 BRA `(.L_x_1173) ;  /* 0x00000000000ca947 */ /* 0x000fea0003800000 */
[----:B------:R-:W2:Y:S04]  /*d0c0*/  LDG.E R10, desc[UR54][R8.64] ;  /* 0x00000036080a7981 */ /* 0x000ea8000c1e1900 */
[----:B-----5:R-:W2:Y:S02]  /*d0d0*/  LDG.E R5, desc[UR54][R8.64+0x4] ;  /* 0x0000043608057981 */ /* 0x020ea4000c1e1900 */
[----:B--2---:R-:W-:-:S07]  /*d0e0*/  IMAD.IADD R5, R5, 0x1, -R10 ;  /* 0x0000000105057824 */ /* 0x004fce00078e0a0a */
.L_x_1173:
[----:B------:R-:W-:Y:S01]  /*d0f0*/  USHF.R.S32.HI UR16, URZ, 0x1f, UR44 ;  /* 0x0000001f3f107899 */ /* 0x000fe2000801142c */
[----:B------:R-:W-:Y:S01]  /*d100*/  VIADD R10, R17, UR36 ;  /* 0x00000024110a7c36 */ /* 0x000fe20008000000 */
[----:B------:R-:W-:Y:S01]  /*d110*/  ULDC.64 UR12, c[0x0][0xb90] ;  /* 0x0002e400000c7ab9 */ /* 0x000fe20000000a00 */
[----:B------:R-:W-:Y:S01]  /*d120*/  USHF.R.S32.HI UR15, URZ, 0x1f, UR43 ;  /* 0x0000001f3f0f7899 */ /* 0x000fe2000801142b */
[----:B------:R-:W-:Y:S01]  /*d130*/  VIADD R26, R195, UR36 ;  /* 0x00000024c31a7c36 */ /* 0x000fe20008000000 */
[----:B------:R-:W-:Y:S01]  /*d140*/  USHF.R.S32.HI UR7, URZ, 0x1f, UR4 ;  /* 0x0000001f3f077899 */ /* 0x000fe20008011404 */
[----:B------:R-:W-:Y:S01]  /*d150*/  @P1 IMAD.HI.U32 R9, R10, R11, RZ ;  /* 0x0000000b0a091227 */ /* 0x000fe200078e00ff */
[----:B------:R-:W-:Y:S01]  /*d160*/  UIMAD UR10, UR16, UR12, URZ ;  /* 0x0000000c100a72a4 */ /* 0x000fe2000f8e023f */
[----:B------:R-:W-:Y:S01]  /*d170*/  UMOV UR6, UR4 ;  /* 0x0000000400067c82 */ /* 0x000fe20008000000 */
[----:B------:R-:W-:Y:S01]  /*d180*/  USEL UR15, UR15, URZ, !UP0 ;  /* 0x0000003f0f0f7287 */ /* 0x000fe2000c000000 */
[----:B------:R-:W-:Y:S01]  /*d190*/  IMAD.MOV.U32 R8, RZ, RZ, R10 ;  /* 0x000000ffff087224 */ /* 0x000fe200078e000a */
[----:B------:R-:W-:Y:S01]  /*d1a0*/  UIMAD.WIDE.U32 UR8, UR44, UR12, UR6 ;  /* 0x0000000c2c0872a5 */ /* 0x000fe2000f8e0006 */
[----:B------:R-:W-:Y:S01]  /*d1b0*/  @P1 SHF.R.U32.HI R8, RZ, R20, R9 ;  /* 0x00000014ff081219 */ /* 0x000fe20000011609 */
[----:B------:R-:W-:Y:S01]  /*d1c0*/  UIMAD UR10, UR44, UR13, UR10 ;  /* 0x0000000d2c0a72a4 */ /* 0x000fe2000f8e020a */
[----:B------:R-:W-:Y:S01]  /*d1d0*/  IMAD R9, R192, 0x40, R16 ;  /* 0x00000040c0097824 */ /* 0x000fe200078e0210 */
[----:B------:R-:W-:Y:S01]  /*d1e0*/  USEL UR14, UR43, URZ, !UP0 ;  /* 0x0000003f2b0e7287 */ /* 0x000fe2000c000000 */
[----:B-----5:R-:W-:Y:S01]  /*d1f0*/  IMAD R83, R5, R80, RZ ;  /* 0x0000005005537224 */ /* 0x020fe200078e02ff */
[----:B------:R-:W-:Y:S01]  /*d200*/  ULDC.64 UR12, c[0x0][0xb98] ;  /* 0x0002e600000c7ab9 */ /* 0x000fe20000000a00 */
[----:B------:R-:W-:Y:S01]  /*d210*/  UIADD3 UR9, UR9, UR10, URZ ;  /* 0x0000000a09097290 */ /* 0x000fe2000fffe03f */
[----:B------:R-:W-:Y:S01]  /*d220*/  IMAD.MOV R11, RZ, RZ, -R8 ;  /* 0x000000ffff0b7224 */ /* 0x000fe200078e0a08 */
[----:B------:R-:W-:Y:S01]  /*d230*/  UIMAD UR6, UR15, UR12, URZ ;  /* 0x0000000c0f0672a4 */ /* 0x000fe2000f8e023f */
[----:B------:R-:W-:Y:S01]  /*d240*/  IMAD.WIDE R6, R9, 0x2, R6 ;  /* 0x0000000209067825 */ /* 0x000fe200078e0206 */
[----:B------:R-:W-:Y:S01]  /*d250*/  UIMAD.WIDE.U32 UR8, UR14, UR12, UR8 ;  /* 0x0000000c0e0872a5 */ /* 0x000fe2000f8e0008 */
[----:B------:R-:W-:Y:S01]  /*d260*/  SHF.R.S32.HI R9, RZ, 0x1f, R8 ;  /* 0x0000001fff097819 */ /* 0x000fe20000011408 */
[----:B------:R-:W-:Y:S01]  /*d270*/  UIMAD UR6, UR14, UR13, UR6 ;  /* 0x0000000d0e0672a4 */ /* 0x000fe2000f8e0206 */
[----:B------:R-:W-:Y:S01]  /*d280*/  IMAD R11, R80, R11, R10 ;  /* 0x0000000b500b7224 */ /* 0x000fe200078e020a */
[----:B------:R-:W-:Y:S01]  /*d290*/  IADD3 R57, P3, R6, 0x4000, RZ ;  /* 0x0000400006397810 */ /* 0x000fe20007f7e0ff */
[----:B------:R-:W-:Y:S01]  /*d2a0*/  ULDC.64 UR10, c[0x0][0xaa0] ;  /* 0x0002a800000a7ab9 */ /* 0x000fe20000000a00 */
[----:B------:R-:W-:-:S02]  /*d2b0*/  IADD3 R8, P0, R8, UR8, RZ ;  /* 0x0000000808087c10 */ /* 0x000fc4000ff1e0ff */
[----:B------:R-:W-:Y:S01]  /*d2c0*/  IMAD.U32 R12, RZ, RZ, UR6 ;  /* 0x00000006ff0c7e24 */ /* 0x000fe2000f8e00ff */
[----:B------:R-:W-:Y:S02]  /*d2d0*/  SHF.R.S32.HI R10, RZ, 0x1f, R11 ;  /* 0x0000001fff0a7819 */ /* 0x000fe4000001140b */
[----:B------:R-:W-:Y:S02]  /*d2e0*/  IADD3 R45, P2, R6, 0x5000, RZ ;  /* 0x00005000062d7810 */ /* 0x000fe40007f5e0ff */
[----:B------:R-:W-:Y:S01]  /*d2f0*/  IADD3.X R9, R9, UR9, R12, P0, !PT ;  /* 0x0000000909097c10 */ /* 0x000fe200087fe40c */
[----:B------:R-:W-:Y:S01]  /*d300*/  ULDC.64 UR8, c[0x0][0xb88] ;  /* 0x0002e20000087ab9 */ /* 0x000fe20000000a00 */
[----:B------:R-:W-:Y:S01]  /*d310*/  LOP3.LUT R56, R57, 0x380, RZ, 0xc0, !PT ;  /* 0x0000038039387812 */ /* 0x000fe200078ec0ff */
[----:B------:R-:W-:Y:S01]  /*d320*/  IMAD R10, R10, UR8, RZ ;  /* 0x000000080a0a7c24 */ /* 0x000fe2000f8e02ff */
[C---:B------:R-:W-:Y:S01]  /*d330*/  IADD3 R13, P5, R6.reuse, 0x1000, RZ ;  /* 0x00001000060d7810 */ /* 0x040fe20007fbe0ff */
[----:B------:R-:W-:Y:S01]  /*d340*/  IMAD.WIDE.U32 R8, R11, UR8, R8 ;  /* 0x000000080b087c25 */ /* 0x000fe2000f8e0008 */
[----:B------:R-:W-:-:S02]  /*d350*/  IADD3 R25, P4, R6, 0x2000, RZ ;  /* 0x0000200006197810 */ /* 0x000fc40007f9e0ff */
[----:B------:R-:W-:Y:S01]  /*d360*/  LOP3.LUT R44, R45, 0x380, RZ, 0xc0, !PT ;  /* 0x000003802d2c7812 */ /* 0x000fe200078ec0ff */
[----:B------:R-:W-:Y:S01]  /*d370*/  IMAD R15, R11, UR9, R10 ;  /* 0x000000090b0f7c24 */ /* 0x000fe2000f8e020a */
[----:B------:R-:W-:Y:S01]  /*d380*/  ULDC.64 UR8, c[0x0][0xb50] ;  /* 0x0002d40000087ab9 */ /* 0x000fe20000000a00 */
[----:B------:R-:W-:Y:S02]  /*d390*/  SHF.R.U64 R56, R56, 0x3, RZ ;  /* 0x0000000338387819 */ /* 0x000fe400000012ff */
[----:B------:R-:W-:Y:S01]  /*d3a0*/  IMAD.IADD R9, R9, 0x1, R15 ;  /* 0x0000000109097824 */ /* 0x000fe200078e020f */
[C---:B------:R-:W-:Y:S02]  /*d3b0*/  LEA R11, P0, R8.reuse, UR8, 0x2 ;  /* 0x00000008080b7c11 */ /* 0x040fe4000f8010ff */
[----:B------:R-:W-:Y:S02]  /*d3c0*/  LOP3.LUT R12, R13, 0x380, RZ, 0xc0, !PT ;  /* 0x000003800d0c7812 */ /* 0x000fe400078ec0ff */
[----:B------:R-:W-:Y:S01]  /*d3d0*/  LEA.HI.X R14, R8, UR9, R9, 0x2, P0 ;  /* 0x00000009080e7c11 */ /* 0x000fe200080f1409 */
[----:B------:R-:W-:Y:S01]  /*d3e0*/  SHFL.IDX PT, R20, R11, RZ, 0x1c1f ;  /* 0x001c1fff0b147589 */ /* 0x000fe200000e0000 */
[----:B------:R-:W-:Y:S01]  /*d3f0*/  IADD3 R29, P0, R6, 0x3000, RZ ;  /* 0x00003000061d7810 */ /* 0x000fe20007f1e0ff */
[----:B------:R-:W-:Y:S01]  /*d400*/  VIADD R8, R26, 0x8 ;  /* 0x000000081a087836 */ /* 0x000fe20000000000 */
[----:B------:R-:W-:Y:S01]  /*d410*/  LOP3.LUT R24, R25, 0x380, RZ, 0xc0, !PT ;  /* 0x0000038019187812 */ /* 0x000fe200078ec0ff */
[----:B------:R-:W0:Y:S01]  /*d420*/  SHFL.IDX PT, R21, R14, RZ, 0x1c1f ;  /* 0x001c1fff0e157589 */ /* 0x000e2200000e0000 */
[----:B------:R-:W-:-:S02]  /*d430*/  LOP3.LUT R28, R29, 0x380, RZ, 0xc0, !PT ;  /* 0x000003801d1c7812 */ /* 0x000fc400078ec0ff */
[----:B------:R-:W-:Y:S01]  /*d440*/  SHF.R.U64 R44, R44, 0x3, RZ ;  /* 0x000000032c2c7819 */ /* 0x000fe200000012ff */
[----:B------:R-:W-:Y:S01]  /*d450*/  SHFL.IDX PT, R42, R11, 0x1, 0x1c1f ;  /* 0x003c1f000b2a7f89 */ /* 0x000fe200000e0000 */
[----:B------:R-:W-:Y:S02]  /*d460*/  SHF.R.U64 R28, R28, 0x3, RZ ;  /* 0x000000031c1c7819 */ /* 0x000fe400000012ff */
[----:B------:R-:W-:Y:S01]  /*d470*/  LOP3.LUT R56, R56, R57, RZ, 0x3c, !PT ;  /* 0x0000003938387212 */ /* 0x000fe200078e3cff */
[--C-:B------:R-:W-:Y:S01]  /*d480*/  IMAD.X R57, RZ, RZ, R7.reuse, P3 ;  /* 0x000000ffff397224 */ /* 0x100fe200018e0607 */
[----:B------:R-:W-:Y:S01]  /*d490*/  LOP3.LUT R28, R28, R29, RZ, 0x3c, !PT ;  /* 0x0000001d1c1c7212 */ /* 0x000fe200078e3cff */
[----:B------:R-:W-:Y:S01]  /*d4a0*/  IMAD.X R29, RZ, RZ, R7, P0 ;  /* 0x000000ffff1d7224 */ /* 0x000fe200000e0607 */
[----:B------:R-:W-:Y:S01]  /*d4b0*/  SHF.R.U64 R12, R12, 0x3, RZ ;  /* 0x000000030c0c7819 */ /* 0x000fe200000012ff */
[----:B------:R-:W1:Y:S01]  /*d4c0*/  SHFL.IDX PT, R43, R14, 0x1, 0x1c1f ;  /* 0x003c1f000e2b7f89 */ /* 0x000e6200000e0000 */
[----:B------:R-:W-:-:S02]  /*d4d0*/  SHF.R.U64 R24, R24, 0x3, RZ ;  /* 0x0000000318187819 */ /* 0x000fc400000012ff */
[C---:B------:R-:W-:Y:S02]  /*d4e0*/  IADD3 R61, P0, R6.reuse, 0x9000, RZ ;  /* 0x00009000063d7810 */ /* 0x040fe40007f1e0ff */
[----:B------:R-:W-:Y:S02]  /*d4f0*/  IADD3 R49, P3, R6, 0xa000, RZ ;  /* 0x0000a00006317810 */ /* 0x000fe40007f7e0ff */
[----:B------:R-:W-:Y:S01]  /*d500*/  LOP3.LUT R44, R44, R45, RZ, 0x3c, !PT ;  /* 0x0000002d2c2c7212 */ /* 0x000fe200078e3cff */
[--C-:B------:R-:W-:Y:S01]  /*d510*/  IMAD.X R45, RZ, RZ, R7.reuse, P2 ;  /* 0x000000ffff2d7224 */ /* 0x100fe200010e0607 */
[----:B------:R-:W-:Y:S01]  /*d520*/  LOP3.LUT R12, R12, R13, RZ, 0x3c, !PT ;  /* 0x0000000d0c0c7212 */ /* 0x000fe200078e3cff */
[--C-:B------:R-:W-:Y:S01]  /*d530*/  IMAD.X R13, RZ, RZ, R7.reuse, P5 ;  /* 0x000000ffff0d7224 */ /* 0x100fe200028e0607 */
[----:B------:R-:W-:Y:S01]  /*d540*/  LOP3.LUT R24, R24, R25, RZ, 0x3c, !PT ;  /* 0x0000001918187212 */ /* 0x000fe200078e3cff */
[----:B------:R-:W-:Y:S01]  /*d550*/  IMAD.X R25, RZ, RZ, R7, P4 ;  /* 0x000000ffff197224 */ /* 0x000fe200020e0607 */
[----:B------:R-:W-:-:S02]  /*d560*/  LOP3.LUT R60, R61, 0x380, RZ, 0xc0, !PT ;  /* 0x000003803d3c7812 */ /* 0x000fc400078ec0ff */
[C---:B------:R-:W-:Y:S02]  /*d570*/  IADD3 R41, P2, R6.reuse, 0xb000, RZ ;  /* 0x0000b00006297810 */ /* 0x040fe40007f5e0ff */
[----:B------:R-:W-:Y:S02]  /*d580*/  LOP3.LUT R48, R49, 0x380, RZ, 0xc0, !PT ;  /* 0x0000038031307812 */ /* 0x000fe400078ec0ff */
[C---:B------:R-:W-:Y:S02]  /*d590*/  IADD3 R33, P6, R6.reuse, 0x6000, RZ ;  /* 0x0000600006217810 */ /* 0x040fe40007fde0ff */
[C---:B------:R-:W-:Y:S02]  /*d5a0*/  IADD3 R37, P5, R6.reuse, 0x7000, RZ ;  /* 0x0000700006257810 */ /* 0x040fe40007fbe0ff */
[----:B------:R-:W-:Y:S02]  /*d5b0*/  IADD3 R69, P4, R6, 0x8000, RZ ;  /* 0x0000800006457810 */ /* 0x000fe40007f9e0ff */
[----:B------:R-:W-:-:S02]  /*d5c0*/  SHF.R.U64 R60, R60, 0x3, RZ ;  /* 0x000000033c3c7819 */ /* 0x000fc400000012ff */
[----:B------:R-:W-:Y:S02]  /*d5d0*/  LOP3.LUT R40, R41, 0x380, RZ, 0xc0, !PT ;  /* 0x0000038029287812 */ /* 0x000fe400078ec0ff */
[----:B------:R-:W-:Y:S02]  /*d5e0*/  SHF.R.U64 R48, R48, 0x3, RZ ;  /* 0x0000000330307819 */ /* 0x000fe400000012ff */
[----:B------:R-:W-:Y:S02]  /*d5f0*/  LOP3.LUT R32, R33, 0x380, RZ, 0xc0, !PT ;  /* 0x0000038021207812 */ /* 0x000fe400078ec0ff */
[----:B------:R-:W-:Y:S02]  /*d600*/  LOP3.LUT R36, R37, 0x380, RZ, 0xc0, !PT ;  /* 0x0000038025247812 */ /* 0x000fe400078ec0ff */
[----:B------:R-:W-:Y:S02]  /*d610*/  LOP3.LUT R68, R69, 0x380, RZ, 0xc0, !PT ;  /* 0x0000038045447812 */ /* 0x000fe400078ec0ff */
[----:B------:R-:W-:Y:S01]  /*d620*/  LOP3.LUT R60, R60, R61, RZ, 0x3c, !PT ;  /* 0x0000003d3c3c7212 */ /* 0x000fe200078e3cff */
[----:B------:R-:W-:Y:S01]  /*d630*/  IMAD.X R61, RZ, RZ, R7, P0 ;  /* 0x000000ffff3d7224 */ /* 0x000fe200000e0607 */
[----:B------:R-:W-:-:S02]  /*d640*/  SHF.R.U64 R40, R40, 0x3, RZ ;  /* 0x0000000328287819 */ /* 0x000fc400000012ff */
[----:B------:R-:W-:Y:S01]  /*d650*/  LOP3.LUT R48, R48, R49, RZ, 0x3c, !PT ;  /* 0x0000003130307212 */ /* 0x000fe200078e3cff */
[----:B------:R-:W-:Y:S01]  /*d660*/  IMAD.X R49, RZ, RZ, R7, P3 ;  /* 0x000000ffff317224 */ /* 0x000fe200018e0607 */
[----:B------:R-:W-:Y:S02]  /*d670*/  SHF.R.U64 R32, R32, 0x3, RZ ;  /* 0x0000000320207819 */ /* 0x000fe400000012ff */
[----:B------:R-:W-:Y:S02]  /*d680*/  SHF.R.U64 R36, R36, 0x3, RZ ;  /* 0x0000000324247819 */ /* 0x000fe400000012ff */
[----:B------:R-:W-:Y:S02]  /*d690*/  SHF.R.U64 R68, R68, 0x3, RZ ;  /* 0x0000000344447819 */ /* 0x000fe400000012ff */
[----:B------:R-:W-:Y:S02]  /*d6a0*/  LOP3.LUT P0, RZ, R193, 0x3, RZ, 0xc0, !PT ;  /* 0x00000003c1ff7812 */ /* 0x000fe4000780c0ff */
[----:B------:R-:W-:-:S02]  /*d6b0*/  IADD3 R10, P3, R6, 0xf000, RZ ;  /* 0x0000f000060a7810 */ /* 0x000fc40007f7e0ff */
[----:B------:R-:W-:Y:S01]  /*d6c0*/  LOP3.LUT R40, R40, R41, RZ, 0x3c, !PT ;  /* 0x0000002928287212 */ /* 0x000fe200078e3cff */
[--C-:B------:R-:W-:Y:S01]  /*d6d0*/  IMAD.X R41, RZ, RZ, R7.reuse, P2 ;  /* 0x000000ffff297224 */ /* 0x100fe200010e0607 */
[----:B------:R-:W-:Y:S01]  /*d6e0*/  LOP3.LUT R32, R32, R33, RZ, 0x3c, !PT ;  /* 0x0000002120207212 */ /* 0x000fe200078e3cff */
[--C-:B------:R-:W-:Y:S01]  /*d6f0*/  IMAD.X R33, RZ, RZ, R7.reuse, P6 ;  /* 0x000000ffff217224 */ /* 0x100fe200030e0607 */
[----:B------:R-:W-:Y:S01]  /*d700*/  LOP3.LUT R36, R36, R37, RZ, 0x3c, !PT ;  /* 0x0000002524247212 */ /* 0x000fe200078e3cff */
[--C-:B------:R-:W-:Y:S01]  /*d710*/  IMAD.X R37, RZ, RZ, R7.reuse, P5 ;  /* 0x000000ffff257224 */ /* 0x100fe200028e0607 */
[----:B------:R-:W-:Y:S01]  /*d720*/  LOP3.LUT R68, R68, R69, RZ, 0x3c, !PT ;  /* 0x0000004544447212 */ /* 0x000fe200078e3cff */
[--C-:B------:R-:W-:Y:S01]  /*d730*/  IMAD.X R69, RZ, RZ, R7.reuse, P4 ;  /* 0x000000ffff457224 */ /* 0x100fe200020e0607 */
[-C--:B------:R-:W-:Y:S01]  /*d740*/  ISETP.GE.OR P2, PT, R26, R83.reuse, P0 ;  /* 0x000000531a00720c */ /* 0x080fe20000746670 */
[----:B------:R-:W-:Y:S01]  /*d750*/  IMAD.X R53, RZ, RZ, R7, P3 ;  /* 0x000000ffff357224 */ /* 0x000fe200018e0607 */
[----:B------:R-:W-:-:S02]  /*d760*/  ISETP.GE.OR P0, PT, R8, R83, P0 ;  /* 0x000000530800720c */ /* 0x000fc40000706670 */
[----:B------:R-:W-:Y:S02]  /*d770*/  LOP3.LUT R5, R10, 0x380, RZ, 0xc0, !PT ;  /* 0x000003800a057812 */ /* 0x000fe400078ec0ff */
[C---:B------:R-:W-:Y:S02]  /*d780*/  IADD3 R77, P6, R6.reuse, 0xc000, RZ ;  /* 0x0000c000064d7810 */ /* 0x040fe40007fde0ff */
[C---:B------:R-:W-:Y:S02]  /*d790*/  IADD3 R73, P5, R6.reuse, 0xd000, RZ ;  /* 0x0000d00006497810 */ /* 0x040fe40007fbe0ff */
[C---:B------:R-:W-:Y:S02]  /*d7a0*/  IADD3 R65, P4, R6.reuse, 0xe000, RZ ;  /* 0x0000e00006417810 */ /* 0x040fe40007f9e0ff */
[----:B------:R-:W-:Y:S01]  /*d7b0*/  LOP3.LUT R9, R6, 0x380, RZ, 0xc0, !PT ;  /* 0x0000038006097812 */ /* 0x000fe200078ec0ff */
[----:B0-----:R-:W-:Y:S01]  /*d7c0*/  @!P2 ST.E desc[UR54][R20.64], R3 ;  /* 0x000000031400a985 */ /* 0x001fe2000c101936 */
[----:B------:R-:W-:-:S02]  /*d7d0*/  SHF.R.U64 R5, R5, 0x3, RZ ;  /* 0x0000000305057819 */ /* 0x000fc400000012ff */
[----:B------:R-:W-:Y:S01]  /*d7e0*/  LOP3.LUT R76, R77, 0x380, RZ, 0xc0, !PT ;  /* 0x000003804d4c7812 */ /* 0x000fe200078ec0ff */
[----:B-1----:R0:W-:Y:S01]  /*d7f0*/  @!P0 ST.E desc[UR54][R42.64], R0 ;  /* 0x000000002a008985 */ /* 0x0021e2000c101936 */
[----:B------:R-:W-:Y:S02]  /*d800*/  LOP3.LUT R72, R73, 0x380, RZ, 0xc0, !PT ;  /* 0x0000038049487812 */ /* 0x000fe400078ec0ff */
[----:B------:R-:W-:Y:S01]  /*d810*/  LOP3.LUT R64, R65, 0x380, RZ, 0xc0, !PT ;  /* 0x0000038041407812 */ /* 0x000fe200078ec0ff */
[----:B------:R-:W-:Y:S01]  /*d820*/  UIMAD UR8, UR7, UR10, URZ ;  /* 0x0000000a070872a4 */ /* 0x000fe2000f8e023f */
[----:B------:R-:W-:Y:S01]  /*d830*/  SHF.R.U64 R9, R9, 0x3, RZ ;  /* 0x0000000309097819 */ /* 0x000fe200000012ff */
[----:B------:R-:W5:Y:S01]  /*d840*/  LD.E.128 R12, desc[UR54][R12.64] ;  /* 0x000000360c0c7980 */ /* 0x000f62000c101d00 */
[----:B------:R-:W-:Y:S02]  /*d850*/  SHF.R.U64 R76, R76, 0x3, RZ ;  /* 0x000000034c4c7819 */ /* 0x000fe400000012ff */
[----:B------:R-:W-:Y:S01]  /*d860*/  SHF.R.U64 R72, R72, 0x3, RZ ;  /* 0x0000000348487819 */ /* 0x000fe200000012ff */
[----:B------:R-:W5:Y:S01]  /*d870*/  LD.E.128 R24, desc[UR54][R24.64] ;  /* 0x0000003618187980 */ /* 0x000f62000c101d00 */
[----:B------:R-:W-:-:S02]  /*d880*/  SHF.R.U64 R64, R64, 0x3, RZ ;  /* 0x0000000340407819 */ /* 0x000fc400000012ff */
[----:B------:R-:W-:Y:S02]  /*d890*/  LOP3.LUT R6, R9, R6, RZ, 0x3c, !PT ;  /* 0x0000000609067212 */ /* 0x000fe400078e3cff */
[----:B------:R-:W-:Y:S01]  /*d8a0*/  LOP3.LUT R52, R5, R10, RZ, 0x3c, !PT ;  /* 0x0000000a05347212 */ /* 0x000fe200078e3cff */
[----:B0-----:R-:W-:Y:S01]  /*d8b0*/  IMAD R0, R23, 0x20, R192 ;  /* 0x0000002017007824 */ /* 0x001fe200078e02c0 */
[----:B------:R-:W0:Y:S01]  /*d8c0*/  @P1 LDC R5, c[0x0][0xbec] ;  /* 0x0002fb00ff051b82 */ /* 0x000e220000000800 */
[----:B------:R-:W-:Y:S01]  /*d8d0*/  LOP3.LUT R76, R76, R77, RZ, 0x3c, !PT ;  /* 0x0000004d4c4c7212 */ /* 0x000fe200078e3cff */
[--C-:B------:R-:W-:Y:S01]  /*d8e0*/  IMAD.X R77, RZ, RZ, R7.reuse, P6 ;  /* 0x000000ffff4d7224 */ /* 0x100fe200030e0607 */
[----:B------:R-:W-:Y:S01]  /*d8f0*/  LOP3.LUT R72, R72, R73, RZ, 0x3c, !PT ;  /* 0x0000004948487212 */ /* 0x000fe200078e3cff */
[--C-:B------:R-:W-:Y:S01]  /*d900*/  IMAD.X R73, RZ, RZ, R7.reuse, P5 ;  /* 0x000000ffff497224 */ /* 0x100fe200028e0607 */
[----:B------:R-:W-:Y:S01]  /*d910*/  LOP3.LUT R64, R64, R65, RZ, 0x3c, !PT ;  /* 0x0000004140407212 */ /* 0x000fe200078e3cff */
[----:B------:R-:W-:Y:S01]  /*d920*/  IMAD.X R65, RZ, RZ, R7, P4 ;  /* 0x000000ffff417224 */ /* 0x000fe200020e0607 */
[----:B------:R1:W5:Y:S01]  /*d930*/  LD.E.128 R8, desc[UR54][R6.64] ;  /* 0x0000003606087980 */ /* 0x000362000c101d00 */
[----:B------:R-:W-:-:S02]  /*d940*/  UIMAD.WIDE.U32 UR6, UR4, UR10, URZ ;  /* 0x0000000a040672a5 */ /* 0x000fc4000f8e003f */
[----:B------:R-:W-:Y:S01]  /*d950*/  UIMAD UR8, UR4, UR11, UR8 ;  /* 0x0000000b040872a4 */ /* 0x000fe2000f8e0208 */
[----:B------:R-:W-:Y:S01]  /*d960*/  VIADD R20, R0, UR36 ;  /* 0x0000002400147c36 */ /* 0x000fe20008000000 */
[----:B------:R-:W5:Y:S01]  /*d970*/  LD.E.128 R28, desc[UR54][R28.64] ;  /* 0x000000361c1c7980 */ /* 0x000f62000c101d00 */
[----:B------:R-:W-:-:S03]  /*d980*/  ULDC.64 UR10, c[0x0][0xae8] ;  /* 0x0002ba00000a7ab9 */ /* 0x000fc60000000a00 */
[----:B------:R-:W5:Y:S01]  /*d990*/  LD.E.128 R56, desc[UR54][R56.64] ;  /* 0x0000003638387980 */ /* 0x000f62000c101d00 */
[----:B-1----:R-:W1:Y:S01]  /*d9a0*/  @P1 LDC R7, c[0x0][0xbf0] ;  /* 0x0002fc00ff071b82 */ /* 0x002e620000000800 */
[----:B------:R-:W-:Y:S02]  /*d9b0*/  UIADD3 UR7, UR7, UR8, URZ ;  /* 0x0000000807077290 */ /* 0x000fe4000fffe03f */
[----:B------:R-:W-:Y:S01]  /*d9c0*/  UIMAD UR4, UR16, UR10, URZ ;  /* 0x0000000a100472a4 */ /* 0x000fe2000f8e023f */
[----:B------:R-:W5:Y:S01]  /*d9d0*/  LD.E.128 R44, desc[UR54][R44.64] ;  /* 0x000000362c2c7980 */ /* 0x000f62000c101d00 */
[----:B------:R-:W-:Y:S02]  /*d9e0*/  UIMAD.WIDE.U32 UR6, UR44, UR10, UR6 ;  /* 0x0000000a2c0672a5 */ /* 0x000fe4000f8e0006 */
[----:B------:R-:W-:Y:S01]  /*d9f0*/  UIMAD UR4, UR44, UR11, UR4 ;  /* 0x0000000b2c0472a4 */ /* 0x000fe2000f8e0204 */
[----:B0-----:R-:W-:Y:S01]  /*da00*/  @P1 IMAD.HI.U32 R0, R20, R5, RZ ;  /* 0x0000000514001227 */ /* 0x001fe200078e00ff */
[----:B------:R-:W-:Y:S01]  /*da10*/  ULDC.64 UR8, c[0x0][0xaf0] ;  /* 0x0002bc0000087ab9 */ /* 0x000fe20000000a00 */
[----:B------:R-:W5:Y:S01]  /*da20*/  LD.E.128 R32, desc[UR54][R32.64] ;  /* 0x0000003620207980 */ /* 0x000f62000c101d00 */
[----:B------:R-:W-:-:S02]  /*da30*/  UIADD3 UR7, UR7, UR4, URZ ;  /* 0x0000000407077290 */ /* 0x000fc4000fffe03f */
[----:B------:R-:W-:Y:S01]  /*da40*/  UIMAD UR4, UR15, UR8, URZ ;  /* 0x000000080f0472a4 */ /* 0x000fe2000f8e023f */
[----:B------:R-:W-:Y:S01]  /*da50*/  IMAD.MOV.U32 R3, RZ, RZ, R20 ;  /* 0x000000ffff037224 */ /* 0x000fe200078e0014 */
[----:B------:R-:W-:Y:S01]  /*da60*/  UIMAD.WIDE.U32 UR6, UR14, UR8, UR6 ;  /* 0x000000080e0672a5 */ /* 0x000fe2000f8e0006 */
[----:B------:R-:W5:Y:S01]  /*da70*/  LD.E.128 R36, desc[UR54][R36.64] ;  /* 0x0000003624247980 */ /* 0x000f62000c101d00 */
[----:B------:R-:W-:-:S03]  /*da80*/  UIMAD UR4, UR14, UR9, UR4 ;  /* 0x000000090e0472a4 */ /* 0x000fc6000f8e0204 */
[----:B------:R-:W-:Y:S01]  /*da90*/  ULDC.64 UR8, c[0x0][0xae0] ;  /* 0x0002b80000087ab9 */ /* 0x000fe20000000a00 */
[----:B------:R-:W5:Y:S01]  /*daa0*/  LD.E.128 R68, desc[UR54][R68.64] ;  /* 0x0000003644447980 */ /* 0x000f62000c101d00 */
[----:B-1----:R-:W-:Y:S01]  /*dab0*/  @P1 SHF.R.U32.HI R3, RZ, R7, R0 ;  /* 0x00000007ff031219 */ /* 0x002fe20000011600 */
[----:B------:R-:W-:Y:S02]  /*dac0*/  UIADD3 UR4, UR7, UR4, URZ ;  /* 0x0000000407047290 */ /* 0x000fe4000fffe03f */
[----:B------:R-:W5:Y:S01]  /*dad0*/  LD.E.128 R60, desc[UR54][R60.64] ;  /* 0x000000363c3c7980 */ /* 0x000f62000c101d00 */
[--C-:B------:R-:W-:Y:S01]  /*dae0*/  SHF.R.S32.HI R0, RZ, 0x1f, R3.reuse ;  /* 0x0000001fff007819 */ /* 0x100fe20000011403 */
[----:B------:R-:W-:Y:S02]  /*daf0*/  IMAD.MOV R5, RZ, RZ, -R3 ;  /* 0x000000ffff057224 */ /* 0x000fe400078e0a03 */
[----:B------:R-:W5:Y:S01]  /*db00*/  LD.E.128 R48, desc[UR54][R48.64] ;  /* 0x0000003630307980 */ /* 0x000f62000c101d00 */
[----:B------:R-:W-:-:S02]  /*db10*/  IMAD.U32 R7, RZ, RZ, UR7 ;  /* 0x00000007ff077e24 */ /* 0x000fc4000f8e00ff */
[----:B------:R-:W-:Y:S01]  /*db20*/  IMAD R0, R0, UR8, RZ ;  /* 0x0000000800007c24 */ /* 0x000fe2000f8e02ff */
[----:B------:R-:W5:Y:S01]  /*db30*/  LD.E.128 R40, desc[UR54][R40.64] ;  /* 0x0000003628287980 */ /* 0x000f62000c101d00 */
[----:B------:R-:W-:Y:S02]  /*db40*/  IMAD R5, R80, R5, R20 ;  /* 0x0000000550057224 */ /* 0x000fe400078e0214 */
[----:B------:R-:W-:Y:S01]  /*db50*/  IMAD.U32 R6, RZ, RZ, UR6 ;  /* 0x00000006ff067e24 */ /* 0x000fe2000f8e00ff */
[----:B------:R-:W5:Y:S01]  /*db60*/  LD.E.128 R76, desc[UR54][R76.64] ;  /* 0x000000364c4c7980 */ /* 0x000f62000c101d00 */
[----:B------:R-:W-:Y:S01]  /*db70*/  IMAD.U32 R7, RZ, RZ, UR4 ;  /* 0x00000004ff077e24 */ /* 0x000fe2000f8e00ff */
[----:B------:R-:W-:Y:S01]  /*db80*/  ULDC.64 UR6, c[0x0][0xad8] ;  /* 0x0002b60000067ab9 */ /* 0x000fe20000000a00 */
[----:B------:R-:W-:Y:S01]  /*db90*/  IMAD R21, R3, UR9, R0 ;  /* 0x0000000903157c24 */ /* 0x000fe2000f8e0200 */
[----:B------:R-:W5:Y:S01]  /*dba0*/  LD.E.128 R72, desc[UR54][R72.64] ;  /* 0x0000003648487980 */ /* 0x000f62000c101d00 */
[----:B------:R-:W-:-:S03]  /*dbb0*/  SHF.R.S32.HI R0, RZ, 0x1f, R5 ;  /* 0x0000001fff007819 */ /* 0x000fc60000011405 */
[----:B------:R-:W5:Y:S01]  /*dbc0*/  LD.E.128 R64, desc[UR54][R64.64] ;  /* 0x0000003640407980 */ /* 0x000f62000c101d00 */
[----:B------:R-:W-:-:S03]  /*dbd0*/  IMAD.WIDE.U32 R6, R3, UR8, R6 ;  /* 0x0000000803067c25 */ /* 0x000fc6000f8e0006 */
[----:B------:R-:W5:Y:S01]  /*dbe0*/  LD.E.128 R52, desc[UR54][R52.64] ;  /* 0x0000003634347980 */ /* 0x000f62000c101d00 */
[----:B------:R-:W-:Y:S01]  /*dbf0*/  @!PT LDS RZ, [RZ] ;  /* 0x00000000fffff984 */ /* 0x000fe20000000800 */
[----:B------:R-:W-:Y:S01]  /*dc00*/  @!PT LDS RZ, [RZ] ;  /* 0x00000000fffff984 */ /* 0x000fe20000000800 */
[----:B------:R-:W-:Y:S01]  /*dc10*/  @!PT LDS RZ, [RZ] ;  /* 0x00000000fffff984 */ /* 0x000fe20000000800 */
[----:B------:R-:W-:Y:S01]  /*dc20*/  @!PT LDS RZ, [RZ] ;  /* 0x00000000fffff984 */ /* 0x000fe20000000800 */
[----:B------:R0:W-:Y:S06]  /*dc30*/  MEMBAR.ALL.CTA ;  /* 0x0000000000007992 */ /* 0x0001ec0000008000 */
[----:B0-----:R-:W0:Y:S01]  /*dc40*/  FENCE.VIEW.ASYNC.S ;  /* 0x00000000000073c6 */ /* 0x001e220000000000 */
[----:B------:R-:W-:Y:S02]  /*dc50*/  IMAD.IADD R7, R7, 0x1, R21 ;  /* 0x0000000107077824 */ /* 0x000fe400078e0215 */
[----:B------:R-:W-:-:S02]  /*dc60*/  IMAD R20, R0, UR6, RZ ;  /* 0x0000000600147c24 */ /* 0x000fc4000f8e02ff */
[----:B------:R-:W-:Y:S02]  /*dc70*/  VIADD R84, R192, UR36 ;  /* 0x00000024c0547c36 */ /* 0x000fe40008000000 */
[C---:B------:R-:W-:Y:S02]  /*dc80*/  IMAD R3, R5.reuse, UR7, R20 ;  /* 0x0000000705037c24 */ /* 0x040fe4000f8e0214 */
[----:B------:R-:W-:Y:S01]  /*dc90*/  IMAD.WIDE.U32 R6, R5, UR6, R6 ;  /* 0x0000000605067c25 */ /* 0x000fe2000f8e0006 */
[----:B------:R-:W-:Y:S01]  /*dca0*/  ISETP.GE.AND P2, PT, R84, R83, PT ;  /* 0x000000535400720c */ /* 0x000fe20003f46270 */
[----:B------:R-:W-:Y:S02]  /*dcb0*/  ULDC.64 UR6, c[0x0][0xa80] ;  /* 0x0002a00000067ab9 */ /* 0x000fe40000000a00 */
[----:B------:R-:W-:Y:S01]  /*dcc0*/  IMAD.IADD R3, R7, 0x1, R3 ;  /* 0x0000000107037824 */ /* 0x000fe200078e0203 */
[----:B------:R-:W-:Y:S01]  /*dcd0*/  LEA R82, P3, R6, UR6, 0x1 ;  /* 0x0000000606527c11 */ /* 0x000fe2000f8608ff */
[----:B------:R-:W-:-:S02]  /*dce0*/  VIADD R4, R4, 0x28420 ;  /* 0x0002842004047836 */ /* 0x000fc40000000000 */
[----:B------:R-:W-:Y:S01]  /*dcf0*/  VIADD R0, R84, 0x20 ;  /* 0x0000002054007836 */ /* 0x000fe20000000000 */
[----:B------:R-:W-:Y:S02]  /*dd00*/  LEA.HI.X R3, R6, UR7, R3, 0x1, P3 ;  /* 0x0000000706037c11 */ /* 0x000fe400098f0c03 */
[----:B------:R-:W-:Y:S02]  /*dd10*/  PRMT R4, RZ, 0x654, R4 ;  /* 0x00000654ff047816 */ /* 0x000fe40000000004 */
[-C--:B------:R-:W-:Y:S01]  /*dd20*/  ISETP.GE.AND P1, PT, R0, R83.reuse, PT ;  /* 0x000000530000720c */ /* 0x080fe20003f26270 */
[----:B------:R-:W-:Y:S01]  /*dd30*/  VIADD R0, R84, 0x40 ;  /* 0x0000004054007836 */ /* 0x000fe20000000000 */
[----:B0-----:R0:W-:Y:S01]  /*dd40*/  SYNCS.ARRIVE.TRANS64.RED.A1T0 RZ, [R4+URZ], RZ ;  /* 0x000000ff04ff79a7 */ /* 0x0011e2000810043f */
[----:B------:R0:W1:Y:S01]  /*dd50*/  SHFL.IDX PT, R85, R82, RZ, 0x181f ;  /* 0x00181fff52557589 */ /* 0x00006200000e0000 */
[----:B------:R-:W-:Y:S03]  /*dd60*/  BSSY B1, `(.L_x_1174) ;  /* 0x0000015000017945 */ /* 0x000fe60003800000 */
[----:B------:R0:W2:Y:S01]  /*dd70*/  SHFL.IDX PT, R81, R3, RZ, 0x181f ;  /* 0x00181fff03517589 */ /* 0x0000a200000e0000 */
[----:B------:R-:W-:Y:S01]  /*dd80*/  ISETP.GE.AND P0, PT, R0, R83, PT ;  /* 0x000000530000720c */ /* 0x000fe20003f06270 */
[----:B------:R-:W-:-:S12]  /*dd90*/  @P2 BRA `(.L_x_1175) ;  /* 0x0000000000442947 */ /* 0x000fd80003800000 */
        /* <DEDUP_REMOVED lines=17> */
.L_x_1175:
[----:B------:R-:W-:Y:S05]  /*deb0*/  BSYNC B1 ;  /* 0x0000000000017941 */ /* 0x000fea0003800000 */
.L_x_1174:
[----:B---3-5:R3:W4:Y:S01]  /*dec0*/  SHFL.IDX PT, R11, R3, 0x1, 0x181f ;  /* 0x00381f00030b7f89 */ /* 0x02872200000e0000 */
[----:B------:R-:W-:Y:S03]  /*ded0*/  BSSY B1, `(.L_x_1176) ;  /* 0x0000014000017945 */ /* 0x000fe60003800000 */
[----:B------:R3:W0:Y:S01]  /*dee0*/  SHFL.IDX PT, R9, R82, 0x1, 0x181f ;  /* 0x00381f0052097f89 */ /* 0x00062200000e0000 */
[----:B------:R-:W-:Y:S05]  /*def0*/  @P1 BRA `(.L_x_1177) ;  /* 0x0000000000441947 */ /* 0x000fea0003800000 */
[----:B------:R-:W-:Y:S02]  /*df00*/  ULDC UR4, c[0x0][0xac8] ;  /* 0x0002b20000047ab9 */ /* 0x000fe40000000800 */
[----:B------:R-:W-:Y:S02]  /*df10*/  ISETP.GE.AND P4, PT, R16, UR4, PT ;  /* 0x0000000410007c0c */ /* 0x000fe4000bf86270 */
[----:B------:R-:W-:Y:S02]  /*df20*/  ISETP.GE.AND P3, PT, R19, UR4, PT ;  /* 0x0000000413007c0c */ /* 0x000fe4000bf66270 */
[----:B------:R-:W-:Y:S02]  /*df30*/  ISETP.GE.AND P2, PT, R18, UR4, PT ;  /* 0x0000000412007c0c */ /* 0x000fe4000bf46270 */
[----:B------:R-:W-:-:S07]  /*df40*/  ISETP.GE.AND P1, PT, R22, UR4, PT ;  /* 0x0000000416007c0c */ /* 0x000fce000bf26270 */
[CC--:B0-----:R-:W-:Y:S02]  /*df50*/  @!P4 LEA R4, P6, R16.reuse, R9.reuse, 0x1 ;  /* 0x000000091004c211 */ /* 0x0c1fe400078c08ff */
[C---:B------:R-:W-:Y:S02]  /*df60*/  @!P3 LEA R6, P5, R19.reuse, R9, 0x1 ;  /* 0x000000091306b211 */ /* 0x040fe400078a08ff */
[----:B----4-:R-:W-:Y:S02]  /*df70*/  @!P4 LEA.HI.X R5, R16, R11, R200, 0x1, P6 ;  /* 0x0000000b1005c211 */ /* 0x010fe400030f0cc8 */
        /* <DEDUP_REMOVED lines=9> */
.L_x_1177:
[----:B------:R-:W-:Y:S05]  /*e010*/  BSYNC B1 ;  /* 0x0000000000017941 */ /* 0x000fea0003800000 */
.L_x_1176:
[----:B0---4-:R0:W4:Y:S01]  /*e020*/  SHFL.IDX PT, R11, R3, 0x2, 0x181f ;  /* 0x00581f00030b7f89 */ /* 0x01112200000e0000 */
        /* <DEDUP_REMOVED lines=8> */
[-C--:B0-----:R-:W-:Y:S02]  /*e0b0*/  @!P3 LEA R4, P6, R16, R7.reuse, 0x1 ;  /* 0x000000071004b211 */ /* 0x081fe400078c08ff */
[CC--:B------:R-:W-:Y:S02]  /*e0c0*/  @!P2 LEA R6, P5, R19.reuse, R7.reuse, 0x1 ;  /* 0x000000071306a211 */ /* 0x0c0fe400078a08ff */
[----:B------:R-:W-:Y:S02]  /*e0d0*/  @!P1 LEA R8, P4, R18, R7, 0x1 ;  /* 0x0000000712089211 */ /* 0x000fe400078808ff */
[----:B----4-:R-:W-:Y:S02]  /*e0e0*/  @!P3 LEA.HI.X R5, R16, R11, R200, 0x1, P6 ;  /* 0x0000000b1005b211 */ /* 0x010fe400030f0cc8 */
        /* <DEDUP_REMOVED lines=8> */
.L_x_1179:
[----:B------:R-:W-:Y:S05]  /*e170*/  BSYNC B1 ;  /* 0x0000000000017941 */ /* 0x000fea0003800000 */
.L_x_1178:
[----:B------:R-:W-:Y:S01]  /*e180*/  VIADD R0, R84, 0x60 ;  /* 0x0000006054007836 */ /* 0x000fe20000000000 */
[----:B0--3--:R-:W3:Y:S04]  /*e190*/  SHFL.IDX PT, R3, R3, 0x3, 0x181f ;  /* 0x00781f0003037f89 */ /* 0x009ee800000e0000 */
[----:B------:R-:W-:Y:S01]  /*e1a0*/  ISETP.GE.AND P0, PT, R0, R83, PT ;  /* 0x000000530000720c */ /* 0x000fe20003f06270 */
[----:B----4-:R4:W0:-:S12]  /*e1b0*/  SHFL.IDX PT, R11, R82, 0x3, 0x181f ;  /* 0x00781f00520b7f89 */ /* 0x01081800000e0000 */
[----:B----4-:R-:W-:Y:S05]  /*e1c0*/  @P0 BRA `(.L_x_1180) ;  /* 0x0000000c00ac0947 */ /* 0x010fea0003800000 */
[----:B------:R-:W-:Y:S02]  /*e1d0*/  ULDC UR4, c[0x0][0xac8] ;  /* 0x0002b20000047ab9 */ /* 0x000fe40000000800 */
[----:B------:R-:W-:Y:S02]  /*e1e0*/  ISETP.GE.AND P3, PT, R16, UR4, PT ;  /* 0x0000000410007c0c */ /* 0x000fe4000bf66270 */
[----:B------:R-:W-:Y:S02]  /*e1f0*/  ISETP.GE.AND P4, PT, R19, UR4, PT ;  /* 0x0000000413007c0c */ /* 0x000fe4000bf86270 */
[----:B------:R-:W-:-:S09]  /*e200*/  ISETP.GE.AND P5, PT, R18, UR4, PT ;  /* 0x0000000412007c0c */ /* 0x000fd2000bfa6270 */
[-C--:B0-----:R-:W-:Y:S02]  /*e210*/  @!P3 LEA R4, P0, R16, R11.reuse, 0x1 ;  /* 0x0000000b1004b211 */ /* 0x081fe400078008ff */
[CC--:B------:R-:W-:Y:S02]  /*e220*/  @!P4 LEA R6, P1, R19.reuse, R11.reuse, 0x1 ;  /* 0x0000000b1306c211 */ /* 0x0c0fe400078208ff */
[----:B------:R-:W-:Y:S02]  /*e230*/  @!P5 LEA R8, P2, R18, R11, 0x1 ;  /* 0x0000000b1208d211 */ /* 0x000fe400078408ff */
        /* <DEDUP_REMOVED lines=12> */
.L_x_1172:
        /* <DEDUP_REMOVED lines=11> */
[----:B------:R-:W-:Y:S01]  /*e3b0*/  UISETP.NE.U32.AND UP1, UPT, UR6, URZ, UPT ;  /* 0x0000003f0600728c */ /* 0x000fe2000bf25070 */
[----:B------:R-:W-:Y:S02]  /*e3c0*/  IMAD.U32 R0, RZ, RZ, UR4 ;  /* 0x00000004ff007e24 */ /* 0x000fe4000f8e00ff */
[----:B------:R-:W2:Y:S01]  /*e3d0*/  @P2 LDG.E R3, desc[UR54][R4.64] ;  /* 0x0000003604032981 */ /* 0x000ea2000c1e1900 */
[----:B------:R-:W-:-:S06]  /*e3e0*/  UISETP.NE.AND.EX UP1, UPT, UR7, URZ, UPT, UP1 ;  /* 0x0000003f0700728c */ /* 0x000fcc000bf25310 */
        /* <DEDUP_REMOVED lines=9> */
[----:B------:R-:W-:-:S10]  /*e480*/  ISETP.GE.AND P1, PT, R201, 0x80, PT ;  /* 0x00000080c900780c */ /* 0x000fd40003f26270 */
[----:B------:R-:W0:Y:S01]  /*e490*/  @P0 LDC R9, c[0x0][0xbec] ;  /* 0x0002fb00ff090b82 */ /* 0x000e220000000800 */
[----:B--2---:R-:W-:Y:S01]  /*e4a0*/  @P2 R2UR UR4, R3 ;  /* 0x00000000030422ca */ /* 0x004fe200000e0000 */
[----:B01----:R-:W-:-:S14]  /*e4b0*/  @P3 BRA `(.L_x_1181) ;  /* 0x0000000000103947 */ /* 0x003fdc0003800000 */
[----:B------:R-:W-:Y:S05]  /*e4c0*/  @!P2 BRA `(.L_x_1181) ;  /* 0x00000000000ca947 */ /* 0x000fea0003800000 */
[----:B------:R-:W2:Y:S04]  /*e4d0*/  LDG.E R3, desc[UR54][R4.64] ;  /* 0x0000003604037981 */ /* 0x000ea8000c1e1900 */
[----:B-----5:R-:W2:Y:S02]  /*e4e0*/  LDG.E R0, desc[UR54][R4.64+0x4] ;  /* 0x0000043604007981 */ /* 0x020ea4000c1e1900 */
[----:B--2---:R-:W-:-:S07]  /*e4f0*/  IMAD.IADD R0, R0, 0x1, -R3 ;  /* 0x0000000100007824 */ /* 0x004fce00078e0a03 */
.L_x_1181:
[----:B------:R-:W-:Y:S01]  /*e500*/  USHF.R.S32.HI UR6, URZ, 0x1f, UR43 ;  /* 0x0000001f3f067899 */ /* 0x000fe2000801142b */
[----:B------:R-:W-:Y:S01]  /*e510*/  BSSY B1, `(.L_x_1182) ;  /* 0x000002e000017945 */ /* 0x000fe20003800000 */
[----:B------:R-:W-:Y:S02]  /*e520*/  USHF.R.S32.HI UR9, URZ, 0x1f, UR4 ;  /* 0x0000001f3f097899 */ /* 0x000fe40008011404 */
[----:B------:R-:W-:Y:S02]  /*e530*/  USEL UR11, UR43, URZ, !UP0 ;  /* 0x0000003f2b0b7287 */ /* 0x000fe4000c000000 */
[----:B------:R-:W-:Y:S01]  /*e540*/  USEL UR12, UR6, URZ, !UP0 ;  /* 0x0000003f060c7287 */ /* 0x000fe2000c000000 */
[----:B------:R-:W-:Y:S11]  /*e550*/  @P1 BRA `(.L_x_1183) ;  /* 0x0000000000a41947 */ /* 0x000ff60003800000 */
[----:B------:R-:W0:Y:S01]  /*e560*/  S2R R4, SR_TID.X ;  /* 0x0000000000047919 */ /* 0x000e220000002100 */
[----:B------:R-:W1:Y:S01]  /*e570*/  LDC R5, c[0x0][0xbe8] ;  /* 0x0002fa00ff057b82 */ /* 0x000e620000000800 */
[----:B------:R-:W-:Y:S02]  /*e580*/  IMAD.U32 R6, RZ, RZ, UR36 ;  /* 0x00000024ff067e24 */ /* 0x000fe4000f8e00ff */
[----:B-1---5:R-:W-:-:S03]  /*e590*/  IMAD R3, R0, R5, RZ ;  /* 0x0000000500037224 */ /* 0x022fc600078e02ff */
[----:B0-----:R-:W-:-:S04]  /*e5a0*/  IADD3 R6, R6, -0x80, R4 ;  /* 0xffffff8006067810 */ /* 0x001fc80007ffe004 */
        /* <DEDUP_REMOVED lines=20> */
[----:B------:R-:W-:-:S04]  /*e6f0*/  IMAD.U32 R8, RZ, RZ, UR8 ;  /* 0x00000008ff087e24 */ /* 0x000fc8000f8e00ff */
[----:B------:R-:W-:-:S04]  /*e700*/  IMAD.MOV R3, RZ, RZ, -R4 ;  /* 0x000000ffff037224 */ /* 0x000fc800078e0a04 */
[----:B------:R-:W-:Y:S01]  /*e710*/  IMAD R3, R5, R3, R6 ;  /* 0x0000000305037224 */ /* 0x000fe200078e0206 */
[----:B------:R-:W-:Y:S02]  /*e720*/  SHF.R.S32.HI R5, RZ, 0x1f, R4 ;  /* 0x0000001fff057819 */ /* 0x000fe40000011404 */
        /* <DEDUP_REMOVED lines=12> */
.L_x_1183:
[----:B------:R-:W-:Y:S05]  /*e7f0*/  BSYNC B1 ;  /* 0x0000000000017941 */ /* 0x000fea0003800000 */
.L_x_1182:
[----:B------:R-:W1:Y:S01]  /*e800*/  @P0 LDC R5, c[0x0][0xbf0] ;  /* 0x0002fc00ff050b82 */ /* 0x000e620000000800 */
[----:B------:R-:W-:Y:S01]  /*e810*/  ULDC.64 UR14, c[0x0][0xaa0] ;  /* 0x0002a800000e7ab9 */ /* 0x000fe20000000a00 */
[----:B0-----:R-:W-:Y:S01]  /*e820*/  IMAD R3, R23, 0x20, R192 ;  /* 0x0000002017037824 */ /* 0x001fe200078e02c0 */
[----:B------:R-:W-:Y:S01]  /*e830*/  UIMAD UR8, UR9, UR14, URZ ;  /* 0x0000000e090872a4 */ /* 0x000fe2000f8e023f */
[----:B------:R-:W-:Y:S01]  /*e840*/  BSSY B1, `(.L_x_1184) ;  /* 0x0000041000017945 */ /* 0x000fe20003800000 */
[----:B------:R-:W-:Y:S01]  /*e850*/  UIMAD.WIDE.U32 UR6, UR4, UR14, URZ ;  /* 0x0000000e040672a5 */ /* 0x000fe2000f8e003f */
[----:B------:R-:W-:Y:S01]  /*e860*/  VIADD R8, R3, UR36 ;  /* 0x0000002403087c36 */ /* 0x000fe20008000000 */
[----:B------:R-:W-:-:S03]  /*e870*/  UIMAD UR8, UR4, UR15, UR8 ;  /* 0x0000000f040872a4 */ /* 0x000fc6000f8e0208 */
[----:B------:R-:W-:Y:S01]  /*e880*/  ULDC.64 UR14, c[0x0][0xae8] ;  /* 0x0002ba00000e7ab9 */ /* 0x000fe20000000a00 */
[----:B------:R-:W-:Y:S01]  /*e890*/  UIADD3 UR7, UR7, UR8, URZ ;  /* 0x0000000807077290 */ /* 0x000fe2000fffe03f */
[----:B------:R-:W-:Y:S01]  /*e8a0*/  @P0 IMAD.HI.U32 R4, R8, R9, RZ ;  /* 0x0000000908040227 */ /* 0x000fe200078e00ff */
[----:B------:R-:W-:Y:S02]  /*e8b0*/  UIMAD UR4, UR10, UR14, URZ ;  /* 0x0000000e0a0472a4 */ /* 0x000fe4000f8e023f */
[----:B------:R-:W-:Y:S01]  /*e8c0*/  UIMAD.WIDE.U32 UR6, UR44, UR14, UR6 ;  /* 0x0000000e2c0672a5 */ /* 0x000fe2000f8e0006 */
[----:B------:R-:W-:Y:S01]  /*e8d0*/  IMAD.MOV.U32 R3, RZ, RZ, R8 ;  /* 0x000000ffff037224 */ /* 0x000fe200078e0008 */
[----:B------:R-:W-:Y:S01]  /*e8e0*/  UIMAD UR4, UR44, UR15, UR4 ;  /* 0x0000000f2c0472a4 */ /* 0x000fe2000f8e0204 */
[----:B------:R-:W-:-:S03]  /*e8f0*/  ULDC.64 UR8, c[0x0][0xaf0] ;  /* 0x0002bc0000087ab9 */ /* 0x000fc60000000a00 */
[----:B------:R-:W-:Y:S02]  /*e900*/  UIADD3 UR7, UR7, UR4, URZ ;  /* 0x0000000407077290 */ /* 0x000fe4000fffe03f */
        /* <DEDUP_REMOVED lines=10> */
[----:B------:R-:W-:Y:S01]  /*e9b0*/  IMAD.U32 R4, RZ, RZ, UR6 ;  /* 0x00000006ff047e24 */ /* 0x000fe2000f8e00ff */
[----:B------:R-:W-:Y:S01]  /*e9c0*/  ULDC.64 UR6, c[0x0][0xad8] ;  /* 0x0002b60000067ab9 */ /* 0x000fe20000000a00 */
[----:B------:R-:W-:Y:S02]  /*e9d0*/  IMAD.U32 R5, RZ, RZ, UR4 ;  /* 0x00000004ff057e24 */ /* 0x000fe4000f8e00ff */
[----:B------:R-:W-:Y:S02]  /*e9e0*/  IMAD R7, R11, R7, R8 ;  /* 0x000000070b077224 */ /* 0x000fe400078e0208 */
[----:B------:R-:W-:-:S02]  /*e9f0*/  IMAD R9, R3, UR9, R6 ;  /* 0x0000000903097c24 */ /* 0x000fc4000f8e0206 */
[----:B------:R-:W-:Y:S01]  /*ea00*/  IMAD.WIDE.U32 R4, R3, UR8, R4 ;  /* 0x0000000803047c25 */ /* 0x000fe2000f8e0004 */
[----:B------:R-:W-:-:S03]  /*ea10*/  SHF.R.S32.HI R3, RZ, 0x1f, R7 ;  /* 0x0000001fff037819 */ /* 0x000fc60000011407 */
[----:B------:R-:W-:Y:S02]  /*ea20*/  IMAD.IADD R5, R5, 0x1, R9 ;  /* 0x0000000105057824 */ /* 0x000fe400078e0209 */
[----:B------:R-:W-:Y:S02]  /*ea30*/  IMAD R6, R3, UR6, RZ ;  /* 0x0000000603067c24 */ /* 0x000fe4000f8e02ff */
[----:B------:R-:W-:Y:S02]  /*ea40*/  VIADD R8, R192, UR36 ;  /* 0x00000024c0087c36 */ /* 0x000fe40008000000 */
[----:B-----5:R-:W-:Y:S02]  /*ea50*/  IMAD R11, R0, R11, RZ ;  /* 0x0000000b000b7224 */ /* 0x020fe400078e02ff */
        /* <DEDUP_REMOVED lines=31> */
.L_x_1185:
[----:B------:R-:W-:Y:S05]  /*ec50*/  BSYNC B1 ;  /* 0x0000000000017941 */ /* 0x000fea0003800000 */
.L_x_1184:
[----:B--23--:R2:W3:Y:S01]  /*ec60*/  SHFL.IDX PT, R5, R3, 0x1, 0x181f ;  /* 0x00381f0003057f89 */ /* 0x00c4e200000e0000 */
[----:B------:R-:W-:Y:S03]  /*ec70*/  BSSY B1, `(.L_x_1186) ;  /* 0x0000014000017945 */ /* 0x000fe60003800000 */
[----:B-1----:R2:W1:Y:S01]  /*ec80*/  SHFL.IDX PT, R7, R6, 0x1, 0x181f ;  /* 0x00381f0006077f89 */ /* 0x00246200000e0000 */
        /* <DEDUP_REMOVED lines=8> */
[----:B---3--:R-:W-:Y:S02]  /*ed10*/  @!P4 LEA.HI.X R13, R16, R5, R200, 0x1, P6 ;  /* 0x00000005100dc211 */ /* 0x008fe400030f0cc8 */
        /* <DEDUP_REMOVED lines=9> */
.L_x_1187:
[----:B------:R-:W-:Y:S05]  /*edb0*/  BSYNC B1 ;  /* 0x0000000000017941 */ /* 0x000fea0003800000 */
.L_x_1186:
[----:B---34-:R3:W4:Y:S01]  /*edc0*/  SHFL.IDX PT, R5, R3, 0x2, 0x181f ;  /* 0x00581f0003057f89 */ /* 0x01872200000e0000 */
        /* <DEDUP_REMOVED lines=11> */
[----:B----4-:R-:W-:Y:S02]  /*ee80*/  @!P3 LEA.HI.X R13, R16, R5, R200, 0x1, P6 ;  /* 0x00000005100db211 */ /* 0x010fe400030f0cc8 */
        /* <DEDUP_REMOVED lines=8> */
.L_x_1189:
[----:B------:R-:W-:Y:S05]  /*ef10*/  BSYNC B1 ;  /* 0x0000000000017941 */ /* 0x000fea0003800000 */
.L_x_1188:
[----:B------:R-:W-:Y:S01]  /*ef20*/  VIADD R0, R8, 0x60 ;  /* 0x0000006008007836 */ /* 0x000fe20000000000 */
[----:B0-23--:R-:W0:Y:S04]  /*ef30*/  SHFL.IDX PT, R3, R3, 0x3, 0x181f ;  /* 0x00781f0003037f89 */ /* 0x00de2800000e0000 */
[----:B------:R-:W-:Y:S01]  /*ef40*/  ISETP.GE.AND P0, PT, R0, R11, PT ;  /* 0x0000000b0000720c */ /* 0x000fe20003f06270 */
[----:B-1--4-:R1:W2:-:S12]  /*ef50*/  SHFL.IDX PT, R5, R6, 0x3, 0x181f ;  /* 0x00781f0006057f89 */ /* 0x01229800000e0000 */
[----:B-1----:R-:W-:Y:S05]  /*ef60*/  @P0 BRA `(.L_x_1180) ;  /* 0x0000000000440947 */ /* 0x002fea0003800000 */
[----:B------:R-:W-:Y:S02]  /*ef70*/  ULDC UR4, c[0x0][0xac8] ;  /* 0x0002b20000047ab9 */ /* 0x000fe40000000800 */
[----:B------:R-:W-:Y:S02]  /*ef80*/  ISETP.GE.AND P3, PT, R16, UR4, PT ;  /* 0x0000000410007c0c */ /* 0x000fe4000bf66270 */
[----:B------:R-:W-:Y:S02]  /*ef90*/  ISETP.GE.AND P2, PT, R19, UR4, PT ;  /* 0x0000000413007c0c */ /* 0x000fe4000bf46270 */
[----:B------:R-:W-:Y:S02]  /*efa0*/  ISETP.GE.AND P1, PT, R18, UR4, PT ;  /* 0x0000000412007c0c */ /* 0x000fe4000bf26270 */
[----:B------:R-:W-:-:S07]  /*efb0*/  ISETP.GE.AND P0, PT, R22, UR4, PT ;  /* 0x0000000416007c0c */ /* 0x000fce000bf06270 */
[-C--:B--2---:R-:W-:Y:S02]  /*efc0*/  @!P3 LEA R6, P6, R16, R5.reuse, 0x1 ;  /* 0x000000051006b211 */ /* 0x084fe400078c08ff */
        /* <DEDUP_REMOVED lines=11> */
.L_x_1180:
[----:B------:R-:W-:Y:S05]  /*f080*/  BSYNC B0 ;  /* 0x0000000000007941 */ /* 0x000fea0003800000 */
.L_x_1171:
[----:B------:R-:W-:Y:S02]  /*f090*/  ULDC UR4, c[0x0][0xc3c] ;  /* 0x00030f0000047ab9 */ /* 0x000fe40000000800 */
[----:B------:R-:W-:-:S06]  /*f0a0*/  UISETP.GE.AND UP0, UPT, UR49, UR4, UPT ;  /* 0x000000043100728c */ /* 0x000fcc000bf06270 */
[----:B------:R-:W-:-:S13]  /*f0b0*/  PLOP3.LUT P0, PT, PT, PT, UP0, 0x80, 0x0 ;  /* 0x000000000000781c */ /* 0x000fda0003f0f008 */
[----:B------:R-:W-:Y:S05]  /*f0c0*/  @!P0 BRA `(.L_x_1190) ;  /* 0xffffff1c00608947 */ /* 0x000fea000383ffff */
[----:B------:R-:W-:Y:S05]  /*f0d0*/  EXIT ;  /* 0x000000000000794d */ /* 0x000fea0003800000 */
.L_x_1085:
[----:B------:R-:W-:-:S08]  /*f0e0*/  NOP ;  /* 0x0000000000007918 */ /* 0x000fd00000000000 */
[----:B------:R-:W0:-:S00]  /*f0f0*/  USETMAXREG.DEALLOC.CTAPOOL 0x18 ;  /* 0x00000018000079c8 */ /* 0x000e0000080e0500 */
[----:B0-----:R-:W2:Y:S01]  /*f100*/  LDL.LU R2, [R1+0xc] ;  /* 0x00000c0001027983 */ /* 0x001ea20000300800 */
[----:B------:R-:W-:Y:S01]  /*f110*/  LOP3.LUT R0, R0, 0x3, RZ, 0xc0, !PT ;  /* 0x0000000300007812 */ /* 0x000fe200078ec0ff */
[----:B------:R-:W-:-:S05]  /*f120*/  IMAD.MOV.U32 R6, RZ, RZ, RZ ;  /* 0x000000ffff067224 */ /* 0x000fca00078e00ff */
[----:B------:R-:W0:Y:S02]  /*f130*/  SHFL.IDX PT, R0, R0, RZ, 0x1f ;  /* 0x00001fff00007589 */ /* 0x000e2400000e0000 */
[----:B0-----:R-:W-:Y:S02]  /*f140*/  ISETP.NE.AND P0, PT, R0, RZ, PT ;  /* 0x000000ff0000720c */ /* 0x001fe40003f05270 */
        /* <DEDUP_REMOVED lines=15> */
.L_x_1191:
[----:B------:R-:W1:Y:S01]  /*f240*/  S2R R0, SR_TID.X ;  /* 0x0000000000007919 */ /* 0x000e620000002100 */
[----:B------:R-:W-:Y:S01]  /*f250*/  ULDC UR4, c[0x0][0xc3c] ;  /* 0x00030f0000047ab9 */ /* 0x000fe20000000800 */
[----:B-1----:R-:W-:-:S04]  /*f260*/  LOP3.LUT R5, R0, 0x1f, RZ, 0xc0, !PT ;  /* 0x0000001f00057812 */ /* 0x002fc800078ec0ff */
[----:B------:R-:W-:-:S04]  /*f270*/  ISETP.NE.AND P0, PT, R5, 0x1f, PT ;  /* 0x0000001f0500780c */ /* 0x000fc80003f05270 */
[----:B------:R-:W-:-:S13]  /*f280*/  ISETP.GE.OR P1, PT, R5, UR4, !P0 ;  /* 0x0000000405007c0c */ /* 0x000fda000c726670 */
[----:B0-----:R-:W0:Y:S02]  /*f290*/  @!P1 LDC.64 R2, c[0x0][0xc80] ;  /* 0x00032000ff029b82 */ /* 0x001e240000000a00 */
        /* <DEDUP_REMOVED lines=18> */
[----:B------:R-:W1:Y:S02]  /*f3c0*/  SHFL.UP PT, R2, R3, 0x8, RZ ;  /* 0x0500000003027989 */ /* 0x000e6400000e00ff */
[----:B-1----:R-:W-:-:S05]  /*f3d0*/  SEL R2, R2, RZ, P4 ;  /* 0x000000ff02027207 */ /* 0x002fca0002000000 */
[----:B------:R-:W-:-:S05]  /*f3e0*/  IMAD.IADD R2, R3, 0x1, R2 ;  /* 0x0000000103027824 */ /* 0x000fca00078e0202 */
[----:B------:R-:W1:Y:S02]  /*f3f0*/  SHFL.UP PT, R4, R2, 0x10, RZ ;  /* 0x0600000002047989 */ /* 0x000e6400000e00ff */
[----:B-1----:R-:W-:-:S05]  /*f400*/  SEL R7, R4, RZ, P5 ;  /* 0x000000ff04077207 */ /* 0x002fca0002800000 */
[----:B------:R-:W-:Y:S02]  /*f410*/  IMAD.IADD R10, R2, 0x1, R7 ;  /* 0x00000001020a7824 */ /* 0x000fe400078e0207 */
[----:B------:R-:W1:Y:S03]  /*f420*/  LDC R7, c[0x0][0xc38] ;  /* 0x00030e00ff077b82 */ /* 0x000e660000000800 */
        /* <DEDUP_REMOVED lines=10> */
.L_x_1197:
        /* <DEDUP_REMOVED lines=14> */
.L_x_1196:
[----:B------:R-:W-:Y:S05]  /*f5b0*/  BSYNC B0 ;  /* 0x0000000000007941 */ /* 0x000fea0003800000 */
.L_x_1195:
        /* <DEDUP_REMOVED lines=22> */
.L_x_1193:
[----:B------:R-:W-:Y:S01]  /*f720*/  IMAD.IADD R11, R9, 0x1, -R8 ;  /* 0x00000001090b7824 */ /* 0x000fe200078e0a08 */
[----:B------:R-:W-:-:S03]  /*f730*/  ULDC.64 UR4, c[0x0][0xc90] ;  /* 0x0003240000047ab9 */ /* 0x000fc60000000a00 */
[----:B------:R-:W-:-:S05]  /*f740*/  IMAD R3, R10, R7, R11 ;  /* 0x000000070a037224 */ /* 0x000fca00078e020b */
[----:B------:R-:W-:-:S13]  /*f750*/  ISETP.GT.AND P0, PT, R3, R0, PT ;  /* 0x000000000300720c */ /* 0x000fda0003f04270 */
[----:B------:R-:W-:Y:S02]  /*f760*/  VOTEU.ANY UR7, UPT, !P0 ;  /* 0x0000000000077886 */ /* 0x000fe400040e0100 */
[----:B------:R-:W-:-:S04]  /*f770*/  UPOPC UR6, UR7 ;  /* 0x00000007000672bf */ /* 0x000fc80008000000 */
[----:B------:R-:W-:-:S04]  /*f780*/  UIADD3 UR44, UR6, UR44, URZ ;  /* 0x0000002c062c7290 */ /* 0x000fc8000fffe03f */
[----:B------:R-:W-:-:S06]  /*f790*/  UIMAD.WIDE UR4, UR44, 0x4, UR4 ;  /* 0x000000042c0478a5 */ /* 0x000fcc000f8e0204 */
[----:B------:R-:W-:Y:S02]  /*f7a0*/  IMAD.U32 R2, RZ, RZ, UR4 ;  /* 0x00000004ff027e24 */ /* 0x000fe4000f8e00ff */
[----:B------:R-:W-:-:S05]  /*f7b0*/  IMAD.U32 R3, RZ, RZ, UR5 ;  /* 0x00000005ff037e24 */ /* 0x000fca000f8e00ff */
[----:B------:R-:W2:Y:S01]  /*f7c0*/  LDG.E R9, desc[UR54][R2.64] ;  /* 0x0000003602097981 */ /* 0x000ea2000c1e1900 */
[----:B------:R-:W-:Y:S01]  /*f7d0*/  IMAD.U32 R15, RZ, RZ, UR6 ;  /* 0x00000006ff0f7e24 */ /* 0x000fe2000f8e00ff */
[----:B------:R-:W-:-:S04]  /*f7e0*/  ISETP.NE.AND P0, PT, RZ, UR7, PT ;  /* 0x00000007ff007c0c */ /* 0x000fc8000bf05270 */
[----:B------:R-:W2:Y:S02]  /*f7f0*/  SHFL.IDX PT, R6, R6, R15, 0x1f ;  /* 0x00001f0f06067589 */ /* 0x000ea400000e0000 */
[----:B--2---:R-:W-:-:S05]  /*f800*/  IMAD R8, R6, R9, RZ ;  /* 0x0000000906087224 */ /* 0x004fca00078e02ff */
[----:B------:R-:W-:-:S04]  /*f810*/  IABS R12, R8 ;  /* 0x00000008000c7213 */ /* 0x000fc80000000000 */
[----:B------:R-:W0:Y:S08]  /*f820*/  I2F.RP R13, R12 ;  /* 0x0000000c000d7306 */ /* 0x000e300000209400 */
[----:B0-----:R-:W0:Y:S02]  /*f830*/  MUFU.RCP R13, R13 ;  /* 0x0000000d000d7308 */ /* 0x001e240000001000 */
[----:B0-----:R-:W-:-:S06]  /*f840*/  VIADD R14, R13, 0xffffffe ;  /* 0x0ffffffe0d0e7836 */ /* 0x001fcc0000000000 */
[----:B------:R-:W0:Y:S02]  /*f850*/  F2I.FTZ.U32.TRUNC.NTZ R3, R14 ;  /* 0x0000000e00037305 */ /* 0x000e24000021f000 */
[----:B0-----:R-:W-:Y:S01]  /*f860*/  IMAD.MOV R17, RZ, RZ, -R3 ;  /* 0x000000ffff117224 */ /* 0x001fe200078e0a03 */
[----:B------:R-:W-:Y:S06]  /*f870*/  @!P0 BRA `(.L_x_1198) ;  /* 0x00000000000c8947 */ /* 0x000fec0003800000 */
[----:B------:R-:W-:-:S06]  /*f880*/  UIADD3 UR4, UR6, -0x1, URZ ;  /* 0xffffffff06047890 */ /* 0x000fcc000fffe03f */
[----:B------:R-:W-:-:S05]  /*f890*/  IMAD.U32 R13, RZ, RZ, UR4 ;  /* 0x00000004ff0d7e24 */ /* 0x000fca000f8e00ff */
[----:B------:R0:W1:Y:S02]  /*f8a0*/  SHFL.IDX PT, R4, R10, R13, 0x1f ;  /* 0x00001f0d0a047589 */ /* 0x00006400000e0000 */
.L_x_1198:
[----:B-1----:R-:W-:Y:S02]  /*f8b0*/  IMAD R4, R4, R7, R11 ;  /* 0x0000000704047224 */ /* 0x002fe400078e020b */
        /* <DEDUP_REMOVED lines=19> */
[----:B------:R-:W-:-:S05]  /*f9f0*/  @!P1 LOP3.LUT R2, RZ, R8, RZ, 0x33, !PT ;  /* 0x00000008ff029212 */ /* 0x000fca00078e33ff */
[----:B------:R-:W-:Y:S02]  /*fa00*/  IMAD R0, R9, R2, RZ ;  /* 0x0000000209007224 */ /* 0x000fe400078e02ff */
[----:B------:R-:W-:Y:S02]  /*fa10*/  IMAD.MOV R2, RZ, RZ, -R2 ;  /* 0x000000ffff027224 */ /* 0x000fe400078e0a02 */
[----:B-1----:R-:W-:Y:S02]  /*fa20*/  IMAD.MOV R4, RZ, RZ, -R0 ;  /* 0x000000ffff047224 */ /* 0x002fe400078e0a00 */
[----:B------:R-:W-:Y:S02]  /*fa30*/  IMAD R8, R8, R2, R11 ;  /* 0x0000000208087224 */ /* 0x000fe400078e020b */
[----:B------:R-:W-:Y:S01]  /*fa40*/  IMAD.MOV.U32 R2, RZ, RZ, RZ ;  /* 0x000000ffff027224 */ /* 0x000fe200078e00ff */
[----:B------:R-:W-:-:S04]  /*fa50*/  VIADDMNMX R7, R4, R7, R9, PT ;  /* 0x0000000704077246 */ /* 0x000fc80003800109 */
[-C--:B------:R-:W-:Y:S02]  /*fa60*/  IABS R4, R7.reuse ;  /* 0x0000000700047213 */ /* 0x080fe40000000000 */
[----:B0-----:R-:W-:Y:S02]  /*fa70*/  IABS R10, R7 ;  /* 0x00000007000a7213 */ /* 0x001fe40000000000 */
[----:B------:R-:W0:Y:S08]  /*fa80*/  I2F.RP R9, R4 ;  /* 0x0000000400097306 */ /* 0x000e300000209400 */
[----:B0-----:R-:W0:Y:S02]  /*fa90*/  MUFU.RCP R9, R9 ;  /* 0x0000000900097308 */ /* 0x001e240000001000 */
[----:B0-----:R-:W-:Y:S01]  /*faa0*/  VIADD R3, R9, 0xffffffe ;  /* 0x0ffffffe09037836 */ /* 0x001fe20000000000 */
[----:B------:R-:W-:-:S05]  /*fab0*/  IABS R9, R8 ;  /* 0x0000000800097213 */ /* 0x000fca0000000000 */
[----:B------:R-:W0:Y:S02]  /*fac0*/  F2I.FTZ.U32.TRUNC.NTZ R3, R3 ;  /* 0x0000000300037305 */ /* 0x000e24000021f000 */
[----:B0-----:R-:W-:-:S04]  /*fad0*/  IMAD.MOV R11, RZ, RZ, -R3 ;  /* 0x000000ffff0b7224 */ /* 0x001fc800078e0a03 */
[----:B------:R-:W-:-:S04]  /*fae0*/  IMAD R11, R11, R4, RZ ;  /* 0x000000040b0b7224 */ /* 0x000fc800078e02ff */
[----:B------:R-:W-:-:S04]  /*faf0*/  IMAD.HI.U32 R2, R3, R11, R2 ;  /* 0x0000000b03027227 */ /* 0x000fc800078e0002 */
        /* <DEDUP_REMOVED lines=9> */
[----:B------:R-:W-:Y:S01]  /*fb90*/  ISETP.GE.AND P2, PT, R3, RZ, PT ;  /* 0x000000ff0300720c */ /* 0x000fe20003f46270 */
[----:B------:R-:W-:-:S06]  /*fba0*/  IMAD.IADD R3, R8, 0x1, R0 ;  /* 0x0000000108037824 */ /* 0x000fcc00078e0200 */
[----:B------:R-:W-:-:S06]  /*fbb0*/  @P0 VIADD R2, R2, 0x1 ;  /* 0x0000000102020836 */ /* 0x000fcc0000000000 */
[----:B------:R-:W-:Y:S01]  /*fbc0*/  @!P2 IMAD.MOV R2, RZ, RZ, -R2 ;  /* 0x000000ffff02a224 */ /* 0x000fe200078e0a02 */
[----:B------:R-:W-:Y:S01]  /*fbd0*/  @!P1 LOP3.LUT R2, RZ, R7, RZ, 0x33, !PT ;  /* 0x00000007ff029212 */ /* 0x000fe200078e33ff */
[----:B------:R-:W-:-:S04]  /*fbe0*/  IMAD.MOV R7, RZ, RZ, -R7 ;  /* 0x000000ffff077224 */ /* 0x000fc800078e0a07 */
[----:B------:R-:W-:-:S05]  /*fbf0*/  IMAD R3, R2, R7, R3 ;  /* 0x0000000702037224 */ /* 0x000fca00078e0203 */
[----:B------:R-:W-:Y:S02]  /*fc00*/  R2UR UR36, R3 ;  /* 0x00000000032472ca */ /* 0x000fe400000e0000 */
[----:B------:R-:W-:-:S05]  /*fc10*/  LOP3.LUT R3, RZ, R2, RZ, 0x33, !PT ;  /* 0x00000002ff037212 */ /* 0x000fca00078e33ff */
[----:B------:R-:W-:-:S05]  /*fc20*/  IMAD.IADD R0, R6, 0x1, R3 ;  /* 0x0000000106007824 */ /* 0x000fca00078e0203 */
[----:B------:R1:W-:Y:S01]  /*fc30*/  STL [R1+0x14], R0 ;  /* 0x0000140001007387 */ /* 0x0003e20000100800 */
[----:B------:R-:W-:Y:S05]  /*fc40*/  BRA `(.L_x_1199) ;  /* 0x00000000000c7947 */ /* 0x000fea0003800000 */
.L_x_1194:
[----:B------:R0:W-:Y:S01]  /*fc50*/  STL [R1+0x10], R0 ;  /* 0x0000100001007387 */ /* 0x0001e20000100800 */
[----:B------:R-:W-:-:S03]  /*fc60*/  UMOV UR36, URZ ;  /* 0x0000003f00247c82 */ /* 0x000fc60008000000 */
[----:B------:R0:W-:Y:S02]  /*fc70*/  STL [R1+0x14], RZ ;  /* 0x000014ff01007387 */ /* 0x0001e40000100800 */
.L_x_1199:
[----:B------:R-:W2:Y:S04]  /*fc80*/  LDL R2, [R1+0x14] ;  /* 0x0000140001027983 */ /* 0x000ea80000100800 */
[----:B------:R-:W3:Y:S01]  /*fc90*/  LDL R4, [R1+0x10] ;  /* 0x0000100001047983 */ /* 0x000ee20000100800 */
[----:B------:R-:W-:-:S13]  /*fca0*/  ISETP.NE.AND P0, PT, R5, RZ, PT ;  /* 0x000000ff0500720c */ /* 0x000fda0003f05270 */
[----:B------:R-:W4:Y:S01]  /*fcb0*/  @!P0 S2R R3, SR_CgaCtaId ;  /* 0x0000000000038919 */ /* 0x000f220000008800 */
[----:B01----:R-:W-:Y:S01]  /*fcc0*/  @!P0 MOV R0, 0x400 ;  /* 0x0000040000008802 */ /* 0x003fe20000000f00 */
[----:B------:R-:W-:Y:S02]  /*fcd0*/  IMAD.U32 R6, RZ, RZ, UR36 ;  /* 0x00000024ff067e24 */ /* 0x000fe4000f8e00ff */
[----:B------:R-:W-:Y:S01]  /*fce0*/  IMAD.U32 R7, RZ, RZ, UR44 ;  /* 0x0000002cff077e24 */ /* 0x000fe2000f8e00ff */
[----:B----4-:R-:W-:Y:S01]  /*fcf0*/  @!P0 LEA R0, R3, R0, 0x18 ;  /* 0x0000000003008211 */ /* 0x010fe200078ec0ff */
[----:B--2---:R-:W-:-:S05]  /*fd00*/  IMAD.MOV.U32 R5, RZ, RZ, R2 ;  /* 0x000000ffff057224 */ /* 0x004fca00078e0002 */
[----:B---3--:R2:W-:Y:S01]  /*fd10*/  @!P0 STS.128 [R0+0x284d0], R4 ;  /* 0x0284d00400008388 */ /* 0x0085e20000000c00 */
[----:B------:R-:W-:Y:S06]  /*fd20*/  BAR.ARV 0x5, 0x180 ;  /* 0x0146000000007b1d */ /* 0x000fec0000002000 */
.L_x_1192:
[----:B--2---:R-:W-:Y:S01]  /*fd30*/  IMAD.MOV.U32 R0, RZ, RZ, 0x1 ;  /* 0x00000001ff007424 */ /* 0x004fe200078e00ff */
[----:B------:R-:W-:Y:S01]  /*fd40*/  ULDC UR4, c[0x0][0xc3c] ;  /* 0x00030f0000047ab9 */ /* 0x000fe20000000800 */
[----:B------:R2:W-:Y:S01]  /*fd50*/  STL [R1], RZ ;  /* 0x000000ff01007387 */ /* 0x0005e20000100800 */
[----:B------:R-:W-:-:S03]  /*fd60*/  UISETP.GE.AND UP0, UPT, UR44, UR4, UPT ;  /* 0x000000042c00728c */ /* 0x000fc6000bf06270 */
[----:B------:R2:W-:Y:S03]  /*fd70*/  STL [R1+0x4], R0 ;  /* 0x0000040001007387 */ /* 0x0005e60000100800 */
[----:B------:R-:W-:Y:S01]  /*fd80*/  PLOP3.LUT P0, PT, PT, PT, UP0, 0x80, 0x0 ;  /* 0x000000000000781c */ /* 0x000fe20003f0f008 */
[----:B------:R2:W-:-:S12]  /*fd90*/  STL [R1+0x2c], RZ ;  /* 0x00002cff01007387 */ /* 0x0005d80000100800 */
[----:B--2---:R-:W-:Y:S05]  /*fda0*/  @P0 BRA `(.L_x_1200) ;  /* 0x0000004c00400947 */ /* 0x004fea0003800000 */
[----:B-1----:R-:W1:Y:S01]  /*fdb0*/  S2R R4, SR_TID.X ;  /* 0x0000000000047919 */ /* 0x002e620000002100 */
        /* <DEDUP_REMOVED lines=9> */
[C---:B------:R-:W-:Y:S01]  /*fe50*/  IMAD.SHL.U32 R0, R4.reuse, 0x40, RZ ;  /* 0x0000004004007824 */ /* 0x040fe200078e00ff */
[C---:B------:R-:W-:Y:S01]  /*fe60*/  LOP3.LUT P0, RZ, R4.reuse, 0x4, RZ, 0xc0, !PT ;  /* 0x0000000404ff7812 */ /* 0x040fe2000780c0ff */
[----:B------:R-:W-:-:S03]  /*fe70*/  IMAD.SHL.U32 R3, R4, 0x8, RZ ;  /* 0x0000000804037824 */ /* 0x000fc600078e00ff */
[----:B0-----:R-:W-:-:S04]  /*fe80*/  LOP3.LUT R2, R0, 0x180, RZ, 0xc0, !PT ;  /* 0x0000018000027812 */ /* 0x001fc800078ec0ff */
        /* <DEDUP_REMOVED lines=29> */
[----:B------:R-:W-:Y:S02]  /*10060*/  IMAD.MOV.U32 R0, RZ, RZ, 0x1 ;  /* 0x00000001ff007424 */ /* 0x000fe400078e00ff */
[----:B------:R-:W-:Y:S04]  /*10070*/  STL [R1+0x2c], RZ ;  /* 0x00002cff01007387 */ /* 0x000fe80000100800 */
[----:B------:R0:W-:Y:S04]  /*10080*/  STL [R1+0x4], R0 ;  /* 0x0000040001007387 */ /* 0x0001e80000100800 */
[----:B------:R1:W-:Y:S01]  /*10090*/  STL [R1], RZ ;  /* 0x000000ff01007387 */ /* 0x0003e20000100800 */
[----:B0-----:R-:W-:-:S07]  /*100a0*/  LOP3.LUT R0, R3, 0x80, RZ, 0xfc, !PT ;  /* 0x0000008003007812 */ /* 0x001fce00078efcff */
.L_x_1277:
[----:B------:R-:W-:Y:S01]  /*100b0*/  ULDC.64 UR4, c[0x0][0xa28] ;  /* 0x00028a0000047ab9 */ /* 0x000fe20000000a00 */
[----:B------:R-:W-:Y:S01]  /*100c0*/  IMAD.MOV.U32 R0, RZ, RZ, RZ ;  /* 0x000000ffff007224 */ /* 0x000fe200078e00ff */
[----:B------:R-:W-:Y:S01]  /*100d0*/  UISETP.NE.U32.AND UP0, UPT, UR4, URZ, UPT ;  /* 0x0000003f0400728c */ /* 0x000fe2000bf05070 */
[----:B------:R-:W-:Y:S01]  /*100e0*/  ULDC.64 UR8, c[0x0][0xa18] ;  /* 0x0002860000087ab9 */ /* 0x000fe20000000a00 */
[----:B------:R-:W-:Y:S02]  /*100f0*/  ULDC.64 UR6, c[0x0][0xa00] ;  /* 0x0002800000067ab9 */ /* 0x000fe40000000a00 */
[----:B------:R-:W-:Y:S01]  /*10100*/  UISETP.NE.AND.EX UP0, UPT, UR5, URZ, UPT, UP0 ;  /* 0x0000003f0500728c */ /* 0x000fe2000bf05300 */
[----:B0-2---:R-:W-:Y:S01]  /*10110*/  IMAD.MOV.U32 R4, RZ, RZ, RZ ;  /* 0x000000ffff047224 */ /* 0x005fe200078e00ff */
[----:B------:R-:W-:-:S04]  /*10120*/  ULDC.64 UR10, c[0x0][0xa20] ;  /* 0x00028800000a7ab9 */ /* 0x000fc80000000a00 */
[----:B------:R-:W-:-:S05]  /*10130*/  PLOP3.LUT P0, PT, PT, PT, UP0, 0x80, 0x0 ;  /* 0x000000000000781c */ /* 0x000fca0003f0f008 */
[----:B------:R-:W-:Y:S02]  /*10140*/  @UP0 ULDC.64 UR4, c[0x0][0xa28] ;  /* 0x00028a0000040ab9 */ /* 0x000fe40000000a00 */
[----:B------:R-:W-:-:S06]  /*10150*/  @UP0 UIMAD.WIDE UR4, UR44, 0x4, UR4 ;  /* 0x000000042c0408a5 */ /* 0x000fcc000f8e0204 */
[----:B------:R-:W-:Y:S02]  /*10160*/  IMAD.U32 R2, RZ, RZ, UR4 ;  /* 0x00000004ff027e24 */ /* 0x000fe4000f8e00ff */
[----:B------:R-:W-:Y:S01]  /*10170*/  IMAD.U32 R3, RZ, RZ, UR5 ;  /* 0x00000005ff037e24 */ /* 0x000fe2000f8e00ff */
[----:B------:R-:W-:Y:S01]  /*10180*/  ULDC.64 UR4, c[0x0][0xa00] ;  /* 0x0002800000047ab9 */ /* 0x000fe20000000a00 */
[----:B------:R-:W-:-:S03]  /*10190*/  UISETP.NE.U32.AND UP0, UPT, UR8, URZ, UPT ;  /* 0x0000003f0800728c */ /* 0x000fc6000bf05070 */
[----:B------:R0:W5:Y:S01]  /*101a0*/  @P0 LDG.E R0, desc[UR54][R2.64] ;  /* 0x0000003602000981 */ /* 0x000162000c1e1900 */
[----:B------:R-:W-:Y:S01]  /*101b0*/  ISETP.NE.U32.AND P0, PT, RZ, UR4, PT ;  /* 0x00000004ff007c0c */ /* 0x000fe2000bf05070 */
[----:B------:R-:W-:Y:S02]  /*101c0*/  UISETP.NE.AND.EX UP0, UPT, UR9, URZ, UPT, UP0 ;  /* 0x0000003f0900728c */ /* 0x000fe4000bf05300 */
[----:B------:R-:W-:Y:S01]  /*101d0*/  UIMAD.WIDE UR6, UR44, 0x4, UR6 ;  /* 0x000000042c0678a5 */ /* 0x000fe2000f8e0206 */
[----:B------:R-:W-:Y:S01]  /*101e0*/  ISETP.NE.AND.EX P0, PT, RZ, UR5, PT, P0 ;  /* 0x00000005ff007c0c */ /* 0x000fe2000bf05300 */
[----:B------:R-:W-:Y:S01]  /*101f0*/  ULDC.64 UR4, c[0x0][0xa08] ;  /* 0x0002820000047ab9 */ /* 0x000fe20000000a00 */
[----:B------:R-:W-:Y:S01]  /*10200*/  ULDC.64 UR8, c[0x0][0xa08] ;  /* 0x0002820000087ab9 */ /* 0x000fe20000000a00 */
[----:B------:R-:W-:Y:S01]  /*10210*/  ISETP.NE.U32.AND P1, PT, RZ, UR4, PT ;  /* 0x00000004ff007c0c */ /* 0x000fe2000bf25070 */
[----:B------:R-:W-:Y:S01]  /*10220*/  UIMAD.WIDE UR8, UR44, 0x4, UR8 ;  /* 0x000000042c0878a5 */ /* 0x000fe2000f8e0208 */
[----:B0-----:R-:W-:-:S02]  /*10230*/  IMAD.U32 R2, RZ, RZ, UR6 ;  /* 0x00000006ff027e24 */ /* 0x001fc4000f8e00ff */
[----:B------:R-:W-:Y:S01]  /*10240*/  ISETP.NE.AND.EX P1, PT, RZ, UR5, PT, P1 ;  /* 0x00000005ff007c0c */ /* 0x000fe2000bf25310 */
[----:B------:R-:W-:Y:S01]  /*10250*/  IMAD.U32 R3, RZ, RZ, UR7 ;  /* 0x00000007ff037e24 */ /* 0x000fe2000f8e00ff */
[----:B------:R-:W-:Y:S01]  /*10260*/  @UP0 ULDC.64 UR4, c[0x0][0xa18] ;  /* 0x0002860000040ab9 */ /* 0x000fe20000000a00 */
[----:B------:R-:W-:Y:S01]  /*10270*/  PLOP3.LUT P3, PT, PT, PT, UP0, 0x80, 0x0 ;  /* 0x000000000000781c */ /* 0x000fe20003f6f008 */
[----:B------:R-:W-:Y:S02]  /*10280*/  @UP0 UIMAD.WIDE UR4, UR44, 0x4, UR4 ;  /* 0x000000042c0408a5 */ /* 0x000fe4000f8e0204 */
[----:B------:R0:W2:Y:S02]  /*10290*/  @P0 LDG.E R5, desc[UR54][R2.64] ;  /* 0x0000003602050981 */ /* 0x0000a4000c1e1900 */
[----:B0-----:R-:W-:Y:S02]  /*102a0*/  IMAD.U32 R2, RZ, RZ, UR8 ;  /* 0x00000008ff027e24 */ /* 0x001fe4000f8e00ff */
[----:B------:R-:W-:-:S05]  /*102b0*/  IMAD.U32 R3, RZ, RZ, UR9 ;  /* 0x00000009ff037e24 */ /* 0x000fca000f8e00ff */
[----:B------:R0:W5:Y:S02]  /*102c0*/  @P1 LDG.E R4, desc[UR54][R2.64] ;  /* 0x0000003602041981 */ /* 0x000164000c1e1900 */
[----:B0-----:R-:W-:Y:S02]  /*102d0*/  IMAD.U32 R2, RZ, RZ, UR4 ;  /* 0x00000004ff027e24 */ /* 0x001fe4000f8e00ff */
[----:B------:R-:W-:Y:S01]  /*102e0*/  IMAD.U32 R3, RZ, RZ, UR5 ;  /* 0x00000005ff037e24 */ /* 0x000fe2000f8e00ff */
[----:B------:R-:W-:-:S04]  /*102f0*/  ULDC.64 UR4, c[0x0][0x418] ;  /* 0x0001060000047ab9 */ /* 0x000fc80000000a00 */
[----:B------:R-:W3:Y:S01]  /*10300*/  @P3 LDG.E R2, desc[UR54][R2.64] ;  /* 0x0000003602023981 */ /* 0x000ee2000c1e1900 */
[----:B------:R-:W-:Y:S01]  /*10310*/  UISETP.NE.U32.AND UP0, UPT, UR4, URZ, UPT ;  /* 0x0000003f0400728c */ /* 0x000fe2000bf05070 */
[----:B------:R-:W-:Y:S01]  /*10320*/  ISETP.NE.U32.AND P2, PT, RZ, UR10, PT ;  /* 0x0000000aff007c0c */ /* 0x000fe2000bf45070 */
[----:B------:R-:W-:Y:S01]  /*10330*/  UMOV UR45, URZ ;  /* 0x0000003f002d7c82 */ /* 0x000fe20008000000 */
[----:B------:R-:W-:Y:S01]  /*10340*/  ULDC UR4, c[0x0][0x424] ;  /* 0x0001090000047ab9 */ /* 0x000fe20000000800 */
[----:B------:R-:W-:Y:S01]  /*10350*/  UISETP.NE.AND.EX UP0, UPT, UR5, URZ, UPT, UP0 ;  /* 0x0000003f0500728c */ /* 0x000fe2000bf05300 */
[----:B------:R-:W-:Y:S01]  /*10360*/  ISETP.NE.AND.EX P2, PT, RZ, UR11, PT, P2 ;  /* 0x0000000bff007c0c */ /* 0x000fe2000bf45320 */
[----:B------:R-:W-:Y:S01]  /*10370*/  ULDC UR42, c[0x0][0x288] ;  /* 0x0000a200002a7ab9 */ /* 0x000fe20000000800 */
[----:B------:R-:W-:Y:S01]  /*10380*/  ULDC UR5, c[0x0][0x2f0] ;  /* 0x0000bc0000057ab9 */ /* 0x000fe20000000800 */
[----:B------:R-:W-:-:S04]  /*10390*/  USEL UR4, UR4, 0x1, UP0 ;  /* 0x0000000104047887 */ /* 0x000fc80008000000 */
[----:B------:R-:W-:Y:S01]  /*103a0*/  UIMAD UR4, UR4, UR5, URZ ;  /* 0x00000005040472a4 */ /* 0x000fe2000f8e023f */
[----:B--2---:R-:W-:Y:S02]  /*103b0*/  @P0 R2UR UR45, R5 ;  /* 0x00000000052d02ca */ /* 0x004fe400000e0000 */
[----:B---3--:R-:W-:Y:S01]  /*103c0*/  @P3 R2UR UR42, R2 ;  /* 0x00000000022a32ca */ /* 0x008fe200000e0000 */
[----:B------:R-:W-:-:S14]  /*103d0*/  @P3 BRA `(.L_x_1201) ;  /* 0x0000000000243947 */ /* 0x000fdc0003800000 */
[----:B------:R-:W-:Y:S05]  /*103e0*/  @!P0 BRA `(.L_x_1201) ;  /* 0x0000000000208947 */ /* 0x000fea0003800000 */
[----:B------:R-:W-:Y:S02]  /*103f0*/  IMAD.U32 R2, RZ, RZ, UR6 ;  /* 0x00000006ff027e24 */ /* 0x000fe4000f8e00ff */
[----:B------:R-:W-:-:S05]  /*10400*/  IMAD.U32 R3, RZ, RZ, UR7 ;  /* 0x00000007ff037e24 */ /* 0x000fca000f8e00ff */
[----:B------:R-:W2:Y:S02]  /*10410*/  LDG.E R2, desc[UR54][R2.64] ;  /* 0x0000003602027981 */ /* 0x000ea4000c1e1900 */
[----:B--2---:R-:W-:Y:S01]  /*10420*/  R2UR UR5, R2 ;  /* 0x00000000020572ca */ /* 0x004fe200000e0000 */
[----:B------:R-:W-:-:S06]  /*10430*/  IMAD.U32 R2, RZ, RZ, UR6 ;  /* 0x00000006ff027e24 */ /* 0x000fcc000f8e00ff */
[----:B------:R-:W2:Y:S02]  /*10440*/  LDG.E R2, desc[UR54][R2.64+0x4] ;  /* 0x0000043602027981 */ /* 0x000ea4000c1e1900 */
[----:B--2---:R-:W-:-:S13]  /*10450*/  R2UR UR42, R2 ;  /* 0x00000000022a72ca */ /* 0x004fda00000e0000 */
[----:B------:R-:W-:-:S12]  /*10460*/  UIADD3 UR42, -UR5, UR42, URZ ;  /* 0x0000002a052a7290 */ /* 0x000fd8000fffe13f */
.L_x_1201:
[----:B-----5:R-:W-:-:S05]  /*10470*/  IMAD.IADD R2, R4, 0x1, R0 ;  /* 0x0000000104027824 */ /* 0x020fca00078e0200 */
[----:B------:R0:W-:Y:S01]  /*10480*/  STL [R1+0x1c], R2 ;  /* 0x00001c0201007387 */ /* 0x0001e20000100800 */
[----:B------:R-:W-:Y:S05]  /*10490*/  @!P2 BRA `(.L_x_1202) ;  /* 0x00000000001ca947 */ /* 0x000fea0003800000 */
[----:B------:R-:W-:Y:S02]  /*104a0*/  ULDC.64 UR4, c[0x0][0xa20] ;  /* 0x0002880000047ab9 */ /* 0x000fe40000000a00 */
[----:B------:R-:W-:-:S06]  /*104b0*/  UIMAD.WIDE UR4, UR44, 0x4, UR4 ;  /* 0x000000042c0478a5 */ /* 0x000fcc000f8e0204 */
[----:B0-----:R-:W-:Y:S02]  /*104c0*/  IMAD.U32 R2, RZ, RZ, UR4 ;  /* 0x00000004ff027e24 */ /* 0x001fe4000f8e00ff */
[----:B------:R-:W-:-:S05]  /*104d0*/  IMAD.U32 R3, RZ, RZ, UR5 ;  /* 0x00000005ff037e24 */ /* 0x000fca000f8e00ff */
[----:B------:R-:W2:Y:S02]  /*104e0*/  LDG.E R2, desc[UR54][R2.64] ;  /* 0x0000003602027981 */ /* 0x000ea4000c1e1900 */
[----:B--2---:R-:W-:Y:S01]  /*104f0*/  R2UR UR4, R2 ;  /* 0x00000000020472ca */ /* 0x004fe200000e0000 */
[----:B------:R-:W-:-:S14]  /*10500*/  BRA `(.L_x_1203) ;  /* 0x0000000000247947 */ /* 0x000fdc0003800000 */
.L_x_1202:
[----:B------:R-:W-:Y:S05]  /*10510*/  @!P1 BRA `(.L_x_1203) ;  /* 0x0000000000209947 */ /* 0x000fea0003800000 */
[----:B0-----:R-:W-:Y:S02]  /*10520*/  IMAD.U32 R2, RZ, RZ, UR8 ;  /* 0x00000008ff027e24 */ /* 0x001fe4000f8e00ff */
[----:B------:R-:W-:-:S05]  /*10530*/  IMAD.U32 R3, RZ, RZ, UR9 ;  /* 0x00000009ff037e24 */ /* 0x000fca000f8e00ff */
[----:B------:R-:W2:Y:S02]  /*10540*/  LDG.E R2, desc[UR54][R2.64] ;  /* 0x0000003602027981 */ /* 0x000ea4000c1e1900 */
[----:B--2---:R-:W-:Y:S01]  /*10550*/  R2UR UR5, R2 ;  /* 0x00000000020572ca */ /* 0x004fe200000e0000 */
[----:B------:R-:W-:-:S06]  /*10560*/  IMAD.U32 R2, RZ, RZ, UR8 ;  /* 0x00000008ff027e24 */ /* 0x000fcc000f8e00ff */
[----:B------:R-:W2:Y:S02]  /*10570*/  LDG.E R2, desc[UR54][R2.64+0x4] ;  /* 0x0000043602027981 */ /* 0x000ea4000c1e1900 */
[----:B--2---:R-:W-:-:S13]  /*10580*/  R2UR UR4, R2 ;  /* 0x00000000020472ca */ /* 0x004fda00000e0000 */
[----:B------:R-:W-:-:S12]  /*10590*/  UIADD3 UR4, -UR5, UR4, URZ ;  /* 0x0000000405047290 */ /* 0x000fd8000fffe13f */
.L_x_1203:
[----:B0-----:R-:W2:Y:S01]  /*105a0*/  LDL.LU R2, [R1+0x14] ;  /* 0x0000140001027983 */ /* 0x001ea20000300800 */
[----:B------:R-:W-:Y:S01]  /*105b0*/  ULDC UR5, c[0x0][0x448] ;  /* 0x0001120000057ab9 */ /* 0x000fe20000000800 */
[----:B------:R-:W-:Y:S01]  /*105c0*/  R2UR UR11, R0 ;  /* 0x00000000000b72ca */ /* 0x000fe200000e0000 */
[----:B------:R-:W-:-:S06]  /*105d0*/  UISETP.NE.AND UP0, UPT, UR5, 0x1, UPT ;  /* 0x000000010500788c */ /* 0x000fcc000bf05270 */
[----:B------:R-:W-:Y:S02]  /*105e0*/  PLOP3.LUT P0, PT, PT, PT, UP0, 0x80, 0x0 ;  /* 0x000000000000781c */ /* 0x000fe40003f0f008 */
[----:B------:R-:W-:-:S03]  /*105f0*/  PLOP3.LUT P1, PT, PT, PT, UP0, 0x80, 0x0 ;  /* 0x000000000000781c */ /* 0x000fc60003f2f008 */
[----:B------:R-:W-:Y:S01]  /*10600*/  @UP0 ULDC UR5, c[0x0][0x44c] ;  /* 0x0001130000050ab9 */ /* 0x000fe20000000800 */
[----:B------:R-:W-:-:S04]  /*10610*/  UIADD3 UR11, -UR11, UR4, URZ ;  /* 0x000000040b0b7290 */ /* 0x000fc8000fffe13f */
[----:B------:R-:W-:Y:S01]  /*10620*/  UIADD3 UR7, UR11, 0x1, -UR42 ;  /* 0x000000010b077890 */ /* 0x000fe2000fffe82a */
[----:B--2---:R-:W-:-:S04]  /*10630*/  IMAD.SHL.U32 R18, R2, 0x80, RZ ;  /* 0x0000008002127824 */ /* 0x004fc800078e00ff */
[----:B------:R-:W-:-:S05]  /*10640*/  VIADD R0, R18, 0x7f ;  /* 0x0000007f12007836 */ /* 0x000fca0000000000 */
[C---:B------:R-:W-:Y:S01]  /*10650*/  R2UR UR6, R0.reuse ;  /* 0x00000000000672ca */ /* 0x040fe200000e0000 */
[----:B------:R-:W-:Y:S01]  /*10660*/  @P0 IMAD.HI.U32 R0, R0, UR5, RZ ;  /* 0x0000000500000c27 */ /* 0x000fe2000f8e00ff */
[----:B------:R-:W-:-:S04]  /*10670*/  @UP0 ULDC UR5, c[0x0][0x450] ;  /* 0x0001140000050ab9 */ /* 0x000fc80000000800 */
[----:B------:R-:W-:Y:S01]  /*10680*/  @P0 SHF.R.U32.HI R0, RZ, UR5, R0 ;  /* 0x00000005ff000c19 */ /* 0x000fe20008011600 */
[----:B------:R-:W-:Y:S02]  /*10690*/  ULDC.64 UR4, c[0x0][0x9e0] ;  /* 0x0002780000047ab9 */ /* 0x000fe40000000a00 */
[----:B------:R-:W-:Y:S01]  /*106a0*/  UISETP.GE.AND UP1, UPT, UR5, 0x1, UPT ;  /* 0x000000010500788c */ /* 0x000fe2000bf26270 */
[----:B------:R-:W-:-:S05]  /*106b0*/  @P1 R2UR UR6, R0 ;  /* 0x00000000000612ca */ /* 0x000fca00000e0000 */
[----:B------:R-:W-:-:S08]  /*106c0*/  PLOP3.LUT P1, PT, PT, PT, UP1, 0x80, 0x0 ;  /* 0x000000000000781c */ /* 0x000fd00003f2f018 */
[----:B------:R-:W-:-:S04]  /*106d0*/  UIADD3 UR6, UR7, UR6, URZ ;  /* 0x0000000607067290 */ /* 0x000fc8000fffe03f */
        /* <DEDUP_REMOVED lines=12> */
.L_x_1205:
[----:B------:R-:W-:-:S11]  /*107a0*/  UISETP.NE.AND UP1, UPT, UR5, 0x1, UPT ;  /* 0x000000010500788c */ /* 0x000fd6000bf25270 */
[----:B------:R-:W-:Y:S02]  /*107b0*/  @UP1 ULDC.64 UR12, c[0x0][0x9e8] ;  /* 0x00027a00000c1ab9 */ /* 0x000fe40000000a00 */
[----:B------:R-:W-:-:S04]  /*107c0*/  UIMAD.WIDE.U32 UR6, UR8, UR12, URZ ;  /* 0x0000000c080672a5 */ /* 0x000fc8000f8e003f */
[----:B------:R-:W-:-:S12]  /*107d0*/  @UP1 USHF.R.U32.HI UR8, URZ, UR13, UR7 ;  /* 0x0000000d3f081299 */ /* 0x000fd80008011607 */
.L_x_1206:
[----:B------:R-:W-:-:S04]  /*107e0*/  UIMAD UR8, UR8, UR5, UR5 ;  /* 0x00000005080872a4 */ /* 0x000fc8000f8e0205 */
[----:B------:R-:W-:-:S04]  /*107f0*/  UISETP.LT.AND UP1, UPT, UR4, UR8, UPT ;  /* 0x000000080400728c */ /* 0x000fc8000bf21270 */
[----:B------:R-:W-:-:S12]  /*10800*/  USEL UR4, UR4, UR8, UP1 ;  /* 0x0000000804047287 */ /* 0x000fd80008800000 */
.L_x_1204:
[----:B------:R-:W-:Y:S01]  /*10810*/  R2UR UR12, R18 ;  /* 0x00000000120c72ca */ /* 0x000fe200000e0000 */
[----:B------:R-:W-:Y:S02]  /*10820*/  UIADD3 UR8, UR11, 0x3f, URZ ;  /* 0x0000003f0b087890 */ /* 0x000fe4000fffe03f */
[----:B------:R-:W-:Y:S01]  /*10830*/  UIADD3 UR9, UR4, 0x3f, URZ ;  /* 0x0000003f04097890 */ /* 0x000fe2000fffe03f */
[----:B------:R-:W-:Y:S01]  /*10840*/  @UP0 ULDC UR6, c[0x0][0x44c] ;  /* 0x0001130000060ab9 */ /* 0x000fe20000000800 */
[----:B------:R-:W-:Y:S02]  /*10850*/  USHF.R.S32.HI UR4, URZ, 0x1f, UR8 ;  /* 0x0000001f3f047899 */ /* 0x000fe40008011408 */
[----:B------:R-:W-:Y:S02]  /*10860*/  USHF.R.S32.HI UR10, URZ, 0x1f, UR9 ;  /* 0x0000001f3f0a7899 */ /* 0x000fe40008011409 */
[----:B------:R-:W-:Y:S01]  /*10870*/  ULEA.HI UR4, UR4, UR8, URZ, 0x6 ;  /* 0x0000000804047291 */ /* 0x000fe2000f8f303f */
[----:B------:R-:W-:-:S03]  /*10880*/  @UP0 ULDC UR13, c[0x0][0x450] ;  /* 0x00011400000d0ab9 */ /* 0x000fc60000000800 */
[----:B------:R-:W-:Y:S02]  /*10890*/  UIMAD.WIDE.U32 UR6, UR12, UR6, URZ ;  /* 0x000000060c0672a5 */ /* 0x000fe4000f8e003f */
[----:B------:R-:W-:Y:S01]  /*108a0*/  UMOV UR8, UR12 ;  /* 0x0000000c00087c82 */ /* 0x000fe20008000000 */
[----:B------:R-:W-:Y:S02]  /*108b0*/  ULEA.HI UR10, UR10, UR9, URZ, 0x6 ;  /* 0x000000090a0a7291 */ /* 0x000fe4000f8f303f */
[----:B------:R-:W-:Y:S02]  /*108c0*/  @UP0 USHF.R.U32.HI UR8, URZ, UR13, UR7 ;  /* 0x0000000d3f080299 */ /* 0x000fe40008011607 */
[----:B------:R-:W-:Y:S02]  /*108d0*/  USHF.R.S32.HI UR4, URZ, 0x6, UR4 ;  /* 0x000000063f047899 */ /* 0x000fe40008011404 */
[----:B------:R-:W-:Y:S02]  /*108e0*/  UIADD3 UR8, UR8, UR11, -UR42 ;  /* 0x0000000b08087290 */ /* 0x000fe4000fffe82a */
[----:B------:R-:W-:Y:S01]  /*108f0*/  USHF.R.S32.HI UR10, URZ, 0x6, UR10 ;  /* 0x000000063f0a7899 */ /* 0x000fe2000801140a */
[----:B------:R-:W-:-:S02]  /*10900*/  ULDC UR6, c[0x0][0x9dc] ;  /* 0x0002770000067ab9 */ /* 0x000fc40000000800 */
[----:B------:R-:W-:Y:S02]  /*10910*/  UIADD3 UR6, UR8, -UR6, URZ ;  /* 0x8000000608067290 */ /* 0x000fe4000fffe03f */
[----:B------:R-:W-:-:S04]  /*10920*/  UISETP.LT.AND UP0, UPT, UR4, UR10, UPT ;  /* 0x0000000a0400728c */ /* 0x000fc8000bf01270 */
[----:B------:R-:W-:Y:S01]  /*10930*/  USEL UR40, UR4, UR10, UP0 ;  /* 0x0000000a04287287 */ /* 0x000fe20008000000 */
[----:B------:R-:W-:Y:S01]  /*10940*/  IMAD.U32 R0, RZ, RZ, UR6 ;  /* 0x00000006ff007e24 */ /* 0x000fe2000f8e00ff */
[----:B------:R-:W-:Y:S10]  /*10950*/  @!P1 BRA `(.L_x_1207) ;  /* 0x0000000000409947 */ /* 0x000ff40003800000 */
        /* <DEDUP_REMOVED lines=10> */
.L_x_1208:
[----:B------:R-:W-:-:S11]  /*10a00*/  UISETP.NE.AND UP0, UPT, UR5, 0x1, UPT ;  /* 0x000000010500788c */ /* 0x000fd6000bf05270 */
[----:B------:R-:W-:Y:S02]  /*10a10*/  @UP0 ULDC.64 UR10, c[0x0][0x9e8] ;  /* 0x00027a00000a0ab9 */ /* 0x000fe40000000a00 */
[----:B------:R-:W-:-:S04]  /*10a20*/  UIMAD.WIDE.U32 UR6, UR8, UR10, URZ ;  /* 0x0000000a080672a5 */ /* 0x000fc8000f8e003f */
[----:B------:R-:W-:-:S12]  /*10a30*/  @UP0 USHF.R.U32.HI UR8, URZ, UR11, UR7 ;  /* 0x0000000b3f080299 */ /* 0x000fd80008011607 */
.L_x_1209:
[----:B------:R-:W-:-:S06]  /*10a40*/  UIMAD UR5, UR8, UR5, URZ ;  /* 0x00000005080572a4 */ /* 0x000fcc000f8e023f */
[----:B------:R-:W-:-:S07]  /*10a50*/  VIMNMX R0, R0, UR5, !PT ;  /* 0x0000000500007c48 */ /* 0x000fce000ffe0100 */
.L_x_1207:
[----:B------:R-:W-:Y:S01]  /*10a60*/  SHF.R.S32.HI R2, RZ, 0x1f, R0 ;  /* 0x0000001fff027819 */ /* 0x000fe20000011400 */
[----:B------:R-:W-:Y:S03]  /*10a70*/  BSSY B7, `(.L_x_1210) ;  /* 0x000033b000077945 */ /* 0x000fe60003800000 */
[----:B------:R-:W-:-:S04]  /*10a80*/  LEA.HI R2, R2, R0, RZ, 0x6 ;  /* 0x0000000002027211 */ /* 0x000fc800078f30ff */
[----:B------:R-:W-:-:S04]  /*10a90*/  SHF.R.S32.HI R2, RZ, 0x6, R2 ;  /* 0x00000006ff027819 */ /* 0x000fc80000011402 */
[----:B------:R-:W-:-:S04]  /*10aa0*/  VIMNMX R3, RZ, R2, !PT ;  /* 0x00000002ff037248 */ /* 0x000fc80007fe0100 */
[----:B------:R-:W-:Y:S01]  /*10ab0*/  ISETP.LT.AND P0, PT, R3, UR40, PT ;  /* 0x0000002803007c0c */ /* 0x000fe2000bf01270 */
[----:B------:R0:W-:-:S12]  /*10ac0*/  STL [R1+0x18], R3 ;  /* 0x0000180301007387 */ /* 0x0001d80000100800 */
[----:B0-----:R-:W-:Y:S05]  /*10ad0*/  @P0 BRA `(.L_x_1211) ;  /* 0x0000000000480947 */ /* 0x001fea0003800000 */
        /* <DEDUP_REMOVED lines=18> */
.L_x_1211:
        /* <DEDUP_REMOVED lines=20> */
.L_x_1214:
[----:B------:R-:W-:Y:S05]  /*10d40*/  BSYNC B6 ;  /* 0x0000000000067941 */ /* 0x000fea0003800000 */
.L_x_1213:
        /* <DEDUP_REMOVED lines=8> */
[----:B0-----:R-:W-:Y:S01]  /*10dd0*/  MOV R2, 0x0 ;  /* 0x0000000000027802 */ /* 0x001fe20000000f00 */
        /* <DEDUP_REMOVED lines=15> */
.L_x_1216:
[----:B------:R-:W-:Y:S05]  /*10ed0*/  BSYNC B6 ;  /* 0x0000000000067941 */ /* 0x000fea0003800000 */
.L_x_1215:
[----:B------:R-:W-:Y:S01]  /*10ee0*/  VIADD R0, R17, 0x8000 ;  /* 0x0000800011007836 */ /* 0x000fe20000000000 */
[----:B------:R-:W-:Y:S04]  /*10ef0*/  BSSY B6, `(.L_x_1217) ;  /* 0x0000013000067945 */ /* 0x000fe80003800000 */
[----:B------:R-:W-:-:S13]  /*10f00*/  LOP3.LUT P0, RZ, R0, 0x1bf, RZ, 0xc0, !PT ;  /* 0x000001bf00ff7812 */ /* 0x000fda000780c0ff */
        /* <DEDUP_REMOVED lines=17> */
.L_x_1218:
[----:B------:R-:W-:Y:S05]  /*11020*/  BSYNC B6 ;  /* 0x0000000000067941 */ /* 0x000fea0003800000 */
.L_x_1217:
[----:B------:R-:W2:Y:S01]  /*11030*/  LDL R19, [R1+0xc] ;  /* 0x00000c0001137983 */ /* 0x000ea20000100800 */
[----:B------:R-:W-:Y:S01]  /*11040*/  BSSY B6, `(.L_x_1219) ;  /* 0x0000013000067945 */ /* 0x000fe20003800000 */
[----:B--2---:R-:W-:-:S13]  /*11050*/  LOP3.LUT P6, RZ, R19, 0x1, RZ, 0xc0, !PT ;  /* 0x0000000113ff7812 */ /* 0x004fda00078cc0ff */
        /* <DEDUP_REMOVED lines=17> */
.L_x_1220:
[----:B------:R-:W-:Y:S05]  /*11170*/  BSYNC B6 ;  /* 0x0000000000067941 */ /* 0x000fea0003800000 */
.L_x_1219:
[----:B------:R-:W-:Y:S01]  /*11180*/  ULDC.64 UR4, c[0x0][0x9f8] ;  /* 0x00027e0000047ab9 */ /* 0x000fe20000000a00 */
[----:B------:R-:W-:Y:S01]  /*11190*/  IMAD.U32 R8, RZ, RZ, UR44 ;  /* 0x0000002cff087e24 */ /* 0x000fe2000f8e00ff */
[----:B------:R-:W-:-:S04]  /*111a0*/  UISETP.NE.U32.AND UP0, UPT, UR4, URZ, UPT ;  /* 0x0000003f0400728c */ /* 0x000fc8000bf05070 */
[----:B------:R-:W-:-:S06]  /*111b0*/  UISETP.NE.AND.EX UP0, UPT, UR5, URZ, UPT, UP0 ;  /* 0x0000003f0500728c */ /* 0x000fcc000bf05300 */
[----:B------:R-:W-:-:S05]  /*111c0*/  PLOP3.LUT P0, PT, PT, PT, UP0, 0x80, 0x0 ;  /* 0x000000000000781c */ /* 0x000fca0003f0f008 */
[----:B------:R-:W-:Y:S02]  /*111d0*/  @UP0 ULDC.64 UR4, c[0x0][0x9f8] ;  /* 0x00027e0000040ab9 */ /* 0x000fe40000000a00 */
[----:B------:R-:W-:-:S06]  /*111e0*/  @UP0 UIMAD.WIDE UR4, UR44, 0x4, UR4 ;  /* 0x000000042c0408a5 */ /* 0x000fcc000f8e0204 */
[----:B0-----:R-:W-:Y:S02]  /*111f0*/  IMAD.U32 R2, RZ, RZ, UR4 ;  /* 0x00000004ff027e24 */ /* 0x001fe4000f8e00ff */
[----:B------:R-:W-:Y:S01]  /*11200*/  IMAD.U32 R3, RZ, RZ, UR5 ;  /* 0x00000005ff037e24 */ /* 0x000fe2000f8e00ff */
[----:B------:R-:W0:Y:S01]  /*11210*/  S2R R0, SR_TID.X ;  /* 0x0000000000007919 */ /* 0x000e220000002100 */
[----:B------:R-:W-:-:S03]  /*11220*/  ULDC.64 UR4, c[0x0][0xa08] ;  /* 0x0002820000047ab9 */ /* 0x000fc60000000a00 */
[----:B------:R2:W3:Y:S02]  /*11230*/  @P0 LDG.E R8, desc[UR54][R2.64] ;  /* 0x0000003602080981 */ /* 0x0004e4000c1e1900 */
[----:B--2---:R-:W2:Y:S01]  /*11240*/  LDC.64 R2, c[0x0][0x418] ;  /* 0x00010600ff027b82 */ /* 0x004ea20000000a00 */
[----:B0-----:R-:W-:-:S04]  /*11250*/  SHF.R.U32.HI R0, RZ, 0x5, R0 ;  /* 0x00000005ff007819 */ /* 0x001fc80000011600 */
[----:B------:R-:W-:Y:S02]  /*11260*/  LOP3.LUT R0, R0, 0x3, RZ, 0xc0, !PT ;  /* 0x0000000300007812 */ /* 0x000fe400078ec0ff */
[----:B--2---:R-:W-:Y:S01]  /*11270*/  LOP3.LUT P0, RZ, R2, UR4, RZ, 0xfc, !PT ;  /* 0x0000000402ff7c12 */ /* 0x004fe2000f80fcff */
[----:B------:R-:W-:-:S03]  /*11280*/  UMOV UR4, 0xffffffff ;  /* 0xffffffff00047882 */ /* 0x000fc60000000000 */
[----:B------:R-:W-:Y:S02]  /*11290*/  LOP3.LUT P0, RZ, R3, UR5, RZ, 0xfc, P0 ;  /* 0x0000000503ff7c12 */ /* 0x000fe4000800fcff */
[----:B---3--:R-:W-:Y:S01]  /*112a0*/  SHF.R.S32.HI R9, RZ, 0x1f, R8 ;  /* 0x0000001fff097819 */ /* 0x008fe20000011408 */
[----:B------:R0:W-:Y:S01]  /*112b0*/  STL [R1+0x8], R8 ;  /* 0x0000080801007387 */ /* 0x0001e20000100800 */
[----:B------:R-:W-:-:S03]  /*112c0*/  SEL R16, R8, RZ, !P0 ;  /* 0x000000ff08107207 */ /* 0x000fc60004000000 */
[----:B------:R0:W-:Y:S01]  /*112d0*/  STL [R1+0x14], R9 ;  /* 0x0000140901007387 */ /* 0x0001e20000100800 */
[----:B------:R-:W-:Y:S05]  /*112e0*/  BRA.DIV UR4, `(.L_x_1221) ;  /* 0x0000003e04d47947 */ /* 0x000fea000b800000 */
[----:B------:R2:W3:Y:S02]  /*112f0*/  SHFL.IDX PT, R14, R0, RZ, 0x1f ;  /* 0x00001fff000e7589 */ /* 0x0004e400000e0000 */
.L_x_1296:
[----:B------:R-:W-:Y:S02]  /*11300*/  PLOP3.LUT P1, PT, PT, PT, PT, 0x8, 0x0 ;  /* 0x000000000000781c */ /* 0x000fe40003f2e170 */
[----:B------:R-:W-:Y:S02]  /*11310*/  LOP3.LUT R19, R19, 0xfffffffe, RZ, 0xc0, !PT ;  /* 0xfffffffe13137812 */ /* 0x000fe400078ec0ff */
[----:B---3--:R-:W-:-:S09]  /*11320*/  ISETP.NE.AND P0, PT, R14, RZ, PT ;  /* 0x000000ff0e00720c */ /* 0x008fd20003f05270 */
        /* <DEDUP_REMOVED lines=8> */
.L_x_1299:
[----:B------:R-:W-:Y:S05]  /*113b0*/  @!P6 BRA `(.L_x_1222) ;  /* 0x000000040080e947 */ /* 0x000fea0003800000 */
[----:B------:R-:W-:-:S04]  /*113c0*/  ISETP.NE.U32.AND P0, PT, R2, RZ, PT ;  /* 0x000000ff0200720c */ /* 0x000fc80003f05070 */
[----:B------:R-:W-:-:S13]  /*113d0*/  ISETP.NE.AND.EX P0, PT, R3, RZ, PT, P0 ;  /* 0x000000ff0300720c */ /* 0x000fda0003f05300 */
[----:B------:R-:W-:Y:S05]  /*113e0*/  @!P0 BRA `(.L_x_1224) ;  /* 0x0000000000448947 */ /* 0x000fea0003800000 */
        /* <DEDUP_REMOVED lines=17> */
.L_x_1224:
[----:B------:R-:W4:Y:S04]  /*11500*/  LDL R4, [R1] ;  /* 0x0000000001047983 */ /* 0x000f280000100800 */
[----:B--2---:R-:W2:Y:S01]  /*11510*/  LDL R3, [R1+0x4] ;  /* 0x0000040001037983 */ /* 0x004ea20000100800 */
[----:B------:R-:W0:Y:S02]  /*11520*/  S2R R2, SR_TID.X ;  /* 0x0000000000027919 */ /* 0x000e240000002100 */
[----:B0-----:R-:W-:-:S04]  /*11530*/  LOP3.LUT R2, R2, 0x7f, RZ, 0xc0, !PT ;  /* 0x0000007f02027812 */ /* 0x001fc800078ec0ff */
[----:B------:R-:W-:Y:S01]  /*11540*/  ISETP.NE.AND P1, PT, R2, RZ, PT ;  /* 0x000000ff0200720c */ /* 0x000fe20003f25270 */
[----:B----4-:R-:W-:Y:S01]  /*11550*/  IMAD R4, R4, 0x8, R17 ;  /* 0x0000000804047824 */ /* 0x010fe200078e0211 */
[----:B--2---:R-:W-:-:S04]  /*11560*/  SHF.L.U32 R3, R3, 0x1f, RZ ;  /* 0x0000001f03037819 */ /* 0x004fc800000006ff */
[----:B------:R-:W0:Y:S02]  /*11570*/  SYNCS.PHASECHK.TRANS64.TRYWAIT P0, [R4+URZ+0x28480], R3 ;  /* 0x02848003040075a7 */ /* 0x000e24000800017f */
[----:B0-----:R-:W-:Y:S05]  /*11580*/  @!P0 BRA `(.L_x_1225) ;  /* 0x0000003c006c8947 */ /* 0x001fea0003800000 */
.L_x_1300:
        /* <DEDUP_REMOVED lines=8> */
.L_x_1226:
[----:B------:R-:W2:Y:S04]  /*11610*/  LDL R2, [R1] ;  /* 0x0000000001027983 */ /* 0x000ea80000100800 */
[----:B------:R-:W4:Y:S01]  /*11620*/  LDL R5, [R1+0x1c] ;  /* 0x00001c0001057983 */ /* 0x000f220000100800 */
[----:B------:R-:W-:Y:S01]  /*11630*/  R2UR UR33, R4 ;  /* 0x00000000042172ca */ /* 0x000fe200000e0000 */
[----:B------:R-:W-:Y:S01]  /*11640*/  UIADD3 UR4, UP0, UR46, 0x470, URZ ;  /* 0x000004702e047890 */ /* 0x000fe2000ff1e03f */
[----:B-----5:R-:W-:Y:S01]  /*11650*/  R2UR UR37, R16 ;  /* 0x00000000102572ca */ /* 0x020fe200000e0000 */
[----:B------:R-:W-:Y:S01]  /*11660*/  UMOV UR6, 0x0 ;  /* 0x0000000000067882 */ /* 0x000fe20000000000 */
[----:B------:R-:W-:Y:S01]  /*11670*/  UMOV UR7, 0x14f00000 ;  /* 0x14f0000000077882 */ /* 0x000fe20000000000 */
[----:B------:R-:W-:Y:S01]  /*11680*/  UIADD3.X UR5, URZ, UR47, URZ, UP0, !UPT ;  /* 0x0000002f3f057290 */ /* 0x000fe200087fe43f */
[----:B------:R-:W-:Y:S01]  /*11690*/  UMOV UR34, URZ ;  /* 0x0000003f00227c82 */ /* 0x000fe20008000000 */
[----:B------:R-:W-:Y:S01]  /*116a0*/  UMOV UR10, 0x80 ;  /* 0x00000080000a7882 */ /* 0x000fe20000000000 */
[----:B------:R-:W-:-:S05]  /*116b0*/  UMOV UR12, UR36 ;  /* 0x00000024000c7c82 */ /* 0x000fca0008000000 */
[----:B------:R-:W-:Y:S02]  /*116c0*/  UIADD3 UR33, UR33, 0x28470, URZ ;  /* 0x0002847021217890 */ /* 0x000fe4000fffe03f */
[----:B------:R-:W-:-:S05]  /*116d0*/  UMOV UR13, UR37 ;  /* 0x00000025000d7c82 */ /* 0x000fca0008000000 */
[----:B------:R-:W-:Y:S01]  /*116e0*/  UMOV UR9, UR33 ;  /* 0x0000002100097c82 */ /* 0x000fe20008000000 */
[----:B--2---:R-:W-:Y:S02]  /*116f0*/  IMAD R2, R2, 0x4000, R17 ;  /* 0x0000400002027824 */ /* 0x004fe400078e0211 */
[----:B----4-:R-:W-:-:S03]  /*11700*/  IMAD R0, R0, 0x40, R5 ;  /* 0x0000004000007824 */ /* 0x010fc600078e0205 */
[----:B------:R-:W-:Y:S02]  /*11710*/  R2UR UR8, R2 ;  /* 0x00000000020872ca */ /* 0x000fe400000e0000 */
[----:B------:R-:W-:-:S11]  /*11720*/  R2UR UR35, R0 ;  /* 0x00000000002372ca */ /* 0x000fd600000e0000 */
[----:B------:R-:W-:Y:S02]  /*11730*/  UIADD3 UR32, UR8, 0x10000, URZ ;  /* 0x0001000008207890 */ /* 0x000fe4000fffe03f */
[----:B------:R-:W-:Y:S01]  /*11740*/  UIADD3 UR8, UR8, 0x12000, URZ ;  /* 0x0001200008087890 */ /* 0x000fe2000fffe03f */
[----:B------:R-:W-:-:S06]  /*11750*/  UMOV UR11, UR35 ;  /* 0x00000023000b7c82 */ /* 0x000fcc0008000000 */
[----:B------:R2:W-:Y:S02]  /*11760*/  UTMALDG.4D [UR32], [UR4], desc[UR6] ;  /* 0x00000620040075b4 */ /* 0x0005e40008019000 */
[----:B------:R2:W-:Y:S01]  /*11770*/  UTMALDG.4D [UR8], [UR4], desc[UR6] ;  /* 0x00000608040075b4 */ /* 0x0005e20008019000 */
[----:B------:R-:W4:Y:S02]  /*11780*/  SYNCS.PHASECHK.TRANS64.TRYWAIT P0, [R4+URZ+0x28440], R3 ;  /* 0x02844003040075a7 */ /* 0x000f24000800017f */
[----:B--2-4-:R-:W-:Y:S05]  /*11790*/  @!P0 BRA `(.L_x_1227) ;  /* 0x0000003800fc8947 */ /* 0x014fea0003800000 */
.L_x_1301:
        /* <DEDUP_REMOVED lines=8> */
.L_x_1228:
        /* <DEDUP_REMOVED lines=26> */
.L_x_1222:
[----:B------:R-:W-:Y:S05]  /*119c0*/  WARPSYNC.ALL ;  /* 0x0000000000007948 */ /* 0x000fea0003800000 */
[----:B--2---:R-:W-:Y:S01]  /*119d0*/  VIADD R0, R17, 0x18000 ;  /* 0x0001800011007836 */ /* 0x004fe20000000000 */
[----:B----4-:R-:W-:Y:S01]  /*119e0*/  USHF.R.S32.HI UR4, URZ, 0x1f, UR45 ;  /* 0x0000001f3f047899 */ /* 0x010fe2000801142d */
[----:B------:R-:W-:Y:S03]  /*119f0*/  BAR.SYNC.DEFER_BLOCKING 0x8, 0x180 ;  /* 0x0206000000007b1d */ /* 0x000fe60000010000 */
[----:B------:R-:W-:-:S03]  /*11a00*/  LOP3.LUT P0, RZ, R0, 0x3ff, RZ, 0xc0, !PT ;  /* 0x000003ff00ff7812 */ /* 0x000fc6000780c0ff */
[----:B------:R-:W-:Y:S01]  /*11a10*/  ULDC.64 UR6, c[0x0][0x298] ;  /* 0x0000a60000067ab9 */ /* 0x000fe20000000a00 */
[----:B------:R-:W-:Y:S01]  /*11a20*/  BSSY B6, `(.L_x_1229) ;  /* 0x0000016000067945 */ /* 0x000fe20003800000 */
[----:B------:R-:W-:Y:S02]  /*11a30*/  UIMAD UR4, UR4, UR6, URZ ;  /* 0x00000006040472a4 */ /* 0x000fe4000f8e023f */
[----:B------:R-:W-:Y:S02]  /*11a40*/  UIMAD.WIDE.U32 UR48, UR45, UR6, URZ ;  /* 0x000000062d3072a5 */ /* 0x000fe4000f8e003f */
[----:B------:R-:W-:-:S04]  /*11a50*/  UIMAD UR4, UR45, UR7, UR4 ;  /* 0x000000072d0472a4 */ /* 0x000fc8000f8e0204 */
[----:B------:R-:W-:Y:S01]  /*11a60*/  UIADD3 UR37, UR49, UR4, URZ ;  /* 0x0000000431257290 */ /* 0x000fe2000fffe03f */
[----:B------:R-:W-:Y:S11]  /*11a70*/  @!P0 BRA `(.L_x_1230) ;  /* 0x0000000000408947 */ /* 0x000ff60003800000 */
        /* <DEDUP_REMOVED lines=16> */
.L_x_1230:
[----:B------:R-:W-:Y:S05]  /*11b80*/  BSYNC B6 ;  /* 0x0000000000067941 */ /* 0x000fea0003800000 */
.L_x_1229:
[----:B------:R-:W2:Y:S01]  /*11b90*/  S2R R2, SR_TID.X ;  /* 0x0000000000027919 */ /* 0x000ea20000002100 */
[----:B0-----:R-:W0:Y:S01]  /*11ba0*/  LDC R8, c[0x0][0x448] ;  /* 0x00011200ff087b82 */ /* 0x001e220000000800 */
[----:B------:R-:W-:Y:S01]  /*11bb0*/  USHF.R.S32.HI UR4, URZ, 0x1f, UR36 ;  /* 0x0000001f3f047899 */ /* 0x000fe20008011424 */
[----:B---3--:R-:W3:Y:S01]  /*11bc0*/  S2R R19, SR_TID.X ;  /* 0x0000000000137919 */ /* 0x008ee20000002100 */
[----:B------:R-:W-:Y:S01]  /*11bd0*/  ULDC.64 UR10, c[0x0][0xa00] ;  /* 0x00028000000a7ab9 */ /* 0x000fe20000000a00 */
[----:B------:R-:W-:Y:S01]  /*11be0*/  ULDC.64 UR8, c[0x0][0x2d8] ;  /* 0x0000b60000087ab9 */ /* 0x000fe20000000a00 */
[----:B------:R-:W-:Y:S01]  /*11bf0*/  UISETP.NE.U32.AND UP0, UPT, UR10, URZ, UPT ;  /* 0x0000003f0a00728c */ /* 0x000fe2000bf05070 */
[----:B------:R-:W4:Y:S01]  /*11c00*/  S2R R9, SR_TID.X ;  /* 0x0000000000097919 */ /* 0x000f220000002100 */
[----:B------:R-:W-:Y:S02]  /*11c10*/  UIMAD UR7, UR4, UR8, URZ ;  /* 0x00000008040772a4 */ /* 0x000fe4000f8e023f */
[----:B------:R-:W-:-:S02]  /*11c20*/  UISETP.NE.AND.EX UP0, UPT, UR11, URZ, UPT, UP0 ;  /* 0x0000003f0b00728c */ /* 0x000fc4000bf05300 */
[----:B------:R-:W-:Y:S01]  /*11c30*/  USHF.R.S32.HI UR6, URZ, 0x1f, UR44 ;  /* 0x0000001f3f067899 */ /* 0x000fe2000801142c */
[----:B------:R-:W-:Y:S01]  /*11c40*/  UMOV UR4, UR48 ;  /* 0x0000003000047c82 */ /* 0x000fe20008000000 */
[----:B------:R-:W-:Y:S01]  /*11c50*/  UMOV UR5, UR37 ;  /* 0x0000002500057c82 */ /* 0x000fe20008000000 */
[----:B------:R-:W-:Y:S02]  /*11c60*/  UIMAD UR7, UR36, UR9, UR7 ;  /* 0x00000009240772a4 */ /* 0x000fe4000f8e0207 */
[----:B------:R-:W-:Y:S02]  /*11c70*/  UIMAD.WIDE.U32 UR4, UR36, UR8, UR4 ;  /* 0x00000008240472a5 */ /* 0x000fe4000f8e0004 */
[----:B------:R-:W-:Y:S01]  /*11c80*/  USEL UR6, UR6, URZ, !UP0 ;  /* 0x0000003f06067287 */ /* 0x000fe2000c000000 */
[----:B------:R-:W-:Y:S01]  /*11c90*/  ULDC.64 UR8, c[0x0][0x2e0] ;  /* 0x0000b80000087ab9 */ /* 0x000fe20000000a00 */
[----:B------:R-:W-:Y:S01]  /*11ca0*/  UIADD3 UR5, UR5, UR7, URZ ;  /* 0x0000000705057290 */ /* 0x000fe2000fffe03f */
[----:B0-----:R-:W-:Y:S01]  /*11cb0*/  ISETP.NE.AND P0, PT, R8, 0x1, PT ;  /* 0x000000010800780c */ /* 0x001fe20003f05270 */
[----:B------:R-:W-:-:S02]  /*11cc0*/  USEL UR7, UR44, URZ, !UP0 ;  /* 0x0000003f2c077287 */ /* 0x000fc4000c000000 */
[----:B------:R-:W-:Y:S02]  /*11cd0*/  UIMAD UR6, UR6, UR8, URZ ;  /* 0x00000008060672a4 */ /* 0x000fe4000f8e023f */
[----:B------:R-:W-:Y:S01]  /*11ce0*/  UIMAD.WIDE.U32 UR4, UR7, UR8, UR4 ;  /* 0x00000008070472a5 */ /* 0x000fe2000f8e0004 */
[----:B--2---:R-:W-:Y:S01]  /*11cf0*/  LOP3.LUT R2, R2, 0x7f, RZ, 0xc0, !PT ;  /* 0x0000007f02027812 */ /* 0x004fe200078ec0ff */
[----:B------:R-:W-:-:S03]  /*11d00*/  UIMAD UR6, UR7, UR9, UR6 ;  /* 0x00000009070672a4 */ /* 0x000fc6000f8e0206 */
[----:B------:R-:W-:Y:S01]  /*11d10*/  SHF.R.U32.HI R2, RZ, 0x3, R2 ;  /* 0x00000003ff027819 */ /* 0x000fe20000011602 */
[----:B---3--:R-:W-:Y:S02]  /*11d20*/  IMAD.SHL.U32 R19, R19, 0x10, RZ ;  /* 0x0000001013137824 */ /* 0x008fe400078e00ff */
[----:B------:R-:W0:Y:S01]  /*11d30*/  @P0 LDC R3, c[0x0][0x450] ;  /* 0x00011400ff030b82 */ /* 0x000e220000000800 */
[----:B------:R-:W-:Y:S01]  /*11d40*/  UIADD3 UR6, UR5, UR6, URZ ;  /* 0x0000000605067290 */ /* 0x000fe2000fffe03f */
[----:B------:R-:W-:Y:S01]  /*11d50*/  IMAD.U32 R6, RZ, RZ, UR4 ;  /* 0x00000004ff067e24 */ /* 0x000fe2000f8e00ff */
[----:B------:R-:W-:Y:S01]  /*11d60*/  LOP3.LUT R19, R2, 0x70, R19, 0xf8, !PT ;  /* 0x0000007002137812 */ /* 0x000fe200078ef813 */
[----:B------:R-:W-:Y:S01]  /*11d70*/  IMAD.U32 R7, RZ, RZ, UR5 ;  /* 0x00000005ff077e24 */ /* 0x000fe2000f8e00ff */
[----:B------:R-:W-:Y:S01]  /*11d80*/  ULDC.64 UR4, c[0x0][0x2d0] ;  /* 0x0000b40000047ab9 */ /* 0x000fe20000000a00 */
[----:B----4-:R-:W-:Y:S02]  /*11d90*/  IMAD.SHL.U32 R9, R9, 0x10, RZ ;  /* 0x0000001009097824 */ /* 0x010fe400078e00ff */
[----:B------:R-:W2:Y:S01]  /*11da0*/  @P0 LDC R2, c[0x0][0x44c] ;  /* 0x00011300ff020b82 */ /* 0x000ea20000000800 */
[----:B------:R-:W-:-:S02]  /*11db0*/  IMAD.IADD R0, R19, 0x1, R18 ;  /* 0x0000000113007824 */ /* 0x000fc400078e0212 */
[----:B------:R-:W3:Y:S01]  /*11dc0*/  S2R R19, SR_TID.X ;  /* 0x0000000000137919 */ /* 0x000ee20000002100 */
[----:B------:R-:W-:Y:S01]  /*11dd0*/  LOP3.LUT R9, R9, 0x70, RZ, 0xc0, !PT ;  /* 0x0000007009097812 */ /* 0x000fe200078ec0ff */
[----:B------:R-:W-:-:S03]  /*11de0*/  IMAD.MOV.U32 R4, RZ, RZ, R0 ;  /* 0x000000ffff047224 */ /* 0x000fc600078e0000 */
[----:B------:R-:W-:Y:S01]  /*11df0*/  LOP3.LUT R9, R9, 0x80, RZ, 0xfc, !PT ;  /* 0x0000008009097812 */ /* 0x000fe200078efcff */
[----:B--2---:R-:W-:-:S05]  /*11e00*/  @P0 IMAD.HI.U32 R2, R0, R2, RZ ;  /* 0x0000000200020227 */ /* 0x004fca00078e00ff */
[----:B0-----:R-:W-:Y:S01]  /*11e10*/  @P0 SHF.R.U32.HI R4, RZ, R3, R2 ;  /* 0x00000003ff040219 */ /* 0x001fe20000011602 */
[----:B------:R-:W-:-:S03]  /*11e20*/  IMAD.U32 R3, RZ, RZ, UR6 ;  /* 0x00000006ff037e24 */ /* 0x000fc6000f8e00ff */
[--C-:B------:R-:W-:Y:S01]  /*11e30*/  SHF.R.S32.HI R5, RZ, 0x1f, R4.reuse ;  /* 0x0000001fff057819 */ /* 0x100fe20000011404 */
[----:B------:R-:W-:Y:S02]  /*11e40*/  IMAD.MOV R2, RZ, RZ, -R4 ;  /* 0x000000ffff027224 */ /* 0x000fe400078e0a04 */
[----:B---3--:R-:W-:Y:S02]  /*11e50*/  IMAD.SHL.U32 R10, R19, 0x10, RZ ;  /* 0x00000010130a7824 */ /* 0x008fe400078e00ff */
[----:B------:R-:W-:Y:S02]  /*11e60*/  IMAD R0, R8, R2, R0 ;  /* 0x0000000208007224 */ /* 0x000fe400078e0200 */
[----:B------:R-:W-:Y:S01]  /*11e70*/  IMAD.MOV.U32 R2, RZ, RZ, R6 ;  /* 0x000000ffff027224 */ /* 0x000fe200078e0006 */
[----:B------:R-:W-:Y:S01]  /*11e80*/  LOP3.LUT R10, R10, 0x70, RZ, 0xc0, !PT ;  /* 0x000000700a0a7812 */ /* 0x000fe200078ec0ff */
[----:B------:R-:W-:Y:S02]  /*11e90*/  IMAD R5, R5, UR4, RZ ;  /* 0x0000000405057c24 */ /* 0x000fe4000f8e02ff */
[----:B------:R-:W-:-:S04]  /*11ea0*/  IMAD.WIDE.U32 R2, R4, UR4, R2 ;  /* 0x0000000404027c25 */ /* 0x000fc8000f8e0002 */
[----:B------:R-:W-:Y:S01]  /*11eb0*/  IMAD R5, R4, UR5, R5 ;  /* 0x0000000504057c24 */ /* 0x000fe2000f8e0205 */
[----:B------:R-:W-:Y:S01]  /*11ec0*/  SHF.R.S32.HI R4, RZ, 0x1f, R0 ;  /* 0x0000001fff047819 */ /* 0x000fe20000011400 */
[----:B------:R-:W-:Y:S02]  /*11ed0*/  ULDC.64 UR4, c[0x0][0x2c8] ;  /* 0x0000b20000047ab9 */ /* 0x000fe40000000a00 */
[----:B------:R-:W-:Y:S02]  /*11ee0*/  IMAD.IADD R3, R3, 0x1, R5 ;  /* 0x0000000103037824 */ /* 0x000fe400078e0205 */
[----:B------:R-:W-:Y:S02]  /*11ef0*/  IMAD R4, R4, UR4, RZ ;  /* 0x0000000404047c24 */ /* 0x000fe4000f8e02ff */
[----:B------:R-:W-:-:S04]  /*11f00*/  IMAD.WIDE.U32 R2, R0, UR4, R2 ;  /* 0x0000000400027c25 */ /* 0x000fc8000f8e0002 */
[----:B------:R-:W-:Y:S01]  /*11f10*/  IMAD R0, R0, UR5, R4 ;  /* 0x0000000500007c24 */ /* 0x000fe2000f8e0204 */
[----:B------:R-:W-:Y:S02]  /*11f20*/  ULDC.64 UR4, c[0x0][0x280] ;  /* 0x0000a00000047ab9 */ /* 0x000fe40000000a00 */
[----:B------:R-:W-:Y:S01]  /*11f30*/  IADD3 R4, P0, R2, UR4, RZ ;  /* 0x0000000402047c10 */ /* 0x000fe2000ff1e0ff */
[----:B------:R-:W-:Y:S02]  /*11f40*/  ULDC UR4, c[0x0][0x2b8] ;  /* 0x0000ae0000047ab9 */ /* 0x000fe40000000800 */
[----:B------:R-:W-:Y:S02]  /*11f50*/  ISETP.GE.AND P1, PT, R9, UR4, PT ;  /* 0x0000000409007c0c */ /* 0x000fe4000bf26270 */
[----:B------:R0:W5:Y:S01]  /*11f60*/  LDL R9, [R1+0x28] ;  /* 0x0000280001097983 */ /* 0x0001620000100800 */
[----:B------:R-:W-:Y:S02]  /*11f70*/  IADD3.X R3, R3, UR5, R0, P0, !PT ;  /* 0x0000000503037c10 */ /* 0x000fe400087fe400 */
[----:B------:R-:W-:Y:S01]  /*11f80*/  ISETP.GE.AND P0, PT, R10, UR4, PT ;  /* 0x000000040a007c0c */ /* 0x000fe2000bf06270 */
[----:B------:R-:W-:Y:S01]  /*11f90*/  UMOV UR4, 0xffffffff ;  /* 0xffffffff00047882 */ /* 0x000fe20000000000 */
[----:B------:R-:W-:-:S04]  /*11fa0*/  LOP3.LUT R19, R19, 0x7f, RZ, 0xc0, !PT ;  /* 0x0000007f13137812 */ /* 0x000fc800078ec0ff */
[----:B------:R-:W-:Y:S01]  /*11fb0*/  SHF.R.U32.HI R19, RZ, 0x3, R19 ;  /* 0x00000003ff137819 */ /* 0x000fe20000011613 */
[----:B0-----:R-:W-:Y:S06]  /*11fc0*/  BRA.DIV UR4, `(.L_x_1231) ;  /* 0x0000003604047947 */ /* 0x001fec000b800000 */
[----:B------:R-:W0:Y:S01]  /*11fd0*/  SHFL.IDX PT, R7, R4, RZ, 0x181f ;  /* 0x00181fff04077589 */ /* 0x000e2200000e0000 */
[----:B------:R-:W-:Y:S02]  /*11fe0*/  IMAD.IADD R2, R19, 0x1, R18 ;  /* 0x0000000113027824 */ /* 0x000fe400078e0212 */
[----:B------:R-:W-:Y:S01]  /*11ff0*/  IMAD R0, R8, UR42, RZ ;  /* 0x0000002a08007c24 */ /* 0x000fe2000f8e02ff */
[----:B------:R-:W2:Y:S01]  /*12000*/  SHFL.IDX PT, R6, R3, RZ, 0x181f ;  /* 0x00181fff03067589 */ /* 0x000ea200000e0000 */
[----:B------:R-:W-:-:S03]  /*12010*/  VIADD R5, R2, 0x10 ;  /* 0x0000001002057836 */ /* 0x000fc60000000000 */
[-C--:B------:R-:W-:Y:S01]  /*12020*/  ISETP.GE.AND P4, PT, R2, R0.reuse, PT ;  /* 0x000000000200720c */ /* 0x080fe20003f86270 */
[----:B------:R-:W-:Y:S01]  /*12030*/  SHFL.IDX PT, R8, R3, 0x1, 0x181f ;  /* 0x00381f0003087f89 */ /* 0x000fe200000e0000 */
[----:B------:R-:W-:-:S03]  /*12040*/  ISETP.GE.AND P2, PT, R5, R0, PT ;  /* 0x000000000500720c */ /* 0x000fc60003f46270 */
[----:B------:R-:W3:Y:S08]  /*12050*/  SHFL.IDX PT, R5, R4, 0x1, 0x181f ;  /* 0x00381f0004057f89 */ /* 0x000ef000000e0000 */
[----:B0-----:R-:W-:-:S05]  /*12060*/  @!P4 IADD3 R7, P3, R10, R7, RZ ;  /* 0x000000070a07c210 */ /* 0x001fca0007f7e0ff */
[----:B--2---:R-:W-:-:S05]  /*12070*/  @!P4 IMAD.X R6, RZ, RZ, R6, P3 ;  /* 0x000000ffff06c224 */ /* 0x004fca00018e0606 */
[-C--:B------:R-:W-:Y:S02]  /*12080*/  @!P4 LOP3.LUT R7, R7, R6.reuse, RZ, 0x3c, !PT ;  /* 0x000000060707c212 */ /* 0x080fe400078e3cff */
[----:B---3--:R-:W-:Y:S02]  /*12090*/  @!P2 IADD3 R5, P3, R10, R5, RZ ;  /* 0x000000050a05a210 */ /* 0x008fe40007f7e0ff */
[----:B------:R-:W-:-:S04]  /*120a0*/  @!P4 LOP3.LUT R6, R7, R6, RZ, 0x3c, !PT ;  /* 0x000000060706c212 */ /* 0x000fc800078e3cff */
        /* <DEDUP_REMOVED lines=49> */
[----:B------:R-:W2:Y:S01]  /*123c0*/  SHFL.IDX PT, R4, R4, 0x7, 0x181f ;  /* 0x00f81f0004047f89 */ /* 0x000ea200000e0000 */
[----:B0-----:R-:W-:-:S05]  /*123d0*/  @!P2 IADD3 R6, P3, R10, R6, RZ ;  /* 0x000000060a06a210 */ /* 0x001fca0007f7e0ff */
[----:B------:R-:W-:-:S04]  /*123e0*/  @!P2 IMAD.X R5, RZ, RZ, R5, P3 ;  /* 0x000000ffff05a224 */ /* 0x000fc800018e0605 */
[----:B------:R-:W-:-:S05]  /*123f0*/  @!P2 IMAD.MOV.U32 R7, RZ, RZ, R5 ;  /* 0x000000ffff07a224 */ /* 0x000fca00078e0005 */
[----:B------:R0:W-:Y:S04]  /*12400*/  @!P2 LDGSTS.E.BYPASS.LTC128B.128 [R9+0x1b000], desc[UR54][R6.64], !P0 ;  /* 0x1b0000000609afae */ /* 0x0001e8000c101d76 */
[----:B--2---:R0:W-:Y:S02]  /*12410*/  @!P2 LDGSTS.E.BYPASS.LTC128B.128 [R9+0x1f000], desc[UR54][R6.64+0x80], !P1 ;  /* 0x1f0000800609afae */ /* 0x0041e4000c901d76 */
.L_x_1318:
        /* <DEDUP_REMOVED lines=11> */
.L_x_1233:
[----:B------:R-:W-:Y:S05]  /*124d0*/  BSYNC B0 ;  /* 0x0000000000007941 */ /* 0x000fea0003800000 */
.L_x_1232:
[----:B------:R-:W-:Y:S01]  /*124e0*/  NOP ;  /* 0x0000000000007918 */ /* 0x000fe20000000000 */
[----:B------:R-:W-:-:S13]  /*124f0*/  PLOP3.LUT P0, PT, PT, PT, PT, 0x80, 0x0 ;  /* 0x000000000000781c */ /* 0x000fda0003f0f070 */
.L_x_1234:
[----:B------:R-:W-:Y:S02]  /*12500*/  PLOP3.LUT P1, PT, P1, P0, PT, 0xa2, 0x0 ;  /* 0x000000000000781c */ /* 0x000fe40000f21472 */
[----:B------:R-:W-:-:S08]  /*12510*/  @P0 R2UR P1, UR4, R17 ;  /* 0x00000000110402ca */ /* 0x000fd00000020000 */
[----:B------:R-:W-:-:S05]  /*12520*/  @P0 PLOP3.LUT P0, PT, P1, PT, PT, 0x80, 0x0 ;  /* 0x000000000000081c */ /* 0x000fca0000f0f070 */
[----:B------:R-:W-:Y:S01]  /*12530*/  @!P1 SYNCS.ARRIVE.TRANS64.RED.A0T1 RZ, [UR4+0x28400], RZ ;  /* 0x028400ffffff99a7 */ /* 0x000fe20008200404 */
[----:B------:R-:W-:Y:S07]  /*12540*/  @!P1 ARRIVES.LDGSTSBAR.64.TRANSCNT [UR4+0x28400] ;  /* 0x02840000ff0099b0 */ /* 0x000fee0008000a84 */
[----:B------:R-:W-:Y:S05]  /*12550*/  @P0 BRA.U.ANY `(.L_x_1234) ;  /* 0xfffffffd00e80947 */ /* 0x000fea000393ffff */
[----:B--2---:R-:W2:Y:S02]  /*12560*/  LDL.LU R2, [R1+0x2c] ;  /* 0x00002c0001027983 */ /* 0x004ea40000300800 */
[----:B--2---:R-:W-:-:S05]  /*12570*/  VIADD R2, R2, 0x1 ;  /* 0x0000000102027836 */ /* 0x004fca0000000000 */
        /* <DEDUP_REMOVED lines=8> */
[----:B------:R-:W3:Y:S03]  /*12600*/  SYNCS.PHASECHK.TRANS64.TRYWAIT P0, [R17+URZ+0x28420], R0 ;  /* 0x02842000110075a7 */ /* 0x000ee6000800017f */
[----:B--23--:R-:W-:Y:S05]  /*12610*/  @!P0 BRA `(.L_x_1236) ;  /* 0x0000003800048947 */ /* 0x00cfea0003800000 */
.L_x_1319:
[----:B------:R-:W-:Y:S05]  /*12620*/  BSYNC B0 ;  /* 0x0000000000007941 */ /* 0x000fea0003800000 */
.L_x_1235:
[----:B------:R-:W3:Y:S01]  /*12630*/  LDL R2, [R1+0x18] ;  /* 0x0000180001027983 */ /* 0x000ee20000100800 */
[----:B------:R-:W-:-:S06]  /*12640*/  UIADD3 UR4, UR40, -0x2, URZ ;  /* 0xfffffffe28047890 */ /* 0x000fcc000fffe03f */
[----:B---3--:R-:W-:-:S13]  /*12650*/  ISETP.LE.AND P0, PT, R2, UR4, PT ;  /* 0x0000000402007c0c */ /* 0x008fda000bf03270 */
[----:B------:R-:W-:Y:S05]  /*12660*/  @!P0 BRA `(.L_x_1237) ;  /* 0x0000000c00f08947 */ /* 0x000fea0003800000 */
[----:B0-----:R0:W5:Y:S04]  /*12670*/  LDL.LU R6, [R1] ;  /* 0x0000000001067983 */ /* 0x0011680000300800 */
[----:B------:R0:W5:Y:S01]  /*12680*/  LDL.LU R7, [R1+0x4] ;  /* 0x0000040001077983 */ /* 0x0001620000300800 */
[----:B--2---:R-:W-:-:S07]  /*12690*/  IMAD.U32 R0, RZ, RZ, UR4 ;  /* 0x00000004ff007e24 */ /* 0x004fce000f8e00ff */
.L_x_1259:
[----:B------:R-:W2:Y:S01]  /*126a0*/  LDL R2, [R1+0xc] ;  /* 0x00000c0001027983 */ /* 0x000ea20000100800 */
[----:B-----5:R-:W-:Y:S01]  /*126b0*/  VIADD R3, R6, 0x1 ;  /* 0x0000000106037836 */ /* 0x020fe20000000000 */
[----:B------:R-:W-:Y:S05]  /*126c0*/  YIELD ;  /* 0x0000000000007946 */ /* 0x000fea0003800000 */
[C---:B------:R-:W-:Y:S01]  /*126d0*/  ISETP.NE.AND P0, PT, R3.reuse, 0x2, PT ;  /* 0x000000020300780c */ /* 0x040fe20003f05270 */
[----:B------:R-:W-:Y:S03]  /*126e0*/  BSSY B0, `(.L_x_1238) ;  /* 0x000008b000007945 */ /* 0x000fe60003800000 */
[----:B------:R-:W-:-:S02]  /*126f0*/  SEL R10, R3, RZ, P0 ;  /* 0x000000ff030a7207 */ /* 0x000fc40000000000 */
[----:B--2---:R-:W-:Y:S02]  /*12700*/  LOP3.LUT P1, RZ, R2, 0x1, RZ, 0xc0, !PT ;  /* 0x0000000102ff7812 */ /* 0x004fe4000782c0ff */
        /* <DEDUP_REMOVED lines=13> */
[----:B------:R-:W2:Y:S01]  /*127e0*/  LDL R11, [R1+0x8] ;  /* 0x00000800010b7983 */ /* 0x000ea20000100800 */
[----:B----4-:R-:W-:-:S13]  /*127f0*/  ISETP.NE.AND P0, PT, R5, 0x1, PT ;  /* 0x000000010500780c */ /* 0x010fda0003f05270 */
[----:B------:R-:W4:Y:S02]  /*12800*/  @P0 LDC.64 R2, c[0x0][0x440] ;  /* 0x00011000ff020b82 */ /* 0x000f240000000a00 */
[----:B----4-:R-:W-:-:S04]  /*12810*/  @P0 IMAD.HI.U32 R4, R0, R2, RZ ;  /* 0x0000000200040227 */ /* 0x010fc800078e00ff */
[----:B------:R-:W-:Y:S01]  /*12820*/  IMAD.MOV.U32 R2, RZ, RZ, R0 ;  /* 0x000000ffff027224 */ /* 0x000fe200078e0000 */
[----:B------:R-:W-:-:S04]  /*12830*/  @P0 SHF.R.U32.HI R2, RZ, R3, R4 ;  /* 0x00000003ff020219 */ /* 0x000fc80000011604 */
[--C-:B------:R-:W-:Y:S01]  /*12840*/  SHF.R.S32.HI R3, RZ, 0x1f, R2.reuse ;  /* 0x0000001fff037819 */ /* 0x100fe20000011402 */
[----:B------:R-:W-:-:S04]  /*12850*/  IMAD.MOV R8, RZ, RZ, -R2 ;  /* 0x000000ffff087224 */ /* 0x000fc800078e0a02 */
[----:B------:R-:W-:Y:S02]  /*12860*/  IMAD R8, R5, R8, R0 ;  /* 0x0000000805087224 */ /* 0x000fe400078e0200 */
[----:B---3--:R-:W-:-:S04]  /*12870*/  IMAD R4, R12, UR6, RZ ;  /* 0x000000060c047c24 */ /* 0x008fc8000f8e02ff */
[C---:B--2---:R-:W-:Y:S02]  /*12880*/  IMAD R4, R11.reuse, UR7, R4 ;  /* 0x000000070b047c24 */ /* 0x044fe4000f8e0204 */
[----:B------:R-:W-:-:S04]  /*12890*/  IMAD.WIDE.U32 R2, R11, UR6, R2 ;  /* 0x000000060b027c25 */ /* 0x000fc8000f8e0002 */
[----:B------:R-:W-:Y:S01]  /*128a0*/  IMAD.IADD R3, R4, 0x1, R3 ;  /* 0x0000000104037824 */ /* 0x000fe200078e0203 */
[----:B------:R-:W-:-:S04]  /*128b0*/  LEA R4, P0, R2, UR4, 0x2 ;  /* 0x0000000402047c11 */ /* 0x000fc8000f8010ff */
[----:B------:R-:W-:-:S05]  /*128c0*/  LEA.HI.X R5, R2, UR5, R3, 0x2, P0 ;  /* 0x0000000502057c11 */ /* 0x000fca00080f1403 */
[----:B------:R3:W5:Y:S04]  /*128d0*/  LDG.E R16, desc[UR54][R4.64] ;  /* 0x0000003604107981 */ /* 0x000768000c1e1900 */
.L_x_1240:
        /* <DEDUP_REMOVED lines=8> */
.L_x_1320:
[----:B------:R-:W-:Y:S05]  /*12960*/  BSYNC B1 ;  /* 0x0000000000017941 */ /* 0x000fea0003800000 */
.L_x_1241:
[----:B------:R-:W-:Y:S04]  /*12970*/  BSSY B1, `(.L_x_1243) ;  /* 0x0000009000017945 */ /* 0x000fe80003800000 */
[----:B------:R-:W-:Y:S05]  /*12980*/  @P1 BRA `(.L_x_1244) ;  /* 0x00000000001c1947 */ /* 0x000fea0003800000 */
[----:B------:R-:W4:Y:S02]  /*12990*/  S2R R2, SR_TID.X ;  /* 0x0000000000027919 */ /* 0x000f240000002100 */
[----:B----4-:R-:W-:Y:S01]  /*129a0*/  LOP3.LUT R5, R2, 0x1f, RZ, 0xc0, !PT ;  /* 0x0000001f02057812 */ /* 0x010fe200078ec0ff */
[----:B------:R-:W-:-:S03]  /*129b0*/  IMAD.MOV.U32 R2, RZ, RZ, 0x4000 ;  /* 0x00004000ff027424 */ /* 0x000fc600078e00ff */
[----:B------:R-:W-:Y:S01]  /*129c0*/  ISETP.NE.AND P0, PT, R5, RZ, PT ;  /* 0x000000ff0500720c */ /* 0x000fe20003f05270 */
[----:B------:R4:W-:-:S12]  /*129d0*/  SYNCS.ARRIVE.TRANS64 RZ, [R4+URZ+0x28470], R2 ;  /* 0x0284700204ff79a7 */ /* 0x0009d8000800003f */
[----:B----4-:R-:W-:Y:S05]  /*129e0*/  @!P0 BRA `(.L_x_1244) ;  /* 0x0000000000048947 */ /* 0x010fea0003800000 */
[----:B------:R-:W-:Y:S01]  /*129f0*/  BPT.TRAP 0x1 ;  /* 0x000000040000795c */ /* 0x000fe20000300000 */
.L_x_1244:
[----:B------:R-:W-:Y:S05]  /*12a00*/  BSYNC B1 ;  /* 0x0000000000017941 */ /* 0x000fea0003800000 */
.L_x_1243:
[----:B------:R-:W4:Y:S04]  /*12a10*/  LDL R2, [R1] ;  /* 0x0000000001027983 */ /* 0x000f280000100800 */
        /* <DEDUP_REMOVED lines=8> */
[----:B----4-:R-:W-:-:S02]  /*12aa0*/  IMAD R2, R2, 0x4000, R17 ;  /* 0x0000400002027824 */ /* 0x010fc400078e0211 */
[----:B--2---:R-:W-:Y:S02]  /*12ab0*/  IMAD R8, R8, 0x40, R5 ;  /* 0x0000004008087824 */ /* 0x004fe400078e0205 */
[----:B------:R-:W-:Y:S02]  /*12ac0*/  VIADD R5, R4, 0x28470 ;  /* 0x0002847004057836 */ /* 0x000fe40000000000 */
[----:B------:R-:W-:-:S07]  /*12ad0*/  VIADD R9, R2, 0x10000 ;  /* 0x0001000002097836 */ /* 0x000fce0000000000 */
.L_x_1245:
        /* <DEDUP_REMOVED lines=16> */
.L_x_1246:
        /* <DEDUP_REMOVED lines=13> */
.L_x_1321:
[----:B------:R-:W-:Y:S05]  /*12cb0*/  BSYNC B1 ;  /* 0x0000000000017941 */ /* 0x000fea0003800000 */
.L_x_1247:
[----:B------:R-:W-:Y:S01]  /*12cc0*/  BSSY B1, `(.L_x_1249) ;  /* 0x000000b000017945 */ /* 0x000fe20003800000 */
[----:B------:R-:W-:Y:S02]  /*12cd0*/  IMAD.MOV.U32 R10, RZ, RZ, 0x0 ;  /* 0x00000000ff0a7424 */ /* 0x000fe400078e00ff */
[----:B------:R-:W-:Y:S01]  /*12ce0*/  IMAD.MOV.U32 R11, RZ, RZ, 0x14f00000 ;  /* 0x14f00000ff0b7424 */ /* 0x000fe200078e00ff */
[----:B------:R-:W-:Y:S06]  /*12cf0*/  @P1 BRA `(.L_x_1250) ;  /* 0x00000000001c1947 */ /* 0x000fec0003800000 */
[----:B------:R-:W4:Y:S01]  /*12d00*/  S2R R5, SR_TID.X ;  /* 0x0000000000057919 */ /* 0x000f220000002100 */
[----:B--23--:R-:W-:-:S04]  /*12d10*/  IMAD.MOV.U32 R3, RZ, RZ, 0x4000 ;  /* 0x00004000ff037424 */ /* 0x00cfc800078e00ff */
[----:B------:R2:W-:Y:S01]  /*12d20*/  SYNCS.ARRIVE.TRANS64 RZ, [R4+URZ+0x28430], R3 ;  /* 0x0284300304ff79a7 */ /* 0x0005e2000800003f */
[----:B----4-:R-:W-:-:S04]  /*12d30*/  LOP3.LUT R5, R5, 0x1f, RZ, 0xc0, !PT ;  /* 0x0000001f05057812 */ /* 0x010fc800078ec0ff */
[----:B------:R-:W-:-:S13]  /*12d40*/  ISETP.NE.AND P0, PT, R5, RZ, PT ;  /* 0x000000ff0500720c */ /* 0x000fda0003f05270 */
[----:B--2---:R-:W-:Y:S05]  /*12d50*/  @!P0 BRA `(.L_x_1250) ;  /* 0x0000000000048947 */ /* 0x004fea0003800000 */
[----:B------:R-:W-:Y:S01]  /*12d60*/  BPT.TRAP 0x1 ;  /* 0x000000040000795c */ /* 0x000fe20000300000 */
.L_x_1250:
[----:B------:R-:W-:Y:S05]  /*12d70*/  BSYNC B1 ;  /* 0x0000000000017941 */ /* 0x000fea0003800000 */
.L_x_1249:
        /* <DEDUP_REMOVED lines=8> */
.L_x_1251:
        /* <DEDUP_REMOVED lines=10> */
[----:B------:R-:W-:Y:S01]  /*12ea0*/  R2UR UR10, R12 ;  /* 0x000000000c0a72ca */ /* 0x000fe200000e0000 */
[----:B------:R-:W-:Y:S01]  /*12eb0*/  VIADD R2, R2, 0x22000 ;  /* 0x0002200002027836 */ /* 0x000fe20000000000 */
[----:B------:R-:W-:Y:S02]  /*12ec0*/  R2UR UR6, R10 ;  /* 0x000000000a0672ca */ /* 0x000fe400000e0000 */
[----:B------:R-:W-:Y:S02]  /*12ed0*/  R2UR UR7, R11 ;  /* 0x000000000b0772ca */ /* 0x000fe400000e0000 */
[----:B------:R-:W-:-:S13]  /*12ee0*/  PLOP3.LUT P0, PT, PT, PT, PT, 0x80, 0x0 ;  /* 0x000000000000781c */ /* 0x000fda0003f0f070 */
.L_x_1252:
        /* <DEDUP_REMOVED lines=10> */
.L_x_1239:
[----:B------:R-:W-:Y:S05]  /*12f90*/  BSYNC B0 ;  /* 0x0000000000007941 */ /* 0x000fea0003800000 */
.L_x_1238:
[----:B------:R-:W-:-:S06]  /*12fa0*/  UISETP.NE.AND UP0, UPT, UR39, 0x3, UPT ;  /* 0x000000032700788c */ /* 0x000fcc000bf05270 */
[----:B------:R-:W-:-:S13]  /*12fb0*/  PLOP3.LUT P0, PT, PT, PT, UP0, 0x80, 0x0 ;  /* 0x000000000000781c */ /* 0x000fda0003f0f008 */
[----:B------:R-:W-:Y:S05]  /*12fc0*/  @!P0 BRA `(.L_x_1253) ;  /* 0x0000000000048947 */ /* 0x000fea0003800000 */
[----:B------:R-:W-:Y:S01]  /*12fd0*/  BPT.TRAP 0x1 ;  /* 0x000000040000795c */ /* 0x000fe20000300000 */
.L_x_1253:
        /* <DEDUP_REMOVED lines=8> */
.L_x_1322:
[----:B------:R-:W-:Y:S05]  /*13060*/  BSYNC B0 ;  /* 0x0000000000007941 */ /* 0x000fea0003800000 */
.L_x_1254:
[----:B------:R-:W-:Y:S05]  /*13070*/  @!P1 BRA `(.L_x_1256) ;  /* 0x0000000000049947 */ /* 0x000fea0003800000 */
[----:B------:R-:W-:Y:S01]  /*13080*/  BPT.TRAP 0x1 ;  /* 0x000000040000795c */ /* 0x000fe20000300000 */
.L_x_1256:
[----:B------:R-:W-:Y:S01]  /*13090*/  SHF.L.U32 R3, R7, 0x1f, RZ ;  /* 0x0000001f07037819 */ /* 0x000fe200000006ff */
[----:B---3--:R-:W-:-:S03]  /*130a0*/  IMAD.SHL.U32 R2, R6, 0x4000, RZ ;  /* 0x0000400006027824 */ /* 0x008fc600078e00ff */
[----:B------:R-:W3:Y:S02]  /*130b0*/  SYNCS.PHASECHK.TRANS64.TRYWAIT P0, [R19+URZ+0x28460], R3 ;  /* 0x02846003130075a7 */ /* 0x000ee4000800017f */
[----:B---3--:R-:W-:Y:S05]  /*130c0*/  @!P0 BRA `(.L_x_1257) ;  /* 0x0000002c00a88947 */ /* 0x008fea0003800000 */
.L_x_1323:
[----:B------:R-:W3:Y:S04]  /*130d0*/  LDL R4, [R1+0x24] ;  /* 0x0000240001047983 */ /* 0x000ee80000100800 */
[----:B------:R-:W4:Y:S01]  /*130e0*/  LDL R12, [R1+0x20] ;  /* 0x00002000010c7983 */ /* 0x000f220000100800 */
[----:B------:R-:W-:Y:S05]  /*130f0*/  WARPSYNC.ALL ;  /* 0x0000000000007948 */ /* 0x000fea0003800000 */
[----:B------:R-:W5:Y:S01]  /*13100*/  S2R R5, SR_TID.X ;  /* 0x0000000000057919 */ /* 0x000f620000002100 */
[----:B------:R-:W-:Y:S01]  /*13110*/  IMAD.MOV.U32 R13, RZ, RZ, 0x40 ;  /* 0x00000040ff0d7424 */ /* 0x000fe200078e00ff */
[----:B-----5:R-:W-:-:S04]  /*13120*/  LOP3.LUT P0, RZ, R5, 0x4, RZ, 0xc0, !PT ;  /* 0x0000000405ff7812 */ /* 0x020fc8000780c0ff */
[----:B------:R-:W-:Y:S02]  /*13130*/  SEL R13, R13, 0xffffffc0, !P0 ;  /* 0xffffffc00d0d7807 */ /* 0x000fe40004000000 */
[----:B---3--:R-:W-:Y:S02]  /*13140*/  LOP3.LUT R3, R2, R4, RZ, 0xfc, !PT ;  /* 0x0000000402037212 */ /* 0x008fe400078efcff */
[----:B----4-:R-:W-:-:S03]  /*13150*/  IADD3 R2, R17, R2, R12 ;  /* 0x0000000211027210 */ /* 0x010fc60007ffe00c */
[----:B------:R-:W-:-:S04]  /*13160*/  IMAD.IADD R3, R17, 0x1, R3 ;  /* 0x0000000111037824 */ /* 0x000fc800078e0203 */
[----:B------:R-:W-:Y:S01]  /*13170*/  IMAD.IADD R18, R13, 0x1, R3 ;  /* 0x000000010d127824 */ /* 0x000fe200078e0203 */
[----:B--2---:R-:W2:Y:S02]  /*13180*/  LDSM.16.MT88.4 R8, [R3+0x10000] ;  /* 0x010000000308783b */ /* 0x004ea40000004200 */
[C-C-:B--2---:R-:W-:Y:S02]  /*13190*/  PRMT R4, R8.reuse, 0x6420, R9.reuse ;  /* 0x0000642008047816 */ /* 0x144fe40000000009 */
[----:B------:R-:W-:Y:S02]  /*131a0*/  PRMT R5, R8, 0x7531, R9 ;  /* 0x0000753108057816 */ /* 0x000fe40000000009 */
[C-C-:B------:R-:W-:Y:S02]  /*131b0*/  PRMT R6, R10.reuse, 0x6420, R11.reuse ;  /* 0x000064200a067816 */ /* 0x140fe4000000000b */
[----:B------:R-:W-:Y:S02]  /*131c0*/  PRMT R7, R10, 0x7531, R11 ;  /* 0x000075310a077816 */ /* 0x000fe4000000000b */
[----:B------:R-:W2:Y:S04]  /*131d0*/  LDSM.16.MT88.4 R8, [R18+0x10000] ;  /* 0x010000001208783b */ /* 0x000ea80000004200 */
[----:B------:R-:W-:Y:S01]  /*131e0*/  STSM.16.M88.4 [R2+0x8000], R4 ;  /* 0x0080000402007844 */ /* 0x000fe20000000200 */
[----:B--2---:R-:W-:-:S02]  /*131f0*/  PRMT R12, R8, 0x6420, R9 ;  /* 0x00006420080c7816 */ /* 0x004fc40000000009 */
        /* <DEDUP_REMOVED lines=10> */
[----:B------:R3:W-:Y:S02]  /*132a0*/  STSM.16.M88.4 [R2+0xa000], R4 ;  /* 0x00a0000402007844 */ /* 0x0007e40000000200 */
[----:B---3--:R-:W3:Y:S01]  /*132b0*/  S2R R7, SR_TID.X ;  /* 0x0000000000077919 */ /* 0x008ee20000002100 */
[C-C-:B--2---:R-:W-:Y:S02]  /*132c0*/  PRMT R12, R8.reuse, 0x6420, R9.reuse ;  /* 0x00006420080c7816 */ /* 0x144fe40000000009 */
[----:B------:R-:W-:-:S02]  /*132d0*/  PRMT R13, R8, 0x7531, R9 ;  /* 0x00007531080d7816 */ /* 0x000fc40000000009 */
[C-C-:B------:R-:W-:Y:S02]  /*132e0*/  PRMT R14, R10.reuse, 0x6420, R11.reuse ;  /* 0x000064200a0e7816 */ /* 0x140fe4000000000b */
[----:B------:R-:W-:-:S05]  /*132f0*/  PRMT R15, R10, 0x7531, R11 ;  /* 0x000075310a0f7816 */ /* 0x000fca000000000b */
[----:B------:R2:W-:Y:S01]  /*13300*/  STSM.16.M88.4 [R2+0xb000], R12 ;  /* 0x00b0000c02007844 */ /* 0x0005e20000000200 */
[----:B---3--:R-:W-:-:S03]  /*13310*/  LOP3.LUT P0, RZ, R7, 0x4, RZ, 0xc0, !PT ;  /* 0x0000000407ff7812 */ /* 0x008fc6000780c0ff */
[----:B------:R-:W3:Y:S01]  /*13320*/  LDSM.16.MT88.4 R8, [R3+0x11000] ;  /* 0x011000000308783b */ /* 0x000ee20000004200 */
[----:B--2---:R-:W-:-:S05]  /*13330*/  IMAD.MOV.U32 R15, RZ, RZ, 0x20 ;  /* 0x00000020ff0f7424 */ /* 0x004fca00078e00ff */
[----:B------:R-:W-:-:S04]  /*13340*/  SEL R15, R15, 0xffffffe0, !P0 ;  /* 0xffffffe00f0f7807 */ /* 0x000fc80004000000 */
[----:B------:R-:W-:Y:S02]  /*13350*/  IADD3 R2, R15, 0x8000, R2 ;  /* 0x000080000f027810 */ /* 0x000fe40007ffe002 */
[C-C-:B---3--:R-:W-:Y:S02]  /*13360*/  PRMT R4, R8.reuse, 0x6420, R9.reuse ;  /* 0x0000642008047816 */ /* 0x148fe40000000009 */
[----:B------:R-:W-:Y:S02]  /*13370*/  PRMT R5, R8, 0x7531, R9 ;  /* 0x0000753108057816 */ /* 0x000fe40000000009 */
[C-C-:B------:R-:W-:Y:S02]  /*13380*/  PRMT R6, R10.reuse, 0x6420, R11.reuse ;  /* 0x000064200a067816 */ /* 0x140fe4000000000b */
[----:B------:R-:W-:Y:S02]  /*13390*/  PRMT R7, R10, 0x7531, R11 ;  /* 0x000075310a077816 */ /* 0x000fe4000000000b */
[----:B------:R-:W2:Y:S04]  /*133a0*/  LDSM.16.MT88.4 R8, [R18+0x11000] ;  /* 0x011000001208783b */ /* 0x000ea80000004200 */
[----:B------:R-:W-:Y:S01]  /*133b0*/  STSM.16.M88.4 [R2], R4 ;  /* 0x0000000402007844 */ /* 0x000fe20000000200 */
        /* <DEDUP_REMOVED lines=12> */
[C-C-:B--2---:R-:W-:Y:S02]  /*13480*/  PRMT R4, R8.reuse, 0x6420, R9.reuse ;  /* 0x0000642008047816 */ /* 0x144fe40000000009 */
        /* <DEDUP_REMOVED lines=9> */
[----:B---3--:R-:W3:Y:S01]  /*13520*/  FENCE.VIEW.ASYNC.S ;  /* 0x00000000000073c6 */ /* 0x008ee20000000000 */
[----:B------:R-:W-:Y:S05]  /*13530*/  @!P1 BRA `(.L_x_1258) ;  /* 0x0000000000049947 */ /* 0x000fea0003800000 */
[----:B------:R-:W-:Y:S01]  /*13540*/  BPT.TRAP 0x1 ;  /* 0x000000040000795c */ /* 0x000fe20000300000 */
.L_x_1258:
[----:B--2---:R-:W2:Y:S01]  /*13550*/  S2R R2, SR_TID.X ;  /* 0x0000000000027919 */ /* 0x004ea20000002100 */
[----:B---3--:R3:W-:Y:S01]  /*13560*/  SYNCS.ARRIVE.TRANS64.A1T0 RZ, [R19+URZ+0x28450], RZ ;  /* 0x028450ff13ff79a7 */ /* 0x0087e2000810003f */
[----:B------:R4:W5:Y:S04]  /*13570*/  LDL R6, [R1] ;  /* 0x0000000001067983 */ /* 0x0009680000100800 */
[----:B------:R4:W5:Y:S01]  /*13580*/  LDL R7, [R1+0x4] ;  /* 0x0000040001077983 */ /* 0x0009620000100800 */
[----:B--2---:R-:W-:-:S03]  /*13590*/  LOP3.LUT R3, R2, 0x7f, RZ, 0xc0, !PT ;  /* 0x0000007f02037812 */ /* 0x004fc600078ec0ff */
[----:B------:R-:W2:Y:S01]  /*135a0*/  LDL R2, [R1+0x18] ;  /* 0x0000180001027983 */ /* 0x000ea20000100800 */
[----:B------:R-:W-:Y:S01]  /*135b0*/  BAR.SYNC.DEFER_BLOCKING 0x2, 0x80 ;  /* 0x0082000000007b1d */ /* 0x000fe20000010000 */
[----:B------:R-:W-:-:S13]  /*135c0*/  ISETP.NE.AND P0, PT, R3, RZ, PT ;  /* 0x000000ff0300720c */ /* 0x000fda0003f05270 */
[----:B---3--:R-:W-:-:S05]  /*135d0*/  @!P0 VIADD R19, R19, 0x28480 ;  /* 0x0002848013138836 */ /* 0x008fca0000000000 */
[----:B------:R-:W-:-:S04]  /*135e0*/  @!P0 PRMT R19, RZ, 0x654, R19 ;  /* 0x00000654ff138816 */ /* 0x000fc80000000013 */
[----:B------:R4:W-:Y:S01]  /*135f0*/  @!P0 SYNCS.ARRIVE.TRANS64.RED.A1T0 RZ, [R19+URZ], RZ ;  /* 0x000000ff13ff89a7 */ /* 0x0009e2000810043f */
[C---:B--2---:R-:W-:Y:S01]  /*13600*/  ISETP.GT.AND P0, PT, R0.reuse, R2, PT ;  /* 0x000000020000720c */ /* 0x044fe20003f04270 */
[----:B------:R-:W-:-:S12]  /*13610*/  VIADD R0, R0, 0xffffffff ;  /* 0xffffffff00007836 */ /* 0x000fd80000000000 */
[----:B----4-:R-:W-:Y:S05]  /*13620*/  @P0 BRA `(.L_x_1259) ;  /* 0xfffffff0001c0947 */ /* 0x010fea000383ffff */
.L_x_1237:
[----:B------:R-:W3:Y:S01]  /*13630*/  S2R R2, SR_TID.X ;  /* 0x0000000000027919 */ /* 0x000ee20000002100 */
[----:B------:R-:W-:Y:S01]  /*13640*/  BSSY B0, `(.L_x_1260) ;  /* 0x0000011000007945 */ /* 0x000fe20003800000 */
[----:B---3--:R-:W-:-:S04]  /*13650*/  LOP3.LUT R2, R2, 0x7f, RZ, 0xc0, !PT ;  /* 0x0000007f02027812 */ /* 0x008fc800078ec0ff */
[----:B------:R-:W-:-:S13]  /*13660*/  ISETP.NE.AND P0, PT, R2, RZ, PT ;  /* 0x000000ff0200720c */ /* 0x000fda0003f05270 */
[----:B------:R-:W-:Y:S05]  /*13670*/  @P0 BRA `(.L_x_1261) ;  /* 0x0000000000340947 */ /* 0x000fea0003800000 */
[----:B------:R-:W3:Y:S01]  /*13680*/  S2R R3, SR_LANEID ;  /* 0x0000000000037919 */ /* 0x000ee20000000000 */
[----:B------:R-:W-:Y:S02]  /*13690*/  VOTEU.ANY UR4, UPT, PT ;  /* 0x0000000000047886 */ /* 0x000fe400038e0100 */
[----:B--2---:R-:W3:Y:S08]  /*136a0*/  FLO.U32 R0, UR4 ;  /* 0x0000000400007d00 */ /* 0x004ef000080e0000 */
[----:B------:R-:W2:Y:S01]  /*136b0*/  POPC R5, UR4 ;  /* 0x0000000400057d09 */ /* 0x000ea20008000000 */
[----:B---3--:R-:W-:-:S02]  /*136c0*/  ISETP.EQ.U32.AND P1, PT, R0, R3, PT ;  /* 0x000000030000720c */ /* 0x008fc40003f22070 */
[----:B------:R-:W2:Y:S11]  /*136d0*/  LDC.64 R2, c[0x0][0xc60] ;  /* 0x00031800ff027b82 */ /* 0x000eb60000000a00 */
[----:B--2---:R-:W2:Y:S01]  /*136e0*/  @P1 ATOMG.E.ADD.STRONG.GPU PT, R3, desc[UR54][R2.64], R5 ;  /* 0x00000005020319a8 */ /* 0x004ea200081ee1f6 */
[----:B------:R-:W3:Y:S02]  /*136f0*/  S2R R4, SR_LTMASK ;  /* 0x0000000000047919 */ /* 0x000ee40000003900 */
[----:B---3--:R-:W-:-:S04]  /*13700*/  LOP3.LUT R4, R4, UR4, RZ, 0xc0, !PT ;  /* 0x0000000404047c12 */ /* 0x008fc8000f8ec0ff */
[----:B0----5:R-:W0:Y:S01]  /*13710*/  POPC R7, R4 ;  /* 0x0000000400077309 */ /* 0x021e220000000000 */
[----:B--2---:R-:W0:Y:S02]  /*13720*/  SHFL.IDX PT, R0, R3, R0, 0x1f ;  /* 0x00001f0003007589 */ /* 0x004e2400000e0000 */
[----:B0-----:R-:W-:-:S05]  /*13730*/  IADD3 R0, R0, UR41, R7 ;  /* 0x0000002900007c10 */ /* 0x001fca000fffe007 */
[----:B------:R3:W-:Y:S02]  /*13740*/  STL [R1+0x10], R0 ;  /* 0x0000100001007387 */ /* 0x0007e40000100800 */
.L_x_1261:
[----:B------:R-:W-:Y:S05]  /*13750*/  BSYNC B0 ;  /* 0x0000000000007941 */ /* 0x000fea0003800000 */
.L_x_1260:
[----:B------:R-:W-:-:S06]  /*13760*/  UISETP.NE.AND UP0, UPT, UR39, 0x3, UPT ;  /* 0x000000032700788c */ /* 0x000fcc000bf05270 */
[----:B------:R-:W-:-:S13]  /*13770*/  PLOP3.LUT P1, PT, PT, PT, UP0, 0x80, 0x0 ;  /* 0x000000000000781c */ /* 0x000fda0003f2f008 */
[----:B------:R-:W-:Y:S05]  /*13780*/  @!P1 BRA `(.L_x_1262) ;  /* 0x0000000000049947 */ /* 0x000fea0003800000 */
[----:B------:R-:W-:Y:S01]  /*13790*/  BPT.TRAP 0x1 ;  /* 0x000000040000795c */ /* 0x000fe20000300000 */
.L_x_1262:
[----:B------:R-:W4:Y:S04]  /*137a0*/  LDL R3, [R1+0x4] ;  /* 0x0000040001037983 */ /* 0x000f280000100800 */
[----:B------:R-:W4:Y:S01]  /*137b0*/  LDL R2, [R1] ;  /* 0x0000000001027983 */ /* 0x000f220000100800 */
[----:B--23--:R-:W-:Y:S01]  /*137c0*/  IMAD.U32 R0, RZ, RZ, UR43 ;  /* 0x0000002bff007e24 */ /* 0x00cfe2000f8e00ff */
[----:B------:R-:W-:Y:S04]  /*137d0*/  BSSY B0, `(.L_x_1263) ;  /* 0x0000007000007945 */ /* 0x000fe80003800000 */
[----:B------:R-:W-:-:S02]  /*137e0*/  ISETP.NE.AND P2, PT, R0, 0x3, PT ;  /* 0x000000030000780c */ /* 0x000fc40003f45270 */
[----:B----4-:R-:W-:-:S04]  /*137f0*/  LOP3.LUT R3, R3, 0x1, RZ, 0x3c, !PT ;  /* 0x0000000103037812 */ /* 0x010fc800078e3cff */
[----:B------:R-:W-:Y:S01]  /*13800*/  SHF.L.U32 R3, R3, 0x1f, RZ ;  /* 0x0000001f03037819 */ /* 0x000fe200000006ff */
[----:B------:R-:W-:-:S04]  /*13810*/  IMAD R16, R2, 0x8, R17 ;  /* 0x0000000802107824 */ /* 0x000fc800078e0211 */
[----:B------:R-:W2:Y:S02]  /*13820*/  SYNCS.PHASECHK.TRANS64.TRYWAIT P1, [R16+URZ+0x28470], R3 ;  /* 0x02847003100075a7 */ /* 0x000ea4000802017f */
[----:B--2---:R-:W-:Y:S05]  /*13830*/  @!P1 BRA `(.L_x_1264) ;  /* 0x0000002400e09947 */ /* 0x004fea0003800000 */
.L_x_1324:
[----:B------:R-:W-:Y:S05]  /*13840*/  BSYNC B0 ;  /* 0x0000000000007941 */ /* 0x000fea0003800000 */
.L_x_1263:
[----:B------:R-:W-:Y:S05]  /*13850*/  @!P2 BRA `(.L_x_1265) ;  /* 0x000000000004a947 */ /* 0x000fea0003800000 */
[----:B------:R-:W-:Y:S01]  /*13860*/  BPT.TRAP 0x1 ;  /* 0x000000040000795c */ /* 0x000fe20000300000 */
.L_x_1265:
[----:B------:R-:W2:Y:S02]  /*13870*/  LDL R0, [R1+0x4] ;  /* 0x0000040001007983 */ /* 0x000ea40000100800 */
[----:B--2---:R-:W-:-:S04]  /*13880*/  SHF.L.U32 R3, R0, 0x1f, RZ ;  /* 0x0000001f00037819 */ /* 0x004fc800000006ff */
[----:B------:R-:W2:Y:S02]  /*13890*/  SYNCS.PHASECHK.TRANS64.TRYWAIT P1, [R16+URZ+0x28460], R3 ;  /* 0x02846003100075a7 */ /* 0x000ea4000802017f */
[----:B--2---:R-:W-:Y:S05]  /*138a0*/  @!P1 BRA `(.L_x_1266) ;  /* 0x0000002400d89947 */ /* 0x004fea0003800000 */
.L_x_1325:
[----:B------:R-:W3:Y:S04]  /*138b0*/  LDL R18, [R1] ;  /* 0x0000000001127983 */ /* 0x000ee80000100800 */
[----:B------:R-:W4:Y:S04]  /*138c0*/  LDL R2, [R1+0x24] ;  /* 0x0000240001027983 */ /* 0x000f280000100800 */
[----:B------:R-:W2:Y:S01]  /*138d0*/  LDL R12, [R1+0x20] ;  /* 0x00002000010c7983 */ /* 0x000ea20000100800 */
[----:B0-----:R-:W0:Y:S01]  /*138e0*/  S2R R9, SR_TID.X ;  /* 0x0000000000097919 */ /* 0x001e220000002100 */
[----:B------:R-:W-:Y:S05]  /*138f0*/  WARPSYNC.ALL ;  /* 0x0000000000007948 */ /* 0x000fea0003800000 */
[----:B------:R-:W-:Y:S01]  /*13900*/  IMAD.MOV.U32 R13, RZ, RZ, 0x40 ;  /* 0x00000040ff0d7424 */ /* 0x000fe200078e00ff */
[----:B0-----:R-:W-:-:S04]  /*13910*/  LOP3.LUT P1, RZ, R9, 0x4, RZ, 0xc0, !PT ;  /* 0x0000000409ff7812 */ /* 0x001fc8000782c0ff */
[----:B------:R-:W-:Y:S01]  /*13920*/  SEL R13, R13, 0xffffffc0, !P1 ;  /* 0xffffffc00d0d7807 */ /* 0x000fe20004800000 */
[----:B------:R-:W0:Y:S01]  /*13930*/  S2R R19, SR_TID.X ;  /* 0x0000000000137919 */ /* 0x000e220000002100 */
[----:B---3--:R-:W-:-:S05]  /*13940*/  IMAD.SHL.U32 R0, R18, 0x4000, RZ ;  /* 0x0000400012007824 */ /* 0x008fca00078e00ff */
[----:B----4-:R-:W-:-:S05]  /*13950*/  LOP3.LUT R2, R0, R2, RZ, 0xfc, !PT ;  /* 0x0000000200027212 */ /* 0x010fca00078efcff */
[----:B------:R-:W-:-:S05]  /*13960*/  IMAD.IADD R2, R17, 0x1, R2 ;  /* 0x0000000111027824 */ /* 0x000fca00078e0202 */
[----:B-----5:R-:W3:Y:S01]  /*13970*/  LDSM.16.MT88.4 R4, [R2+0x10000] ;  /* 0x010000000204783b */ /* 0x020ee20000004200 */
[----:B--2---:R-:W-:Y:S01]  /*13980*/  IMAD.IADD R3, R13, 0x1, R2 ;  /* 0x000000010d037824 */ /* 0x004fe200078e0202 */
[----:B------:R-:W-:Y:S02]  /*13990*/  IADD3 R0, R17, R0, R12 ;  /* 0x0000000011007210 */ /* 0x000fe40007ffe00c */
[C-C-:B---3--:R-:W-:Y:S02]  /*139a0*/  PRMT R8, R4.reuse, 0x6420, R5.reuse ;  /* 0x0000642004087816 */ /* 0x148fe40000000005 */
        /* <DEDUP_REMOVED lines=58> */
.L_x_1267:
[----:B------:R-:W3:Y:S01]  /*13d50*/  LDL.LU R3, [R1+0x4] ;  /* 0x0000040001037983 */ /* 0x000ee20000300800 */
[----:B0-----:R0:W-:Y:S01]  /*13d60*/  SYNCS.ARRIVE.TRANS64.A1T0 RZ, [R16+URZ+0x28450], RZ ;  /* 0x028450ff10ff79a7 */ /* 0x0011e2000810003f */
[----:B--2---:R-:W-:Y:S02]  /*13d70*/  VIADD R0, R18, 0x1 ;  /* 0x0000000112007836 */ /* 0x004fe40000000000 */
        /* <DEDUP_REMOVED lines=8> */
[----:B---3--:R-:W-:-:S05]  /*13e00*/  LOP3.LUT R3, R3, R2, RZ, 0x3c, !PT ;  /* 0x0000000203037212 */ /* 0x008fca00078e3cff */
[----:B------:R0:W-:Y:S02]  /*13e10*/  STL [R1+0x4], R3 ;  /* 0x0000040301007387 */ /* 0x0001e40000100800 */
.L_x_1212:
[----:B------:R-:W-:Y:S05]  /*13e20*/  BSYNC B7 ;  /* 0x0000000000077941 */ /* 0x000fea0003800000 */
.L_x_1210:
[----:B0-2---:R-:W2:Y:S02]  /*13e30*/  LDL R0, [R1+0xc] ;  /* 0x00000c0001007983 */ /* 0x005ea40000100800 */
        /* <DEDUP_REMOVED lines=15> */
.L_x_1268:
[----:B------:R-:W0:Y:S01]  /*13f30*/  S2R R2, SR_TID.X ;  /* 0x0000000000027919 */ /* 0x000e220000002100 */
[----:B------:R-:W-:Y:S01]  /*13f40*/  ULDC UR4, c[0x0][0xc3c] ;  /* 0x00030f0000047ab9 */ /* 0x000fe20000000800 */
[----:B------:R-:W2:Y:S01]  /*13f50*/  LDC R10, c[0x0][0xc38] ;  /* 0x00030e00ff0a7b82 */ /* 0x000ea20000000800 */
[----:B------:R-:W3:Y:S01]  /*13f60*/  LDL.LU R0, [R1+0x10] ;  /* 0x0000100001007983 */ /* 0x000ee20000300800 */
        /* <DEDUP_REMOVED lines=8> */
[----:B------:R-:W4:Y:S01]  /*13ff0*/  @!P1 LDG.E R5, desc[UR54][R2.64] ;  /* 0x0000003602059981 */ /* 0x000f22000c1e1900 */
[C---:B------:R-:W-:Y:S02]  /*14000*/  ISETP.NE.AND P1, PT, R9.reuse, RZ, PT ;  /* 0x000000ff0900720c */ /* 0x040fe40003f25270 */
[C---:B------:R-:W-:Y:S02]  /*14010*/  ISETP.GE.U32.AND P2, PT, R9.reuse, 0x2, PT ;  /* 0x000000020900780c */ /* 0x040fe40003f46070 */
[C---:B------:R-:W-:Y:S02]  /*14020*/  ISETP.GE.U32.AND P3, PT, R9.reuse, 0x4, PT ;  /* 0x000000040900780c */ /* 0x040fe40003f66070 */
[C---:B------:R-:W-:Y:S02]  /*14030*/  ISETP.GE.U32.AND P4, PT, R9.reuse, 0x8, PT ;  /* 0x000000080900780c */ /* 0x040fe40003f86070 */
[----:B------:R-:W-:Y:S01]  /*14040*/  ISETP.GE.U32.AND P5, PT, R9, 0x10, PT ;  /* 0x000000100900780c */ /* 0x000fe20003fa6070 */
[----:B---3--:R-:W-:-:S02]  /*14050*/  IMAD.MOV.U32 R8, RZ, RZ, R0 ;  /* 0x000000ffff087224 */ /* 0x008fc400078e0000 */
[----:B----4-:R-:W0:Y:S02]  /*14060*/  SHFL.UP PT, R0, R5, 0x1, RZ ;  /* 0x0420000005007989 */ /* 0x010e2400000e00ff */
        /* <DEDUP_REMOVED lines=14> */
[----:B------:R-:W-:-:S05]  /*14150*/  IMAD.IADD R9, R7, 0x1, R0 ;  /* 0x0000000107097824 */ /* 0x000fca00078e0200 */
[----:B------:R-:W2:Y:S04]  /*14160*/  SHFL.IDX PT, R2, R9, 0x1f, 0x1f ;  /* 0x03e01f0009027f89 */ /* 0x000ea800000e0000 */
[----:B------:R-:W0:Y:S01]  /*14170*/  SHFL.IDX PT, R0, R8, RZ, 0x1f ;  /* 0x00001fff08007589 */ /* 0x000e2200000e0000 */
[----:B--2---:R-:W-:-:S04]  /*14180*/  IMAD R2, R2, R10, RZ ;  /* 0x0000000a02027224 */ /* 0x004fc800078e02ff */
[----:B------:R-:W-:-:S05]  /*14190*/  IMAD.IADD R6, R6, 0x1, R2 ;  /* 0x0000000106067824 */ /* 0x000fca00078e0202 */
[----:B0-----:R-:W-:-:S13]  /*141a0*/  ISETP.GT.AND P6, PT, R6, R0, PT ;  /* 0x000000000600720c */ /* 0x001fda0003fc4270 */
[----:B------:R-:W-:Y:S05]  /*141b0*/  @P6 BRA `(.L_x_1270) ;  /* 0x0000000000906947 */ /* 0x000fea0003800000 */
.L_x_1274:
        /* <DEDUP_REMOVED lines=14> */
.L_x_1273:
[----:B------:R-:W-:Y:S05]  /*142a0*/  BSYNC B0 ;  /* 0x0000000000007941 */ /* 0x000fea0003800000 */
.L_x_1272:
[----:B0----5:R-:W0:Y:S01]  /*142b0*/  SHFL.UP PT, R2, R5, 0x1, RZ ;  /* 0x0420000005027989 */ /* 0x021e2200000e00ff */
[----:B------:R-:W2:Y:S01]  /*142c0*/  LDC R10, c[0x0][0xc38] ;  /* 0x00030e00ff0a7b82 */ /* 0x000ea20000000800 */
        /* <DEDUP_REMOVED lines=14> */
[----:B------:R-:W2:Y:S02]  /*143b0*/  SHFL.IDX PT, R2, R9, 0x1f, 0x1f ;  /* 0x03e01f0009027f89 */ /* 0x000ea400000e0000 */
[----:B--2---:R-:W-:-:S04]  /*143c0*/  IMAD R2, R2, R10, RZ ;  /* 0x0000000a02027224 */ /* 0x004fc800078e02ff */
[----:B------:R-:W-:-:S05]  /*143d0*/  IMAD.IADD R6, R2, 0x1, R6 ;  /* 0x0000000102067824 */ /* 0x000fca00078e0206 */
[----:B------:R-:W-:-:S13]  /*143e0*/  ISETP.GT.AND P6, PT, R6, R0, PT ;  /* 0x000000000600720c */ /* 0x000fda0003fc4270 */
[----:B------:R-:W-:Y:S05]  /*143f0*/  @!P6 BRA `(.L_x_1274) ;  /* 0xfffffffc0070e947 */ /* 0x000fea000383ffff */
.L_x_1270:
        /* <DEDUP_REMOVED lines=10> */
[----:B------:R0:W2:Y:S01]  /*144a0*/  LDG.E R7, desc[UR54][R2.64] ;  /* 0x0000003602077981 */ /* 0x0000a2000c1e1900 */
[----:B------:R-:W-:Y:S01]  /*144b0*/  ISETP.NE.AND P0, PT, RZ, UR7, PT ;  /* 0x00000007ff007c0c */ /* 0x000fe2000bf05270 */
[----:B0-----:R-:W-:-:S05]  /*144c0*/  IMAD.U32 R2, RZ, RZ, UR6 ;  /* 0x00000006ff027e24 */ /* 0x001fca000f8e00ff */
[----:B------:R0:W2:Y:S02]  /*144d0*/  SHFL.IDX PT, R5, R5, R2, 0x1f ;  /* 0x00001f0205057589 */ /* 0x0000a400000e0000 */
[----:B0-----:R-:W-:Y:S02]  /*144e0*/  IMAD.MOV.U32 R2, RZ, RZ, RZ ;  /* 0x000000ffff027224 */ /* 0x001fe400078e00ff */
[----:B--2---:R-:W-:-:S05]  /*144f0*/  IMAD R4, R5, R7, RZ ;  /* 0x0000000705047224 */ /* 0x004fca00078e02ff */
[----:B------:R-:W-:Y:S01]  /*14500*/  IABS R8, R4 ;  /* 0x0000000400087213 */ /* 0x000fe20000000000 */
[----:B------:R-:W-:Y:S06]  /*14510*/  @!P0 BRA `(.L_x_1275) ;  /* 0x00000000000c8947 */ /* 0x000fec0003800000 */
[----:B------:R-:W-:-:S06]  /*14520*/  UIADD3 UR4, UR6, -0x1, URZ ;  /* 0xffffffff06047890 */ /* 0x000fcc000fffe03f */
[----:B------:R-:W-:-:S06]  /*14530*/  IMAD.U32 R2, RZ, RZ, UR4 ;  /* 0x00000004ff027e24 */ /* 0x000fcc000f8e00ff */
[----:B------:R0:W2:Y:S02]  /*14540*/  SHFL.IDX PT, R2, R9, R2, 0x1f ;  /* 0x00001f0209027589 */ /* 0x0000a400000e0000 */
.L_x_1275:
[----:B------:R-:W3:Y:S01]  /*14550*/  I2F.RP R3, R8 ;  /* 0x0000000800037306 */ /* 0x000ee20000209400 */
[----:B0-2---:R-:W-:-:S04]  /*14560*/  IMAD R9, R2, R10, R6 ;  /* 0x0000000a02097224 */ /* 0x005fc800078e0206 */
[----:B------:R-:W-:Y:S01]  /*14570*/  IMAD.IADD R0, R0, 0x1, -R9 ;  /* 0x0000000100007824 */ /* 0x000fe200078e0a09 */
[----:B------:R2:W-:Y:S02]  /*14580*/  STL [R1+0x10], R9 ;  /* 0x0000100901007387 */ /* 0x0005e40000100800 */
[----:B---3--:R-:W0:Y:S02]  /*14590*/  MUFU.RCP R3, R3 ;  /* 0x0000000300037308 */ /* 0x008e240000001000 */
        /* <DEDUP_REMOVED lines=20> */
[----:B------:R-:W-:-:S05]  /*146e0*/  @!P1 LOP3.LUT R2, RZ, R4, RZ, 0x33, !PT ;  /* 0x00000004ff029212 */ /* 0x000fca00078e33ff */
[----:B------:R-:W-:Y:S02]  /*146f0*/  IMAD R6, R7, R2, RZ ;  /* 0x0000000207067224 */ /* 0x000fe400078e02ff */
[----:B------:R-:W-:Y:S02]  /*14700*/  IMAD.MOV R2, RZ, RZ, -R2 ;  /* 0x000000ffff027224 */ /* 0x000fe400078e0a02 */
[----:B------:R-:W-:Y:S02]  /*14710*/  IMAD.MOV R3, RZ, RZ, -R6 ;  /* 0x000000ffff037224 */ /* 0x000fe400078e0a06 */
[----:B------:R-:W-:-:S03]  /*14720*/  IMAD R0, R4, R2, R0 ;  /* 0x0000000204007224 */ /* 0x000fc600078e0200 */
[----:B------:R-:W-:-:S04]  /*14730*/  VIADDMNMX R7, R3, R10, R7, PT ;  /* 0x0000000a03077246 */ /* 0x000fc80003800107 */
[----:B------:R-:W-:-:S04]  /*14740*/  IABS R8, R7 ;  /* 0x0000000700087213 */ /* 0x000fc80000000000 */
[----:B------:R-:W0:Y:S08]  /*14750*/  I2F.RP R3, R8 ;  /* 0x0000000800037306 */ /* 0x000e300000209400 */
        /* <DEDUP_REMOVED lines=9> */
[----:B------:R-:W-:-:S04]  /*147f0*/  IMAD.HI.U32 R2, R2, R3, RZ ;  /* 0x0000000302027227 */ /* 0x000fc800078e00ff */
[----:B------:R-:W-:-:S04]  /*14800*/  IMAD.MOV R4, RZ, RZ, -R4 ;  /* 0x000000ffff047224 */ /* 0x000fc800078e0a04 */
[----:B------:R-:W-:-:S05]  /*14810*/  IMAD R3, R2, R4, R3 ;  /* 0x0000000402037224 */ /* 0x000fca00078e0203 */
[----:B------:R-:W-:-:S13]  /*14820*/  ISETP.GT.U32.AND P1, PT, R8, R3, PT ;  /* 0x000000030800720c */ /* 0x000fda0003f24070 */
[----:B------:R-:W-:Y:S02]  /*14830*/  @!P1 IMAD.IADD R3, R3, 0x1, -R8 ;  /* 0x0000000103039824 */ /* 0x000fe400078e0a08 */
[----:B------:R-:W-:Y:S01]  /*14840*/  @!P1 VIADD R2, R2, 0x1 ;  /* 0x0000000102029836 */ /* 0x000fe20000000000 */
[----:B------:R-:W-:Y:S02]  /*14850*/  ISETP.NE.AND P1, PT, R7, RZ, PT ;  /* 0x000000ff0700720c */ /* 0x000fe40003f25270 */
[----:B------:R-:W-:Y:S02]  /*14860*/  ISETP.GE.U32.AND P0, PT, R3, R8, PT ;  /* 0x000000080300720c */ /* 0x000fe40003f06070 */
[C---:B------:R-:W-:Y:S01]  /*14870*/  LOP3.LUT R3, R0.reuse, R7, RZ, 0x3c, !PT ;  /* 0x0000000700037212 */ /* 0x040fe200078e3cff */
[----:B------:R-:W-:-:S03]  /*14880*/  IMAD.IADD R0, R0, 0x1, R6 ;  /* 0x0000000100007824 */ /* 0x000fc600078e0206 */
[----:B------:R-:W-:-:S07]  /*14890*/  ISETP.GE.AND P2, PT, R3, RZ, PT ;  /* 0x000000ff0300720c */ /* 0x000fce0003f46270 */
[----:B------:R-:W-:-:S06]  /*148a0*/  @P0 VIADD R2, R2, 0x1 ;  /* 0x0000000102020836 */ /* 0x000fcc0000000000 */
[----:B------:R-:W-:Y:S01]  /*148b0*/  @!P2 IMAD.MOV R2, RZ, RZ, -R2 ;  /* 0x000000ffff02a224 */ /* 0x000fe200078e0a02 */
[----:B------:R-:W-:Y:S01]  /*148c0*/  @!P1 LOP3.LUT R2, RZ, R7, RZ, 0x33, !PT ;  /* 0x00000007ff029212 */ /* 0x000fe200078e33ff */
[----:B------:R-:W-:-:S04]  /*148d0*/  IMAD.MOV R7, RZ, RZ, -R7 ;  /* 0x000000ffff077224 */ /* 0x000fc800078e0a07 */
[----:B------:R-:W-:Y:S01]  /*148e0*/  IMAD R0, R2, R7, R0 ;  /* 0x0000000702007224 */ /* 0x000fe200078e0200 */
[----:B------:R-:W-:-:S04]  /*148f0*/  LOP3.LUT R2, RZ, R2, RZ, 0x33, !PT ;  /* 0x00000002ff027212 */ /* 0x000fc800078e33ff */
[----:B------:R-:W-:Y:S01]  /*14900*/  R2UR UR36, R0 ;  /* 0x00000000002472ca */ /* 0x000fe200000e0000 */
[----:B------:R-:W-:-:S05]  /*14910*/  IMAD.IADD R0, R5, 0x1, R2 ;  /* 0x0000000105007824 */ /* 0x000fca00078e0202 */
[----:B------:R2:W-:Y:S01]  /*14920*/  STL [R1+0x14], R0 ;  /* 0x0000140001007387 */ /* 0x0005e20000100800 */
[----:B------:R-:W-:Y:S08]  /*14930*/  BRA `(.L_x_1276) ;  /* 0x0000000000107947 */ /* 0x000ff00003800000 */
.L_x_1271:
[----:B------:R0:W-:Y:S01]  /*14940*/  STL [R1+0x10], R0 ;  /* 0x0000100001007387 */ /* 0x0001e20000100800 */
[----:B------:R-:W-:Y:S01]  /*14950*/  ULDC UR44, c[0x0][0xc3c] ;  /* 0x00030f00002c7ab9 */ /* 0x000fe20000000800 */
[----:B------:R-:W-:Y:S02]  /*14960*/  UMOV UR36, URZ ;  /* 0x0000003f00247c82 */ /* 0x000fe40008000000 */
[----:B------:R0:W-:Y:S03]  /*14970*/  STL [R1+0x14], RZ ;  /* 0x000014ff01007387 */ /* 0x0001e60000100800 */
.L_x_1276:
[----:B------:R-:W3:Y:S04]  /*14980*/  LDL R3, [R1+0x10] ;  /* 0x0000100001037983 */ /* 0x000ee80000100800 */
[----:B------:R-:W4:Y:S01]  /*14990*/  LDL R2, [R1+0x14] ;  /* 0x0000140001027983 */ /* 0x000f220000100800 */
[----:B------:R-:W-:Y:S02]  /*149a0*/  IMAD.U32 R6, RZ, RZ, UR36 ;  /* 0x00000024ff067e24 */ /* 0x000fe4000f8e00ff */
[----:B------:R-:W-:Y:S01]  /*149b0*/  IMAD.U32 R7, RZ, RZ, UR44 ;  /* 0x0000002cff077e24 */ /* 0x000fe2000f8e00ff */
[----:B0-2---:R-:W0:Y:S02]  /*149c0*/  S2R R0, SR_TID.X ;  /* 0x0000000000007919 */ /* 0x005e240000002100 */
        /* <DEDUP_REMOVED lines=10> */
.L_x_1269:
[----:B------:R-:W-:Y:S02]  /*14a70*/  ULDC UR4, c[0x0][0xc3c] ;  /* 0x00030f0000047ab9 */ /* 0x000fe40000000800 */
[----:B------:R-:W-:-:S06]  /*14a80*/  UISETP.GE.AND UP0, UPT, UR44, UR4, UPT ;  /* 0x000000042c00728c */ /* 0x000fcc000bf06270 */
[----:B------:R-:W-:-:S13]  /*14a90*/  PLOP3.LUT P0, PT, PT, PT, UP0, 0x80, 0x0 ;  /* 0x000000000000781c */ /* 0x000fda0003f0f008 */
[----:B------:R-:W-:Y:S05]  /*14aa0*/  @!P0 BRA `(.L_x_1277) ;  /* 0xffffffb400808947 */ /* 0x000fea000383ffff */
.L_x_1200:
        /* <DEDUP_REMOVED lines=12> */
.L_x_1326:
[----:B------:R-:W-:Y:S05]  /*14b70*/  BSYNC B0 ;  /* 0x0000000000007941 */ /* 0x000fea0003800000 */
.L_x_1278:
[----:B------:R-:W-:-:S03]  /*14b80*/  UMOV UR4, 0xffffffff ;  /* 0xffffffff00047882 */ /* 0x000fc60000000000 */
[----:B------:R-:W-:Y:S05]  /*14b90*/  BRA.DIV UR4, `(.L_x_1280) ;  /* 0x0000001604447947 */ /* 0x000fea000b800000 */
[----:B------:R-:W1:Y:S02]  /*14ba0*/  S2R R2, SR_TID.X ;  /* 0x0000000000027919 */ /* 0x000e640000002100 */
[----:B-1----:R-:W-:-:S04]  /*14bb0*/  SHF.R.U32.HI R2, RZ, 0x5, R2 ;  /* 0x00000005ff027819 */ /* 0x002fc80000011602 */
[----:B------:R-:W-:-:S05]  /*14bc0*/  LOP3.LUT R2, R2, 0x3, RZ, 0xc0, !PT ;  /* 0x0000000302027812 */ /* 0x000fca00078ec0ff */
[----:B------:R1:W2:Y:S02]  /*14bd0*/  SHFL.IDX PT, R14, R2, RZ, 0x1f ;  /* 0x00001fff020e7589 */ /* 0x0002a400000e0000 */
.L_x_1329:
[----:B--2---:R-:W-:Y:S01]  /*14be0*/  ISETP.NE.AND P0, PT, R14, RZ, PT ;  /* 0x000000ff0e00720c */ /* 0x004fe20003f05270 */
[----:B------:R-:W-:-:S12]  /*14bf0*/  BSSY B0, `(.L_x_1281) ;  /* 0x000002e000007945 */ /* 0x000fd80003800000 */
[----:B------:R-:W-:Y:S05]  /*14c00*/  @P0 BRA `(.L_x_1282) ;  /* 0x0000000000b00947 */ /* 0x000fea0003800000 */
[----:B------:R-:W-:-:S03]  /*14c10*/  UMOV UR4, 0xffffffff ;  /* 0xffffffff00047882 */ /* 0x000fc60000000000 */
[----:B------:R-:W-:Y:S05]  /*14c20*/  BRA.DIV UR4, `(.L_x_1283) ;  /* 0x0000001604547947 */ /* 0x000fea000b800000 */
[----:B------:R-:W-:-:S13]  /*14c30*/  ELECT P6, URZ, PT ;  /* 0x00000000003f782f */ /* 0x000fda00038c0000 */
.L_x_1332:
[----:B------:R-:W-:Y:S05]  /*14c40*/  @!P6 BRA `(.L_x_1282) ;  /* 0x0000000000a0e947 */ /* 0x000fea0003800000 */
[----:B------:R-:W-:-:S06]  /*14c50*/  ULOP3.LUT UR4, UR38, 0x2, URZ, 0xfc, !UPT ;  /* 0x0000000226047892 */ /* 0x000fcc000f8efc3f */
[----:B-1----:R-:W-:-:S05]  /*14c60*/  IMAD.U32 R2, RZ, RZ, UR4 ;  /* 0x00000004ff027e24 */ /* 0x002fca000f8e00ff */
[----:B------:R-:W-:-:S13]  /*14c70*/  ISETP.NE.AND P0, PT, R2, 0x3, PT ;  /* 0x000000030200780c */ /* 0x000fda0003f05270 */
[----:B------:R-:W-:Y:S05]  /*14c80*/  @!P0 BRA `(.L_x_1284) ;  /* 0x0000000000048947 */ /* 0x000fea0003800000 */
[----:B------:R-:W-:Y:S01]  /*14c90*/  BPT.TRAP 0x1 ;  /* 0x000000040000795c */ /* 0x000fe20000300000 */
.L_x_1284:
        /* <DEDUP_REMOVED lines=14> */
.L_x_1333:
[----:B------:R-:W1:Y:S02]  /*14d80*/  SYNCS.PHASECHK.TRANS64.TRYWAIT P1, [R7+URZ], R2 ;  /* 0x00000002070075a7 */ /* 0x000e64000802017f */
[----:B-1----:R-:W-:Y:S05]  /*14d90*/  @!P1 BRA `(.L_x_1286) ;  /* 0x00000014002c9947 */ /* 0x002fea0003800000 */
.L_x_1334:
[----:B------:R-:W-:Y:S05]  /*14da0*/  @!P0 BRA `(.L_x_1287) ;  /* 0x0000000000048947 */ /* 0x000fea0003800000 */
[----:B------:R-:W-:Y:S01]  /*14db0*/  BPT.TRAP 0x1 ;  /* 0x000000040000795c */ /* 0x000fe20000300000 */
.L_x_1287:
[----:B------:R-:W2:Y:S02]  /*14dc0*/  LDL.LU R4, [R1] ;  /* 0x0000000001047983 */ /* 0x000ea40000300800 */
[----:B--2---:R-:W-:-:S04]  /*14dd0*/  IMAD R4, R4, 0x8, R0 ;  /* 0x0000000804047824 */ /* 0x004fc800078e0200 */
[----:B------:R-:W2:Y:S02]  /*14de0*/  SYNCS.PHASECHK.TRANS64.TRYWAIT P1, [R4+URZ+0x28460], R5 ;  /* 0x02846005040075a7 */ /* 0x000ea4000802017f */
[----:B--2---:R-:W-:Y:S05]  /*14df0*/  @!P1 BRA `(.L_x_1288) ;  /* 0x0000001400289947 */ /* 0x004fea0003800000 */
.L_x_1335:
[----:B------:R-:W-:Y:S05]  /*14e00*/  @!P0 BRA `(.L_x_1289) ;  /* 0x0000000000048947 */ /* 0x000fea0003800000 */
[----:B------:R-:W-:Y:S01]  /*14e10*/  BPT.TRAP 0x1 ;  /* 0x000000040000795c */ /* 0x000fe20000300000 */
.L_x_1289:
[----:B------:R-:W-:-:S04]  /*14e20*/  IMAD R3, R3, 0x8, R0 ;  /* 0x0000000803037824 */ /* 0x000fc800078e0200 */
[----:B------:R-:W3:Y:S02]  /*14e30*/  SYNCS.PHASECHK.TRANS64.TRYWAIT P1, [R3+URZ+0x28460], R2 ;  /* 0x02846002030075a7 */ /* 0x000ee4000802017f */
[----:B---3--:R-:W-:Y:S05]  /*14e40*/  @!P1 BRA `(.L_x_1290) ;  /* 0x0000001400289947 */ /* 0x008fea0003800000 */
.L_x_1336:
[----:B------:R-:W-:Y:S05]  /*14e50*/  @!P0 BRA `(.L_x_1291) ;  /* 0x0000000000048947 */ /* 0x000fea0003800000 */
[----:B------:R-:W-:Y:S01]  /*14e60*/  BPT.TRAP 0x1 ;  /* 0x000000040000795c */ /* 0x000fe20000300000 */
.L_x_1291:
[----:B------:R-:W4:Y:S02]  /*14e70*/  SYNCS.PHASECHK.TRANS64.TRYWAIT P0, [R4+URZ+0x28480], R5 ;  /* 0x02848005040075a7 */ /* 0x000f24000800017f */
[----:B----4-:R-:W-:Y:S05]  /*14e80*/  @!P0 BRA `(.L_x_1292) ;  /* 0x00000014002c8947 */ /* 0x010fea0003800000 */
.L_x_1293:
[----:B------:R0:W0:Y:S02]  /*14e90*/  SYNCS.PHASECHK.TRANS64.TRYWAIT P0, [R3+URZ+0x28480], R2 ;  /* 0x02848002030075a7 */ /* 0x000024000800017f */
[----:B0-----:R-:W-:Y:S05]  /*14ea0*/  @!P0 NANOSLEEP.SYNCS 0x989680 ;  /* 0x009896800000895d */ /* 0x001fea0003900000 */
[----:B------:R-:W0:Y:S02]  /*14eb0*/  @!P0 SYNCS.PHASECHK.TRANS64 P0, [R3+URZ+0x28480], R2 ;  /* 0x02848002030085a7 */ /* 0x000e24000800007f */
[----:B0-----:R-:W-:Y:S05]  /*14ec0*/  @!P0 BRA `(.L_x_1293) ;  /* 0xfffffffc00f08947 */ /* 0x001fea000383ffff */
.L_x_1282:
[----:B------:R-:W-:Y:S05]  /*14ed0*/  BSYNC B0 ;  /* 0x0000000000007941 */ /* 0x000fea0003800000 */
.L_x_1281:
[----:B------:R-:W-:Y:S05]  /*14ee0*/  EXIT ;  /* 0x000000000000794d */ /* 0x000fea0003800000 */
.L_x_1098:
[----:B0-----:R-:W-:-:S04]  /*14ef0*/  IMAD.U32 R3, RZ, RZ, UR41 ;  /* 0x00000029ff037e24 */ /* 0x001fc8000f8e00ff */
[----:B------:R0:W1:Y:S03]  /*14f00*/  SYNCS.PHASECHK.TRANS64.TRYWAIT P1, [R3+URZ+0x28400], R0 ;  /* 0x02840000030075a7 */ /* 0x000066000802017f */
[----:B-1----:R-:W-:Y:S05]  /*14f10*/  @!P1 NANOSLEEP.SYNCS 0x989680 ;  /* 0x009896800000995d */ /* 0x002fea0003900000 */
[----:B------:R-:W1:Y:S02]  /*14f20*/  @!P1 SYNCS.PHASECHK.TRANS64 P1, [R3+URZ+0x28400], R0 ;  /* 0x02840000030095a7 */ /* 0x000e64000802007f */
[----:B-1----:R-:W-:Y:S05]  /*14f30*/  @!P1 BRA `(.L_x_1098) ;  /* 0xfffffffc00ec9947 */ /* 0x002fea000383ffff */
[----:B------:R-:W-:Y:S05]  /*14f40*/  BRA `(.L_x_1294) ;  /* 0xfffffed000787947 */ /* 0x000fea000383ffff */
.L_x_1102:
[----:B-1----:R1:W2:Y:S02]  /*14f50*/  SYNCS.PHASECHK.TRANS64.TRYWAIT P2, [R5+URZ+0x28430], R0 ;  /* 0x02843000050075a7 */ /* 0x0022a4000804017f */
[----:B--2---:R-:W-:Y:S05]  /*14f60*/  @!P2 NANOSLEEP.SYNCS 0x989680 ;  /* 0x009896800000a95d */ /* 0x004fea0003900000 */
[----:B------:R-:W2:Y:S02]  /*14f70*/  @!P2 SYNCS.PHASECHK.TRANS64 P2, [R5+URZ+0x28430], R0 ;  /* 0x028430000500a5a7 */ /* 0x000ea4000804007f */
[----:B--2---:R-:W-:Y:S05]  /*14f80*/  @!P2 BRA `(.L_x_1102) ;  /* 0xfffffffc00f0a947 */ /* 0x004fea000383ffff */
[----:B------:R-:W-:Y:S05]  /*14f90*/  BRA `(.L_x_1101) ;  /* 0xfffffed0009c7947 */ /* 0x000fea000383ffff */
.L_x_1118:
[----:B-1----:R-:W-:-:S04]  /*14fa0*/  IMAD.U32 R8, RZ, RZ, UR6 ;  /* 0x00000006ff087e24 */ /* 0x002fc8000f8e00ff */
[----:B------:R1:W2:Y:S03]  /*14fb0*/  SYNCS.PHASECHK.TRANS64.TRYWAIT P2, [R8+URZ+0x28430], R7 ;  /* 0x02843007080075a7 */ /* 0x0002a6000804017f */
[----:B--2---:R-:W-:Y:S05]  /*14fc0*/  @!P2 NANOSLEEP.SYNCS 0x989680 ;  /* 0x009896800000a95d */ /* 0x004fea0003900000 */
[----:B------:R-:W2:Y:S02]  /*14fd0*/  @!P2 SYNCS.PHASECHK.TRANS64 P2, [R8+URZ+0x28430], R7 ;  /* 0x028430070800a5a7 */ /* 0x000ea4000804007f */
[----:B--2---:R-:W-:Y:S05]  /*14fe0*/  @!P2 BRA `(.L_x_1118) ;  /* 0xfffffffc00eca947 */ /* 0x004fea000383ffff */
[----:B------:R-:W-:Y:S05]  /*14ff0*/  BRA `(.L_x_1115) ;  /* 0xfffffef400407947 */ /* 0x000fea000383ffff */
.L_x_1122:
[----:B-1----:R-:W-:-:S04]  /*15000*/  IMAD.U32 R8, RZ, RZ, UR6 ;  /* 0x00000006ff087e24 */ /* 0x002fc8000f8e00ff */
[----:B------:R1:W2:Y:S03]  /*15010*/  SYNCS.PHASECHK.TRANS64.TRYWAIT P2, [R8+URZ+0x28450], R7 ;  /* 0x02845007080075a7 */ /* 0x0002a6000804017f */
[----:B--2---:R-:W-:Y:S05]  /*15020*/  @!P2 NANOSLEEP.SYNCS 0x989680 ;  /* 0x009896800000a95d */ /* 0x004fea0003900000 */
[----:B------:R-:W2:Y:S02]  /*15030*/  @!P2 SYNCS.PHASECHK.TRANS64 P2, [R8+URZ+0x28450], R7 ;  /* 0x028450070800a5a7 */ /* 0x000ea4000804007f */
[----:B--2---:R-:W-:Y:S05]  /*15040*/  @!P2 BRA `(.L_x_1122) ;  /* 0xfffffffc00eca947 */ /* 0x004fea000383ffff */
[----:B------:R-:W-:Y:S05]  /*15050*/  BRA `(.L_x_1119) ;  /* 0xfffffef800087947 */ /* 0x000fea000383ffff */
.L_x_1140:
[----:B-1----:R-:W-:-:S04]  /*15060*/  IMAD.U32 R5, RZ, RZ, UR6 ;  /* 0x00000006ff057e24 */ /* 0x002fc8000f8e00ff */
[----:B------:R1:W2:Y:S03]  /*15070*/  SYNCS.PHASECHK.TRANS64.TRYWAIT P2, [R5+URZ+0x28430], R4 ;  /* 0x02843004050075a7 */ /* 0x0002a6000804017f */
[----:B--2---:R-:W-:Y:S05]  /*15080*/  @!P2 NANOSLEEP.SYNCS 0x989680 ;  /* 0x009896800000a95d */ /* 0x004fea0003900000 */
[----:B------:R-:W2:Y:S02]  /*15090*/  @!P2 SYNCS.PHASECHK.TRANS64 P2, [R5+URZ+0x28430], R4 ;  /* 0x028430040500a5a7 */ /* 0x000ea4000804007f */
[----:B--2---:R-:W-:Y:S05]  /*150a0*/  @!P2 BRA `(.L_x_1140) ;  /* 0xfffffffc00eca947 */ /* 0x004fea000383ffff */
[----:B------:R-:W-:Y:S05]  /*150b0*/  BRA `(.L_x_1137) ;  /* 0xffffff1800d07947 */ /* 0x000fea000383ffff */
.L_x_1144:
[----:B-1----:R-:W-:-:S04]  /*150c0*/  IMAD.U32 R5, RZ, RZ, UR6 ;  /* 0x00000006ff057e24 */ /* 0x002fc8000f8e00ff */
[----:B------:R1:W2:Y:S03]  /*150d0*/  SYNCS.PHASECHK.TRANS64.TRYWAIT P2, [R5+URZ+0x28450], R4 ;  /* 0x02845004050075a7 */ /* 0x0002a6000804017f */
[----:B--2---:R-:W-:Y:S05]  /*150e0*/  @!P2 NANOSLEEP.SYNCS 0x989680 ;  /* 0x009896800000a95d */ /* 0x004fea0003900000 */
[----:B------:R-:W2:Y:S02]  /*150f0*/  @!P2 SYNCS.PHASECHK.TRANS64 P2, [R5+URZ+0x28450], R4 ;  /* 0x028450040500a5a7 */ /* 0x000ea4000804007f */
[----:B--2---:R-:W-:Y:S05]  /*15100*/  @!P2 BRA `(.L_x_1144) ;  /* 0xfffffffc00eca947 */ /* 0x004fea000383ffff */
[----:B------:R-:W-:Y:S05]  /*15110*/  BRA `(.L_x_1141) ;  /* 0xffffff1c00a47947 */ /* 0x000fea000383ffff */
.L_x_1151:
[----:B-1----:R-:W-:-:S04]  /*15120*/  IMAD.U32 R5, RZ, RZ, UR6 ;  /* 0x00000006ff057e24 */ /* 0x002fc8000f8e00ff */
[----:B------:R1:W2:Y:S03]  /*15130*/  SYNCS.PHASECHK.TRANS64.TRYWAIT P2, [R5+URZ+0x28430], R4 ;  /* 0x02843004050075a7 */ /* 0x0002a6000804017f */
[----:B--2---:R-:W-:Y:S05]  /*15140*/  @!P2 NANOSLEEP.SYNCS 0x989680 ;  /* 0x009896800000a95d */ /* 0x004fea0003900000 */
[----:B------:R-:W2:Y:S02]  /*15150*/  @!P2 SYNCS.PHASECHK.TRANS64 P2, [R5+URZ+0x28430], R4 ;  /* 0x028430040500a5a7 */ /* 0x000ea4000804007f */
[----:B--2---:R-:W-:Y:S05]  /*15160*/  @!P2 BRA `(.L_x_1151) ;  /* 0xfffffffc00eca947 */ /* 0x004fea000383ffff */
[----:B------:R-:W-:Y:S05]  /*15170*/  BRA `(.L_x_1148) ;  /* 0xffffff3400147947 */ /* 0x000fea000383ffff */
.L_x_1155:
[----:B-1----:R-:W-:-:S04]  /*15180*/  IMAD.U32 R5, RZ, RZ, UR6 ;  /* 0x00000006ff057e24 */ /* 0x002fc8000f8e00ff */
[----:B------:R1:W2:Y:S03]  /*15190*/  SYNCS.PHASECHK.TRANS64.TRYWAIT P2, [R5+URZ+0x28450], R4 ;  /* 0x02845004050075a7 */ /* 0x0002a6000804017f */
[----:B--2---:R-:W-:Y:S05]  /*151a0*/  @!P2 NANOSLEEP.SYNCS 0x989680 ;  /* 0x009896800000a95d */ /* 0x004fea0003900000 */
[----:B------:R-:W2:Y:S02]  /*151b0*/  @!P2 SYNCS.PHASECHK.TRANS64 P2, [R5+URZ+0x28450], R4 ;  /* 0x028450040500a5a7 */ /* 0x000ea4000804007f */
[----:B--2---:R-:W-:Y:S05]  /*151c0*/  @!P2 BRA `(.L_x_1155) ;  /* 0xfffffffc00eca947 */ /* 0x004fea000383ffff */
[----:B------:R-:W-:Y:S05]  /*151d0*/  BRA `(.L_x_1152) ;  /* 0xffffff3400e87947 */ /* 0x000fea000383ffff */
.L_x_1169:
[----:B-1----:R-:W-:-:S04]  /*151e0*/  IMAD.U32 R7, RZ, RZ, UR9 ;  /* 0x00000009ff077e24 */ /* 0x002fc8000f8e00ff */
[----:B------:R1:W2:Y:S03]  /*151f0*/  SYNCS.PHASECHK.TRANS64.TRYWAIT P1, [R7+URZ+0x28450], R6 ;  /* 0x02845006070075a7 */ /* 0x0002a6000802017f */
[----:B--2---:R-:W-:Y:S05]  /*15200*/  @!P1 NANOSLEEP.SYNCS 0x989680 ;  /* 0x009896800000995d */ /* 0x004fea0003900000 */
[----:B------:R-:W2:Y:S02]  /*15210*/  @!P1 SYNCS.PHASECHK.TRANS64 P1, [R7+URZ+0x28450], R6 ;  /* 0x02845006070095a7 */ /* 0x000ea4000802007f */
[----:B--2---:R-:W-:Y:S05]  /*15220*/  @!P1 BRA `(.L_x_1169) ;  /* 0xfffffffc00ec9947 */ /* 0x004fea000383ffff */
[----:B------:R-:W-:Y:S05]  /*15230*/  BRA `(.L_x_1168) ;  /* 0xffffff5400cc7947 */ /* 0x000fea000383ffff */
.L_x_1221:
[----:B------:R-:W-:Y:S02]  /*15240*/  IMAD.MOV.U32 R13, RZ, RZ, R0 ;  /* 0x000000ffff0d7224 */ /* 0x000fe400078e0000 */
[----:B------:R-:W-:Y:S02]  /*15250*/  IMAD.MOV.U32 R12, RZ, RZ, RZ ;  /* 0x000000ffff0c7224 */ /* 0x000fe400078e00ff */
[----:B------:R-:W-:Y:S02]  /*15260*/  IMAD.MOV.U32 R11, RZ, RZ, 0x1f ;  /* 0x0000001fff0b7424 */ /* 0x000fe400078e00ff */
[----:B------:R-:W-:-:S07]  /*15270*/  IMAD.MOV.U32 R15, RZ, RZ, -0x1 ;  /* 0xffffffffff0f7424 */ /* 0x000fce00078e00ff */
[----:B01----:R-:W-:Y:S05]  /*15280*/  WARPSYNC.COLLECTIVE R15, `(.L_x_1295) ;  /* 0x000000000f087348 */ /* 0x003fea0003c00000 */
[----:B------:R2:W3:Y:S02]  /*15290*/  SHFL.IDX P6, R14, R13, R12, R11 ;  /* 0x0000000c0d0e7389 */ /* 0x0004e400000c000b */
[----:B0123--:R-:W-:Y:S01]  /*152a0*/  ENDCOLLECTIVE ;  /* 0x000000000000791b */ /* 0x00ffe20003800000 */
.L_x_1295:
[----:B------:R-:W-:Y:S05]  /*152b0*/  BRA `(.L_x_1296) ;  /* 0xffffffc000107947 */ /* 0x000fea000383ffff */
.L_x_1223:
[----:B------:R-:W-:Y:S01]  /*152c0*/  BSSY B0, `(.L_x_1297) ;  /* 0x0000006000007945 */ /* 0x000fe20003800000 */
[----:B------:R-:W-:-:S07]  /*152d0*/  IMAD.MOV.U32 R15, RZ, RZ, -0x1 ;  /* 0xffffffffff0f7424 */ /* 0x000fce00078e00ff */
[----:B01-3--:R-:W-:Y:S05]  /*152e0*/  WARPSYNC.COLLECTIVE R15, `(.L_x_1298) ;  /* 0x000000000f0c7348 */ /* 0x00bfea0003c00000 */
[----:B------:R-:W-:Y:S02]  /*152f0*/  ELECT P6, UR62, PT ;  /* 0x00000000003e782f */ /* 0x000fe400038c0000 */
[----:B------:R-:W-:Y:S01]  /*15300*/  MOV R14, UR62 ;  /* 0x0000003e000e7c02 */ /* 0x000fe20008000f00 */
[----:B01-3--:R-:W-:Y:S10]  /*15310*/  ENDCOLLECTIVE ;  /* 0x000000000000791b */ /* 0x00bff40003800000 */
.L_x_1298:
[----:B------:R-:W-:Y:S05]  /*15320*/  BSYNC B0 ;  /* 0x0000000000007941 */ /* 0x000fea0003800000 */
.L_x_1297:
[----:B------:R-:W-:Y:S05]  /*15330*/  BRA `(.L_x_1299) ;  /* 0xffffffc0001c7947 */ /* 0x000fea000383ffff */
.L_x_1225:
[----:B0-----:R0:W2:Y:S02]  /*15340*/  SYNCS.PHASECHK.TRANS64.TRYWAIT P0, [R4+URZ+0x28480], R3 ;  /* 0x02848003040075a7 */ /* 0x0010a4000800017f */
[----:B--2---:R-:W-:Y:S05]  /*15350*/  @!P0 NANOSLEEP.SYNCS 0x989680 ;  /* 0x009896800000895d */ /* 0x004fea0003900000 */
[----:B------:R-:W2:Y:S02]  /*15360*/  @!P0 SYNCS.PHASECHK.TRANS64 P0, [R4+URZ+0x28480], R3 ;  /* 0x02848003040085a7 */ /* 0x000ea4000800007f */
[----:B--2---:R-:W-:Y:S05]  /*15370*/  @!P0 BRA `(.L_x_1225) ;  /* 0xfffffffc00f08947 */ /* 0x004fea000383ffff */
[----:B------:R-:W-:Y:S05]  /*15380*/  BRA `(.L_x_1300) ;  /* 0xffffffc000807947 */ /* 0x000fea000383ffff */
.L_x_1227:
[----:B--2---:R2:W4:Y:S02]  /*15390*/  SYNCS.PHASECHK.TRANS64.TRYWAIT P0, [R4+URZ+0x28440], R3 ;  /* 0x02844003040075a7 */ /* 0x004524000800017f */
[----:B----4-:R-:W-:Y:S05]  /*153a0*/  @!P0 NANOSLEEP.SYNCS 0x989680 ;  /* 0x009896800000895d */ /* 0x010fea0003900000 */
[----:B------:R-:W4:Y:S02]  /*153b0*/  @!P0 SYNCS.PHASECHK.TRANS64 P0, [R4+URZ+0x28440], R3 ;  /* 0x02844003040085a7 */ /* 0x000f24000800007f */
[----:B----4-:R-:W-:Y:S05]  /*153c0*/  @!P0 BRA `(.L_x_1227) ;  /* 0xfffffffc00f08947 */ /* 0x010fea000383ffff */
[----:B------:R-:W-:Y:S05]  /*153d0*/  BRA `(.L_x_1301) ;  /* 0xffffffc000f07947 */ /* 0x000fea000383ffff */
.L_x_1231:
[----:B------:R-:W-:Y:S02]  /*153e0*/  IMAD.MOV.U32 R13, RZ, RZ, R3 ;  /* 0x000000ffff0d7224 */ /* 0x000fe400078e0003 */
[----:B------:R-:W-:Y:S02]  /*153f0*/  IMAD.MOV.U32 R12, RZ, RZ, RZ ;  /* 0x000000ffff0c7224 */ /* 0x000fe400078e00ff */
[----:B------:R-:W-:Y:S02]  /*15400*/  IMAD.MOV.U32 R11, RZ, RZ, 0x181f ;  /* 0x0000181fff0b7424 */ /* 0x000fe400078e00ff */
[----:B------:R-:W-:Y:S02]  /*15410*/  IMAD.MOV.U32 R15, RZ, RZ, -0x1 ;  /* 0xffffffffff0f7424 */ /* 0x000fe400078e00ff */
[----:B------:R-:W-:Y:S02]  /*15420*/  IMAD R0, R8, UR42, RZ ;  /* 0x0000002a08007c24 */ /* 0x000fe4000f8e02ff */
[----:B------:R-:W-:-:S07]  /*15430*/  IMAD.IADD R2, R19, 0x1, R18 ;  /* 0x0000000113027824 */ /* 0x000fce00078e0212 */
[----:B-1---5:R-:W-:Y:S05]  /*15440*/  WARPSYNC.COLLECTIVE R15, `(.L_x_1302) ;  /* 0x000000000f087348 */ /* 0x022fea0003c00000 */
[----:B------:R0:W2:Y:S02]  /*15450*/  SHFL.IDX P6, R14, R13, R12, R11 ;  /* 0x0000000c0d0e7389 */ /* 0x0000a400000c000b */
[----:B012--5:R-:W-:Y:S01]  /*15460*/  ENDCOLLECTIVE ;  /* 0x000000000000791b */ /* 0x027fe20003800000 */
.L_x_1302:
[C---:B------:R-:W-:Y:S01]  /*15470*/  VIADD R5, R2.reuse, 0x10 ;  /* 0x0000001002057836 */ /* 0x040fe20000000000 */
[----:B------:R-:W-:Y:S01]  /*15480*/  ISETP.GE.AND P2, PT, R2, R0, PT ;  /* 0x000000000200720c */ /* 0x000fe20003f46270 */
[----:B------:R-:W-:Y:S02]  /*15490*/  IMAD.MOV.U32 R13, RZ, RZ, R4 ;  /* 0x000000ffff0d7224 */ /* 0x000fe400078e0004 */
[----:B------:R-:W-:-:S10]  /*154a0*/  IMAD.MOV.U32 R6, RZ, RZ, R14 ;  /* 0x000000ffff067224 */ /* 0x000fd400078e000e */
[----:B------:R-:W-:Y:S05]  /*154b0*/  WARPSYNC.COLLECTIVE R15, `(.L_x_1303) ;  /* 0x000000000f087348 */ /* 0x000fea0003c00000 */
[----:B------:R0:W1:Y:S02]  /*154c0*/  SHFL.IDX P6, R14, R13, R12, R11 ;  /* 0x0000000c0d0e7389 */ /* 0x00006400000c000b */
[----:B01----:R-:W-:Y:S01]  /*154d0*/  ENDCOLLECTIVE ;  /* 0x000000000000791b */ /* 0x003fe20003800000 */
.L_x_1303:
[----:B------:R-:W-:Y:S02]  /*154e0*/  IMAD.MOV.U32 R13, RZ, RZ, R3 ;  /* 0x000000ffff0d7224 */ /* 0x000fe400078e0003 */
[----:B------:R-:W-:Y:S02]  /*154f0*/  IMAD.MOV.U32 R12, RZ, RZ, 0x1 ;  /* 0x00000001ff0c7424 */ /* 0x000fe400078e00ff */
[----:B------:R-:W-:-:S07]  /*15500*/  IMAD.MOV.U32 R7, RZ, RZ, R14 ;  /* 0x000000ffff077224 */ /* 0x000fce00078e000e */
[----:B------:R-:W-:Y:S05]  /*15510*/  WARPSYNC.COLLECTIVE R15, `(.L_x_1304) ;  /* 0x000000000f087348 */ /* 0x000fea0003c00000 */
[----:B------:R0:W1:Y:S02]  /*15520*/  SHFL.IDX P6, R14, R13, R12, R11 ;  /* 0x0000000c0d0e7389 */ /* 0x00006400000c000b */
[----:B01----:R-:W-:Y:S01]  /*15530*/  ENDCOLLECTIVE ;  /* 0x000000000000791b */ /* 0x003fe20003800000 */
.L_x_1304:
        /* <DEDUP_REMOVED lines=10> */
.L_x_1305:
        /* <DEDUP_REMOVED lines=12> */
.L_x_1306:
        /* <DEDUP_REMOVED lines=16> */
.L_x_1307:
[----:B------:R-:W-:Y:S02]  /*157a0*/  IMAD.MOV.U32 R13, RZ, RZ, R3 ;  /* 0x000000ffff0d7224 */ /* 0x000fe400078e0003 */
[----:B------:R-:W-:Y:S02]  /*157b0*/  IMAD.MOV.U32 R12, RZ, RZ, 0x3 ;  /* 0x00000003ff0c7424 */ /* 0x000fe400078e00ff */
[----:B------:R-:W-:-:S07]  /*157c0*/  IMAD.MOV.U32 R6, RZ, RZ, R14 ;  /* 0x000000ffff067224 */ /* 0x000fce00078e000e */
[----:B------:R-:W-:Y:S05]  /*157d0*/  WARPSYNC.COLLECTIVE R15, `(.L_x_1308) ;  /* 0x000000000f087348 */ /* 0x000fea0003c00000 */
[----:B------:R0:W1:Y:S02]  /*157e0*/  SHFL.IDX P6, R14, R13, R12, R11 ;  /* 0x0000000c0d0e7389 */ /* 0x00006400000c000b */
[----:B01----:R-:W-:Y:S01]  /*157f0*/  ENDCOLLECTIVE ;  /* 0x000000000000791b */ /* 0x003fe20003800000 */
.L_x_1308:
        /* <DEDUP_REMOVED lines=15> */
.L_x_1309:
[----:B------:R-:W-:Y:S02]  /*158f0*/  IMAD.MOV.U32 R13, RZ, RZ, R3 ;  /* 0x000000ffff0d7224 */ /* 0x000fe400078e0003 */
[----:B------:R-:W-:Y:S02]  /*15900*/  IMAD.MOV.U32 R12, RZ, RZ, 0x4 ;  /* 0x00000004ff0c7424 */ /* 0x000fe400078e00ff */
[----:B------:R-:W-:-:S07]  /*15910*/  IMAD.MOV.U32 R6, RZ, RZ, R14 ;  /* 0x000000ffff067224 */ /* 0x000fce00078e000e */
[----:B------:R-:W-:Y:S05]  /*15920*/  WARPSYNC.COLLECTIVE R15, `(.L_x_1310) ;  /* 0x000000000f087348 */ /* 0x000fea0003c00000 */
[----:B------:R0:W1:Y:S02]  /*15930*/  SHFL.IDX P6, R14, R13, R12, R11 ;  /* 0x0000000c0d0e7389 */ /* 0x00006400000c000b */
[----:B01----:R-:W-:Y:S01]  /*15940*/  ENDCOLLECTIVE ;  /* 0x000000000000791b */ /* 0x003fe20003800000 */
.L_x_1310:
        /* <DEDUP_REMOVED lines=15> */
.L_x_1311:
[----:B------:R-:W-:Y:S02]  /*15a40*/  IMAD.MOV.U32 R13, RZ, RZ, R3 ;  /* 0x000000ffff0d7224 */ /* 0x000fe400078e0003 */
[----:B------:R-:W-:Y:S02]  /*15a50*/  IMAD.MOV.U32 R12, RZ, RZ, 0x5 ;  /* 0x00000005ff0c7424 */ /* 0x000fe400078e00ff */
[----:B------:R-:W-:-:S07]  /*15a60*/  IMAD.MOV.U32 R6, RZ, RZ, R14 ;  /* 0x000000ffff067224 */ /* 0x000fce00078e000e */
[----:B------:R-:W-:Y:S05]  /*15a70*/  WARPSYNC.COLLECTIVE R15, `(.L_x_1312) ;  /* 0x000000000f087348 */ /* 0x000fea0003c00000 */
[----:B------:R0:W1:Y:S02]  /*15a80*/  SHFL.IDX P6, R14, R13, R12, R11 ;  /* 0x0000000c0d0e7389 */ /* 0x00006400000c000b */
[----:B01----:R-:W-:Y:S01]  /*15a90*/  ENDCOLLECTIVE ;  /* 0x000000000000791b */ /* 0x003fe20003800000 */
.L_x_1312:
        /* <DEDUP_REMOVED lines=15> */
.L_x_1313:
[----:B------:R-:W-:Y:S02]  /*15b90*/  IMAD.MOV.U32 R13, RZ, RZ, R3 ;  /* 0x000000ffff0d7224 */ /* 0x000fe400078e0003 */
[----:B------:R-:W-:Y:S02]  /*15ba0*/  IMAD.MOV.U32 R12, RZ, RZ, 0x6 ;  /* 0x00000006ff0c7424 */ /* 0x000fe400078e00ff */
[----:B------:R-:W-:-:S07]  /*15bb0*/  IMAD.MOV.U32 R6, RZ, RZ, R14 ;  /* 0x000000ffff067224 */ /* 0x000fce00078e000e */
[----:B------:R-:W-:Y:S05]  /*15bc0*/  WARPSYNC.COLLECTIVE R15, `(.L_x_1314) ;  /* 0x000000000f087348 */ /* 0x000fea0003c00000 */
[----:B------:R0:W1:Y:S02]  /*15bd0*/  SHFL.IDX P6, R14, R13, R12, R11 ;  /* 0x0000000c0d0e7389 */ /* 0x00006400000c000b */
[----:B01----:R-:W-:Y:S01]  /*15be0*/  ENDCOLLECTIVE ;  /* 0x000000000000791b */ /* 0x003fe20003800000 */
.L_x_1314:
        /* <DEDUP_REMOVED lines=13> */
.L_x_1315:
        /* <DEDUP_REMOVED lines=8> */
.L_x_1316:
        /* <DEDUP_REMOVED lines=13> */
.L_x_1317:
[----:B------:R-:W-:Y:S01]  /*15e10*/  IMAD.MOV.U32 R4, RZ, RZ, R14 ;  /* 0x000000ffff047224 */ /* 0x000fe200078e000e */
[----:B------:R-:W-:Y:S06]  /*15e20*/  BRA `(.L_x_1318) ;  /* 0xffffffc4007c7947 */ /* 0x000fec000383ffff */
.L_x_1236:
[----:B--2---:R2:W3:Y:S02]  /*15e30*/  SYNCS.PHASECHK.TRANS64.TRYWAIT P0, [R17+URZ+0x28420], R0 ;  /* 0x02842000110075a7 */ /* 0x0044e4000800017f */
[----:B---3--:R-:W-:Y:S05]  /*15e40*/  @!P0 NANOSLEEP.SYNCS 0x989680 ;  /* 0x009896800000895d */ /* 0x008fea0003900000 */
[----:B------:R-:W3:Y:S02]  /*15e50*/  @!P0 SYNCS.PHASECHK.TRANS64 P0, [R17+URZ+0x28420], R0 ;  /* 0x02842000110085a7 */ /* 0x000ee4000800007f */
[----:B---3--:R-:W-:Y:S05]  /*15e60*/  @!P0 BRA `(.L_x_1236) ;  /* 0xfffffffc00f08947 */ /* 0x008fea000383ffff */
[----:B------:R-:W-:Y:S05]  /*15e70*/  BRA `(.L_x_1319) ;  /* 0xffffffc400e87947 */ /* 0x000fea000383ffff */
.L_x_1242:
[----:B---3--:R3:W4:Y:S02]  /*15e80*/  SYNCS.PHASECHK.TRANS64.TRYWAIT P0, [R4+URZ+0x28480], R3 ;  /* 0x02848003040075a7 */ /* 0x008724000800017f */
[----:B----4-:R-:W-:Y:S05]  /*15e90*/  @!P0 NANOSLEEP.SYNCS 0x989680 ;  /* 0x009896800000895d */ /* 0x010fea0003900000 */
[----:B------:R-:W4:Y:S02]  /*15ea0*/  @!P0 SYNCS.PHASECHK.TRANS64 P0, [R4+URZ+0x28480], R3 ;  /* 0x02848003040085a7 */ /* 0x000f24000800007f */
[----:B----4-:R-:W-:Y:S05]  /*15eb0*/  @!P0 BRA `(.L_x_1242) ;  /* 0xfffffffc00f08947 */ /* 0x010fea000383ffff */
[----:B------:R-:W-:Y:S05]  /*15ec0*/  BRA `(.L_x_1320) ;  /* 0xffffffc800a47947 */ /* 0x000fea000383ffff */
.L_x_1248:
[----:B--2---:R2:W4:Y:S02]  /*15ed0*/  SYNCS.PHASECHK.TRANS64.TRYWAIT P0, [R4+URZ+0x28440], R3 ;  /* 0x02844003040075a7 */ /* 0x004524000800017f */
[----:B----4-:R-:W-:Y:S05]  /*15ee0*/  @!P0 NANOSLEEP.SYNCS 0x989680 ;  /* 0x009896800000895d */ /* 0x010fea0003900000 */
[----:B------:R-:W4:Y:S02]  /*15ef0*/  @!P0 SYNCS.PHASECHK.TRANS64 P0, [R4+URZ+0x28440], R3 ;  /* 0x02844003040085a7 */ /* 0x000f24000800007f */
[----:B----4-:R-:W-:Y:S05]  /*15f00*/  @!P0 BRA `(.L_x_1248) ;  /* 0xfffffffc00f08947 */ /* 0x010fea000383ffff */
[----:B------:R-:W-:Y:S05]  /*15f10*/  BRA `(.L_x_1321) ;  /* 0xffffffcc00647947 */ /* 0x000fea000383ffff */
.L_x_1255:
[----:B---3--:R3:W4:Y:S02]  /*15f20*/  SYNCS.PHASECHK.TRANS64.TRYWAIT P0, [R19+URZ+0x28470], R2 ;  /* 0x02847002130075a7 */ /* 0x008724000800017f */
[----:B----4-:R-:W-:Y:S05]  /*15f30*/  @!P0 NANOSLEEP.SYNCS 0x989680 ;  /* 0x009896800000895d */ /* 0x010fea0003900000 */
[----:B------:R-:W4:Y:S02]  /*15f40*/  @!P0 SYNCS.PHASECHK.TRANS64 P0, [R19+URZ+0x28470], R2 ;  /* 0x02847002130085a7 */ /* 0x000f24000800007f */
[----:B----4-:R-:W-:Y:S05]  /*15f50*/  @!P0 BRA `(.L_x_1255) ;  /* 0xfffffffc00f08947 */ /* 0x010fea000383ffff */
[----:B------:R-:W-:Y:S05]  /*15f60*/  BRA `(.L_x_1322) ;  /* 0xffffffd0003c7947 */ /* 0x000fea000383ffff */
.L_x_1257:
[----:B---3--:R3:W4:Y:S02]  /*15f70*/  SYNCS.PHASECHK.TRANS64.TRYWAIT P0, [R19+URZ+0x28460], R3 ;  /* 0x02846003130075a7 */ /* 0x008724000800017f */
[----:B----4-:R-:W-:Y:S05]  /*15f80*/  @!P0 NANOSLEEP.SYNCS 0x989680 ;  /* 0x009896800000895d */ /* 0x010fea0003900000 */
[----:B------:R-:W4:Y:S02]  /*15f90*/  @!P0 SYNCS.PHASECHK.TRANS64 P0, [R19+URZ+0x28460], R3 ;  /* 0x02846003130085a7 */ /* 0x000f24000800007f */
[----:B----4-:R-:W-:Y:S05]  /*15fa0*/  @!P0 BRA `(.L_x_1257) ;  /* 0xfffffffc00f08947 */ /* 0x010fea000383ffff */
[----:B------:R-:W-:Y:S05]  /*15fb0*/  BRA `(.L_x_1323) ;  /* 0xffffffd000447947 */ /* 0x000fea000383ffff */
.L_x_1264:
[----:B--2---:R2:W3:Y:S02]  /*15fc0*/  SYNCS.PHASECHK.TRANS64.TRYWAIT P1, [R16+URZ+0x28470], R3 ;  /* 0x02847003100075a7 */ /* 0x0044e4000802017f */
[----:B---3--:R-:W-:Y:S05]  /*15fd0*/  @!P1 NANOSLEEP.SYNCS 0x989680 ;  /* 0x009896800000995d */ /* 0x008fea0003900000 */
[----:B------:R-:W3:Y:S02]  /*15fe0*/  @!P1 SYNCS.PHASECHK.TRANS64 P1, [R16+URZ+0x28470], R3 ;  /* 0x02847003100095a7 */ /* 0x000ee4000802007f */
[----:B---3--:R-:W-:Y:S05]  /*15ff0*/  @!P1 BRA `(.L_x_1264) ;  /* 0xfffffffc00f09947 */ /* 0x008fea000383ffff */
[----:B------:R-:W-:Y:S05]  /*16000*/  BRA `(.L_x_1324) ;  /* 0xffffffd8000c7947 */ /* 0x000fea000383ffff */
.L_x_1266:
[----:B--2---:R2:W3:Y:S02]  /*16010*/  SYNCS.PHASECHK.TRANS64.TRYWAIT P1, [R16+URZ+0x28460], R3 ;  /* 0x02846003100075a7 */ /* 0x0044e4000802017f */
[----:B---3--:R-:W-:Y:S05]  /*16020*/  @!P1 NANOSLEEP.SYNCS 0x989680 ;  /* 0x009896800000995d */ /* 0x008fea0003900000 */
[----:B------:R-:W3:Y:S02]  /*16030*/  @!P1 SYNCS.PHASECHK.TRANS64 P1, [R16+URZ+0x28460], R3 ;  /* 0x02846003100095a7 */ /* 0x000ee4000802007f */
[----:B---3--:R-:W-:Y:S05]  /*16040*/  @!P1 BRA `(.L_x_1266) ;  /* 0xfffffffc00f09947 */ /* 0x008fea000383ffff */
[----:B------:R-:W-:Y:S05]  /*16050*/  BRA `(.L_x_1325) ;  /* 0xffffffd800147947 */ /* 0x000fea000383ffff */
.L_x_1279:
[----:B0-----:R0:W1:Y:S02]  /*16060*/  SYNCS.PHASECHK.TRANS64.TRYWAIT P0, [R0+URZ+0x28420], R3 ;  /* 0x02842003000075a7 */ /* 0x001064000800017f */
[----:B-1----:R-:W-:Y:S05]  /*16070*/  @!P0 NANOSLEEP.SYNCS 0x989680 ;  /* 0x009896800000895d */ /* 0x002fea0003900000 */
[----:B------:R-:W1:Y:S02]  /*16080*/  @!P0 SYNCS.PHASECHK.TRANS64 P0, [R0+URZ+0x28420], R3 ;  /* 0x02842003000085a7 */ /* 0x000e64000800007f */
[----:B-1----:R-:W-:Y:S05]  /*16090*/  @!P0 BRA `(.L_x_1279) ;  /* 0xfffffffc00f08947 */ /* 0x002fea000383ffff */
[----:B------:R-:W-:Y:S05]  /*160a0*/  BRA `(.L_x_1326) ;  /* 0xffffffe800b07947 */ /* 0x000fea000383ffff */
.L_x_1280:
        /* <DEDUP_REMOVED lines=11> */
.L_x_1328:
[----:B------:R-:W-:Y:S05]  /*16160*/  BSYNC B0 ;  /* 0x0000000000007941 */ /* 0x000fea0003800000 */
.L_x_1327:
[----:B------:R-:W-:Y:S05]  /*16170*/  BRA `(.L_x_1329) ;  /* 0xffffffe800987947 */ /* 0x000fea000383ffff */
.L_x_1283:
[----:B------:R-:W-:Y:S01]  /*16180*/  BSSY B1, `(.L_x_1330) ;  /* 0x0000006000017945 */ /* 0x000fe20003800000 */
[----:B------:R-:W-:-:S07]  /*16190*/  IMAD.MOV.U32 R15, RZ, RZ, -0x1 ;  /* 0xffffffffff0f7424 */ /* 0x000fce00078e00ff */
[----:B01----:R-:W-:Y:S05]  /*161a0*/  WARPSYNC.COLLECTIVE R15, `(.L_x_1331) ;  /* 0x000000000f0c7348 */ /* 0x003fea0003c00000 */
[----:B------:R-:W-:Y:S02]  /*161b0*/  ELECT P6, UR62, PT ;  /* 0x00000000003e782f */ /* 0x000fe400038c0000 */
[----:B------:R-:W-:Y:S01]  /*161c0*/  MOV R14, UR62 ;  /* 0x0000003e000e7c02 */ /* 0x000fe20008000f00 */
[----:B01----:R-:W-:Y:S10]  /*161d0*/  ENDCOLLECTIVE ;  /* 0x000000000000791b */ /* 0x003ff40003800000 */
.L_x_1331:
[----:B------:R-:W-:Y:S05]  /*161e0*/  BSYNC B1 ;  /* 0x0000000000017941 */ /* 0x000fea0003800000 */
.L_x_1330:
[----:B------:R-:W-:Y:S05]  /*161f0*/  BRA `(.L_x_1332) ;  /* 0xffffffe800907947 */ /* 0x000fea000383ffff */
.L_x_1285:
[----:B0-----:R0:W1:Y:S02]  /*16200*/  SYNCS.PHASECHK.TRANS64.TRYWAIT P1, [R6+URZ], R5 ;  /* 0x00000005060075a7 */ /* 0x001064000802017f */
[----:B-1----:R-:W-:Y:S05]  /*16210*/  @!P1 NANOSLEEP.SYNCS 0x989680 ;  /* 0x009896800000995d */ /* 0x002fea0003900000 */
[----:B------:R-:W1:Y:S02]  /*16220*/  @!P1 SYNCS.PHASECHK.TRANS64 P1, [R6+URZ], R5 ;  /* 0x00000005060095a7 */ /* 0x000e64000802007f */
[----:B-1----:R-:W-:Y:S05]  /*16230*/  @!P1 BRA `(.L_x_1285) ;  /* 0xfffffffc00f09947 */ /* 0x002fea000383ffff */
[----:B------:R-:W-:Y:S05]  /*16240*/  BRA `(.L_x_1333) ;  /* 0xffffffe800cc7947 */ /* 0x000fea000383ffff */
.L_x_1286:
[----:B-1----:R1:W2:Y:S02]  /*16250*/  SYNCS.PHASECHK.TRANS64.TRYWAIT P1, [R7+URZ], R2 ;  /* 0x00000002070075a7 */ /* 0x0022a4000802017f */
[----:B--2---:R-:W-:Y:S05]  /*16260*/  @!P1 NANOSLEEP.SYNCS 0x989680 ;  /* 0x009896800000995d */ /* 0x004fea0003900000 */
[----:B------:R-:W2:Y:S02]  /*16270*/  @!P1 SYNCS.PHASECHK.TRANS64 P1, [R7+URZ], R2 ;  /* 0x00000002070095a7 */ /* 0x000ea4000802007f */
[----:B--2---:R-:W-:Y:S05]  /*16280*/  @!P1 BRA `(.L_x_1286) ;  /* 0xfffffffc00f09947 */ /* 0x004fea000383ffff */
[----:B------:R-:W-:Y:S05]  /*16290*/  BRA `(.L_x_1334) ;  /* 0xffffffe800c07947 */ /* 0x000fea000383ffff */
.L_x_1288:
[----:B--2---:R2:W3:Y:S02]  /*162a0*/  SYNCS.PHASECHK.TRANS64.TRYWAIT P1, [R4+URZ+0x28460], R5 ;  /* 0x02846005040075a7 */ /* 0x0044e4000802017f */
[----:B---3--:R-:W-:Y:S05]  /*162b0*/  @!P1 NANOSLEEP.SYNCS 0x989680 ;  /* 0x009896800000995d */ /* 0x008fea0003900000 */
[----:B------:R-:W3:Y:S02]  /*162c0*/  @!P1 SYNCS.PHASECHK.TRANS64 P1, [R4+URZ+0x28460], R5 ;  /* 0x02846005040095a7 */ /* 0x000ee4000802007f */
[----:B---3--:R-:W-:Y:S05]  /*162d0*/  @!P1 BRA `(.L_x_1288) ;  /* 0xfffffffc00f09947 */ /* 0x008fea000383ffff */
[----:B------:R-:W-:Y:S05]  /*162e0*/  BRA `(.L_x_1335) ;  /* 0xffffffe800c47947 */ /* 0x000fea000383ffff */
.L_x_1290:
[----:B---3--:R3:W4:Y:S02]  /*162f0*/  SYNCS.PHASECHK.TRANS64.TRYWAIT P1, [R3+URZ+0x28460], R2 ;  /* 0x02846002030075a7 */ /* 0x008724000802017f */
[----:B----4-:R-:W-:Y:S05]  /*16300*/  @!P1 NANOSLEEP.SYNCS 0x989680 ;  /* 0x009896800000995d */ /* 0x010fea0003900000 */
[----:B------:R-:W4:Y:S02]  /*16310*/  @!P1 SYNCS.PHASECHK.TRANS64 P1, [R3+URZ+0x28460], R2 ;  /* 0x02846002030095a7 */ /* 0x000f24000802007f */
[----:B----4-:R-:W-:Y:S05]  /*16320*/  @!P1 BRA `(.L_x_1290) ;  /* 0xfffffffc00f09947 */ /* 0x010fea000383ffff */
[----:B------:R-:W-:Y:S05]  /*16330*/  BRA `(.L_x_1336) ;  /* 0xffffffe800c47947 */ /* 0x000fea000383ffff */
.L_x_1292:
[----:B----4-:R4:W0:Y:S02]  /*16340*/  SYNCS.PHASECHK.TRANS64.TRYWAIT P0, [R4+URZ+0x28480], R5 ;  /* 0x02848005040075a7 */ /* 0x010824000800017f */
[----:B0-----:R-:W-:Y:S05]  /*16350*/  @!P0 NANOSLEEP.SYNCS 0x989680 ;  /* 0x009896800000895d */ /* 0x001fea0003900000 */
[----:B------:R-:W0:Y:S02]  /*16360*/  @!P0 SYNCS.PHASECHK.TRANS64 P0, [R4+URZ+0x28480], R5 ;  /* 0x02848005040085a7 */ /* 0x000e24000800007f */
[----:B0-----:R-:W-:Y:S05]  /*16370*/  @!P0 BRA `(.L_x_1292) ;  /* 0xfffffffc00f08947 */ /* 0x001fea000383ffff */
[----:B------:R-:W-:Y:S05]  /*16380*/  BRA `(.L_x_1293) ;  /* 0xffffffe800c07947 */ /* 0x000fea000383ffff */
.L_x_1337:
        /* <DEDUP_REMOVED lines=15> */
.L_x_2900:


//--------------------- .text._ZN7cutlass13device_kernelIN5flash11enable_sm90INS1_16FlashAttnFwdSm90INS1_25CollectiveMainloopFwdSm90ILi2EN4cute5tupleIJNS5_1CILi1EEES8_S8_EEENS6_IJNS7_ILi128EEENS7_ILi64EEENS7_ILi256EEEEEELi256ENS_12float_e4m3_tEfNS_4arch4Sm90ELb0ELb1ELb0ELb1ELb0ELb1ELb0ELb1ELb1ELb1ELb0ELb0EEENS1_21CollectiveEpilogueFwdINS6_IJSA_SC_SB_EEES9_NS_10bfloat16_tESG_Li256ELb1ELb1ELb0ELb1EEENS1_36VarlenDynamicPersistentTileSchedulerILi128ELi64ELi256ELi128ELb0ELb1ELb1ELb1ELb0ELb1EEEEEEEEEvNT_6ParamsE --------------------------
	.section	.text._ZN7cutlass13device_kernelIN5flash11enable_sm90INS1_16FlashAttnFwdSm90INS1_25CollectiveMainloopFwdSm90ILi2EN4cute5tupleIJNS5_1CILi1EEES8_S8_EEENS6_IJNS7_ILi128EEENS7_ILi64EEENS7_ILi256EEEEEELi256ENS_12float_e4m3_tEfNS_4arch4Sm90ELb0ELb1ELb0ELb1ELb0ELb1ELb0ELb1ELb1ELb1ELb0ELb0EEENS1_21CollectiveEpilogueFwdINS6_IJSA_SC_SB_EEES9_NS_10bfloat16_tESG_Li256ELb1ELb1ELb0ELb1EEENS1_36VarlenDynamicPersistentTileSchedulerILi128ELi64ELi256ELi128ELb0ELb1ELb1ELb1ELb0ELb1EEEEEEEEEvNT_6ParamsE,"ax",@progbits
	.align	128
.text._ZN7cutlass13device_kernelIN5flash11enable_sm90INS1_16FlashAttnFwdSm90INS1_25CollectiveMainloopFwdSm90ILi2EN4cute5tupleIJNS5_1CILi1EEES8_S8_EEENS6_IJNS7_ILi128EEENS7_ILi64EEENS7_ILi256EEEEEELi256ENS_12float_e4m3_tEfNS_4arch4Sm90ELb0ELb1ELb0ELb1ELb0ELb1ELb0ELb1ELb1ELb1ELb0ELb0EEENS1_21CollectiveEpilogueFwdINS6_IJSA_SC_SB_EEES9_NS_10bfloat16_tESG_Li256ELb1ELb1ELb0ELb1EEENS1_36VarlenDynamicPersistentTileSchedulerILi128ELi64ELi256ELi128ELb0ELb1ELb1ELb1ELb0ELb1EEEEEEEEEvNT_6ParamsE:
        .type           _ZN7cutlass13device_kernelIN5flash11enable_sm90INS1_16FlashAttnFwdSm90INS1_25CollectiveMainloopFwdSm90ILi2EN4cute5tupleIJNS5_1CILi1EEES8_S8_EEENS6_IJNS7_ILi128EEENS7_ILi64EEENS7_ILi256EEEEEELi256ENS_12float_e4m3_tEfNS_4arch4Sm90ELb0ELb1ELb0ELb1ELb0ELb1ELb0ELb1ELb1ELb1ELb0ELb0EEENS1_21CollectiveEpilogueFwdINS6_IJSA_SC_SB_EEES9_NS_10bfloat16_tESG_Li256ELb1ELb1ELb0ELb1EEENS1_36VarlenDynamicPersistentTileSchedulerILi128ELi64ELi256ELi128ELb0ELb1ELb1ELb1ELb0ELb1EEEEEEEEEvNT_6ParamsE,@function
        .size           _ZN7cutlass13device_kernelIN5flash11enable_sm90INS1_16FlashAttnFwdSm90INS1_25CollectiveMainloopFwdSm90ILi2EN4cute5tupleIJNS5_1CILi1EEES8_S8_EEENS6_IJNS7_ILi128EEENS7_ILi64EEENS7_ILi256EEEEEELi256ENS_12float_e4m3_tEfNS_4arch4Sm90ELb0ELb1ELb0ELb1ELb0ELb1ELb0ELb1ELb1ELb1ELb0ELb0EEENS1_21CollectiveEpilogueFwdINS6_IJSA_SC_SB_EEES9_NS_10bfloat16_tESG_Li256ELb1ELb1ELb0ELb1EEENS1_36VarlenDynamicPersistentTileSchedulerILi128ELi64ELi256ELi128ELb0ELb1ELb1ELb1ELb0ELb1EEEEEEEEEvNT_6ParamsE,(.L_x_2901 - _ZN7cutlass13device_kernelIN5flash11enable_sm90INS1_16FlashAttnFwdSm90INS1_25CollectiveMainloopFwdSm90ILi2EN4cute5tupleIJNS5_1CILi1EEES8_S8_EEENS6_IJNS7_ILi128EEENS7_ILi64EEENS7_ILi256EEEEEELi256ENS_12float_e4m3_tEfNS_4arch4Sm90ELb0ELb1ELb0ELb1ELb0ELb1ELb0ELb1ELb1ELb1ELb0ELb0EEENS1_21CollectiveEpilogueFwdINS6_IJSA_SC_SB_EEES9_NS_10bfloat16_tESG_Li256ELb1ELb1ELb0ELb1EEENS1_36VarlenDynamicPersistentTileSchedulerILi128ELi64ELi256ELi128ELb0ELb1ELb1ELb1ELb0ELb1EEEEEEEEEvNT_6ParamsE)
        .other          _ZN7cutlass13device_kernelIN5flash11enable_sm90INS1_16FlashAttnFwdSm90INS1_25CollectiveMainloopFwdSm90ILi2EN4cute5tupleIJNS5_1CILi1EEES8_S8_EEENS6_IJNS7_ILi128EEENS7_ILi64EEENS7_ILi256EEEEEELi256ENS_12float_e4m3_tEfNS_4arch4Sm90ELb0ELb1ELb0ELb1ELb0ELb1ELb0ELb1ELb1ELb1ELb0ELb0EEENS1_21CollectiveEpilogueFwdINS6_IJSA_SC_SB_EEES9_NS_10bfloat16_tESG_Li256ELb1ELb1ELb0ELb1EEENS1_36VarlenDynamicPersistentTileSchedulerILi128ELi64ELi256ELi128ELb0ELb1ELb1ELb1ELb0ELb1EEEEEEEEEvNT_6ParamsE,@"STO_CUDA_ENTRY STV_DEFAULT"
_ZN7cutlass13device_kernelIN5flash11enable_sm90INS1_16FlashAttnFwdSm90INS1_25CollectiveMainloopFwdSm90ILi2EN4cute5tupleIJNS5_1CILi1EEES8_S8_EEENS6_IJNS7_ILi128EEENS7_ILi64EEENS7_ILi256EEEEEELi256ENS_12float_e4m3_tEfNS_4arch4Sm90ELb0ELb1ELb0ELb1ELb0ELb1ELb0ELb1ELb1ELb1ELb0ELb0EEENS1_21CollectiveEpilogueFwdINS6_IJSA_SC_SB_EEES9_NS_10bfloat16_tESG_Li256ELb1ELb1ELb0ELb1EEENS1_36VarlenDynamicPersistentTileSchedulerILi128ELi64ELi256ELi128ELb0ELb1ELb1ELb1ELb0ELb1EEEEEEEEEvNT_6ParamsE:
        /* <DEDUP_REMOVED lines=24> */
.L_x_1339:
[----:B------:R-:W-:Y:S05]  /*0180*/  BSYNC B0 ;  /* 0x0000000000007941 */ /* 0x000fea0003800000 */
.L_x_1338:
        /* <DEDUP_REMOVED lines=41> */
.L_x_1340:
        /* <DEDUP_REMOVED lines=22> */
.L_x_1341:
        /* <DEDUP_REMOVED lines=18> */
.L_x_1342:
        /* <DEDUP_REMOVED lines=22> */
.L_x_1343:
        /* <DEDUP_REMOVED lines=22> */
.L_x_1344:
        /* <DEDUP_REMOVED lines=8> */
.L_x_1347:
        /* <DEDUP_REMOVED lines=20> */
[----:B------:R-:W-:Y:S02]  /*0b20*/  R2UR UR44, R16 ;  /* 0x00000000102c72ca */ /* 0x000fe400000e0000 */
[----:B------:R-:W-:Y:S02]  /*0b30*/  CS2R R192, SRZ ;  /* 0x0000000000c07805 */ /* 0x000fe4000001ff00 */
[----:B------:R-:W-:Y:S01]  /*0b40*/  CS2R R198, SRZ ;  /* 0x0000000000c67805 */ /* 0x000fe2000001ff00 */
[----:B------:R-:W-:Y:S01]  /*0b50*/  ULOP3.LUT UR45, UR40, 0x1, URZ, 0xfc, !UPT ;  /* 0x00000001282d7892 */ /* 0x000fe2000f8efc3f */
[----:B------:R-:W-:-:S07]  /*0b60*/  UMOV UR43, URZ ;  /* 0x0000003f002b7c82 */ /* 0x000fce0008000000 */
[----:B------:R-:W-:Y:S01]  /*0b70*/  UIADD3 UR44, UR44, 0x18000, URZ ;  /* 0x000180002c2c7890 */ /* 0x000fe2000fffe03f */
[----:B0-----:R-:W-:-:S05]  /*0b80*/  VIADD R12, R0, 0xffffff80 ;  /* 0xffffff80000c7836 */ /* 0x001fca0000000000 */
[----:B------:R-:W-:-:S04]  /*0b90*/  SHF.R.S32.HI R0, RZ, 0x1f, R12 ;  /* 0x0000001fff007819 */ /* 0x000fc8000001140c */
[CC--:B------:R-:W-:Y:S02]  /*0ba0*/  LEA.HI R2, R0.reuse, R12.reuse, RZ, 0x7 ;  /* 0x0000000c00027211 */ /* 0x0c0fe400078f38ff */
[-C--:B------:R-:W-:Y:S02]  /*0bb0*/  LEA.HI R4, R0, R12.reuse, RZ, 0x5 ;  /* 0x0000000c00047211 */ /* 0x080fe400078f28ff */
[----:B------:R-:W-:Y:S02]  /*0bc0*/  LOP3.LUT R222, R2, 0xffffff80, RZ, 0xc0, !PT ;  /* 0xffffff8002de7812 */ /* 0x000fe400078ec0ff */
[-C--:B------:R-:W-:Y:S01]  /*0bd0*/  LEA.HI R3, R0, R12.reuse, RZ, 0x4 ;  /* 0x0000000c00037211 */ /* 0x080fe200078f20ff */
[----:B------:R-:W-:Y:S01]  /*0be0*/  IMAD.SHL.U32 R5, R4, 0x20, RZ ;  /* 0x0000002004057824 */ /* 0x000fe200078e00ff */
[----:B------:R-:W-:Y:S01]  /*0bf0*/  LEA.HI R11, R0, R12, RZ, 0x2 ;  /* 0x0000000c000b7211 */ /* 0x000fe200078f10ff */
[----:B------:R-:W-:Y:S01]  /*0c00*/  IMAD.IADD R222, R12, 0x1, -R222 ;  /* 0x000000010cde7824 */ /* 0x000fe200078e0ade */
[----:B------:R-:W-:-:S02]  /*0c10*/  LOP3.LUT R4, R3, 0x3fffff0, RZ, 0xc0, !PT ;  /* 0x03fffff003047812 */ /* 0x000fc400078ec0ff */
[----:B------:R-:W-:Y:S02]  /*0c20*/  LOP3.LUT R5, R5, 0xfffffc00, RZ, 0xc0, !PT ;  /* 0xfffffc0005057812 */ /* 0x000fe400078ec0ff */
[----:B------:R-:W-:Y:S01]  /*0c30*/  SHF.R.S32.HI R7, RZ, 0x1f, R222 ;  /* 0x0000001fff077819 */ /* 0x000fe200000114de */
[C---:B------:R-:W-:Y:S01]  /*0c40*/  IMAD.IADD R4, R12.reuse, 0x1, -R4 ;  /* 0x000000010c047824 */ /* 0x040fe200078e0a04 */
[----:B------:R-:W-:Y:S02]  /*0c50*/  LOP3.LUT R11, R11, 0xfffffffc, RZ, 0xc0, !PT ;  /* 0xfffffffc0b0b7812 */ /* 0x000fe400078ec0ff */
[----:B------:R-:W-:Y:S02]  /*0c60*/  LEA.HI R8, R7, R222, RZ, 0x2 ;  /* 0x000000de07087211 */ /* 0x000fe400078f10ff */
[----:B------:R-:W-:Y:S01]  /*0c70*/  SHF.R.S32.HI R229, RZ, 0x7, R2 ;  /* 0x00000007ffe57819 */ /* 0x000fe20000011402 */
[----:B------:R-:W-:Y:S01]  /*0c80*/  IMAD.IADD R11, R12, 0x1, -R11 ;  /* 0x000000010c0b7824 */ /* 0x000fe200078e0a0b */
[----:B------:R-:W-:-:S02]  /*0c90*/  SHF.R.S32.HI R9, RZ, 0x2, R8 ;  /* 0x00000002ff097819 */ /* 0x000fc40000011408 */
[----:B------:R-:W-:Y:S02]  /*0ca0*/  SHF.R.S32.HI R6, RZ, 0x1f, R8 ;  /* 0x0000001fff067819 */ /* 0x000fe40000011408 */
[----:B------:R-:W-:Y:S02]  /*0cb0*/  LEA.HI R17, R0, R12, RZ, 0x3 ;  /* 0x0000000c00117211 */ /* 0x000fe400078f18ff */
[----:B------:R-:W-:Y:S02]  /*0cc0*/  LEA.HI R6, R6, R9, RZ, 0x3 ;  /* 0x0000000906067211 */ /* 0x000fe400078f18ff */
[----:B------:R-:W-:Y:S02]  /*0cd0*/  LEA.HI R7, R7, R222, RZ, 0x5 ;  /* 0x000000de07077211 */ /* 0x000fe400078f28ff */
[----:B------:R-:W-:Y:S01]  /*0ce0*/  LOP3.LUT R10, R6, 0xfffffff8, RZ, 0xc0, !PT ;  /* 0xfffffff8060a7812 */ /* 0x000fe200078ec0ff */
[----:B------:R-:W-:Y:S01]  /*0cf0*/  IMAD R6, R4, 0x40, R5 ;  /* 0x0000004004067824 */ /* 0x000fe200078e0205 */
[----:B------:R-:W-:-:S02]  /*0d00*/  SHF.R.S32.HI R4, RZ, 0x4, R3 ;  /* 0x00000004ff047819 */ /* 0x000fc40000011403 */
[----:B------:R-:W-:Y:S01]  /*0d10*/  LEA.HI R2, R2, R229, RZ, 0x1 ;  /* 0x000000e502027211 */ /* 0x000fe200078f08ff */
[----:B------:R-:W-:Y:S01]  /*0d20*/  IMAD.IADD R10, R9, 0x1, -R10 ;  /* 0x00000001090a7824 */ /* 0x000fe200078e0a0a */
[----:B------:R-:W-:Y:S02]  /*0d30*/  LEA.HI R3, R3, R4, RZ, 0x1 ;  /* 0x0000000403037211 */ /* 0x000fe400078f08ff */
[----:B------:R-:W-:Y:S02]  /*0d40*/  LEA.HI R0, R0, R12, RZ, 0x6 ;  /* 0x0000000c00007211 */ /* 0x000fe400078f30ff */
[----:B------:R-:W-:Y:S02]  /*0d50*/  LOP3.LUT R215, R17, 0xfffffff8, RZ, 0xc0, !PT ;  /* 0xfffffff811d77812 */ /* 0x000fe400078ec0ff */
[----:B------:R-:W-:Y:S01]  /*0d60*/  LOP3.LUT R3, R3, 0x1ffffffe, RZ, 0xc0, !PT ;  /* 0x1ffffffe03037812 */ /* 0x000fe200078ec0ff */
[----:B------:R-:W-:Y:S01]  /*0d70*/  IMAD.SHL.U32 R0, R0, 0x10, RZ ;  /* 0x0000001000007824 */ /* 0x000fe200078e00ff */
[----:B------:R-:W-:Y:S01]  /*0d80*/  SHF.R.S32.HI R17, RZ, 0x3, R17 ;  /* 0x00000003ff117819 */ /* 0x000fe20000011411 */
[----:B------:R-:W-:Y:S01]  /*0d90*/  IMAD.IADD R215, R12, 0x1, -R215 ;  /* 0x000000010cd77824 */ /* 0x000fe200078e0ad7 */
[----:B------:R-:W-:Y:S01]  /*0da0*/  SHF.R.S32.HI R7, RZ, 0x5, R7 ;  /* 0x00000005ff077819 */ /* 0x000fe20000011407 */
[----:B------:R-:W-:Y:S01]  /*0db0*/  IMAD.IADD R3, R4, 0x1, -R3 ;  /* 0x0000000104037824 */ /* 0x000fe200078e0a03 */
[----:B------:R-:W-:Y:S01]  /*0dc0*/  LOP3.LUT R2, R2, 0x3fffffe, RZ, 0xc0, !PT ;  /* 0x03fffffe02027812 */ /* 0x000fe200078ec0ff */
[----:B------:R-:W-:Y:S01]  /*0dd0*/  VIADD R218, R17, 0x20 ;  /* 0x0000002011da7836 */ /* 0x000fe20000000000 */
[----:B------:R-:W-:Y:S01]  /*0de0*/  LEA.HI R5, R11, R11, RZ, 0x1 ;  /* 0x0000000b0b057211 */ /* 0x000fe200078f08ff */
[C---:B------:R-:W-:Y:S01]  /*0df0*/  VIADD R237, R17.reuse, 0x40 ;  /* 0x0000004011ed7836 */ /* 0x040fe20000000000 */
[----:B------:R-:W-:Y:S01]  /*0e00*/  LOP3.LUT R211, R0, 0xfffffc00, RZ, 0xc0, !PT ;  /* 0xfffffc0000d37812 */ /* 0x000fe200078ec0ff */
[----:B------:R-:W-:Y:S01]  /*0e10*/  VIADD R236, R17, 0x60 ;  /* 0x0000006011ec7836 */ /* 0x000fe20000000000 */
[----:B------:R-:W-:Y:S01]  /*0e20*/  LOP3.LUT R4, R5, 0x1ffffffe, RZ, 0xc0, !PT ;  /* 0x1ffffffe05047812 */ /* 0x000fe200078ec0ff */
[----:B------:R-:W-:Y:S01]  /*0e30*/  IMAD R7, R7, 0x10, R10 ;  /* 0x0000001007077824 */ /* 0x000fe200078e020a */
[----:B------:R-:W-:Y:S01]  /*0e40*/  SHF.R.S32.HI R0, RZ, 0x1f, R237 ;  /* 0x0000001fff007819 */ /* 0x000fe200000114ed */
[----:B------:R-:W-:Y:S01]  /*0e50*/  IMAD.IADD R2, R229, 0x1, -R2 ;  /* 0x00000001e5027824 */ /* 0x000fe200078e0a02 */
[----:B------:R-:W-:Y:S01]  /*0e60*/  SHF.R.S32.HI R5, RZ, 0x1f, R236 ;  /* 0x0000001fff057819 */ /* 0x000fe200000114ec */
[----:B------:R-:W-:Y:S01]  /*0e70*/  IMAD R233, R3, 0x8, R6 ;  /* 0x0000000803e97824 */ /* 0x000fe200078e0206 */
[----:B------:R-:W-:Y:S01]  /*0e80*/  SHF.R.S32.HI R3, RZ, 0x1f, R218 ;  /* 0x0000001fff037819 */ /* 0x000fe200000114da */
[----:B------:R-:W-:Y:S01]  /*0e90*/  IMAD.SHL.U32 R208, R17, 0x80, RZ ;  /* 0x0000008011d07824 */ /* 0x000fe200078e00ff */
[----:B------:R-:W-:Y:S01]  /*0ea0*/  LEA R232, R2, R7, 0x6 ;  /* 0x0000000702e87211 */ /* 0x000fe200078e30ff */
        /* <DEDUP_REMOVED lines=8> */
[----:B------:R-:W-:Y:S01]  /*0f30*/  IMAD.SHL.U32 R3, R3, 0x80, RZ ;  /* 0x0000008003037824 */ /* 0x000fe200078e00ff */
[----:B------:R-:W-:Y:S01]  /*0f40*/  LOP3.LUT R206, R206, 0x380, RZ, 0xc0, !PT ;  /* 0x00000380cece7812 */ /* 0x000fe200078ec0ff */
[----:B------:R-:W-:Y:S01]  /*0f50*/  IMAD.SHL.U32 R2, R2, 0x80, RZ ;  /* 0x0000008002027824 */ /* 0x000fe200078e00ff */
[----:B------:R-:W-:Y:S01]  /*0f60*/  LOP3.LUT R0, R208, 0x70, R22, 0xf8, !PT ;  /* 0x00000070d0007812 */ /* 0x000fe200078ef816 */
[----:B------:R-:W-:Y:S01]  /*0f70*/  IMAD.SHL.U32 R230, R5, 0x80, RZ ;  /* 0x0000008005e67824 */ /* 0x000fe200078e00ff */
[----:B------:R-:W-:Y:S01]  /*0f80*/  SHF.R.U32.HI R235, RZ, 0x3, R208 ;  /* 0x00000003ffeb7819 */ /* 0x000fe200000116d0 */
[----:B------:R-:W-:Y:S01]  /*0f90*/  IMAD.IADD R205, R11, 0x1, -R4 ;  /* 0x000000010bcd7824 */ /* 0x000fe200078e0a04 */
[----:B------:R-:W-:Y:S01]  /*0fa0*/  LOP3.LUT R228, R228, 0x380, RZ, 0xc0, !PT ;  /* 0x00000380e4e47812 */ /* 0x000fe200078ec0ff */
[----:B------:R-:W-:Y:S01]  /*0fb0*/  IMAD.SHL.U32 R18, R215, 0x8, RZ ;  /* 0x00000008d7127824 */ /* 0x000fe200078e00ff */
[----:B------:R-:W-:Y:S01]  /*0fc0*/  LOP3.LUT R227, R227, 0x380, RZ, 0xc0, !PT ;  /* 0x00000380e3e37812 */ /* 0x000fe200078ec0ff */
[----:B------:R-:W-:Y:S01]  /*0fd0*/  IMAD R205, R205, 0x8, R232 ;  /* 0x00000008cdcd7824 */ /* 0x000fe200078e02e8 */
[----:B------:R-:W-:Y:S01]  /*0fe0*/  LOP3.LUT R213, R211, R0, R235, 0xf6, !PT ;  /* 0x00000000d3d57212 */ /* 0x000fe200078ef6eb */
[C---:B------:R-:W-:Y:S01]  /*0ff0*/  VIADD R194, R18.reuse, 0x40 ;  /* 0x0000004012c27836 */ /* 0x040fe20000000000 */
[----:B------:R-:W-:Y:S01]  /*1000*/  SHF.R.U32.HI R234, RZ, 0x3, R206 ;  /* 0x00000003ffea7819 */ /* 0x000fe200000116ce */
[----:B------:R-:W-:Y:S01]  /*1010*/  VIADD R207, R18, 0x80 ;  /* 0x0000008012cf7836 */ /* 0x000fe20000000000 */
[--C-:B------:R-:W-:Y:S01]  /*1020*/  LOP3.LUT R5, R206, 0x70, R22.reuse, 0xf8, !PT ;  /* 0x00000070ce057812 */ /* 0x100fe200078ef816 */
[----:B------:R-:W-:Y:S01]  /*1030*/  IMAD.IADD R212, R16, 0x1, R213 ;  /* 0x0000000110d47824 */ /* 0x000fe200078e02d5 */
[----:B------:R-:W-:-:S02]  /*1040*/  LOP3.LUT R0, R228, 0x70, R22, 0xf8, !PT ;  /* 0x00000070e4007812 */ /* 0x000fc400078ef816 */
[----:B------:R-:W-:Y:S02]  /*1050*/  SHF.R.U32.HI R6, RZ, 0x3, R228 ;  /* 0x00000003ff067819 */ /* 0x000fe400000116e4 */
[----:B------:R-:W-:Y:S02]  /*1060*/  LOP3.LUT R7, R227, 0x70, R22, 0xf8, !PT ;  /* 0x00000070e3077812 */ /* 0x000fe400078ef816 */
[----:B------:R-:W-:Y:S02]  /*1070*/  SHF.R.U32.HI R4, RZ, 0x3, R227 ;  /* 0x00000003ff047819 */ /* 0x000fe400000116e3 */
[----:B------:R-:W-:Y:S02]  /*1080*/  LOP3.LUT R210, R3, 0xfffffc00, RZ, 0xc0, !PT ;  /* 0xfffffc0003d27812 */ /* 0x000fe400078ec0ff */
[----:B------:R-:W-:Y:S02]  /*1090*/  LOP3.LUT R231, R2, 0xfffffc00, RZ, 0xc0, !PT ;  /* 0xfffffc0002e77812 */ /* 0x000fe400078ec0ff */
[----:B------:R-:W-:-:S02]  /*10a0*/  LOP3.LUT R230, R230, 0xfffffc00, RZ, 0xc0, !PT ;  /* 0xfffffc00e6e67812 */ /* 0x000fc400078ec0ff */
[----:B------:R-:W-:Y:S02]  /*10b0*/  LOP3.LUT R197, R8, 0x7ffffffc, RZ, 0xc0, !PT ;  /* 0x7ffffffc08c57812 */ /* 0x000fe400078ec0ff */
[----:B------:R-:W-:Y:S02]  /*10c0*/  LOP3.LUT R5, R210, R5, R234, 0xf6, !PT ;  /* 0x00000005d2057212 */ /* 0x000fe400078ef6ea */
[----:B------:R-:W-:Y:S01]  /*10d0*/  LOP3.LUT R3, R231, R0, R6, 0xf6, !PT ;  /* 0x00000000e7037212 */ /* 0x000fe200078ef606 */
[----:B------:R-:W-:Y:S01]  /*10e0*/  IMAD.IADD R197, R222, 0x1, -R197 ;  /* 0x00000001dec57824 */ /* 0x000fe200078e0ac5 */
[----:B------:R-:W-:Y:S01]  /*10f0*/  LOP3.LUT R7, R230, R7, R4, 0xf6, !PT ;  /* 0x00000007e6077212 */ /* 0x000fe200078ef604 */
[----:B------:R-:W-:Y:S01]  /*1100*/  IMAD.IADD R225, R16, 0x1, R5 ;  /* 0x0000000110e17824 */ /* 0x000fe200078e0205 */
[----:B------:R-:W-:Y:S01]  /*1110*/  IADD3 R209, R18, 0xc0, RZ ;  /* 0x000000c012d17810 */ /* 0x000fe20007ffe0ff */
[C---:B------:R-:W-:Y:S01]  /*1120*/  IMAD.IADD R224, R16.reuse, 0x1, R3 ;  /* 0x0000000110e07824 */ /* 0x040fe200078e0203 */
[----:B------:R-:W-:Y:S01]  /*1130*/  SHF.R.S32.HI R221, RZ, 0x1f, R17 ;  /* 0x0000001fffdd7819 */ /* 0x000fe20000011411 */
[----:B------:R-:W-:Y:S01]  /*1140*/  IMAD.IADD R223, R16, 0x1, R7 ;  /* 0x0000000110df7824 */ /* 0x000fe200078e0207 */
[----:B------:R-:W-:-:S02]  /*1150*/  SHF.R.S32.HI R23, RZ, 0x1f, R22 ;  /* 0x0000001fff177819 */ /* 0x000fc40000011416 */
[----:B------:R-:W-:Y:S02]  /*1160*/  SHF.R.S32.HI R19, RZ, 0x1f, R18 ;  /* 0x0000001fff137819 */ /* 0x000fe40000011412 */
[----:B------:R-:W-:Y:S02]  /*1170*/  SHF.R.S32.HI R214, RZ, 0x1f, R194 ;  /* 0x0000001fffd67819 */ /* 0x000fe400000114c2 */
[----:B------:R-:W-:Y:S02]  /*1180*/  SHF.R.S32.HI R220, RZ, 0x1f, R207 ;  /* 0x0000001fffdc7819 */ /* 0x000fe400000114cf */
[----:B------:R-:W-:-:S07]  /*1190*/  SHF.R.S32.HI R219, RZ, 0x1f, R209 ;  /* 0x0000001fffdb7819 */ /* 0x000fce00000114d1 */
.L_x_1577:
[----:B------:R-:W-:Y:S05]  /*11a0*/  YIELD ;  /* 0x0000000000007946 */ /* 0x000fea0003800000 */
[----:B------:R-:W-:Y:S01]  /*11b0*/  ULDC.64 UR4, c[0x0][0xa28] ;  /* 0x00028a0000047ab9 */ /* 0x000fe20000000a00 */
[----:B0-2---:R-:W0:Y:S01]  /*11c0*/  LDC.64 R4, c[0x0][0xa08] ;  /* 0x00028200ff047b82 */ /* 0x005e220000000a00 */
[----:B------:R-:W-:Y:S01]  /*11d0*/  ISETP.NE.U32.AND P1, PT, RZ, UR4, PT ;  /* 0x00000004ff007c0c */ /* 0x000fe2000bf25070 */
[----:B------:R-:W-:Y:S02]  /*11e0*/  IMAD.MOV.U32 R11, RZ, RZ, RZ ;  /* 0x000000ffff0b7224 */ /* 0x000fe400078e00ff */
[----:B------:R-:W-:Y:S01]  /*11f0*/  IMAD.MOV.U32 R25, RZ, RZ, RZ ;  /* 0x000000ffff197224 */ /* 0x000fe200078e00ff */
[----:B------:R-:W-:Y:S01]  /*1200*/  ISETP.NE.AND.EX P1, PT, RZ, UR5, PT, P1 ;  /* 0x00000005ff007c0c */ /* 0x000fe2000bf25310 */
[----:B------:R-:W-:-:S02]  /*1210*/  ULDC.64 UR4, c[0x0][0xa18] ;  /* 0x0002860000047ab9 */ /* 0x000fc40000000a00 */
[----:B------:R-:W-:-:S04]  /*1220*/  ISETP.NE.U32.AND P2, PT, RZ, UR4, PT ;  /* 0x00000004ff007c0c */ /* 0x000fc8000bf45070 */
[----:B------:R-:W-:Y:S01]  /*1230*/  ISETP.NE.AND.EX P2, PT, RZ, UR5, PT, P2 ;  /* 0x00000005ff007c0c */ /* 0x000fe2000bf45320 */
[----:B------:R-:W-:Y:S02]  /*1240*/  ULDC.64 UR4, c[0x0][0xa08] ;  /* 0x0002820000047ab9 */ /* 0x000fe40000000a00 */
[----:B------:R-:W-:-:S03]  /*1250*/  ISETP.NE.U32.AND P0, PT, RZ, UR4, PT ;  /* 0x00000004ff007c0c */ /* 0x000fc6000bf05070 */
[----:B------:R-:W1:Y:S01]  /*1260*/  @P1 LDC.64 R2, c[0x0][0xa28] ;  /* 0x00028a00ff021b82 */ /* 0x000e620000000a00 */
[----:B------:R-:W-:Y:S01]  /*1270*/  ISETP.NE.AND.EX P0, PT, RZ, UR5, PT, P0 ;  /* 0x00000005ff007c0c */ /* 0x000fe2000bf05300 */
[----:B0-----:R-:W-:-:S06]  /*1280*/  IMAD.WIDE R8, R203, 0x4, R4 ;  /* 0x00000004cb087825 */ /* 0x001fcc00078e0204 */
[----:B------:R-:W0:Y:S01]  /*1290*/  @P2 LDC.64 R6, c[0x0][0xa18] ;  /* 0x00028600ff062b82 */ /* 0x000e220000000a00 */
[----:B------:R-:W-:Y:S02]  /*12a0*/  ULDC UR4, c[0x0][0x288] ;  /* 0x0000a20000047ab9 */ /* 0x000fe40000000800 */
[----:B------:R-:W-:Y:S01]  /*12b0*/  IMAD.U32 R195, RZ, RZ, UR4 ;  /* 0x00000004ffc37e24 */ /* 0x000fe2000f8e00ff */
[----:B------:R-:W-:Y:S02]  /*12c0*/  ULDC.64 UR4, c[0x0][0x418] ;  /* 0x0001060000047ab9 */ /* 0x000fe40000000a00 */
[----:B------:R2:W5:Y:S01]  /*12d0*/  @P0 LDG.E R25, desc[UR46][R8.64] ;  /* 0x0000002e08190981 */ /* 0x000562000c1e1900 */
[----:B-1----:R-:W-:-:S05]  /*12e0*/  @P1 IMAD.WIDE R2, R203, 0x4, R2 ;  /* 0x00000004cb021825 */ /* 0x002fca00078e0202 */
[----:B------:R2:W5:Y:S01]  /*12f0*/  @P1 LDG.E R11, desc[UR46][R2.64] ;  /* 0x0000002e020b1981 */ /* 0x000562000c1e1900 */
[----:B0-----:R-:W-:-:S05]  /*1300*/  @P2 IMAD.WIDE R4, R203, 0x4, R6 ;  /* 0x00000004cb042825 */ /* 0x001fca00078e0206 */
        /* <DEDUP_REMOVED lines=8> */
[----:B------:R-:W-:Y:S01]  /*1390*/  IMAD.U32 R46, RZ, RZ, UR5 ;  /* 0x00000005ff2e7e24 */ /* 0x000fe2000f8e00ff */
[----:B------:R-:W-:Y:S01]  /*13a0*/  MOV R24, UR4 ;  /* 0x0000000400187c02 */ /* 0x000fe20008000f00 */
[----:B--234-:R-:W-:Y:S06]  /*13b0*/  @P2 BRA `(.L_x_1349) ;  /* 0x0000000000242947 */ /* 0x01cfec0003800000 */
        /* <DEDUP_REMOVED lines=9> */
.L_x_1349:
[----:B------:R-:W-:Y:S01]  /*1450*/  ULDC.64 UR4, c[0x0][0xa20] ;  /* 0x0002880000047ab9 */ /* 0x000fe20000000a00 */
[----:B------:R-:W-:Y:S01]  /*1460*/  IMAD.MOV.U32 R216, RZ, RZ, R202 ;  /* 0x000000ffffd87224 */ /* 0x000fe200078e00ca */
[----:B------:R-:W-:Y:S01]  /*1470*/  ISETP.NE.U32.AND P1, PT, RZ, UR4, PT ;  /* 0x00000004ff007c0c */ /* 0x000fe2000bf25070 */
[----:B------:R-:W-:-:S03]  /*1480*/  IMAD.MOV.U32 R217, RZ, RZ, R203 ;  /* 0x000000ffffd97224 */ /* 0x000fc600078e00cb */
[----:B------:R-:W-:-:S13]  /*1490*/  ISETP.NE.AND.EX P1, PT, RZ, UR5, PT, P1 ;  /* 0x00000005ff007c0c */ /* 0x000fda000bf25310 */
[----:B------:R-:W-:Y:S05]  /*14a0*/  @!P1 BRA `(.L_x_1350) ;  /* 0x0000000000109947 */ /* 0x000fea0003800000 */
[----:B------:R-:W0:Y:S02]  /*14b0*/  LDC.64 R2, c[0x0][0xa20] ;  /* 0x00028800ff027b82 */ /* 0x000e240000000a00 */
[----:B0-----:R-:W-:-:S05]  /*14c0*/  IMAD.WIDE R2, R203, 0x4, R2 ;  /* 0x00000004cb027825 */ /* 0x001fca00078e0202 */
[----:B------:R0:W5:Y:S01]  /*14d0*/  LDG.E R24, desc[UR46][R2.64] ;  /* 0x0000002e02187981 */ /* 0x000162000c1e1900 */
[----:B------:R-:W-:Y:S05]  /*14e0*/  BRA `(.L_x_1351) ;  /* 0x0000000000107947 */ /* 0x000fea0003800000 */
.L_x_1350:
[----:B------:R-:W-:Y:S05]  /*14f0*/  @!P0 BRA `(.L_x_1351) ;  /* 0x00000000000c8947 */ /* 0x000fea0003800000 */
[----:B------:R-:W2:Y:S04]  /*1500*/  LDG.E R3, desc[UR46][R8.64] ;  /* 0x0000002e08037981 */ /* 0x000ea8000c1e1900 */
[----:B------:R-:W2:Y:S02]  /*1510*/  LDG.E R24, desc[UR46][R8.64+0x4] ;  /* 0x0000042e08187981 */ /* 0x000ea4000c1e1900 */
[----:B--2---:R-:W-:-:S07]  /*1520*/  IMAD.IADD R24, R24, 0x1, -R3 ;  /* 0x0000000118187824 */ /* 0x004fce00078e0a03 */
.L_x_1351:
[----:B------:R-:W-:Y:S01]  /*1530*/  ULDC.64 UR4, c[0x0][0xa10] ;  /* 0x0002840000047ab9 */ /* 0x000fe20000000a00 */
[----:B------:R-:W1:Y:S01]  /*1540*/  LDC R6, c[0x0][0x448] ;  /* 0x00011200ff067b82 */ /* 0x000e620000000800 */
[----:B------:R-:W-:-:S04]  /*1550*/  ISETP.NE.U32.AND P0, PT, RZ, UR4, PT ;  /* 0x00000004ff007c0c */ /* 0x000fc8000bf05070 */
[----:B------:R-:W-:Y:S01]  /*1560*/  ISETP.NE.AND.EX P0, PT, RZ, UR5, PT, P0 ;  /* 0x00000005ff007c0c */ /* 0x000fe2000bf05300 */
[----:B------:R-:W-:Y:S02]  /*1570*/  ULDC.64 UR4, c[0x0][0xa30] ;  /* 0x00028c0000047ab9 */ /* 0x000fe40000000a00 */
[----:B------:R-:W-:Y:S01]  /*1580*/  ISETP.NE.U32.AND P1, PT, RZ, UR4, PT ;  /* 0x00000004ff007c0c */ /* 0x000fe2000bf25070 */
[----:B-----5:R-:W-:Y:S01]  /*1590*/  IMAD.MOV.U32 R87, RZ, RZ, R24 ;  /* 0x000000ffff577224 */ /* 0x020fe200078e0018 */
[----:B------:R-:W2:Y:S02]  /*15a0*/  LDC.64 R12, c[0x0][0x9e0] ;  /* 0x00027800ff0c7b82 */ /* 0x000ea40000000a00 */
[----:B------:R-:W-:-:S06]  /*15b0*/  ISETP.NE.AND.EX P1, PT, RZ, UR5, PT, P1 ;  /* 0x00000005ff007c0c */ /* 0x000fcc000bf25310 */
[----:B0-----:R-:W0:Y:S08]  /*15c0*/  @P0 LDC.64 R2, c[0x0][0xa10] ;  /* 0x00028400ff020b82 */ /* 0x001e300000000a00 */
[----:B------:R-:W3:Y:S01]  /*15d0*/  @P1 LDC.64 R4, c[0x0][0xa30] ;  /* 0x00028c00ff041b82 */ /* 0x000ee20000000a00 */
[----:B0-----:R-:W-:-:S05]  /*15e0*/  @P0 IMAD.WIDE R2, R203, 0x4, R2 ;  /* 0x00000004cb020825 */ /* 0x001fca00078e0202 */
[----:B------:R-:W4:Y:S04]  /*15f0*/  @P0 LDG.E R0, desc[UR46][R2.64] ;  /* 0x0000002e02000981 */ /* 0x000f28000c1e1900 */
[----:B------:R-:W4:Y:S01]  /*1600*/  @P0 LDG.E R7, desc[UR46][R2.64+0x4] ;  /* 0x0000042e02070981 */ /* 0x000f22000c1e1900 */
[----:B---3--:R-:W-:-:S05]  /*1610*/  @P1 IMAD.WIDE R4, R203, 0x4, R4 ;  /* 0x00000004cb041825 */ /* 0x008fca00078e0204 */
[----:B------:R0:W5:Y:S01]  /*1620*/  @P1 LDG.E R87, desc[UR46][R4.64] ;  /* 0x0000002e04571981 */ /* 0x000162000c1e1900 */
[----:B-1----:R-:W-:Y:S01]  /*1630*/  ISETP.NE.AND P1, PT, R6, 0x1, PT ;  /* 0x000000010600780c */ /* 0x002fe20003f25270 */
[----:B------:R-:W-:Y:S01]  /*1640*/  IMAD.SHL.U32 R204, R201, 0x80, RZ ;  /* 0x00000080c9cc7824 */ /* 0x000fe200078e00ff */
[----:B--2---:R-:W-:Y:S01]  /*1650*/  ISETP.GE.AND P2, PT, R13, 0x1, PT ;  /* 0x000000010d00780c */ /* 0x004fe20003f46270 */
[----:B------:R-:W-:-:S10]  /*1660*/  IMAD.IADD R11, R24, 0x1, -R11 ;  /* 0x00000001180b7824 */ /* 0x000fd400078e0a0b */
[----:B------:R-:W1:Y:S08]  /*1670*/  @P1 LDC R9, c[0x0][0x44c] ;  /* 0x00011300ff091b82 */ /* 0x000e700000000800 */
[----:B------:R-:W2:Y:S01]  /*1680*/  @P1 LDC R6, c[0x0][0x450] ;  /* 0x00011400ff061b82 */ /* 0x000ea20000000800 */
[----:B----4-:R-:W-:Y:S02]  /*1690*/  @P0 IMAD.IADD R46, R7, 0x1, -R0 ;  /* 0x00000001072e0824 */ /* 0x010fe400078e0a00 */
[----:B------:R-:W-:-:S02]  /*16a0*/  VIADD R0, R204, 0x7f ;  /* 0x0000007fcc007836 */ /* 0x000fc40000000000 */
[----:B------:R-:W-:Y:S02]  /*16b0*/  IMAD.IADD R196, R11, 0x1, R46 ;  /* 0x000000010bc47824 */ /* 0x000fe400078e022e */
[----:B-1----:R-:W-:-:S03]  /*16c0*/  @P1 IMAD.HI.U32 R3, R0, R9, RZ ;  /* 0x0000000900031227 */ /* 0x002fc600078e00ff */
[C---:B------:R-:W-:Y:S01]  /*16d0*/  IADD3 R49, R196.reuse, 0x1, -R195 ;  /* 0x00000001c4317810 */ /* 0x040fe20007ffe8c3 */
[----:B------:R-:W-:Y:S01]  /*16e0*/  IMAD.MOV.U32 R2, RZ, RZ, R0 ;  /* 0x000000ffff027224 */ /* 0x000fe200078e0000 */
[----:B--2---:R-:W-:Y:S01]  /*16f0*/  @P1 SHF.R.U32.HI R2, RZ, R6, R3 ;  /* 0x00000006ff021219 */ /* 0x004fe20000011603 */
[----:B------:R-:W-:-:S04]  /*1700*/  VIADD R0, R196, 0x3f ;  /* 0x0000003fc4007836 */ /* 0x000fc80000000000 */
[----:B------:R-:W-:Y:S01]  /*1710*/  IMAD.IADD R7, R49, 0x1, R2 ;  /* 0x0000000131077824 */ /* 0x000fe200078e0202 */
[----:B------:R-:W-:-:S04]  /*1720*/  SHF.R.S32.HI R3, RZ, 0x1f, R0 ;  /* 0x0000001fff037819 */ /* 0x000fc80000011400 */
[----:B------:R-:W-:Y:S02]  /*1730*/  LEA.HI R3, R3, R0, RZ, 0x6 ;  /* 0x0000000003037211 */ /* 0x000fe400078f30ff */
[----:B------:R-:W-:Y:S02]  /*1740*/  IADD3 R0, R7, R12, RZ ;  /* 0x0000000c07007210 */ /* 0x000fe40007ffe0ff */
[----:B------:R-:W-:Y:S01]  /*1750*/  SHF.R.S32.HI R56, RZ, 0x6, R3 ;  /* 0x00000006ff387819 */ /* 0x000fe20000011403 */
[----:B0-----:R-:W-:Y:S06]  /*1760*/  @!P2 BRA `(.L_x_1352) ;  /* 0x000000000048a947 */ /* 0x001fec0003800000 */
[C---:B------:R-:W-:Y:S01]  /*1770*/  ISETP.GT.AND P0, PT, R7.reuse, RZ, PT ;  /* 0x000000ff0700720c */ /* 0x040fe20003f04270 */
[----:B------:R-:W-:Y:S01]  /*1780*/  BSSY B0, `(.L_x_1353) ;  /* 0x000000e000007945 */ /* 0x000fe20003800000 */
[----:B------:R-:W-:-:S11]  /*1790*/  VIADD R2, R7, 0xffffffff ;  /* 0xffffffff07027836 */ /* 0x000fd60000000000 */
[----:B------:R-:W-:Y:S05]  /*17a0*/  @P0 BRA `(.L_x_1354) ;  /* 0x00000000001c0947 */ /* 0x000fea0003800000 */
[----:B------:R-:W-:Y:S01]  /*17b0*/  ISETP.NE.AND P0, PT, R13, 0x1, PT ;  /* 0x000000010d00780c */ /* 0x000fe20003f05270 */
[----:B------:R-:W-:-:S12]  /*17c0*/  IMAD.MOV R3, RZ, RZ, -R7 ;  /* 0x000000ffff037224 */ /* 0x000fd800078e0a07 */
[----:B------:R-:W0:Y:S02]  /*17d0*/  @P0 LDC.64 R4, c[0x0][0x9e8] ;  /* 0x00027a00ff040b82 */ /* 0x000e240000000a00 */
[----:B0-----:R-:W-:-:S05]  /*17e0*/  @P0 IMAD.HI.U32 R2, R3, R4, RZ ;  /* 0x0000000403020227 */ /* 0x001fca00078e00ff */
[----:B------:R-:W-:-:S04]  /*17f0*/  @P0 SHF.R.U32.HI R3, RZ, R5, R2 ;  /* 0x00000005ff030219 */ /* 0x000fc80000011602 */
[----:B------:R-:W-:Y:S01]  /*1800*/  LOP3.LUT R2, RZ, R3, RZ, 0x33, !PT ;  /* 0x00000003ff027212 */ /* 0x000fe200078e33ff */
[----:B------:R-:W-:Y:S06]  /*1810*/  BRA `(.L_x_1355) ;  /* 0x0000000000107947 */ /* 0x000fec0003800000 */
.L_x_1354:
[----:B------:R-:W-:-:S13]  /*1820*/  ISETP.NE.AND P0, PT, R13, 0x1, PT ;  /* 0x000000010d00780c */ /* 0x000fda0003f05270 */
[----:B------:R-:W0:Y:S02]  /*1830*/  @P0 LDC.64 R4, c[0x0][0x9e8] ;  /* 0x00027a00ff040b82 */ /* 0x000e240000000a00 */
[----:B0-----:R-:W-:-:S05]  /*1840*/  @P0 IMAD.HI.U32 R4, R2, R4, RZ ;  /* 0x0000000402040227 */ /* 0x001fca00078e00ff */
[----:B------:R-:W-:-:S07]  /*1850*/  @P0 SHF.R.U32.HI R2, RZ, R5, R4 ;  /* 0x00000005ff020219 */ /* 0x000fce0000011604 */
.L_x_1355:
[----:B------:R-:W-:Y:S05]  /*1860*/  BSYNC B0 ;  /* 0x0000000000007941 */ /* 0x000fea0003800000 */
.L_x_1353:
[----:B------:R-:W-:-:S05]  /*1870*/  IMAD R3, R2, R13, R13 ;  /* 0x0000000d02037224 */ /* 0x000fca00078e020d */
[----:B------:R-:W-:-:S07]  /*1880*/  VIMNMX R0, R0, R3, PT ;  /* 0x0000000300007248 */ /* 0x000fce0003fe0100 */
.L_x_1352:
[----:B------:R-:W0:Y:S01]  /*1890*/  @P1 LDC R3, c[0x0][0x44c] ;  /* 0x00011300ff031b82 */ /* 0x000e220000000800 */
[----:B------:R-:W-:Y:S01]  /*18a0*/  IMAD.MOV.U32 R2, RZ, RZ, R204 ;  /* 0x000000ffff027224 */ /* 0x000fe200078e00cc */
[----:B------:R-:W-:Y:S01]  /*18b0*/  ULDC UR4, c[0x0][0x9dc] ;  /* 0x0002770000047ab9 */ /* 0x000fe20000000800 */
[----:B------:R-:W-:-:S05]  /*18c0*/  IMAD.IADD R57, R196, 0x1, -R195 ;  /* 0x00000001c4397824 */ /* 0x000fca00078e0ac3 */
[----:B------:R-:W1:Y:S01]  /*18d0*/  @P1 LDC R4, c[0x0][0x450] ;  /* 0x00011400ff041b82 */ /* 0x000e620000000800 */
[----:B0-----:R-:W-:-:S05]  /*18e0*/  @P1 IMAD.HI.U32 R3, R204, R3, RZ ;  /* 0x00000003cc031227 */ /* 0x001fca00078e00ff */
[----:B-1----:R-:W-:-:S05]  /*18f0*/  @P1 SHF.R.U32.HI R2, RZ, R4, R3 ;  /* 0x00000004ff021219 */ /* 0x002fca0000011603 */
[----:B------:R-:W-:-:S04]  /*1900*/  IMAD.IADD R2, R57, 0x1, R2 ;  /* 0x0000000139027824 */ /* 0x000fc800078e0202 */
[----:B------:R-:W-:Y:S01]  /*1910*/  VIADD R3, R2, -UR4 ;  /* 0x8000000402037c36 */ /* 0x000fe20008000000 */
[----:B------:R-:W-:Y:S06]  /*1920*/  @!P2 BRA `(.L_x_1356) ;  /* 0x000000000044a947 */ /* 0x000fec0003800000 */
[----:B------:R-:W-:Y:S01]  /*1930*/  ISETP.GT.AND P0, PT, R2, -0x1, PT ;  /* 0xffffffff0200780c */ /* 0x000fe20003f04270 */
[----:B------:R-:W-:-:S12]  /*1940*/  BSSY B0, `(.L_x_1357) ;  /* 0x000000d000007945 */ /* 0x000fd80003800000 */
        /* <DEDUP_REMOVED lines=8> */
.L_x_1358:
[----:B------:R-:W-:-:S13]  /*19d0*/  ISETP.NE.AND P0, PT, R13, 0x1, PT ;  /* 0x000000010d00780c */ /* 0x000fda0003f05270 */
[----:B------:R-:W0:Y:S02]  /*19e0*/  @P0 LDC.64 R4, c[0x0][0x9e8] ;  /* 0x00027a00ff040b82 */ /* 0x000e240000000a00 */
[----:B0-----:R-:W-:-:S05]  /*19f0*/  @P0 IMAD.HI.U32 R4, R2, R4, RZ ;  /* 0x0000000402040227 */ /* 0x001fca00078e00ff */
[----:B------:R-:W-:-:S07]  /*1a00*/  @P0 SHF.R.U32.HI R2, RZ, R5, R4 ;  /* 0x00000005ff020219 */ /* 0x000fce0000011604 */
.L_x_1359:
[----:B------:R-:W-:Y:S05]  /*1a10*/  BSYNC B0 ;  /* 0x0000000000007941 */ /* 0x000fea0003800000 */
.L_x_1357:
[----:B------:R-:W-:-:S05]  /*1a20*/  IMAD R2, R2, R13, RZ ;  /* 0x0000000d02027224 */ /* 0x000fca00078e02ff */
[----:B------:R-:W-:-:S07]  /*1a30*/  VIMNMX R3, R3, R2, !PT ;  /* 0x0000000203037248 */ /* 0x000fce0007fe0100 */
.L_x_1356:
[----:B------:R-:W-:Y:S01]  /*1a40*/  VIADD R0, R0, 0x3f ;  /* 0x0000003f00007836 */ /* 0x000fe20000000000 */
[----:B------:R-:W-:-:S04]  /*1a50*/  SHF.R.S32.HI R2, RZ, 0x1f, R3 ;  /* 0x0000001fff027819 */ /* 0x000fc80000011403 */
[----:B------:R-:W-:Y:S02]  /*1a60*/  SHF.R.S32.HI R5, RZ, 0x1f, R0 ;  /* 0x0000001fff057819 */ /* 0x000fe40000011400 */
[----:B------:R-:W-:Y:S02]  /*1a70*/  LEA.HI R2, R2, R3, RZ, 0x6 ;  /* 0x0000000302027211 */ /* 0x000fe400078f30ff */
[----:B------:R-:W-:Y:S02]  /*1a80*/  LEA.HI R5, R5, R0, RZ, 0x6 ;  /* 0x0000000005057211 */ /* 0x000fe400078f30ff */
[----:B------:R-:W-:Y:S02]  /*1a90*/  SHF.R.S32.HI R2, RZ, 0x6, R2 ;  /* 0x00000006ff027819 */ /* 0x000fe40000011402 */
[----:B------:R-:W-:Y:S02]  /*1aa0*/  SHF.R.S32.HI R5, RZ, 0x6, R5 ;  /* 0x00000006ff057819 */ /* 0x000fe40000011405 */
[----:B------:R-:W-:-:S02]  /*1ab0*/  VIMNMX R2, RZ, R2, !PT ;  /* 0x00000002ff027248 */ /* 0x000fc40007fe0100 */
[----:B------:R-:W-:-:S03]  /*1ac0*/  VIMNMX R5, R56, R5, PT ;  /* 0x0000000538057248 */ /* 0x000fc60003fe0100 */
[--C-:B------:R-:W-:Y:S02]  /*1ad0*/  IMAD R2, R2, 0x40, -R11.reuse ;  /* 0x0000004002027824 */ /* 0x100fe400078e0a0b */
[----:B------:R-:W-:-:S03]  /*1ae0*/  IMAD R5, R5, 0x40, -R11 ;  /* 0x0000004005057824 */ /* 0x000fc600078e0a0b */
[----:B------:R-:W-:Y:S02]  /*1af0*/  VIMNMX R2, RZ, R2, !PT ;  /* 0x00000002ff027248 */ /* 0x000fe40007fe0100 */
[----:B------:R-:W-:Y:S02]  /*1b00*/  VIMNMX R5, R5, R46, PT ;  /* 0x0000002e05057248 */ /* 0x000fe40003fe0100 */
[----:B------:R-:W-:Y:S02]  /*1b10*/  SHF.R.U32.HI R48, RZ, 0x6, R2 ;  /* 0x00000006ff307819 */ /* 0x000fe40000011602 */
[----:B------:R-:W-:-:S03]  /*1b20*/  ISETP.GT.AND P0, PT, R5, R2, PT ;  /* 0x000000020500720c */ /* 0x000fc60003f04270 */
[----:B------:R-:W-:-:S10]  /*1b30*/  IMAD.MOV.U32 R47, RZ, RZ, R48 ;  /* 0x000000ffff2f7224 */ /* 0x000fd400078e0030 */
[----:B------:R-:W-:-:S05]  /*1b40*/  @P0 VIADD R0, R5, 0x3f ;  /* 0x0000003f05000836 */ /* 0x000fca0000000000 */
[----:B------:R-:W-:-:S04]  /*1b50*/  @P0 SHF.R.S32.HI R3, RZ, 0x1f, R0 ;  /* 0x0000001fff030819 */ /* 0x000fc80000011400 */
[----:B------:R-:W-:-:S04]  /*1b60*/  @P0 LEA.HI R3, R3, R0, RZ, 0x6 ;  /* 0x0000000003030211 */ /* 0x000fc800078f30ff */
[----:B------:R-:W-:Y:S02]  /*1b70*/  @P0 SHF.R.S32.HI R47, RZ, 0x6, R3 ;  /* 0x00000006ff2f0819 */ /* 0x000fe40000011403 */
[----:B------:R-:W-:Y:S02]  /*1b80*/  PLOP3.LUT P0, PT, PT, PT, PT, 0x80, 0x0 ;  /* 0x000000000000781c */ /* 0x000fe40003f0f070 */
[----:B------:R-:W-:-:S13]  /*1b90*/  ISETP.GT.AND P1, PT, R47, R48, PT ;  /* 0x000000302f00720c */ /* 0x000fda0003f24270 */
[----:B------:R-:W-:Y:S05]  /*1ba0*/  @!P1 BRA `(.L_x_1360) ;  /* 0x0000005400a89947 */ /* 0x000fea0003800000 */
        /* <DEDUP_REMOVED lines=19> */
[----:B-1---5:R-:W-:Y:S05]  /*1ce0*/  CALL.ABS.NOINC R2 ;  /* 0x0000000002007343 */ /* 0x022fea0003c00000 */
.L_x_1362:
[----:B------:R-:W-:Y:S05]  /*1cf0*/  BSYNC B6 ;  /* 0x0000000000067941 */ /* 0x000fea0003800000 */
.L_x_1361:
        /* <DEDUP_REMOVED lines=20> */
.L_x_1364:
[----:B------:R-:W-:Y:S05]  /*1e40*/  BSYNC B6 ;  /* 0x0000000000067941 */ /* 0x000fea0003800000 */
.L_x_1363:
[----:B------:R-:W-:Y:S01]  /*1e50*/  ULDC.64 UR4, c[0x0][0x9f8] ;  /* 0x00027e0000047ab9 */ /* 0x000fe20000000a00 */
[----:B------:R-:W-:Y:S01]  /*1e60*/  IMAD.MOV.U32 R0, RZ, RZ, R203 ;  /* 0x000000ffff007224 */ /* 0x000fe200078e00cb */
[----:B------:R-:W-:Y:S01]  /*1e70*/  ISETP.NE.U32.AND P0, PT, RZ, UR4, PT ;  /* 0x00000004ff007c0c */ /* 0x000fe2000bf05070 */
[----:B------:R-:W0:Y:S01]  /*1e80*/  S2R R20, SR_TID.X ;  /* 0x0000000000147919 */ /* 0x000e220000002100 */
[----:B------:R-:W1:Y:S01]  /*1e90*/  LDC.64 R74, c[0x0][0x300] ;  /* 0x0000c000ff4a7b82 */ /* 0x000e620000000a00 */
[----:B------:R-:W-:Y:S01]  /*1ea0*/  IMAD.IADD R25, R25, 0x1, R24 ;  /* 0x0000000119197824 */ /* 0x000fe200078e0218 */
[----:B------:R-:W-:Y:S01]  /*1eb0*/  ISETP.NE.AND.EX P0, PT, RZ, UR5, PT, P0 ;  /* 0x00000005ff007c0c */ /* 0x000fe2000bf05300 */
[----:B------:R-:W-:Y:S01]  /*1ec0*/  ULDC.64 UR6, c[0x0][0xa08] ;  /* 0x0002820000067ab9 */ /* 0x000fe20000000a00 */
[----:B------:R-:W-:Y:S01]  /*1ed0*/  SHF.R.S32.HI R8, RZ, 0x1f, R202 ;  /* 0x0000001fff087819 */ /* 0x000fe200000114ca */
[----:B------:R-:W-:-:S03]  /*1ee0*/  ULDC.64 UR4, c[0x0][0x308] ;  /* 0x0000c20000047ab9 */ /* 0x000fc60000000a00 */
[----:B------:R-:W2:Y:S08]  /*1ef0*/  LDC.64 R70, c[0x0][0x3f8] ;  /* 0x0000fe00ff467b82 */ /* 0x000eb00000000a00 */
[----:B------:R-:W3:Y:S08]  /*1f00*/  @P0 LDC.64 R2, c[0x0][0x9f8] ;  /* 0x00027e00ff020b82 */ /* 0x000ef00000000a00 */
[----:B------:R-:W4:Y:S08]  /*1f10*/  LDC R63, c[0x0][0x3f4] ;  /* 0x0000fd00ff3f7b82 */ /* 0x000f300000000800 */
[----:B------:R-:W4:Y:S01]  /*1f20*/  LDC.64 R66, c[0x0][0x408] ;  /* 0x00010200ff427b82 */ /* 0x000f220000000a00 */
[----:B---3--:R-:W-:-:S05]  /*1f30*/  @P0 IMAD.WIDE R2, R203, 0x4, R2 ;  /* 0x00000004cb020825 */ /* 0x008fca00078e0202 */
[----:B------:R3:W4:Y:S01]  /*1f40*/  @P0 LDG.E R0, desc[UR46][R2.64] ;  /* 0x0000002e02000981 */ /* 0x000722000c1e1900 */
[----:B------:R-:W-:Y:S01]  /*1f50*/  SHF.R.S32.HI R12, RZ, 0x1f, R25 ;  /* 0x0000001fff0c7819 */ /* 0x000fe20000011419 */
[-C--:B-1----:R-:W-:Y:S01]  /*1f60*/  IMAD.WIDE.U32 R4, R25, R74.reuse, RZ ;  /* 0x0000004a19047225 */ /* 0x082fe200078e00ff */
[----:B------:R-:W-:Y:S02]  /*1f70*/  ISETP.NE.U32.AND P0, PT, RZ, UR6, PT ;  /* 0x00000006ff007c0c */ /* 0x000fe4000bf05070 */
[----:B0-----:R-:W-:Y:S01]  /*1f80*/  SHF.R.U32.HI R26, RZ, 0x7, R20 ;  /* 0x00000007ff1a7819 */ /* 0x001fe20000011614 */
[-C--:B------:R-:W-:Y:S01]  /*1f90*/  IMAD R6, R12, R74.reuse, RZ ;  /* 0x0000004a0c067224 */ /* 0x080fe200078e02ff */
[----:B------:R-:W-:Y:S01]  /*1fa0*/  ISETP.NE.AND.EX P0, PT, RZ, UR7, PT, P0 ;  /* 0x00000007ff007c0c */ /* 0x000fe2000bf05300 */
[----:B------:R-:W-:Y:S01]  /*1fb0*/  IMAD.WIDE.U32 R78, R17, R74, R22 ;  /* 0x0000004a114e7225 */ /* 0x000fe200078e0016 */
[----:B------:R-:W-:Y:S02]  /*1fc0*/  ISETP.NE.AND P6, PT, R26, 0x1, PT ;  /* 0x000000011a00780c */ /* 0x000fe40003fc5270 */
[----:B-----5:R-:W-:Y:S01]  /*1fd0*/  SHF.R.S32.HI R15, RZ, 0x1f, R87 ;  /* 0x0000001fff0f7819 */ /* 0x020fe20000011457 */
[----:B------:R-:W-:Y:S01]  /*1fe0*/  IMAD R7, R25, R75, R6 ;  /* 0x0000004b19077224 */ /* 0x000fe200078e0206 */
[--C-:B------:R-:W-:Y:S01]  /*1ff0*/  SHF.L.U64.HI R77, R74, 0x6, R75.reuse ;  /* 0x000000064a4d7819 */ /* 0x100fe2000001024b */
[----:B---3--:R-:W-:Y:S01]  /*2000*/  IMAD R3, R8, UR4, RZ ;  /* 0x0000000408037c24 */ /* 0x008fe2000f8e02ff */
[----:B------:R-:W-:Y:S01]  /*2010*/  SHF.L.U64.HI R76, R74, 0x5, R75 ;  /* 0x000000054a4c7819 */ /* 0x000fe2000001024b */
[----:B------:R-:W-:Y:S01]  /*2020*/  IMAD.IADD R5, R5, 0x1, R7 ;  /* 0x0000000105057824 */ /* 0x000fe200078e0207 */
[----:B--2---:R-:W-:Y:S01]  /*2030*/  SHF.L.U64.HI R73, R70, 0x5, R71 ;  /* 0x0000000546497819 */ /* 0x004fe20000010247 */
[----:B------:R-:W-:Y:S01]  /*2040*/  IMAD R7, R202, UR5, R3 ;  /* 0x00000005ca077c24 */ /* 0x000fe2000f8e0203 */
[----:B------:R-:W-:Y:S01]  /*2050*/  SHF.L.U64.HI R72, R70, 0x6, R71 ;  /* 0x0000000646487819 */ /* 0x000fe20000010247 */
[----:B------:R-:W-:Y:S01]  /*2060*/  IMAD.WIDE.U32 R2, R202, UR4, R4 ;  /* 0x00000004ca027c25 */ /* 0x000fe2000f8e0004 */
[----:B------:R-:W-:Y:S01]  /*2070*/  ULDC.64 UR4, c[0x0][0x310] ;  /* 0x0000c40000047ab9 */ /* 0x000fe20000000a00 */
[----:B----4-:R-:W-:-:S02]  /*2080*/  SHF.L.U64.HI R69, R66, 0x5, R67 ;  /* 0x0000000542457819 */ /* 0x010fc40000010243 */
[----:B------:R-:W-:Y:S01]  /*2090*/  IMAD.IADD R3, R3, 0x1, R7 ;  /* 0x0000000103037824 */ /* 0x000fe200078e0207 */
[----:B------:R-:W-:Y:S01]  /*20a0*/  SHF.L.U64.HI R68, R66, 0x6, R67 ;  /* 0x0000000642447819 */ /* 0x000fe20000010243 */
[----:B------:R-:W-:Y:S01]  /*20b0*/  VIADD R92, R22, 0x80 ;  /* 0x00000080165c7836 */ /* 0x000fe20000000000 */
[----:B------:R-:W-:Y:S01]  /*20c0*/  SHF.R.S32.HI R65, RZ, 0x1f, R218 ;  /* 0x0000001fff417819 */ /* 0x000fe200000114da */
[----:B------:R-:W-:Y:S01]  /*20d0*/  VIADD R64, R26, 0x8 ;  /* 0x000000081a407836 */ /* 0x000fe20000000000 */
[----:B------:R-:W-:Y:S02]  /*20e0*/  SHF.R.S32.HI R6, RZ, 0x1f, R0 ;  /* 0x0000001fff067819 */ /* 0x000fe40000011400 */
[----:B------:R-:W-:Y:S02]  /*20f0*/  SEL R43, R0, RZ, !P0 ;  /* 0x000000ff002b7207 */ /* 0x000fe40004000000 */
[----:B------:R-:W-:-:S03]  /*2100*/  SEL R6, R6, RZ, !P0 ;  /* 0x000000ff06067207 */ /* 0x000fc60004000000 */
[----:B------:R-:W-:-:S04]  /*2110*/  IMAD.WIDE.U32 R44, R43, UR4, R2 ;  /* 0x000000042b2c7c25 */ /* 0x000fc8000f8e0002 */
[----:B------:R-:W-:Y:S01]  /*2120*/  IMAD R0, R6, UR4, RZ ;  /* 0x0000000406007c24 */ /* 0x000fe2000f8e02ff */
[----:B------:R-:W-:-:S03]  /*2130*/  IADD3 R83, P0, R44, R78, RZ ;  /* 0x0000004e2c537210 */ /* 0x000fc60007f1e0ff */
[----:B------:R-:W-:Y:S01]  /*2140*/  IMAD R85, R43, UR5, R0 ;  /* 0x000000052b557c24 */ /* 0x000fe2000f8e0200 */
[----:B------:R-:W-:Y:S05]  /*2150*/  @!P6 WARPSYNC.ALL ;  /* 0x000000000000e948 */ /* 0x000fea0003800000 */
[----:B------:R-:W-:Y:S01]  /*2160*/  IMAD R0, R221, R74, RZ ;  /* 0x0000004add007224 */ /* 0x000fe200078e02ff */
[----:B------:R-:W-:Y:S01]  /*2170*/  ULDC.64 UR4, c[0x0][0x330] ;  /* 0x0000cc0000047ab9 */ /* 0x000fe20000000a00 */
[----:B------:R-:W-:Y:S02]  /*2180*/  IMAD.IADD R85, R45, 0x1, R85 ;  /* 0x000000012d557824 */ /* 0x000fe400078e0255 */
[----:B------:R-:W-:-:S02]  /*2190*/  IMAD R2, R17, R75, R0 ;  /* 0x0000004b11027224 */ /* 0x000fc400078e0200 */
[----:B------:R-:W-:Y:S02]  /*21a0*/  IMAD R3, R8, UR4, RZ ;  /* 0x0000000408037c24 */ /* 0x000fe4000f8e02ff */
[----:B------:R-:W-:Y:S01]  /*21b0*/  IMAD R0, R221, R70, RZ ;  /* 0x00000046dd007224 */ /* 0x000fe200078e02ff */
[----:B------:R-:W-:Y:S01]  /*21c0*/  IADD3.X R78, R85, R79, R2, P0, !PT ;  /* 0x0000004f554e7210 */ /* 0x000fe200007fe402 */
[----:B------:R-:W-:Y:S01]  /*21d0*/  IMAD.WIDE.U32 R4, R202, UR4, R22 ;  /* 0x00000004ca047c25 */ /* 0x000fe2000f8e0016 */
[----:B------:R-:W-:Y:S01]  /*21e0*/  @!P6 BAR.SYNC.DEFER_BLOCKING 0x9, 0x100 ;  /* 0x024400000000eb1d */ /* 0x000fe20000010000 */
[----:B------:R-:W-:Y:S02]  /*21f0*/  ISETP.GE.AND P0, PT, R22, R63, PT ;  /* 0x0000003f1600720c */ /* 0x000fe40003f06270 */
[----:B------:R-:W-:Y:S02]  /*2200*/  IMAD R3, R202, UR5, R3 ;  /* 0x00000005ca037c24 */ /* 0x000fe4000f8e0203 */
[----:B------:R-:W-:Y:S01]  /*2210*/  IMAD R11, R17, R71, R0 ;  /* 0x00000047110b7224 */ /* 0x000fe200078e0200 */
[----:B------:R-:W-:Y:S01]  /*2220*/  ULDC.64 UR4, c[0x0][0x338] ;  /* 0x0000ce0000047ab9 */ /* 0x000fe20000000a00 */
[----:B------:R-:W-:Y:S01]  /*2230*/  SEL R9, R63, RZ, P0 ;  /* 0x000000ff3f097207 */ /* 0x000fe20000000000 */
[----:B------:R-:W-:-:S02]  /*2240*/  IMAD R0, R6, UR4, RZ ;  /* 0x0000000406007c24 */ /* 0x000fc4000f8e02ff */
[----:B------:R-:W-:Y:S02]  /*2250*/  IMAD.IADD R5, R5, 0x1, R3 ;  /* 0x0000000105057824 */ /* 0x000fe400078e0203 */
[----:B------:R-:W-:Y:S02]  /*2260*/  IMAD R55, R43, UR5, R0 ;  /* 0x000000052b377c24 */ /* 0x000fe4000f8e0200 */
[----:B------:R-:W-:-:S04]  /*2270*/  IMAD.WIDE.U32 R2, R17, R70, R18 ;  /* 0x0000004611027225 */ /* 0x000fc800078e0012 */
[----:B------:R-:W-:-:S04]  /*2280*/  IMAD.WIDE.U32 R6, R17, R70, R22 ;  /* 0x0000004611067225 */ /* 0x000fc800078e0016 */
[----:B------:R-:W-:Y:S02]  /*2290*/  IMAD.IADD R0, R22, 0x1, R9 ;  /* 0x0000000116007824 */ /* 0x000fe400078e0209 */
[----:B------:R-:W-:Y:S02]  /*22a0*/  IMAD.IADD R3, R3, 0x1, R11 ;  /* 0x0000000103037824 */ /* 0x000fe400078e020b */
[----:B------:R-:W-:Y:S01]  /*22b0*/  IMAD.IADD R7, R11, 0x1, R7 ;  /* 0x000000010b077824 */ /* 0x000fe200078e0207 */
[----:B------:R-:W-:Y:S01]  /*22c0*/  SHF.R.S32.HI R11, RZ, 0x1f, R0 ;  /* 0x0000001fff0b7819 */ /* 0x000fe20000011400 */
[----:B------:R-:W-:Y:S02]  /*22d0*/  IMAD R8, R221, R66, RZ ;  /* 0x00000042dd087224 */ /* 0x000fe400078e02ff */
[----:B------:R-:W-:Y:S01]  /*22e0*/  IMAD.WIDE.U32 R42, R43, UR4, R4 ;  /* 0x000000042b2a7c25 */ /* 0x000fe2000f8e0004 */
[CC--:B------:R-:W-:Y:S01]  /*22f0*/  LEA.HI R10, R11.reuse, R0.reuse, RZ, 0x7 ;  /* 0x000000000b0a7211 */ /* 0x0c0fe200078f38ff */
[----:B------:R-:W-:Y:S01]  /*2300*/  ULDC UR4, c[0x0][0x2f4] ;  /* 0x0000bd0000047ab9 */ /* 0x000fe20000000800 */
[----:B------:R-:W-:Y:S01]  /*2310*/  LEA.HI R11, R11, R0, RZ, 0x4 ;  /* 0x000000000b0b7211 */ /* 0x000fe200078f20ff */
[C---:B------:R-:W-:Y:S01]  /*2320*/  IMAD R13, R17.reuse, R67, R8 ;  /* 0x00000043110d7224 */ /* 0x040fe200078e0208 */
[----:B------:R-:W-:Y:S01]  /*2330*/  ISETP.GE.AND P2, PT, R92, UR4, PT ;  /* 0x000000045c007c0c */ /* 0x000fe2000bf46270 */
[----:B------:R-:W-:Y:S01]  /*2340*/  IMAD.WIDE.U32 R8, R17, R66, R22 ;  /* 0x0000004211087225 */ /* 0x000fe200078e0016 */
[----:B------:R-:W-:-:S02]  /*2350*/  LOP3.LUT R0, R208, 0x70, R11, 0xf8, !PT ;  /* 0x00000070d0007812 */ /* 0x000fc400078ef80b */
[----:B------:R-:W-:Y:S01]  /*2360*/  LOP3.LUT R61, R11, 0xfffffff0, RZ, 0xc0, !PT ;  /* 0xfffffff00b3d7812 */ /* 0x000fe200078ec0ff */
[----:B------:R-:W-:Y:S01]  /*2370*/  IMAD.WIDE.U32 R4, R17, R66, R18 ;  /* 0x0000004211047225 */ /* 0x000fe200078e0012 */
[----:B------:R-:W-:Y:S02]  /*2380*/  IADD3 R9, R13, R9, RZ ;  /* 0x000000090d097210 */ /* 0x000fe40007ffe0ff */
[----:B------:R-:W-:Y:S01]  /*2390*/  LOP3.LUT R0, R0, R235, RZ, 0x3c, !PT ;  /* 0x000000eb00007212 */ /* 0x000fe200078e3cff */
[----:B------:R-:W-:Y:S01]  /*23a0*/  IMAD.SHL.U32 R10, R10, 0x40, RZ ;  /* 0x000000400a0a7824 */ /* 0x000fe200078e00ff */
[----:B------:R-:W-:Y:S01]  /*23b0*/  SHF.R.S32.HI R54, RZ, 0x4, R11 ;  /* 0x00000004ff367819 */ /* 0x000fe2000001140b */
[----:B------:R-:W-:Y:S01]  /*23c0*/  IMAD.IADD R5, R5, 0x1, R13 ;  /* 0x0000000105057824 */ /* 0x000fe200078e020d */
[----:B------:R-:W-:Y:S01]  /*23d0*/  LOP3.LUT R13, R206, 0x70, R11, 0xf8, !PT ;  /* 0x00000070ce0d7812 */ /* 0x000fe200078ef80b */
[----:B------:R-:W-:Y:S01]  /*23e0*/  IMAD.WIDE.U32 R40, R87, R70, R2 ;  /* 0x0000004657287225 */ /* 0x000fe200078e0002 */
[----:B------:R-:W-:-:S02]  /*23f0*/  LOP3.LUT R10, R10, 0xffffe000, RZ, 0xc0, !PT ;  /* 0xffffe0000a0a7812 */ /* 0x000fc400078ec0ff */
[----:B------:R-:W-:Y:S01]  /*2400*/  LOP3.LUT R13, R13, R234, RZ, 0x3c, !PT ;  /* 0x000000ea0d0d7212 */ /* 0x000fe200078e3cff */
[----:B------:R-:W-:Y:S01]  /*2410*/  IMAD.WIDE.U32 R38, R87, R70, R6 ;  /* 0x0000004657267225 */ /* 0x000fe200078e0006 */
[-C--:B------:R-:W-:Y:S02]  /*2420*/  IADD3 R81, R0, R10.reuse, R211 ;  /* 0x0000000a00517210 */ /* 0x080fe40007ffe0d3 */
[----:B------:R-:W-:Y:S01]  /*2430*/  IADD3 R79, R13, R10, R210 ;  /* 0x0000000a0d4f7210 */ /* 0x000fe20007ffe0d2 */
[----:B------:R-:W-:Y:S01]  /*2440*/  IMAD R0, R15, R70, RZ ;  /* 0x000000460f007224 */ /* 0x000fe200078e02ff */
[----:B------:R-:W-:Y:S01]  /*2450*/  IADD3 R2, P1, R17, R25, RZ ;  /* 0x0000001911027210 */ /* 0x000fe20007f3e0ff */
[----:B------:R-:W-:-:S04]  /*2460*/  IMAD.WIDE.U32 R36, R87, R66, R4 ;  /* 0x0000004257247225 */ /* 0x000fc800078e0004 */
[----:B------:R-:W-:Y:S02]  /*2470*/  IMAD R13, R87, R71, R0 ;  /* 0x00000047570d7224 */ /* 0x000fe400078e0200 */
[-C--:B------:R-:W-:Y:S02]  /*2480*/  IMAD R0, R15, R66.reuse, RZ ;  /* 0x000000420f007224 */ /* 0x080fe400078e02ff */
[----:B------:R-:W-:-:S04]  /*2490*/  IMAD.WIDE.U32 R20, R87, R66, R8 ;  /* 0x0000004257147225 */ /* 0x000fc800078e0008 */
[----:B------:R-:W-:Y:S01]  /*24a0*/  IMAD R7, R87, R67, R0 ;  /* 0x0000004357077224 */ /* 0x000fe200078e0200 */
[----:B------:R-:W-:Y:S01]  /*24b0*/  SHF.R.S32.HI R0, RZ, 0x1f, R61 ;  /* 0x0000001fff007819 */ /* 0x000fe2000001143d */
[----:B------:R-:W-:Y:S02]  /*24c0*/  IMAD.SHL.U32 R75, R74, 0x40, RZ ;  /* 0x000000404a4b7824 */ /* 0x000fe400078e00ff */
[----:B------:R-:W-:Y:S01]  /*24d0*/  IMAD.SHL.U32 R71, R70, 0x20, RZ ;  /* 0x0000002046477824 */ /* 0x000fe200078e00ff */
[----:B------:R-:W-:Y:S01]  /*24e0*/  IADD3 R59, R37, R7, RZ ;  /* 0x00000007253b7210 */ /* 0x000fe20007ffe0ff */
[----:B------:R-:W-:Y:S02]  /*24f0*/  IMAD.SHL.U32 R67, R66, 0x20, RZ ;  /* 0x0000002042437824 */ /* 0x000fe400078e00ff */
[----:B------:R-:W-:Y:S01]  /*2500*/  IMAD.X R3, R221, 0x1, R12, P1 ;  /* 0x00000001dd037824 */ /* 0x000fe200008e060c */
[----:B------:R-:W-:Y:S01]  /*2510*/  ISETP.GE.AND P1, PT, R22, UR4, PT ;  /* 0x0000000416007c0c */ /* 0x000fe2000bf26270 */
[----:B------:R-:W-:-:S02]  /*2520*/  IMAD.SHL.U32 R74, R74, 0x20, RZ ;  /* 0x000000204a4a7824 */ /* 0x000fc400078e00ff */
[----:B------:R-:W-:Y:S02]  /*2530*/  IMAD.SHL.U32 R70, R70, 0x40, RZ ;  /* 0x0000004046467824 */ /* 0x000fe400078e00ff */
[----:B------:R-:W-:Y:S02]  /*2540*/  IMAD.SHL.U32 R66, R66, 0x40, RZ ;  /* 0x0000004042427824 */ /* 0x000fe400078e00ff */
[----:B------:R-:W-:Y:S02]  /*2550*/  IMAD.SHL.U32 R63, R63, 0x2, RZ ;  /* 0x000000023f3f7824 */ /* 0x000fe400078e00ff */
[----:B------:R-:W-:Y:S02]  /*2560*/  IMAD.IADD R62, R41, 0x1, R13 ;  /* 0x00000001293e7824 */ /* 0x000fe400078e020d */
[----:B------:R-:W-:Y:S02]  /*2570*/  IMAD.IADD R60, R13, 0x1, R39 ;  /* 0x000000010d3c7824 */ /* 0x000fe400078e0227 */
[----:B------:R-:W-:-:S02]  /*2580*/  IMAD.IADD R58, R7, 0x1, R21 ;  /* 0x00000001073a7824 */ /* 0x000fc400078e0215 */
[----:B------:R-:W-:-:S07]  /*2590*/  IMAD.IADD R55, R43, 0x1, R55 ;  /* 0x000000012b377824 */ /* 0x000fce00078e0237 */
.L_x_1412:
[----:B0-----:R-:W0:Y:S01]  /*25a0*/  LDC.64 R50, c[0x0][0x2e8] ;  /* 0x0000ba00ff327b82 */ /* 0x001e220000000a00 */
[----:B------:R-:W-:Y:S01]  /*25b0*/  VIADD R47, R47, 0xffffffff ;  /* 0xffffffff2f2f7836 */ /* 0x000fe20000000000 */
[----:B------:R-:W-:Y:S05]  /*25c0*/  YIELD ;  /* 0x0000000000007946 */ /* 0x000fea0003800000 */
[----:B--23--:R-:W-:Y:S01]  /*25d0*/  SHF.R.S32.HI R11, RZ, 0x1f, R47 ;  /* 0x0000001fff0b7819 */ /* 0x00cfe2000001142f */
[----:B------:R-:W1:Y:S01]  /*25e0*/  LDC R53, c[0x0][0x3f4] ;  /* 0x0000fd00ff357b82 */ /* 0x000e620000000800 */
[-C--:B------:R-:W-:Y:S01]  /*25f0*/  IMAD R4, R77, R47.reuse, RZ ;  /* 0x0000002f4d047224 */ /* 0x080fe200078e02ff */
[----:B------:R-:W-:Y:S01]  /*2600*/  BSSY B0, `(.L_x_1365) ;  /* 0x0000470000007945 */ /* 0x000fe20003800000 */
[----:B------:R-:W-:-:S04]  /*2610*/  IMAD.WIDE.U32 R88, R75, R47, RZ ;  /* 0x0000002f4b587225 */ /* 0x000fc800078e00ff */
[----:B------:R-:W-:Y:S01]  /*2620*/  IMAD R5, R11, R75, R4 ;  /* 0x0000004b0b057224 */ /* 0x000fe200078e0204 */
[----:B------:R-:W-:-:S03]  /*2630*/  IADD3 R13, P3, P4, R83, R88, R74 ;  /* 0x00000058530d7210 */ /* 0x000fc60007c7e04a */
[----:B------:R-:W-:Y:S02]  /*2640*/  IMAD.IADD R91, R89, 0x1, R5 ;  /* 0x00000001595b7824 */ /* 0x000fe400078e0205 */
[----:B------:R-:W-:-:S03]  /*2650*/  IMAD R5, R192, 0x4000, R213 ;  /* 0x00004000c0057824 */ /* 0x000fc600078e02d5 */
[----:B------:R-:W-:Y:S01]  /*2660*/  IADD3.X R4, R78, R91, R76, P3, P4 ;  /* 0x0000005b4e047210 */ /* 0x000fe20001fe844c */
[----:B------:R-:W-:Y:S01]  /*2670*/  IMAD.IADD R82, R16, 0x1, R5 ;  /* 0x0000000110527824 */ /* 0x000fe200078e0205 */
[-C--:B0-----:R-:W-:Y:S02]  /*2680*/  IADD3 R14, P4, P5, R88, R50.reuse, R83 ;  /* 0x00000032580e7210 */ /* 0x081fe40007d9e053 */
[----:B------:R-:W-:Y:S02]  /*2690*/  IADD3 R12, P3, R13, R50, RZ ;  /* 0x000000320d0c7210 */ /* 0x000fe40007f7e0ff */
[----:B------:R-:W-:Y:S02]  /*26a0*/  IADD3.X R15, R91, R51, R78, P4, P5 ;  /* 0x000000335b0f7210 */ /* 0x000fe400027ea44e */
[----:B-1----:R-:W-:Y:S01]  /*26b0*/  ISETP.GE.AND P4, PT, R53, 0x1, PT ;  /* 0x000000013500780c */ /* 0x002fe20003f86270 */
[----:B------:R-:W-:Y:S01]  /*26c0*/  IMAD.X R13, R4, 0x1, R51, P3 ;  /* 0x00000001040d7824 */ /* 0x000fe200018e0633 */
[----:B------:R-:W-:-:S04]  /*26d0*/  ISETP.GT.AND P5, PT, R47, R48, PT ;  /* 0x000000302f00720c */ /* 0x000fc80003fa4270 */
[----:B------:R-:W-:-:S07]  /*26e0*/  P2R R94, PR, RZ, 0x20 ;  /* 0x00000020ff5e7803 */ /* 0x000fce0000000000 */
[----:B----4-:R-:W-:Y:S05]  /*26f0*/  @!P4 BRA `(.L_x_1366) ;  /* 0x000000440018c947 */ /* 0x010fea0003800000 */
[----:B------:R-:W-:Y:S01]  /*2700*/  ULDC.U8 UR4, c[0x0][0x410] ;  /* 0x0001040000047ab9 */ /* 0x000fe20000000000 */
[-C--:B------:R-:W-:Y:S01]  /*2710*/  IMAD R5, R72, R47.reuse, RZ ;  /* 0x0000002f48057224 */ /* 0x080fe200078e02ff */
[----:B------:R-:W-:Y:S01]  /*2720*/  ISETP.NE.AND P3, PT, RZ, UR4, PT ;  /* 0x00000004ff007c0c */ /* 0x000fe2000bf65270 */
[-C--:B------:R-:W-:Y:S02]  /*2730*/  IMAD R7, R68, R47.reuse, RZ ;  /* 0x0000002f44077224 */ /* 0x080fe400078e02ff */
[C---:B------:R-:W-:Y:S02]  /*2740*/  IMAD R9, R11.reuse, R70, R5 ;  /* 0x000000460b097224 */ /* 0x040fe400078e0205 */
[----:B------:R-:W-:Y:S02]  /*2750*/  IMAD R11, R11, R66, R7 ;  /* 0x000000420b0b7224 */ /* 0x000fe400078e0207 */
[----:B------:R-:W-:Y:S02]  /*2760*/  IMAD R84, R47, -0x40, R46 ;  /* 0xffffffc02f547824 */ /* 0x000fe400078e022e */
[----:B------:R-:W-:-:S03]  /*2770*/  IMAD.WIDE.U32 R6, R70, R47, RZ ;  /* 0x0000002f46067225 */ /* 0x000fc600078e00ff */
[----:B------:R-:W-:Y:S01]  /*2780*/  VIMNMX R84, R84, 0x40, PT ;  /* 0x0000004054547848 */ /* 0x000fe20003fe0100 */
        /* <DEDUP_REMOVED lines=28> */
.L_x_1369:
[----:B------:R-:W-:Y:S05]  /*2950*/  BSYNC B1 ;  /* 0x0000000000017941 */ /* 0x000fea0003800000 */
.L_x_1368:
[----:B------:R-:W-:Y:S01]  /*2960*/  ISETP.GE.AND P5, PT, R218, R84, PT ;  /* 0x00000054da00720c */ /* 0x000fe20003fa6270 */
[----:B------:R-:W-:Y:S01]  /*2970*/  BSSY B1, `(.L_x_1370) ;  /* 0x000001b000017945 */ /* 0x000fe20003800000 */
[----:B------:R-:W-:Y:S02]  /*2980*/  CS2R R26, SRZ ;  /* 0x00000000001a7805 */ /* 0x000fe4000001ff00 */
[----:B0-----:R-:W-:Y:S01]  /*2990*/  CS2R R8, SRZ ;  /* 0x0000000000087805 */ /* 0x001fe2000001ff00 */
[----:B-----5:R-:W-:Y:S01]  /*29a0*/  IMAD.MOV.U32 R50, RZ, RZ, R30 ;  /* 0x000000ffff327224 */ /* 0x020fe200078e001e */
[----:B------:R-:W-:Y:S01]  /*29b0*/  CS2R R24, SRZ ;  /* 0x0000000000187805 */ /* 0x000fe2000001ff00 */
[----:B------:R-:W-:-:S06]  /*29c0*/  IMAD.MOV.U32 R104, RZ, RZ, R32 ;  /* 0x000000ffff687224 */ /* 0x000fcc00078e0020 */
        /* <DEDUP_REMOVED lines=21> */
.L_x_1371:
[----:B------:R-:W-:Y:S05]  /*2b20*/  BSYNC B1 ;  /* 0x0000000000017941 */ /* 0x000fea0003800000 */
.L_x_1370:
[----:B------:R-:W-:Y:S01]  /*2b30*/  UISETP.NE.AND UP0, UPT, UR45, 0x3, UPT ;  /* 0x000000032d00788c */ /* 0x000fe2000bf05270 */
[----:B------:R-:W-:Y:S01]  /*2b40*/  IMAD.MOV.U32 R89, RZ, RZ, R28 ;  /* 0x000000ffff597224 */ /* 0x000fe200078e001c */
[----:B-----5:R-:W-:Y:S01]  /*2b50*/  MOV R51, R10 ;  /* 0x0000000a00337202 */ /* 0x020fe20000000f00 */
[----:B------:R-:W-:Y:S02]  /*2b60*/  IMAD.MOV.U32 R101, RZ, RZ, R34 ;  /* 0x000000ffff657224 */ /* 0x000fe400078e0022 */
[----:B------:R-:W-:Y:S01]  /*2b70*/  IMAD.MOV.U32 R86, RZ, RZ, R26 ;  /* 0x000000ffff567224 */ /* 0x000fe200078e001a */
[----:B------:R-:W-:Y:S01]  /*2b80*/  PLOP3.LUT P3, PT, PT, PT, UP0, 0x80, 0x0 ;  /* 0x000000000000781c */ /* 0x000fe20003f6f008 */
[----:B------:R-:W-:Y:S02]  /*2b90*/  IMAD.MOV.U32 R52, RZ, RZ, R8 ;  /* 0x000000ffff347224 */ /* 0x000fe400078e0008 */
[----:B------:R-:W-:-:S10]  /*2ba0*/  IMAD.MOV.U32 R88, RZ, RZ, R24 ;  /* 0x000000ffff587224 */ /* 0x000fd400078e0018 */
[----:B------:R-:W-:Y:S05]  /*2bb0*/  @!P3 BRA `(.L_x_1372) ;  /* 0x000000000004b947 */ /* 0x000fea0003800000 */
[----:B------:R-:W-:Y:S01]  /*2bc0*/  BPT.TRAP 0x1 ;  /* 0x000000040000795c */ /* 0x000fe20000300000 */
.L_x_1372:
[----:B------:R-:W-:Y:S01]  /*2bd0*/  IMAD R80, R192, 0x8, R16 ;  /* 0x00000008c0507824 */ /* 0x000fe200078e0210 */
[----:B------:R-:W-:Y:S01]  /*2be0*/  SHF.L.U32 R93, R198, 0x1f, RZ ;  /* 0x0000001fc65d7819 */ /* 0x000fe200000006ff */
[----:B------:R-:W-:Y:S03]  /*2bf0*/  BSSY B1, `(.L_x_1373) ;  /* 0x0000003000017945 */ /* 0x000fe60003800000 */
[----:B------:R-:W1:Y:S02]  /*2c00*/  SYNCS.PHASECHK.TRANS64.TRYWAIT P6, [R80+URZ+0x28490], R93 ;  /* 0x0284905d500075a7 */ /* 0x000e6400080c017f */
[----:B-1----:R-:W-:Y:S05]  /*2c10*/  @!P6 BRA `(.L_x_1374) ;  /* 0x0000022c0080e947 */ /* 0x002fea0003800000 */
.L_x_1728:
[----:B------:R-:W-:Y:S05]  /*2c20*/  BSYNC B1 ;  /* 0x0000000000017941 */ /* 0x000fea0003800000 */
.L_x_1373:
[----:B------:R-:W-:Y:S04]  /*2c30*/  BSSY B1, `(.L_x_1375) ;  /* 0x00000e3000017945 */ /* 0x000fe80003800000 */
[----:B------:R-:W-:Y:S05]  /*2c40*/  @P4 BRA `(.L_x_1376) ;  /* 0x0000000c00844947 */ /* 0x000fea0003800000 */
[----:B------:R-:W-:Y:S04]  /*2c50*/  BSSY B2, `(.L_x_1377) ;  /* 0x0000070000027945 */ /* 0x000fe80003800000 */
[----:B------:R-:W-:Y:S05]  /*2c60*/  @P1 BRA `(.L_x_1378) ;  /* 0x0000000400b81947 */ /* 0x000fea0003800000 */
[----:B0-----:R0:W2:Y:S01]  /*2c70*/  LDS.128 R4, [R82+0x20000] ;  /* 0x0200000052047984 */ /* 0x0010a20000000c00 */
        /* <DEDUP_REMOVED lines=8> */
[----:B------:R-:W-:Y:S01]  /*2d00*/  LOP3.LUT R91, R33, 0xff0000ff, RZ, 0xc0, !PT ;  /* 0xff0000ff215b7812 */ /* 0x000fe200078ec0ff */
[----:B------:R-:W-:Y:S01]  /*2d10*/  IMAD.MOV.U32 R33, RZ, RZ, R6 ;  /* 0x000000ffff217224 */ /* 0x000fe200078e0006 */
[----:B------:R-:W-:Y:S01]  /*2d20*/  SHF.R.U32.HI R95, RZ, 0x10, R35 ;  /* 0x00000010ff5f7819 */ /* 0x000fe20000011623 */
[----:B------:R-:W-:Y:S01]  /*2d30*/  IMAD.SHL.U32 R6, R96, 0x100, RZ ;  /* 0x0000010060067824 */ /* 0x000fe200078e00ff */
[----:B------:R-:W-:-:S03]  /*2d40*/  LOP3.LUT R90, R35, 0xff0000ff, RZ, 0xc0, !PT ;  /* 0xff0000ff235a7812 */ /* 0x000fc600078ec0ff */
[----:B------:R-:W-:Y:S01]  /*2d50*/  IMAD.U32 R35, R95, 0x10000, RZ ;  /* 0x000100005f237824 */ /* 0x000fe200078e00ff */
[----:B------:R-:W-:Y:S01]  /*2d60*/  LOP3.LUT R96, R90, 0xff00, R7, 0xf8, !PT ;  /* 0x0000ff005a607812 */ /* 0x000fe200078ef807 */
[----:B------:R-:W-:Y:S01]  /*2d70*/  IMAD.U32 R7, R97, 0x10000, RZ ;  /* 0x0001000061077824 */ /* 0x000fe200078e00ff */
[----:B------:R-:W-:Y:S02]  /*2d80*/  LOP3.LUT R32, R91, 0xff00, R6, 0xf8, !PT ;  /* 0x0000ff005b207812 */ /* 0x000fe400078ef806 */
[----:B------:R-:W-:Y:S02]  /*2d90*/  F2FP.F16.E4M3.UNPACK_B R90, R101.H1 ;  /* 0x00000065ff5a723e */ /* 0x000fe400030006ff */
[-C--:B------:R-:W-:Y:S02]  /*2da0*/  F2FP.F16.E4M3.UNPACK_B R6, R5.reuse ;  /* 0x00000005ff06723e */ /* 0x080fe400020006ff */
[----:B------:R-:W-:Y:S01]  /*2db0*/  F2FP.F16.E4M3.UNPACK_B R5, R5.H1 ;  /* 0x00000005ff05723e */ /* 0x000fe200030006ff */
[--C-:B------:R-:W-:Y:S01]  /*2dc0*/  HADD2.F32 R95, -RZ, R90.reuse.H0_H0 ;  /* 0x2000005aff5f7230 */ /* 0x100fe20000004100 */
[----:B------:R-:W-:Y:S01]  /*2dd0*/  LOP3.LUT R97, R96, 0xff0000, R35, 0xf8, !PT ;  /* 0x00ff000060617812 */ /* 0x000fe200078ef823 */
[----:B------:R-:W-:Y:S01]  /*2de0*/  HADD2.F32 R96, -RZ, R90.H1_H1 ;  /* 0x3000005aff607230 */ /* 0x000fe20000004100 */
[----:B------:R-:W-:Y:S01]  /*2df0*/  LOP3.LUT R91, R32, 0xff0000, R7, 0xf8, !PT ;  /* 0x00ff0000205b7812 */ /* 0x000fe200078ef807 */
[----:B------:R-:W-:Y:S01]  /*2e00*/  HADD2.F32 R7, -RZ, R6.H1_H1 ;  /* 0x30000006ff077230 */ /* 0x000fe20000004100 */
[----:B------:R-:W-:Y:S01]  /*2e10*/  F2FP.F16.E4M3.UNPACK_B R35, R104.H1 ;  /* 0x00000068ff23723e */ /* 0x000fe200030006ff */
[----:B------:R-:W-:-:S02]  /*2e20*/  HADD2.F32 R32, -RZ, R5.H1_H1 ;  /* 0x30000005ff207230 */ /* 0x000fc40000004100 */
[----:B------:R-:W-:Y:S02]  /*2e30*/  HADD2.F32 R6, -RZ, R6.H0_H0 ;  /* 0x20000006ff067230 */ /* 0x000fe40000004100 */
[-C--:B------:R-:W-:Y:S01]  /*2e40*/  FMUL.FTZ R99, R7, R95.reuse ;  /* 0x0000005f07637220 */ /* 0x080fe20000410000 */
[----:B------:R-:W-:Y:S02]  /*2e50*/  HADD2.F32 R90, -RZ, R35.H0_H0 ;  /* 0x20000023ff5a7230 */ /* 0x000fe40000004100 */
[----:B------:R-:W-:Y:S01]  /*2e60*/  FMUL.FTZ R102, R32, R96 ;  /* 0x0000006020667220 */ /* 0x000fe20000410000 */
[----:B------:R-:W-:Y:S02]  /*2e70*/  HADD2.F32 R5, -RZ, R5.H0_H0 ;  /* 0x20000005ff057230 */ /* 0x000fe40000004100 */
[C---:B------:R-:W-:Y:S01]  /*2e80*/  FMUL.FTZ R98, R6.reuse, R95 ;  /* 0x0000005f06627220 */ /* 0x040fe20000410000 */
[----:B------:R-:W-:Y:S02]  /*2e90*/  HADD2.F32 R35, -RZ, R35.H1_H1 ;  /* 0x30000023ff237230 */ /* 0x000fe40000004100 */
[----:B------:R-:W-:Y:S01]  /*2ea0*/  FFMA.FTZ R100, R6, R90, -R99 ;  /* 0x0000005a06647223 */ /* 0x000fe20000010863 */
[----:B------:R-:W-:Y:S01]  /*2eb0*/  F2FP.F16.E4M3.UNPACK_B R6, R101 ;  /* 0x00000065ff06723e */ /* 0x000fe200020006ff */
[----:B------:R-:W-:Y:S01]  /*2ec0*/  FMUL.FTZ R95, R5, R96 ;  /* 0x00000060055f7220 */ /* 0x000fe20000410000 */
[----:B------:R-:W-:Y:S01]  /*2ed0*/  FFMA.FTZ R101, R7, R90, R98 ;  /* 0x0000005a07657223 */ /* 0x000fe20000010062 */
[-C--:B------:R-:W-:Y:S01]  /*2ee0*/  FFMA.FTZ R102, R5, R35.reuse, -R102 ;  /* 0x0000002305667223 */ /* 0x080fe20000010866 */
[-C--:B------:R-:W-:Y:S01]  /*2ef0*/  F2FP.F16.E4M3.UNPACK_B R5, R4.reuse.H1 ;  /* 0x00000004ff05723e */ /* 0x080fe200030006ff */
[----:B------:R-:W-:Y:S01]  /*2f00*/  FFMA.FTZ R103, R32, R35, R95 ;  /* 0x0000002320677223 */ /* 0x000fe2000001005f */
[----:B------:R-:W-:Y:S01]  /*2f10*/  F2FP.F16.E4M3.UNPACK_B R4, R4 ;  /* 0x00000004ff04723e */ /* 0x000fe200020006ff */
[--C-:B------:R-:W-:Y:S01]  /*2f20*/  HADD2.F32 R95, -RZ, R6.reuse.H1_H1 ;  /* 0x30000006ff5f7230 */ /* 0x100fe20000004100 */
[----:B------:R-:W-:Y:S01]  /*2f30*/  F2FP.F16.E4M3.UNPACK_B R32, R104 ;  /* 0x00000068ff20723e */ /* 0x000fe200020006ff */
[----:B------:R-:W-:Y:S01]  /*2f40*/  HADD2.F32 R90, -RZ, R6.H0_H0 ;  /* 0x20000006ff5a7230 */ /* 0x000fe20000004100 */
[----:B------:R-:W-:Y:S01]  /*2f50*/  F2FP.SATFINITE.E4M3.F32.PACK_AB_MERGE_C R106, R103, R102, RZ ;  /* 0x00000066676a723e */ /* 0x000fe200048070ff */
[----:B------:R-:W-:-:S02]  /*2f60*/  HADD2.F32 R6, -RZ, R5.H0_H0 ;  /* 0x20000005ff067230 */ /* 0x000fc40000004100 */
[----:B------:R-:W-:Y:S02]  /*2f70*/  HADD2.F32 R7, -RZ, R5.H1_H1 ;  /* 0x30000005ff077230 */ /* 0x000fe40000004100 */
[--C-:B------:R-:W-:Y:S02]  /*2f80*/  HADD2.F32 R5, -RZ, R4.reuse.H0_H0 ;  /* 0x20000004ff057230 */ /* 0x100fe40000004100 */
[-C--:B------:R-:W-:Y:S01]  /*2f90*/  FMUL.FTZ R98, R6, R95.reuse ;  /* 0x0000005f06627220 */ /* 0x080fe20000410000 */
[----:B------:R-:W-:Y:S02]  /*2fa0*/  HADD2.F32 R4, -RZ, R4.H1_H1 ;  /* 0x30000004ff047230 */ /* 0x000fe40000004100 */
[----:B------:R-:W-:Y:S01]  /*2fb0*/  FMUL.FTZ R99, R7, R95 ;  /* 0x0000005f07637220 */ /* 0x000fe20000410000 */
[--C-:B------:R-:W-:Y:S02]  /*2fc0*/  HADD2.F32 R35, -RZ, R32.reuse.H1_H1 ;  /* 0x30000020ff237230 */ /* 0x100fe40000004100 */
[----:B------:R-:W-:Y:S01]  /*2fd0*/  FMUL.FTZ R95, R5, R90 ;  /* 0x0000005a055f7220 */ /* 0x000fe20000410000 */
[----:B------:R-:W-:-:S02]  /*2fe0*/  HADD2.F32 R32, -RZ, R32.H0_H0 ;  /* 0x20000020ff207230 */ /* 0x000fc40000004100 */
[----:B------:R-:W-:Y:S01]  /*2ff0*/  FMUL.FTZ R96, R4, R90 ;  /* 0x0000005a04607220 */ /* 0x000fe20000410000 */
[----:B------:R-:W-:Y:S01]  /*3000*/  F2FP.F16.E4M3.UNPACK_B R90, R97.H1 ;  /* 0x00000061ff5a723e */ /* 0x000fe200030006ff */
[-C--:B------:R-:W-:Y:S01]  /*3010*/  FFMA.FTZ R7, R7, R35.reuse, R98 ;  /* 0x0000002307077223 */ /* 0x080fe20000010062 */
[----:B------:R-:W-:Y:S01]  /*3020*/  FFMA.FTZ R6, R6, R35, -R99 ;  /* 0x0000002306067223 */ /* 0x000fe20000010863 */
[----:B------:R-:W-:Y:S01]  /*3030*/  FFMA.FTZ R98, R5, R32, -R96 ;  /* 0x0000002005627223 */ /* 0x000fe20000010860 */
        /* <DEDUP_REMOVED lines=19> */
[-C--:B------:R-:W-:Y:S01]  /*3170*/  FMUL.FTZ R103, R5, R95.reuse ;  /* 0x0000005f05677220 */ /* 0x080fe20000410000 */
        /* <DEDUP_REMOVED lines=27> */
.L_x_1380:
[----:B------:R-:W-:Y:S05]  /*3330*/  BSYNC B3 ;  /* 0x0000000000037941 */ /* 0x000fea0003800000 */
.L_x_1379:
[----:B--2---:R2:W-:Y:S02]  /*3340*/  STG.E.128 desc[UR46][R14.64], R4 ;  /* 0x000000040e007986 */ /* 0x0045e4000c101d2e */
.L_x_1378:
[----:B------:R-:W-:Y:S05]  /*3350*/  BSYNC B2 ;  /* 0x0000000000027941 */ /* 0x000fea0003800000 */
.L_x_1377:
[----:B------:R-:W-:Y:S05]  /*3360*/  @P2 BRA `(.L_x_1376) ;  /* 0x0000000400bc2947 */ /* 0x000fea0003800000 */
[----:B0-2---:R0:W2:Y:S01]  /*3370*/  LDS.128 R4, [R82+0x22000] ;  /* 0x0220000052047984 */ /* 0x0050a20000000c00 */
        /* <DEDUP_REMOVED lines=8> */
[----:B------:R-:W-:Y:S02]  /*3400*/  SHF.R.U32.HI R33, RZ, 0x10, R31 ;  /* 0x00000010ff217819 */ /* 0x000fe4000001161f */
[----:B------:R-:W-:Y:S02]  /*3410*/  LOP3.LUT R31, R29, 0xff0000ff, RZ, 0xc0, !PT ;  /* 0xff0000ff1d1f7812 */ /* 0x000fe400078ec0ff */
[----:B------:R-:W-:Y:S01]  /*3420*/  SHF.R.U32.HI R34, RZ, 0x10, R29 ;  /* 0x00000010ff227819 */ /* 0x000fe2000001161d */
[----:B------:R-:W-:Y:S01]  /*3430*/  IMAD.MOV.U32 R29, RZ, RZ, R6 ;  /* 0x000000ffff1d7224 */ /* 0x000fe200078e0006 */
[----:B------:R-:W-:-:S02]  /*3440*/  SHF.L.U32 R6, R32, 0x8, RZ ;  /* 0x0000000820067819 */ /* 0x000fc400000006ff */
[----:B------:R-:W-:Y:S01]  /*3450*/  LOP3.LUT R7, R28, 0xff00, R7, 0xf8, !PT ;  /* 0x0000ff001c077812 */ /* 0x000fe200078ef807 */
[----:B------:R-:W-:Y:S01]  /*3460*/  IMAD.U32 R34, R34, 0x10000, RZ ;  /* 0x0001000022227824 */ /* 0x000fe200078e00ff */
        /* <DEDUP_REMOVED lines=93> */
.L_x_1382:
[----:B------:R-:W-:Y:S05]  /*3a40*/  BSYNC B2 ;  /* 0x0000000000027941 */ /* 0x000fea0003800000 */
.L_x_1381:
[----:B--2---:R3:W-:Y:S02]  /*3a50*/  STG.E.128 desc[UR46][R14.64+0x80], R4 ;  /* 0x000080040e007986 */ /* 0x0047e4000c101d2e */
.L_x_1376:
[----:B------:R-:W-:Y:S05]  /*3a60*/  BSYNC B1 ;  /* 0x0000000000017941 */ /* 0x000fea0003800000 */
.L_x_1375:
[----:B------:R-:W-:Y:S05]  /*3a70*/  @P5 BRA `(.L_x_1383) ;  /* 0x0000003000a05947 */ /* 0x000fea0003800000 */
[----:B------:R-:W-:Y:S04]  /*3a80*/  BSSY B1, `(.L_x_1384) ;  /* 0x0000071000017945 */ /* 0x000fe80003800000 */
[----:B------:R-:W-:Y:S05]  /*3a90*/  @P1 BRA `(.L_x_1385) ;  /* 0x0000000400bc1947 */ /* 0x000fea0003800000 */
[----:B0-23--:R0:W2:Y:S01]  /*3aa0*/  LDS.128 R4, [R82+0x21000] ;  /* 0x0210000052047984 */ /* 0x00d0a20000000c00 */
[----:B------:R-:W-:Y:S01]  /*3ab0*/  ISETP.GE.AND P4, PT, R18, R53, PT ;  /* 0x000000351200720c */ /* 0x000fe20003f86270 */
[----:B------:R-:W-:-:S12]  /*3ac0*/  BSSY B2, `(.L_x_1386) ;  /* 0x000006b000027945 */ /* 0x000fd80003800000 */
[----:B0-----:R-:W-:Y:S05]  /*3ad0*/  @P4 BRA `(.L_x_1387) ;  /* 0x0000000400a44947 */ /* 0x001fea0003800000 */
[----:B------:R-:W-:Y:S01]  /*3ae0*/  SHF.R.U32.HI R30, RZ, 0x8, R27 ;  /* 0x00000008ff1e7819 */ /* 0x000fe2000001161b */
[----:B--2---:R-:W-:Y:S01]  /*3af0*/  IMAD.MOV.U32 R24, RZ, RZ, R7 ;  /* 0x000000ffff187224 */ /* 0x004fe200078e0007 */
[----:B------:R-:W-:Y:S01]  /*3b00*/  LOP3.LUT R14, R27, 0xff0000ff, RZ, 0xc0, !PT ;  /* 0xff0000ff1b0e7812 */ /* 0x000fe200078ec0ff */
[----:B------:R-:W-:Y:S01]  /*3b10*/  IMAD.MOV.U32 R15, RZ, RZ, R6 ;  /* 0x000000ffff0f7224 */ /* 0x000fe200078e0006 */
[----:B------:R-:W-:Y:S01]  /*3b20*/  SHF.R.U32.HI R29, RZ, 0x10, R27 ;  /* 0x00000010ff1d7819 */ /* 0x000fe2000001161b */
[----:B------:R-:W-:Y:S01]  /*3b30*/  IMAD.SHL.U32 R7, R30, 0x100, RZ ;  /* 0x000001001e077824 */ /* 0x000fe200078e00ff */
[--C-:B------:R-:W-:Y:S02]  /*3b40*/  SHF.R.U32.HI R27, RZ, 0x8, R25.reuse ;  /* 0x00000008ff1b7819 */ /* 0x100fe40000011619 */
[----:B------:R-:W-:Y:S02]  /*3b50*/  LOP3.LUT R26, R25, 0xff0000ff, RZ, 0xc0, !PT ;  /* 0xff0000ff191a7812 */ /* 0x000fe400078ec0ff */
[----:B------:R-:W-:Y:S01]  /*3b60*/  SHF.R.U32.HI R28, RZ, 0x10, R25 ;  /* 0x00000010ff1c7819 */ /* 0x000fe20000011619 */
[----:B------:R-:W-:Y:S01]  /*3b70*/  IMAD.SHL.U32 R25, R27, 0x100, RZ ;  /* 0x000001001b197824 */ /* 0x000fe200078e00ff */
[----:B------:R-:W-:Y:S01]  /*3b80*/  LOP3.LUT R7, R14, 0xff00, R7, 0xf8, !PT ;  /* 0x0000ff000e077812 */ /* 0x000fe200078ef807 */
[----:B------:R-:W-:Y:S01]  /*3b90*/  IMAD.U32 R14, R29, 0x10000, RZ ;  /* 0x000100001d0e7824 */ /* 0x000fe200078e00ff */
[----:B------:R-:W-:Y:S01]  /*3ba0*/  F2FP.F16.E4M3.UNPACK_B R6, R5 ;  /* 0x00000005ff06723e */ /* 0x000fe200020006ff */
[----:B------:R-:W-:Y:S01]  /*3bb0*/  IMAD.U32 R28, R28, 0x10000, RZ ;  /* 0x000100001c1c7824 */ /* 0x000fe200078e00ff */
[----:B------:R-:W-:-:S02]  /*3bc0*/  LOP3.LUT R25, R26, 0xff00, R25, 0xf8, !PT ;  /* 0x0000ff001a197812 */ /* 0x000fc400078ef819 */
[----:B------:R-:W-:Y:S02]  /*3bd0*/  F2FP.F16.E4M3.UNPACK_B R26, R88.H1 ;  /* 0x00000058ff1a723e */ /* 0x000fe400030006ff */
[----:B------:R-:W-:Y:S02]  /*3be0*/  LOP3.LUT R30, R25, 0xff0000, R28, 0xf8, !PT ;  /* 0x00ff0000191e7812 */ /* 0x000fe400078ef81c */
[----:B------:R-:W-:Y:S01]  /*3bf0*/  LOP3.LUT R27, R7, 0xff0000, R14, 0xf8, !PT ;  /* 0x00ff0000071b7812 */ /* 0x000fe200078ef80e */
[----:B------:R-:W-:Y:S01]  /*3c00*/  HADD2.F32 R28, -RZ, R26.H0_H0 ;  /* 0x2000001aff1c7230 */ /* 0x000fe20000004100 */
[----:B------:R-:W-:Y:S01]  /*3c10*/  F2FP.F16.E4M3.UNPACK_B R25, R86.H1 ;  /* 0x00000056ff19723e */ /* 0x000fe200030006ff */
[----:B------:R-:W-:Y:S01]  /*3c20*/  HADD2.F32 R7, -RZ, R6.H1_H1 ;  /* 0x30000006ff077230 */ /* 0x000fe20000004100 */
[----:B------:R-:W-:Y:S01]  /*3c30*/  F2FP.F16.E4M3.UNPACK_B R5, R5.H1 ;  /* 0x00000005ff05723e */ /* 0x000fe200030006ff */
[----:B------:R-:W-:Y:S01]  /*3c40*/  HADD2.F32 R29, -RZ, R26.H1_H1 ;  /* 0x3000001aff1d7230 */ /* 0x000fe20000004100 */
[----:B------:R-:W-:Y:S01]  /*3c50*/  F2FP.F16.E4M3.UNPACK_B R88, R88 ;  /* 0x00000058ff58723e */ /* 0x000fe200020006ff */
        /* <DEDUP_REMOVED lines=9> */
[-C--:B------:R-:W-:Y:S01]  /*3cf0*/  FMUL.FTZ R6, R14, R29.reuse ;  /* 0x0000001d0e067220 */ /* 0x080fe20000410000 */
[----:B------:R-:W-:Y:S01]  /*3d00*/  FFMA.FTZ R33, R7, R26, R28 ;  /* 0x0000001a07217223 */ /* 0x000fe2000001001c */
[----:B------:R-:W-:-:S02]  /*3d10*/  FMUL.FTZ R29, R5, R29 ;  /* 0x0000001d051d7220 */ /* 0x000fc40000410000 */
[-C--:B------:R-:W-:Y:S01]  /*3d20*/  FFMA.FTZ R34, R5, R25.reuse, -R6 ;  /* 0x0000001905227223 */ /* 0x080fe20000010806 */
[-C--:B------:R-:W-:Y:S01]  /*3d30*/  F2FP.F16.E4M3.UNPACK_B R5, R4.reuse.H1 ;  /* 0x00000004ff05723e */ /* 0x080fe200030006ff */
[----:B------:R-:W-:Y:S01]  /*3d40*/  FFMA.FTZ R35, R14, R25, R29 ;  /* 0x000000190e237223 */ /* 0x000fe2000001001d */
[----:B------:R-:W-:Y:S01]  /*3d50*/  F2FP.F16.E4M3.UNPACK_B R4, R4 ;  /* 0x00000004ff04723e */ /* 0x000fe200020006ff */
[----:B------:R-:W-:Y:S02]  /*3d60*/  HADD2.F32 R25, -RZ, R88.H1_H1 ;  /* 0x30000058ff197230 */ /* 0x000fe40000004100 */
[--C-:B------:R-:W-:Y:S02]  /*3d70*/  HADD2.F32 R6, -RZ, R5.reuse.H0_H0 ;  /* 0x20000005ff067230 */ /* 0x100fe40000004100 */
[----:B------:R-:W-:Y:S02]  /*3d80*/  HADD2.F32 R7, -RZ, R5.H1_H1 ;  /* 0x30000005ff077230 */ /* 0x000fe40000004100 */
[----:B------:R-:W-:-:S02]  /*3d90*/  HADD2.F32 R5, -RZ, R4.H0_H0 ;  /* 0x20000004ff057230 */ /* 0x000fc40000004100 */
[-C--:B------:R-:W-:Y:S01]  /*3da0*/  FMUL.FTZ R28, R6, R25.reuse ;  /* 0x00000019061c7220 */ /* 0x080fe20000410000 */
[----:B------:R-:W-:Y:S02]  /*3db0*/  HADD2.F32 R88, -RZ, R88.H0_H0 ;  /* 0x20000058ff587230 */ /* 0x000fe40000004100 */
[----:B------:R-:W-:Y:S01]  /*3dc0*/  FMUL.FTZ R29, R7, R25 ;  /* 0x00000019071d7220 */ /* 0x000fe20000410000 */
[----:B------:R-:W-:Y:S02]  /*3dd0*/  HADD2.F32 R4, -RZ, R4.H1_H1 ;  /* 0x30000004ff047230 */ /* 0x000fe40000004100 */
[--C-:B------:R-:W-:Y:S02]  /*3de0*/  HADD2.F32 R14, -RZ, R86.reuse.H1_H1 ;  /* 0x30000056ff0e7230 */ /* 0x100fe40000004100 */
[-C--:B------:R-:W-:Y:S01]  /*3df0*/  FMUL.FTZ R25, R5, R88.reuse ;  /* 0x0000005805197220 */ /* 0x080fe20000410000 */
[----:B------:R-:W-:Y:S02]  /*3e00*/  HADD2.F32 R86, -RZ, R86.H0_H0 ;  /* 0x20000056ff567230 */ /* 0x000fe40000004100 */
[----:B------:R-:W-:Y:S01]  /*3e10*/  FMUL.FTZ R26, R4, R88 ;  /* 0x00000058041a7220 */ /* 0x000fe20000410000 */
[----:B------:R-:W-:Y:S01]  /*3e20*/  F2FP.SATFINITE.E4M3.F32.PACK_AB_MERGE_C R88, R35, R34, RZ ;  /* 0x000000222358723e */ /* 0x000fe200048070ff */
        /* <DEDUP_REMOVED lines=52> */
.L_x_1387:
[----:B------:R-:W-:Y:S05]  /*4170*/  BSYNC B2 ;  /* 0x0000000000027941 */ /* 0x000fea0003800000 */
.L_x_1386:
[----:B--2---:R4:W-:Y:S02]  /*4180*/  STG.E.128 desc[UR46][R12.64], R4 ;  /* 0x000000040c007986 */ /* 0x0049e4000c101d2e */
.L_x_1385:
[----:B------:R-:W-:Y:S05]  /*4190*/  BSYNC B1 ;  /* 0x0000000000017941 */ /* 0x000fea0003800000 */
.L_x_1384:
        /* <DEDUP_REMOVED lines=8> */
[----:B------:R-:W-:Y:S02]  /*4220*/  SHF.R.U32.HI R8, RZ, 0x8, R9 ;  /* 0x00000008ff087819 */ /* 0x000fe40000011609 */
[----:B------:R-:W-:Y:S01]  /*4230*/  LOP3.LUT R14, R9, 0xff0000ff, RZ, 0xc0, !PT ;  /* 0xff0000ff090e7812 */ /* 0x000fe200078ec0ff */
[----:B------:R-:W-:Y:S01]  /*4240*/  IMAD.MOV.U32 R9, RZ, RZ, R6 ;  /* 0x000000ffff097224 */ /* 0x000fe200078e0006 */
[----:B------:R-:W-:Y:S01]  /*4250*/  SHF.R.U32.HI R25, RZ, 0x10, R11 ;  /* 0x00000010ff197819 */ /* 0x000fe2000001160b */
[----:B------:R-:W-:Y:S01]  /*4260*/  IMAD.SHL.U32 R6, R24, 0x100, RZ ;  /* 0x0000010018067824 */ /* 0x000fe200078e00ff */
[----:B------:R-:W-:-:S02]  /*4270*/  LOP3.LUT R11, R11, 0xff0000ff, RZ, 0xc0, !PT ;  /* 0xff0000ff0b0b7812 */ /* 0x000fc400078ec0ff */
[----:B------:R-:W-:Y:S02]  /*4280*/  SHF.L.U32 R7, R8, 0x8, RZ ;  /* 0x0000000808077819 */ /* 0x000fe400000006ff */
[----:B------:R-:W-:Y:S01]  /*4290*/  LOP3.LUT R8, R11, 0xff00, R6, 0xf8, !PT ;  /* 0x0000ff000b087812 */ /* 0x000fe200078ef806 */
[----:B------:R-:W-:Y:S01]  /*42a0*/  IMAD.U32 R11, R15, 0x10000, RZ ;  /* 0x000100000f0b7824 */ /* 0x000fe200078e00ff */
[----:B------:R-:W-:Y:S01]  /*42b0*/  LOP3.LUT R24, R14, 0xff00, R7, 0xf8, !PT ;  /* 0x0000ff000e187812 */ /* 0x000fe200078ef807 */
[----:B------:R-:W-:Y:S01]  /*42c0*/  IMAD.U32 R7, R25, 0x10000, RZ ;  /* 0x0001000019077824 */ /* 0x000fe200078e00ff */
[----:B------:R-:W-:Y:S02]  /*42d0*/  F2FP.F16.E4M3.UNPACK_B R14, R52.H1 ;  /* 0x00000034ff0e723e */ /* 0x000fe400030006ff */
[----:B------:R-:W-:Y:S02]  /*42e0*/  F2FP.F16.E4M3.UNPACK_B R6, R5 ;  /* 0x00000005ff06723e */ /* 0x000fe400020006ff */
        /* <DEDUP_REMOVED lines=89> */
.L_x_1389:
[----:B------:R-:W-:Y:S05]  /*4880*/  BSYNC B1 ;  /* 0x0000000000017941 */ /* 0x000fea0003800000 */
.L_x_1388:
[----:B--2---:R0:W-:Y:S01]  /*4890*/  STG.E.128 desc[UR46][R12.64+0x80], R4 ;  /* 0x000080040c007986 */ /* 0x0041e2000c101d2e */
[----:B------:R-:W-:Y:S05]  /*48a0*/  BRA `(.L_x_1383) ;  /* 0x0000002400147947 */ /* 0x000fea0003800000 */
.L_x_1367:
[----:B------:R-:W-:Y:S02]  /*48b0*/  ISETP.GE.AND P3, PT, R218, R84, PT ;  /* 0x00000054da00720c */ /* 0x000fe40003f66270 */
[----:B------:R-:W-:Y:S02]  /*48c0*/  CS2R R10, SRZ ;  /* 0x00000000000a7805 */ /* 0x000fe4000001ff00 */
[----:B------:R-:W-:Y:S02]  /*48d0*/  CS2R R8, SRZ ;  /* 0x0000000000087805 */ /* 0x000fe4000001ff00 */
[----:B------:R-:W-:-:S13]  /*48e0*/  ISETP.GE.OR P3, PT, R22, R53, P3 ;  /* 0x000000351600720c */ /* 0x000fda0001f66670 */
[----:B------:R-:W-:Y:S01]  /*48f0*/  @!P3 IADD3 R33, P4, P5, R38, R6, R71 ;  /* 0x000000062621b210 */ /* 0x000fe20007d9e047 */
[----:B------:R-:W0:Y:S03]  /*4900*/  @!P3 LDC.64 R24, c[0x0][0x3e8] ;  /* 0x0000fa00ff18bb82 */ /* 0x000e260000000a00 */
[----:B------:R-:W-:Y:S02]  /*4910*/  @!P3 IADD3.X R14, R60, R93, R73, P4, P5 ;  /* 0x0000005d3c0eb210 */ /* 0x000fe400027ea449 */
[----:B------:R-:W-:-:S03]  /*4920*/  ISETP.GE.AND P4, PT, R17, R84, PT ;  /* 0x000000541100720c */ /* 0x000fc60003f86270 */
[----:B------:R-:W1:Y:S01]  /*4930*/  @!P3 LDC.64 R26, c[0x0][0x400] ;  /* 0x00010000ff1abb82 */ /* 0x000e620000000a00 */
[----:B------:R-:W-:-:S13]  /*4940*/  ISETP.GE.OR P4, PT, R22, R53, P4 ;  /* 0x000000351600720c */ /* 0x000fda0002786670 */
[----:B------:R-:W2:Y:S08]  /*4950*/  @!P4 LDC.64 R28, c[0x0][0x3e8] ;  /* 0x0000fa00ff1ccb82 */ /* 0x000eb00000000a00 */
[----:B------:R-:W3:Y:S01]  /*4960*/  @!P4 LDC.64 R30, c[0x0][0x400] ;  /* 0x00010000ff1ecb82 */ /* 0x000ee20000000a00 */
[----:B--2---:R-:W-:Y:S02]  /*4970*/  @!P4 IADD3 R28, P5, P6, R38, R28, R6 ;  /* 0x0000001c261cc210 */ /* 0x004fe40007ebe006 */
[----:B------:R-:W-:-:S02]  /*4980*/  CS2R R6, SRZ ;  /* 0x0000000000067805 */ /* 0x000fc4000001ff00 */
[----:B------:R-:W-:Y:S02]  /*4990*/  @!P4 IADD3.X R29, R60, R29, R93, P5, P6 ;  /* 0x0000001d3c1dc210 */ /* 0x000fe40002fec45d */
[----:B---3--:R-:W-:-:S04]  /*49a0*/  @!P4 IADD3 R30, P5, P6, R20, R30, R4 ;  /* 0x0000001e141ec210 */ /* 0x008fc80007ebe004 */
[----:B------:R-:W-:Y:S02]  /*49b0*/  @!P4 IADD3.X R31, R58, R31, R52, P5, P6 ;  /* 0x0000001f3a1fc210 */ /* 0x000fe40002fec434 */
[----:B------:R-:W-:Y:S02]  /*49c0*/  @!P3 IADD3 R35, P5, P6, R20, R4, R67 ;  /* 0x000000041423b210 */ /* 0x000fe40007ebe043 */
[----:B------:R-:W-:Y:S01]  /*49d0*/  CS2R R4, SRZ ;  /* 0x0000000000047805 */ /* 0x000fe2000001ff00 */
[----:B------:R-:W2:Y:S01]  /*49e0*/  @!P4 LDG.E.128 R8, desc[UR46][R30.64] ;  /* 0x0000002e1e08c981 */ /* 0x000ea2000c1e1d00 */
[----:B------:R-:W-:-:S04]  /*49f0*/  @!P3 IADD3.X R12, R58, R52, R69, P5, P6 ;  /* 0x000000343a0cb210 */ /* 0x000fc80002fec445 */
[----:B------:R-:W3:Y:S01]  /*4a00*/  @!P4 LDG.E.128 R4, desc[UR46][R28.64] ;  /* 0x0000002e1c04c981 */ /* 0x000ee2000c1e1d00 */
[----:B0-----:R-:W-:-:S05]  /*4a10*/  @!P3 IADD3 R32, P4, R33, R24, RZ ;  /* 0x000000182120b210 */ /* 0x001fca0007f9e0ff */
[----:B------:R-:W-:Y:S01]  /*4a20*/  @!P3 IMAD.X R33, R14, 0x1, R25, P4 ;  /* 0x000000010e21b824 */ /* 0x000fe200020e0619 */
[----:B-1----:R-:W-:Y:S02]  /*4a30*/  @!P3 IADD3 R34, P4, R35, R26, RZ ;  /* 0x0000001a2322b210 */ /* 0x002fe40007f9e0ff */
[----:B------:R-:W-:Y:S02]  /*4a40*/  CS2R R14, SRZ ;  /* 0x00000000000e7805 */ /* 0x000fe4000001ff00 */
[----:B------:R-:W-:Y:S01]  /*4a50*/  CS2R R24, SRZ ;  /* 0x0000000000187805 */ /* 0x000fe2000001ff00 */
[----:B------:R-:W-:Y:S01]  /*4a60*/  @!P3 IMAD.X R35, R12, 0x1, R27, P4 ;  /* 0x000000010c23b824 */ /* 0x000fe200020e061b */
[----:B------:R-:W-:Y:S02]  /*4a70*/  CS2R R12, SRZ ;  /* 0x00000000000c7805 */ /* 0x000fe4000001ff00 */
[----:B------:R-:W-:-:S04]  /*4a80*/  CS2R R26, SRZ ;  /* 0x00000000001a7805 */ /* 0x000fc8000001ff00 */
[----:B------:R-:W4:Y:S04]  /*4a90*/  @!P3 LDG.E.128 R12, desc[UR46][R32.64] ;  /* 0x0000002e200cb981 */ /* 0x000f28000c1e1d00 */
[----:B------:R-:W5:Y:S01]  /*4aa0*/  @!P3 LDG.E.128 R24, desc[UR46][R34.64] ;  /* 0x0000002e2218b981 */ /* 0x000f62000c1e1d00 */
[----:B------:R-:W-:-:S06]  /*4ab0*/  UISETP.NE.AND UP0, UPT, UR45, 0x3, UPT ;  /* 0x000000032d00788c */ /* 0x000fcc000bf05270 */
[----:B------:R-:W-:Y:S02]  /*4ac0*/  PLOP3.LUT P3, PT, PT, PT, UP0, 0x80, 0x0 ;  /* 0x000000000000781c */ /* 0x000fe40003f6f008 */
[----:B------:R-:W-:Y:S01]  /*4ad0*/  ISETP.GE.AND P4, PT, R22, R53, PT ;  /* 0x000000351600720c */ /* 0x000fe20003f86270 */
[----:B--2---:R-:W-:Y:S02]  /*4ae0*/  IMAD.MOV.U32 R105, RZ, RZ, R10 ;  /* 0x000000ffff697224 */ /* 0x004fe400078e000a */
[----:B------:R-:W-:Y:S02]  /*4af0*/  IMAD.MOV.U32 R117, RZ, RZ, R8 ;  /* 0x000000ffff757224 */ /* 0x000fe400078e0008 */
[----:B---3--:R-:W-:Y:S02]  /*4b00*/  IMAD.MOV.U32 R103, RZ, RZ, R6 ;  /* 0x000000ffff677224 */ /* 0x008fe400078e0006 */
[----:B------:R-:W-:Y:S02]  /*4b10*/  IMAD.MOV.U32 R115, RZ, RZ, R4 ;  /* 0x000000ffff737224 */ /* 0x000fe400078e0004 */
[----:B----4-:R-:W-:-:S02]  /*4b20*/  IMAD.MOV.U32 R86, RZ, RZ, R14 ;  /* 0x000000ffff567224 */ /* 0x010fc400078e000e */
[----:B------:R-:W-:Y:S02]  /*4b30*/  IMAD.MOV.U32 R95, RZ, RZ, R12 ;  /* 0x000000ffff5f7224 */ /* 0x000fe400078e000c */
[----:B-----5:R-:W-:Y:S02]  /*4b40*/  IMAD.MOV.U32 R96, RZ, RZ, R26 ;  /* 0x000000ffff607224 */ /* 0x020fe400078e001a */
[----:B------:R-:W-:Y:S01]  /*4b50*/  IMAD.MOV.U32 R97, RZ, RZ, R24 ;  /* 0x000000ffff617224 */ /* 0x000fe200078e0018 */
[----:B------:R-:W-:Y:S06]  /*4b60*/  @!P3 BRA `(.L_x_1390) ;  /* 0x000000000004b947 */ /* 0x000fec0003800000 */
[----:B------:R-:W-:Y:S01]  /*4b70*/  BPT.TRAP 0x1 ;  /* 0x000000040000795c */ /* 0x000fe20000300000 */
.L_x_1390:
[----:B------:R-:W-:Y:S01]  /*4b80*/  LEA R80, R192, R16, 0x3 ;  /* 0x00000010c0507211 */ /* 0x000fe200078e18ff */
[----:B------:R-:W0:Y:S01]  /*4b90*/  LDC R98, c[0x0][0x2f4] ;  /* 0x0000bd00ff627b82 */ /* 0x000e220000000800 */
[----:B------:R-:W-:Y:S01]  /*4ba0*/  SHF.L.U32 R93, R198, 0x1f, RZ ;  /* 0x0000001fc65d7819 */ /* 0x000fe200000006ff */
[----:B------:R-:W-:Y:S01]  /*4bb0*/  BSSY B1, `(.L_x_1391) ;  /* 0x0000006000017945 */ /* 0x000fe20003800000 */
[----:B------:R-:W-:Y:S02]  /*4bc0*/  IMAD.MOV.U32 R89, RZ, RZ, R91 ;  /* 0x000000ffff597224 */ /* 0x000fe400078e005b */
[----:B------:R-:W1:Y:S03]  /*4bd0*/  SYNCS.PHASECHK.TRANS64.TRYWAIT P5, [R80+URZ+0x28490], R93 ;  /* 0x0284905d500075a7 */ /* 0x000e6600080a017f */
[----:B------:R-:W2:Y:S01]  /*4be0*/  LDC.64 R52, c[0x0][0x300] ;  /* 0x0000c000ff347b82 */ /* 0x000ea20000000a00 */
[----:B0-----:R-:W-:Y:S01]  /*4bf0*/  IMAD.IADD R100, R98, 0x1, -R63 ;  /* 0x0000000162647824 */ /* 0x001fe200078e0a3f */
[----:B-1----:R-:W-:Y:S06]  /*4c00*/  @!P5 BRA `(.L_x_1392) ;  /* 0x0000020c0098d947 */ /* 0x002fec0003800000 */
.L_x_1729:
[----:B------:R-:W-:Y:S05]  /*4c10*/  BSYNC B1 ;  /* 0x0000000000017941 */ /* 0x000fea0003800000 */
.L_x_1391:
[----:B------:R-:W-:Y:S01]  /*4c20*/  ISETP.GE.OR P5, PT, R17, R84, P1 ;  /* 0x000000541100720c */ /* 0x000fe20000fa6670 */
[----:B------:R-:W-:-:S12]  /*4c30*/  BSSY B1, `(.L_x_1393) ;  /* 0x00000f5000017945 */ /* 0x000fd80003800000 */
[----:B------:R-:W-:Y:S05]  /*4c40*/  @P5 BRA `(.L_x_1394) ;  /* 0x0000000c00cc5947 */ /* 0x000fea0003800000 */
[-C--:B--2---:R-:W-:Y:S01]  /*4c50*/  IMAD R28, R221, R52.reuse, RZ ;  /* 0x00000034dd1c7224 */ /* 0x084fe200078e02ff */
[----:B------:R-:W-:Y:S01]  /*4c60*/  BSSY B2, `(.L_x_1395) ;  /* 0x00000e5000027945 */ /* 0x000fe20003800000 */
[----:B------:R-:W-:-:S04]  /*4c70*/  IMAD.WIDE.U32 R90, R17, R52, R88 ;  /* 0x00000034115a7225 */ /* 0x000fc800078e0058 */
[----:B------:R-:W-:Y:S01]  /*4c80*/  IMAD R29, R17, R53, R28 ;  /* 0x00000035111d7224 */ /* 0x000fe200078e021c */
[----:B------:R-:W-:Y:S02]  /*4c90*/  SEL R28, R63, R100, !P0 ;  /* 0x000000643f1c7207 */ /* 0x000fe40004000000 */
[----:B------:R-:W-:Y:S01]  /*4ca0*/  IADD3 R99, P5, P6, R44, R90, R61 ;  /* 0x0000005a2c637210 */ /* 0x000fe20007ebe03d */
[----:B------:R-:W-:Y:S01]  /*4cb0*/  IMAD.IADD R104, R29, 0x1, R91 ;  /* 0x000000011d687824 */ /* 0x000fe200078e025b */
[----:B------:R-:W-:-:S04]  /*4cc0*/  SHF.R.S32.HI R29, RZ, 0x1f, R28 ;  /* 0x0000001fff1d7819 */ /* 0x000fc8000001141c */
[----:B------:R-:W-:Y:S02]  /*4cd0*/  LEA.HI R29, R29, R28, RZ, 0x5 ;  /* 0x0000001c1d1d7211 */ /* 0x000fe400078f28ff */
[----:B------:R-:W-:Y:S02]  /*4ce0*/  IADD3.X R102, R85, R104, R0, P5, P6 ;  /* 0x0000006855667210 */ /* 0x000fe40002fec400 */
[----:B------:R-:W-:-:S04]  /*4cf0*/  LEA.HI.SX32 R29, R29, R54, 0x1b ;  /* 0x000000361d1d7211 */ /* 0x000fc800078fdaff */
[----:B------:R-:W-:Y:S01]  /*4d00*/  SHF.R.S32.HI R28, RZ, 0x1f, R29 ;  /* 0x0000001fff1c7819 */ /* 0x000fe2000001141d */
[----:B------:R-:W-:-:S03]  /*4d10*/  IMAD.SHL.U32 R101, R29, 0x10, RZ ;  /* 0x000000101d657824 */ /* 0x000fc600078e00ff */
[----:B------:R-:W-:Y:S02]  /*4d20*/  LEA.HI R29, R28, R29, RZ, 0x3 ;  /* 0x0000001d1c1d7211 */ /* 0x000fe400078f18ff */
[----:B------:R-:W-:-:S03]  /*4d30*/  LOP3.LUT R28, R208, 0x70, R101, 0xf8, !PT ;  /* 0x00000070d01c7812 */ /* 0x000fc600078ef865 */
[----:B------:R-:W-:Y:S01]  /*4d40*/  IMAD.SHL.U32 R29, R29, 0x400, RZ ;  /* 0x000004001d1d7824 */ /* 0x000fe200078e00ff */
[----:B------:R-:W-:-:S04]  /*4d50*/  LOP3.LUT R30, R28, R235, RZ, 0x3c, !PT ;  /* 0x000000eb1c1e7212 */ /* 0x000fc800078e3cff */
[----:B------:R-:W-:Y:S01]  /*4d60*/  LOP3.LUT R28, R29, 0xffffe000, RZ, 0xc0, !PT ;  /* 0xffffe0001d1c7812 */ /* 0x000fe200078ec0ff */
[----:B------:R-:W-:-:S03]  /*4d70*/  IMAD R29, R192, 0x4000, R81 ;  /* 0x00004000c01d7824 */ /* 0x000fc600078e0251 */
[----:B------:R-:W-:Y:S01]  /*4d80*/  IADD3 R31, R30, R28, R211 ;  /* 0x0000001c1e1f7210 */ /* 0x000fe20007ffe0d3 */
[----:B------:R-:W-:-:S04]  /*4d90*/  IMAD.IADD R29, R16, 0x1, R29 ;  /* 0x00000001101d7824 */ /* 0x000fc800078e021d */
[----:B------:R-:W-:-:S04]  /*4da0*/  IMAD R31, R192, 0x4000, R31 ;  /* 0x00004000c01f7824 */ /* 0x000fc800078e021f */
[----:B------:R-:W-:Y:S02]  /*4db0*/  IMAD.IADD R32, R16, 0x1, R31 ;  /* 0x0000000110207824 */ /* 0x000fe400078e021f */
[----:B------:R-:W1:Y:S04]  /*4dc0*/  LDS.128 R28, [R29+0x20000] ;  /* 0x020000001d1c7984 */ /* 0x000e680000000c00 */
[----:B------:R-:W2:Y:S01]  /*4dd0*/  LDS.128 R32, [R32+0x20000] ;  /* 0x0200000020207984 */ /* 0x000ea20000000c00 */
[----:B------:R-:W-:Y:S05]  /*4de0*/  @P4 BRA `(.L_x_1396) ;  /* 0x0000000c00304947 */ /* 0x000fea0003800000 */
[----:B------:R-:W-:Y:S02]  /*4df0*/  SHF.R.U32.HI R106, RZ, 0x8, R11 ;  /* 0x00000008ff6a7819 */ /* 0x000fe4000001160b */
[----:B------:R-:W-:Y:S02]  /*4e00*/  SHF.R.U32.HI R107, RZ, 0x8, R9 ;  /* 0x00000008ff6b7819 */ /* 0x000fe40000011609 */
[----:B------:R-:W-:Y:S02]  /*4e10*/  SHF.R.U32.HI R111, RZ, 0x8, R5 ;  /* 0x00000008ff6f7819 */ /* 0x000fe40000011605 */
[----:B------:R-:W-:Y:S02]  /*4e20*/  LOP3.LUT R10, R11, 0xff0000ff, RZ, 0xc0, !PT ;  /* 0xff0000ff0b0a7812 */ /* 0x000fe400078ec0ff */
[----:B------:R-:W-:Y:S01]  /*4e30*/  SHF.R.U32.HI R114, RZ, 0x10, R11 ;  /* 0x00000010ff727819 */ /* 0x000fe2000001160b */
[----:B------:R-:W-:Y:S01]  /*4e40*/  IMAD.SHL.U32 R11, R106, 0x100, RZ ;  /* 0x000001006a0b7824 */ /* 0x000fe200078e00ff */
[----:B------:R-:W-:-:S02]  /*4e50*/  SHF.R.U32.HI R109, RZ, 0x8, R7 ;  /* 0x00000008ff6d7819 */ /* 0x000fc40000011607 */
[----:B------:R-:W-:Y:S01]  /*4e60*/  LOP3.LUT R8, R9, 0xff0000ff, RZ, 0xc0, !PT ;  /* 0xff0000ff09087812 */ /* 0x000fe200078ec0ff */
[----:B------:R-:W-:Y:S01]  /*4e70*/  IMAD.U32 R114, R114, 0x10000, RZ ;  /* 0x0001000072727824 */ /* 0x000fe200078e00ff */
[----:B------:R-:W-:Y:S01]  /*4e80*/  SHF.R.U32.HI R112, RZ, 0x10, R9 ;  /* 0x00000010ff707819 */ /* 0x000fe20000011609 */
[----:B------:R-:W-:Y:S01]  /*4e90*/  IMAD.SHL.U32 R9, R107, 0x100, RZ ;  /* 0x000001006b097824 */ /* 0x000fe200078e00ff */
[----:B------:R-:W-:Y:S02]  /*4ea0*/  LOP3.LUT R4, R5, 0xff0000ff, RZ, 0xc0, !PT ;  /* 0xff0000ff05047812 */ /* 0x000fe400078ec0ff */
[----:B------:R-:W-:Y:S01]  /*4eb0*/  SHF.R.U32.HI R110, RZ, 0x10, R5 ;  /* 0x00000010ff6e7819 */ /* 0x000fe20000011605 */
[----:B------:R-:W-:Y:S01]  /*4ec0*/  IMAD.SHL.U32 R5, R111, 0x100, RZ ;  /* 0x000001006f057824 */ /* 0x000fe200078e00ff */
[----:B------:R-:W-:Y:S01]  /*4ed0*/  LOP3.LUT R6, R7, 0xff0000ff, RZ, 0xc0, !PT ;  /* 0xff0000ff07067812 */ /* 0x000fe200078ec0ff */
[----:B------:R-:W-:Y:S01]  /*4ee0*/  IMAD.U32 R112, R112, 0x10000, RZ ;  /* 0x0001000070707824 */ /* 0x000fe200078e00ff */
[----:B------:R-:W-:Y:S01]  /*4ef0*/  SHF.R.U32.HI R108, RZ, 0x10, R7 ;  /* 0x00000010ff6c7819 */ /* 0x000fe20000011607 */
[----:B------:R-:W-:Y:S01]  /*4f00*/  IMAD.SHL.U32 R7, R109, 0x100, RZ ;  /* 0x000001006d077824 */ /* 0x000fe200078e00ff */
[----:B------:R-:W-:-:S02]  /*4f10*/  LOP3.LUT R111, R10, 0xff00, R11, 0xf8, !PT ;  /* 0x0000ff000a6f7812 */ /* 0x000fc400078ef80b */
[----:B------:R-:W-:Y:S02]  /*4f20*/  LOP3.LUT R109, R8, 0xff00, R9, 0xf8, !PT ;  /* 0x0000ff00086d7812 */ /* 0x000fe400078ef809 */
[----:B------:R-:W-:Y:S02]  /*4f30*/  F2FP.F16.E4M3.UNPACK_B R107, R117.H1 ;  /* 0x00000075ff6b723e */ /* 0x000fe400030006ff */
[----:B--2---:R-:W-:Y:S02]  /*4f40*/  F2FP.F16.E4M3.UNPACK_B R10, R32.H1 ;  /* 0x00000020ff0a723e */ /* 0x004fe400030006ff */
[----:B-1----:R-:W-:Y:S02]  /*4f50*/  F2FP.F16.E4M3.UNPACK_B R8, R28.H1 ;  /* 0x0000001cff08723e */ /* 0x002fe400030006ff */
[----:B------:R-:W-:Y:S01]  /*4f60*/  LOP3.LUT R4, R4, 0xff00, R5, 0xf8, !PT ;  /* 0x0000ff0004047812 */ /* 0x000fe200078ef805 */
[----:B------:R-:W-:Y:S01]  /*4f70*/  HADD2.F32 R11, -RZ, R10.H0_H0 ;  /* 0x2000000aff0b7230 */ /* 0x000fe20000004100 */
[----:B------:R-:W-:Y:S01]  /*4f80*/  SHF.L.U32 R5, R110, 0x10, RZ ;  /* 0x000000106e057819 */ /* 0x000fe200000006ff */
[----:B------:R-:W-:Y:S01]  /*4f90*/  HADD2.F32 R110, -RZ, R107.H0_H0 ;  /* 0x2000006bff6e7230 */ /* 0x000fe20000004100 */
[----:B------:R-:W-:Y:S01]  /*4fa0*/  F2FP.F16.E4M3.UNPACK_B R106, R115.H1 ;  /* 0x00000073ff6a723e */ /* 0x000fe200030006ff */
[----:B------:R-:W-:Y:S01]  /*4fb0*/  HADD2.F32 R9, -RZ, R8.H0_H0 ;  /* 0x20000008ff097230 */ /* 0x000fe20000004100 */
[----:B------:R-:W-:-:S02]  /*4fc0*/  LOP3.LUT R7, R6, 0xff00, R7, 0xf8, !PT ;  /* 0x0000ff0006077812 */ /* 0x000fc400078ef807 */
[----:B------:R-:W-:Y:S01]  /*4fd0*/  LOP3.LUT R6, R4, 0xff0000, R5, 0xf8, !PT ;  /* 0x00ff000004067812 */ /* 0x000fe200078ef805 */
[----:B------:R-:W-:Y:S02]  /*4fe0*/  IMAD.U32 R4, R108, 0x10000, RZ ;  /* 0x000100006c047824 */ /* 0x000fe400078e00ff */
[-C--:B------:R-:W-:Y:S01]  /*4ff0*/  FMUL.FTZ R116, R11, R110.reuse ;  /* 0x0000006e0b747220 */ /* 0x080fe20000410000 */
[----:B------:R-:W-:Y:S02]  /*5000*/  HADD2.F32 R108, -RZ, R106.H0_H0 ;  /* 0x2000006aff6c7230 */ /* 0x000fe40000004100 */
[----:B------:R-:W-:Y:S01]  /*5010*/  FMUL.FTZ R110, R9, R110 ;  /* 0x0000006e096e7220 */ /* 0x000fe20000410000 */
[----:B------:R-:W-:Y:S02]  /*5020*/  F2FP.F16.E4M3.UNPACK_B R32, R32 ;  /* 0x00000020ff20723e */ /* 0x000fe400020006ff */
[----:B------:R-:W-:Y:S01]  /*5030*/  F2FP.F16.E4M3.UNPACK_B R28, R28 ;  /* 0x0000001cff1c723e */ /* 0x000fe200020006ff */
[-C--:B------:R-:W-:Y:S01]  /*5040*/  FFMA.FTZ R113, R11, R108.reuse, R110 ;  /* 0x0000006c0b717223 */ /* 0x080fe2000001006e */
[----:B------:R-:W-:Y:S01]  /*5050*/  FFMA.FTZ R116, R9, R108, -R116 ;  /* 0x0000006c09747223 */ /* 0x000fe20000010874 */
[----:B------:R-:W-:Y:S01]  /*5060*/  HADD2.F32 R110, -RZ, R107.H1_H1 ;  /* 0x3000006bff6e7230 */ /* 0x000fe20000004100 */
[----:B------:R-:W-:Y:S01]  /*5070*/  F2FP.F16.E4M3.UNPACK_B R107, R117 ;  /* 0x00000075ff6b723e */ /* 0x000fe200020006ff */
[----:B------:R-:W-:Y:S01]  /*5080*/  HADD2.F32 R11, -RZ, R10.H1_H1 ;  /* 0x3000000aff0b7230 */ /* 0x000fe20000004100 */
[----:B------:R-:W-:Y:S01]  /*5090*/  LOP3.LUT R4, R7, 0xff0000, R4, 0xf8, !PT ;  /* 0x00ff000007047812 */ /* 0x000fe200078ef804 */
[----:B------:R-:W-:Y:S01]  /*50a0*/  HADD2.F32 R9, -RZ, R8.H1_H1 ;  /* 0x30000008ff097230 */ /* 0x000fe20000004100 */
[----:B------:R-:W-:Y:S01]  /*50b0*/  LOP3.LUT R7, R109, 0xff0000, R112, 0xf8, !PT ;  /* 0x00ff00006d077812 */ /* 0x000fe200078ef870 */
[----:B------:R-:W-:Y:S01]  /*50c0*/  HADD2.F32 R108, -RZ, R106.H1_H1 ;  /* 0x3000006aff6c7230 */ /* 0x000fe20000004100 */
[----:B------:R-:W-:Y:S01]  /*50d0*/  F2FP.F16.E4M3.UNPACK_B R106, R115 ;  /* 0x00000073ff6a723e */ /* 0x000fe200020006ff */
[----:B------:R-:W-:Y:S01]  /*50e0*/  FMUL.FTZ R112, R11, R110 ;  /* 0x0000006e0b707220 */ /* 0x000fe20000410000 */
[----:B------:R-:W-:-:S02]  /*50f0*/  HADD2.F32 R109, -RZ, R107.H0_H0 ;  /* 0x2000006bff6d7230 */ /* 0x000fc40000004100 */
[----:B------:R-:W-:Y:S01]  /*5100*/  FMUL.FTZ R110, R9, R110 ;  /* 0x0000006e096e7220 */ /* 0x000fe20000410000 */
[----:B------:R-:W-:Y:S01]  /*5110*/  HADD2.F32 R10, -RZ, R32.H0_H0 ;  /* 0x20000020ff0a7230 */ /* 0x000fe20000004100 */
[----:B------:R-:W-:Y:S01]  /*5120*/  LOP3.LUT R5, R111, 0xff0000, R114, 0xf8, !PT ;  /* 0x00ff00006f057812 */ /* 0x000fe200078ef872 */
[----:B------:R-:W-:Y:S02]  /*5130*/  HADD2.F32 R8, -RZ, R28.H0_H0 ;  /* 0x2000001cff087230 */ /* 0x000fe40000004100 */
[-C--:B------:R-:W-:Y:S01]  /*5140*/  FFMA.FTZ R115, R9, R108.reuse, -R112 ;  /* 0x0000006c09737223 */ /* 0x080fe20000010870 */
[----:B------:R-:W-:Y:S01]  /*5150*/  FFMA.FTZ R114, R11, R108, R110 ;  /* 0x0000006c0b727223 */ /* 0x000fe2000001006e */
[----:B------:R-:W-:Y:S02]  /*5160*/  HADD2.F32 R9, -RZ, R106.H0_H0 ;  /* 0x2000006aff097230 */ /* 0x000fe40000004100 */
[-C--:B------:R-:W-:Y:S01]  /*5170*/  FMUL.FTZ R11, R10, R109.reuse ;  /* 0x0000006d0a0b7220 */ /* 0x080fe20000410000 */
[----:B------:R-:W-:Y:S01]  /*5180*/  FMUL.FTZ R111, R8, R109 ;  /* 0x0000006d086f7220 */ /* 0x000fe20000410000 */
[----:B------:R-:W-:-:S02]  /*5190*/  HADD2.F32 R107, -RZ, R107.H1_H1 ;  /* 0x3000006bff6b7230 */ /* 0x000fc40000004100 */
[----:B------:R-:W-:Y:S02]  /*51a0*/  HADD2.F32 R32, -RZ, R32.H1_H1 ;  /* 0x30000020ff207230 */ /* 0x000fe40000004100 */
[-C--:B------:R-:W-:Y:S01]  /*51b0*/  FFMA.FTZ R109, R8, R9.reuse, -R11 ;  /* 0x00000009086d7223 */ /* 0x080fe2000001080b */
[----:B------:R-:W-:Y:S01]  /*51c0*/  FFMA.FTZ R111, R10, R9, R111 ;  /* 0x000000090a6f7223 */ /* 0x000fe2000001006f */
[----:B------:R-:W-:Y:S01]  /*51d0*/  HADD2.F32 R28, -RZ, R28.H1_H1 ;  /* 0x3000001cff1c7230 */ /* 0x000fe20000004100 */
[----:B------:R-:W-:Y:S01]  /*51e0*/  F2FP.F16.E4M3.UNPACK_B R10, R34.H1 ;  /* 0x00000022ff0a723e */ /* 0x000fe200030006ff */
        /* <DEDUP_REMOVED lines=11> */
[----:B------:R-:W-:Y:S01]  /*52a0*/  HADD2.F32 R9, -RZ, R8.H0_H0 ;  /* 0x20000008ff097230 */ /* 0x000fe20000004100 */
[----:B------:R-:W-:Y:S01]  /*52b0*/  F2FP.F16.E4M3.UNPACK_B R30, R30 ;  /* 0x0000001eff1e723e */ /* 0x000fe200020006ff */
[----:B------:R-:W-:Y:S02]  /*52c0*/  HADD2.F32 R107, -RZ, R106.H1_H1 ;  /* 0x3000006aff6b7230 */ /* 0x000fe40000004100 */
[-C--:B------:R-:W-:Y:S01]  /*52d0*/  FMUL.FTZ R106, R11, R108.reuse ;  /* 0x0000006c0b6a7220 */ /* 0x080fe20000410000 */
[----:B------:R-:W-:Y:S02]  /*52e0*/  HADD2.F32 R32, -RZ, R28.H0_H0 ;  /* 0x2000001cff207230 */ /* 0x000fe40000004100 */
[----:B------:R-:W-:Y:S01]  /*52f0*/  FMUL.FTZ R118, R9, R108 ;  /* 0x0000006c09767220 */ /* 0x000fe20000410000 */
[----:B------:R-:W-:Y:S01]  /*5300*/  HADD2.F32 R10, -RZ, R10.H1_H1 ;  /* 0x3000000aff0a7230 */ /* 0x000fe20000004100 */
[----:B------:R-:W-:Y:S01]  /*5310*/  F2FP.F16.E4M3.UNPACK_B R34, R34 ;  /* 0x00000022ff22723e */ /* 0x000fe200020006ff */
[----:B------:R-:W-:-:S02]  /*5320*/  HADD2.F32 R8, -RZ, R8.H1_H1 ;  /* 0x30000008ff087230 */ /* 0x000fc40000004100 */
[-C--:B------:R-:W-:Y:S01]  /*5330*/  FFMA.FTZ R108, R9, R32.reuse, -R106 ;  /* 0x00000020096c7223 */ /* 0x080fe2000001086a */
[----:B------:R-:W-:Y:S02]  /*5340*/  HADD2.F32 R9, -RZ, R28.H1_H1 ;  /* 0x3000001cff097230 */ /* 0x000fe40000004100 */
[-C--:B------:R-:W-:Y:S01]  /*5350*/  FMUL.FTZ R117, R10, R107.reuse ;  /* 0x0000006b0a757220 */ /* 0x080fe20000410000 */
[----:B------:R-:W-:Y:S01]  /*5360*/  FFMA.FTZ R118, R11, R32, R118 ;  /* 0x000000200b767223 */ /* 0x000fe20000010076 */
[C---:B------:R-:W-:Y:S01]  /*5370*/  FMUL.FTZ R107, R8.reuse, R107 ;  /* 0x0000006b086b7220 */ /* 0x040fe20000410000 */
[--C-:B------:R-:W-:Y:S02]  /*5380*/  HADD2.F32 R11, -RZ, R105.reuse.H0_H0 ;  /* 0x20000069ff0b7230 */ /* 0x100fe40000004100 */
[----:B------:R-:W-:Y:S01]  /*5390*/  FFMA.FTZ R119, R8, R9, -R117 ;  /* 0x0000000908777223 */ /* 0x000fe20000010875 */
[----:B------:R-:W-:Y:S01]  /*53a0*/  F2FP.F16.E4M3.UNPACK_B R103, R103 ;  /* 0x00000067ff67723e */ /* 0x000fe200020006ff */
[----:B------:R-:W-:Y:S01]  /*53b0*/  FFMA.FTZ R121, R10, R9, R107 ;  /* 0x000000090a797223 */ /* 0x000fe2000001006b */
[----:B------:R-:W-:Y:S01]  /*53c0*/  HADD2.F32 R8, -RZ, R30.H0_H0 ;  /* 0x2000001eff087230 */ /* 0x000fe20000004100 */
[----:B------:R-:W-:Y:S01]  /*53d0*/  F2FP.SATFINITE.E4M3.F32.PACK_AB_MERGE_C R32, R114, R113, RZ ;  /* 0x000000717220723e */ /* 0x000fe200048070ff */
[----:B------:R-:W-:Y:S01]  /*53e0*/  HADD2.F32 R9, -RZ, R34.H0_H0 ;  /* 0x20000022ff097230 */ /* 0x000fe20000004100 */
[----:B------:R-:W-:Y:S01]  /*53f0*/  F2FP.SATFINITE.E4M3.F32.PACK_AB_MERGE_C R119, R119, R108, RZ ;  /* 0x0000006c7777723e */ /* 0x000fe200048070ff */
[----:B------:R-:W-:-:S02]  /*5400*/  HADD2.F32 R105, -RZ, R105.H1_H1 ;  /* 0x30000069ff697230 */ /* 0x000fc40000004100 */
[-C--:B------:R-:W-:Y:S01]  /*5410*/  FMUL.FTZ R28, R8, R11.reuse ;  /* 0x0000000b081c7220 */ /* 0x080fe20000410000 */
[----:B------:R-:W-:Y:S02]  /*5420*/  HADD2.F32 R34, -RZ, R34.H1_H1 ;  /* 0x30000022ff227230 */ /* 0x000fe40000004100 */
[C---:B------:R-:W-:Y:S01]  /*5430*/  FMUL.FTZ R107, R9.reuse, R11 ;  /* 0x0000000b096b7220 */ /* 0x040fe20000410000 */
[----:B------:R-:W-:Y:S01]  /*5440*/  HADD2.F32 R30, -RZ, R30.H1_H1 ;  /* 0x3000001eff1e7230 */ /* 0x000fe20000004100 */
[----:B------:R-:W-:Y:S01]  /*5450*/  F2FP.SATFINITE.E4M3.F32.PACK_AB_MERGE_C R32, R112, R111, R32 ;  /* 0x0000006f7020723e */ /* 0x000fe20004807020 */
[--C-:B------:R-:W-:Y:S02]  /*5460*/  HADD2.F32 R10, -RZ, R103.reuse.H0_H0 ;  /* 0x20000067ff0a7230 */ /* 0x100fe40000004100 */
[-C--:B------:R-:W-:Y:S01]  /*5470*/  FMUL.FTZ R11, R34, R105.reuse ;  /* 0x00000069220b7220 */ /* 0x080fe20000410000 */
[----:B------:R-:W-:Y:S02]  /*5480*/  HADD2.F32 R103, -RZ, R103.H1_H1 ;  /* 0x30000067ff677230 */ /* 0x000fe40000004100 */
[----:B------:R-:W-:Y:S01]  /*5490*/  FMUL.FTZ R105, R30, R105 ;  /* 0x000000691e697220 */ /* 0x000fe20000410000 */
[-C--:B------:R-:W-:Y:S01]  /*54a0*/  FFMA.FTZ R107, R8, R10.reuse, -R107 ;  /* 0x0000000a086b7223 */ /* 0x080fe2000001086b */
[----:B------:R-:W-:-:S02]  /*54b0*/  FFMA.FTZ R106, R9, R10, R28 ;  /* 0x0000000a096a7223 */ /* 0x000fc4000001001c */
[----:B------:R-:W-:Y:S01]  /*54c0*/  FFMA.FTZ R117, R34, R103, R105 ;  /* 0x0000006722757223 */ /* 0x000fe20000010069 */
[----:B------:R-:W-:Y:S01]  /*54d0*/  F2FP.F16.E4M3.UNPACK_B R10, R33 ;  /* 0x00000021ff0a723e */ /* 0x000fe200020006ff */
[----:B------:R-:W-:Y:S01]  /*54e0*/  FFMA.FTZ R30, R30, R103, -R11 ;  /* 0x000000671e1e7223 */ /* 0x000fe2000001080b */
[----:B------:R-:W-:Y:S02]  /*54f0*/  F2FP.F16.E4M3.UNPACK_B R105, R7 ;  /* 0x00000007ff69723e */ /* 0x000fe400020006ff */
[----:B------:R-:W-:Y:S01]  /*5500*/  F2FP.SATFINITE.E4M3.F32.PACK_AB_MERGE_C R34, R121, R118, RZ ;  /* 0x000000767922723e */ /* 0x000fe200048070ff */
[--C-:B------:R-:W-:Y:S01]  /*5510*/  HADD2.F32 R11, -RZ, R10.reuse.H0_H0 ;  /* 0x2000000aff0b7230 */ /* 0x100fe20000004100 */
[----:B------:R-:W-:Y:S01]  /*5520*/  F2FP.F16.E4M3.UNPACK_B R8, R29 ;  /* 0x0000001dff08723e */ /* 0x000fe200020006ff */
[----:B------:R-:W-:Y:S01]  /*5530*/  HADD2.F32 R108, -RZ, R105.H0_H0 ;  /* 0x20000069ff6c7230 */ /* 0x000fe20000004100 */
[----:B------:R-:W-:Y:S01]  /*5540*/  F2FP.F16.E4M3.UNPACK_B R103, R6 ;  /* 0x00000006ff67723e */ /* 0x000fe200020006ff */
[----:B------:R-:W-:Y:S01]  /*5550*/  HADD2.F32 R10, -RZ, R10.H1_H1 ;  /* 0x3000000aff0a7230 */ /* 0x000fe20000004100 */
        /* <DEDUP_REMOVED lines=17> */
[----:B------:R-:W-:Y:S01]  /*5670*/  FFMA.FTZ R111, R10, R103, R105 ;  /* 0x000000670a6f7223 */ /* 0x000fe20000010069 */
[----:B------:R-:W-:Y:S01]  /*5680*/  F2FP.F16.E4M3.UNPACK_B R6, R6.H1 ;  /* 0x00000006ff06723e */ /* 0x000fe200030006ff */
[----:B------:R-:W-:-:S02]  /*5690*/  HADD2.F32 R7, -RZ, R29.H0_H0 ;  /* 0x2000001dff077230 */ /* 0x000fc40000004100 */
[----:B------:R-:W-:Y:S01]  /*56a0*/  FFMA.FTZ R108, R11, R106, R108 ;  /* 0x0000006a0b6c7223 */ /* 0x000fe2000001006c */
[----:B------:R-:W-:Y:S01]  /*56b0*/  HADD2.F32 R8, -RZ, R33.H0_H0 ;  /* 0x20000021ff087230 */ /* 0x000fe20000004100 */
[-C--:B------:R-:W-:Y:S01]  /*56c0*/  F2FP.F16.E4M3.UNPACK_B R105, R5.reuse.H1 ;  /* 0x00000005ff69723e */ /* 0x080fe200030006ff */
[--C-:B------:R-:W-:Y:S01]  /*56d0*/  HADD2.F32 R10, -RZ, R9.reuse.H0_H0 ;  /* 0x20000009ff0a7230 */ /* 0x100fe20000004100 */
[----:B------:R-:W-:Y:S01]  /*56e0*/  F2FP.F16.E4M3.UNPACK_B R103, R5 ;  /* 0x00000005ff67723e */ /* 0x000fe200020006ff */
[----:B------:R-:W-:Y:S01]  /*56f0*/  HADD2.F32 R106, -RZ, R9.H1_H1 ;  /* 0x30000009ff6a7230 */ /* 0x000fe20000004100 */
[----:B------:R-:W-:Y:S01]  /*5700*/  F2FP.SATFINITE.E4M3.F32.PACK_AB_MERGE_C R30, R30, R107, R119 ;  /* 0x0000006b1e1e723e */ /* 0x000fe20004807077 */
[----:B------:R-:W-:Y:S02]  /*5710*/  HADD2.F32 R33, -RZ, R33.H1_H1 ;  /* 0x30000021ff217230 */ /* 0x000fe40000004100 */
[----:B------:R-:W-:Y:S01]  /*5720*/  FMUL.FTZ R112, R8, R10 ;  /* 0x0000000a08707220 */ /* 0x000fe20000410000 */
[----:B------:R-:W-:-:S02]  /*5730*/  HADD2.F32 R9, -RZ, R6.H0_H0 ;  /* 0x20000006ff097230 */ /* 0x000fc40000004100 */
[----:B------:R-:W-:Y:S01]  /*5740*/  FMUL.FTZ R11, R7, R10 ;  /* 0x0000000a070b7220 */ /* 0x000fe20000410000 */
[----:B------:R-:W-:Y:S01]  /*5750*/  HADD2.F32 R29, -RZ, R29.H1_H1 ;  /* 0x3000001dff1d7230 */ /* 0x000fe20000004100 */
[----:B------:R-:W-:Y:S01]  /*5760*/  F2FP.F16.E4M3.UNPACK_B R5, R4 ;  /* 0x00000004ff05723e */ /* 0x000fe200020006ff */
[----:B------:R-:W-:Y:S02]  /*5770*/  HADD2.F32 R10, -RZ, R6.H1_H1 ;  /* 0x30000006ff0a7230 */ /* 0x000fe40000004100 */
[----:B------:R-:W-:Y:S01]  /*5780*/  FMUL.FTZ R6, R33, R106 ;  /* 0x0000006a21067220 */ /* 0x000fe20000410000 */
[-C--:B------:R-:W-:Y:S01]  /*5790*/  FFMA.FTZ R112, R7, R9.reuse, -R112 ;  /* 0x0000000907707223 */ /* 0x080fe20000010870 */
[----:B------:R-:W-:Y:S01]  /*57a0*/  FFMA.FTZ R113, R8, R9, R11 ;  /* 0x0000000908717223 */ /* 0x000fe2000001000b */
[-C--:B------:R-:W-:Y:S01]  /*57b0*/  F2FP.F16.E4M3.UNPACK_B R9, R35.reuse ;  /* 0x00000023ff09723e */ /* 0x080fe200020006ff */
[C---:B------:R-:W-:Y:S01]  /*57c0*/  FFMA.FTZ R115, R29.reuse, R10, -R6 ;  /* 0x0000000a1d737223 */ /* 0x040fe20000010806 */
[----:B------:R-:W-:Y:S01]  /*57d0*/  F2FP.F16.E4M3.UNPACK_B R35, R35.H1 ;  /* 0x00000023ff23723e */ /* 0x000fe200030006ff */
[----:B------:R-:W-:Y:S01]  /*57e0*/  FMUL.FTZ R106, R29, R106 ;  /* 0x0000006a1d6a7220 */ /* 0x000fe20000410000 */
[-C--:B------:R-:W-:Y:S01]  /*57f0*/  F2FP.F16.E4M3.UNPACK_B R6, R31.reuse ;  /* 0x0000001fff06723e */ /* 0x080fe200020006ff */
[----:B------:R-:W-:Y:S01]  /*5800*/  HADD2.F32 R107, -RZ, R105.H0_H0 ;  /* 0x20000069ff6b7230 */ /* 0x000fe20000004100 */
[----:B------:R-:W-:Y:S01]  /*5810*/  F2FP.F16.E4M3.UNPACK_B R31, R31.H1 ;  /* 0x0000001fff1f723e */ /* 0x000fe200030006ff */
[----:B------:R-:W-:Y:S01]  /*5820*/  FFMA.FTZ R114, R33, R10, R106 ;  /* 0x0000000a21727223 */ /* 0x000fe2000001006a */
        /* <DEDUP_REMOVED lines=14> */
[CC--:B------:R-:W-:Y:S01]  /*5910*/  FMUL.FTZ R117, R7.reuse, R106.reuse ;  /* 0x0000006a07757220 */ /* 0x0c0fe20000410000 */
[----:B------:R-:W-:Y:S02]  /*5920*/  HADD2.F32 R35, -RZ, R35.H1_H1 ;  /* 0x30000023ff237230 */ /* 0x000fe40000004100 */
[C---:B------:R-:W-:Y:S01]  /*5930*/  FMUL.FTZ R116, R10.reuse, R106 ;  /* 0x0000006a0a747220 */ /* 0x040fe20000410000 */
[----:B------:R-:W-:Y:S02]  /*5940*/  HADD2.F32 R8, -RZ, R105.H1_H1 ;  /* 0x30000069ff087230 */ /* 0x000fe40000004100 */
[-C--:B------:R-:W-:Y:S01]  /*5950*/  FFMA.FTZ R117, R10, R29.reuse, R117 ;  /* 0x0000001d0a757223 */ /* 0x080fe20000010075 */
[----:B------:R-:W-:Y:S02]  /*5960*/  HADD2.F32 R31, -RZ, R31.H1_H1 ;  /* 0x3000001fff1f7230 */ /* 0x000fe40000004100 */
[----:B------:R-:W-:Y:S01]  /*5970*/  FFMA.FTZ R116, R7, R29, -R116 ;  /* 0x0000001d07747223 */ /* 0x000fe20000010874 */
[----:B------:R-:W-:-:S02]  /*5980*/  HADD2.F32 R6, -RZ, R6.H1_H1 ;  /* 0x30000006ff067230 */ /* 0x000fc40000004100 */
[-C--:B------:R-:W-:Y:S01]  /*5990*/  FMUL.FTZ R10, R35, R8.reuse ;  /* 0x00000008230a7220 */ /* 0x080fe20000410000 */
[----:B------:R-:W-:Y:S02]  /*59a0*/  HADD2.F32 R9, -RZ, R9.H1_H1 ;  /* 0x30000009ff097230 */ /* 0x000fe40000004100 */
[----:B------:R-:W-:Y:S01]  /*59b0*/  FMUL.FTZ R106, R31, R8 ;  /* 0x000000081f6a7220 */ /* 0x000fe20000410000 */
[----:B------:R-:W-:Y:S01]  /*59c0*/  HADD2.F32 R103, -RZ, R103.H1_H1 ;  /* 0x30000067ff677230 */ /* 0x000fe20000004100 */
[----:B------:R-:W-:Y:S01]  /*59d0*/  F2FP.SATFINITE.E4M3.F32.PACK_AB_MERGE_C R29, R109, R110, R112 ;  /* 0x0000006e6d1d723e */ /* 0x000fe20004807070 */
[----:B------:R-:W-:Y:S01]  /*59e0*/  HADD2.F32 R4, -RZ, R11.H1_H1 ;  /* 0x3000000bff047230 */ /* 0x000fe20000004100 */
[----:B------:R-:W-:Y:S01]  /*59f0*/  F2FP.SATFINITE.E4M3.F32.PACK_AB_MERGE_C R33, R111, R108, R113 ;  /* 0x0000006c6f21723e */ /* 0x000fe20004807071 */
[----:B------:R-:W-:Y:S02]  /*5a00*/  HADD2.F32 R5, -RZ, R5.H1_H1 ;  /* 0x30000005ff057230 */ /* 0x000fe40000004100 */
[-C--:B------:R-:W-:Y:S01]  /*5a10*/  FMUL.FTZ R7, R9, R103.reuse ;  /* 0x0000006709077220 */ /* 0x080fe20000410000 */
[C---:B------:R-:W-:Y:S01]  /*5a20*/  FMUL.FTZ R8, R6.reuse, R103 ;  /* 0x0000006706087220 */ /* 0x040fe20000410000 */
[-C--:B------:R-:W-:Y:S01]  /*5a30*/  FFMA.FTZ R10, R31, R4.reuse, -R10 ;  /* 0x000000041f0a7223 */ /* 0x080fe2000001080a */
[----:B------:R-:W-:Y:S01]  /*5a40*/  FFMA.FTZ R106, R35, R4, R106 ;  /* 0x00000004236a7223 */ /* 0x000fe2000001006a */
[-C--:B------:R-:W-:Y:S01]  /*5a50*/  FFMA.FTZ R7, R6, R5.reuse, -R7 ;  /* 0x0000000506077223 */ /* 0x080fe20000010807 */
[----:B------:R-:W-:-:S02]  /*5a60*/  FFMA.FTZ R8, R9, R5, R8 ;  /* 0x0000000509087223 */ /* 0x000fc40000010008 */
[----:B------:R-:W-:Y:S02]  /*5a70*/  F2FP.SATFINITE.E4M3.F32.PACK_AB_MERGE_C R10, R10, R119, RZ ;  /* 0x000000770a0a723e */ /* 0x000fe400048070ff */
[----:B------:R-:W-:Y:S02]  /*5a80*/  F2FP.SATFINITE.E4M3.F32.PACK_AB_MERGE_C R106, R106, R107, RZ ;  /* 0x0000006b6a6a723e */ /* 0x000fe400048070ff */
[----:B------:R-:W-:Y:S02]  /*5a90*/  F2FP.SATFINITE.E4M3.F32.PACK_AB_MERGE_C R31, R7, R116, R10 ;  /* 0x00000074071f723e */ /* 0x000fe4000480700a */
[----:B------:R-:W-:-:S07]  /*5aa0*/  F2FP.SATFINITE.E4M3.F32.PACK_AB_MERGE_C R35, R8, R117, R106 ;  /* 0x000000750823723e */ /* 0x000fce000480706a */
.L_x_1396:
[----:B------:R-:W-:Y:S05]  /*5ab0*/  BSYNC B2 ;  /* 0x0000000000027941 */ /* 0x000fea0003800000 */
.L_x_1395:
[----:B------:R-:W-:Y:S02]  /*5ac0*/  ISETP.GE.AND P5, PT, R101, R98, PT ;  /* 0x000000626500720c */ /* 0x000fe40003fa6270 */
[----:B------:R-:W-:-:S11]  /*5ad0*/  P2R R5, PR, RZ, 0x1 ;  /* 0x00000001ff057803 */ /* 0x000fd60000000000 */
[--C-:B------:R-:W-:Y:S02]  /*5ae0*/  @!P5 SHF.R.S32.HI R4, RZ, 0x1f, R101.reuse ;  /* 0x0000001fff04d819 */ /* 0x100fe40000011465 */
[----:B------:R-:W-:-:S04]  /*5af0*/  @!P5 IADD3 R7, P0, P6, R44, R90, R101 ;  /* 0x0000005a2c07d210 */ /* 0x000fc80007e1e065 */
[----:B------:R-:W-:Y:S02]  /*5b00*/  @!P5 IADD3.X R104, R85, R104, R4, P0, P6 ;  /* 0x000000685568d210 */ /* 0x000fe400007ec404 */
[----:B------:R-:W-:Y:S02]  /*5b10*/  IADD3 R4, P6, R99, R50, RZ ;  /* 0x0000003263047210 */ /* 0x000fe40007fde0ff */
[----:B------:R-:W-:-:S03]  /*5b20*/  ISETP.NE.AND P0, PT, R5, RZ, PT ;  /* 0x000000ff0500720c */ /* 0x000fc60003f05270 */
[----:B------:R-:W-:Y:S01]  /*5b30*/  IMAD.X R5, R102, 0x1, R51, P6 ;  /* 0x0000000166057824 */ /* 0x000fe200030e0633 */
[----:B------:R-:W-:-:S04]  /*5b40*/  @!P5 IADD3 R6, P6, R7, R50, RZ ;  /* 0x000000320706d210 */ /* 0x000fc80007fde0ff */
[----:B-1----:R1:W-:Y:S01]  /*5b50*/  STG.E.128 desc[UR46][R4.64], R28 ;  /* 0x0000001c04007986 */ /* 0x0023e2000c101d2e */
[----:B------:R-:W-:-:S05]  /*5b60*/  @!P5 IMAD.X R7, R104, 0x1, R51, P6 ;  /* 0x000000016807d824 */ /* 0x000fca00030e0633 */
[----:B--2---:R1:W-:Y:S03]  /*5b70*/  @!P5 STG.E.128 desc[UR46][R6.64], R32 ;  /* 0x000000200600d986 */ /* 0x0043e6000c101d2e */
.L_x_1394:
[----:B------:R-:W-:Y:S05]  /*5b80*/  BSYNC B1 ;  /* 0x0000000000017941 */ /* 0x000fea0003800000 */
.L_x_1393:
[C---:B------:R-:W-:Y:S01]  /*5b90*/  ISETP.GE.OR P5, PT, R218.reuse, R84, P1 ;  /* 0x00000054da00720c */ /* 0x040fe20000fa6670 */
[-C--:B-12---:R-:W-:Y:S02]  /*5ba0*/  IMAD R4, R65, R52.reuse, RZ ;  /* 0x0000003441047224 */ /* 0x086fe400078e02ff */
[----:B------:R-:W-:-:S04]  /*5bb0*/  IMAD.WIDE.U32 R88, R218, R52, R88 ;  /* 0x00000034da587225 */ /* 0x000fc800078e0058 */
[----:B------:R-:W-:-:S06]  /*5bc0*/  IMAD R53, R218, R53, R4 ;  /* 0x00000035da357224 */ /* 0x000fcc00078e0204 */
[----:B------:R-:W-:Y:S05]  /*5bd0*/  @P5 BRA `(.L_x_1383) ;  /* 0x0000001000485947 */ /* 0x000fea0003800000 */
[----:B------:R-:W-:Y:S01]  /*5be0*/  SEL R100, R63, R100, !P0 ;  /* 0x000000643f647207 */ /* 0x000fe20004000000 */
[----:B------:R-:W-:Y:S01]  /*5bf0*/  IMAD.IADD R30, R89, 0x1, R53 ;  /* 0x00000001591e7824 */ /* 0x000fe200078e0235 */
[----:B------:R-:W-:Y:S01]  /*5c00*/  IADD3 R29, P5, P6, R44, R88, R61 ;  /* 0x000000582c1d7210 */ /* 0x000fe20007ebe03d */
[----:B------:R-:W-:Y:S01]  /*5c10*/  BSSY B1, `(.L_x_1397) ;  /* 0x00000ea000017945 */ /* 0x000fe20003800000 */
[----:B------:R-:W-:Y:S02]  /*5c20*/  SHF.R.S32.HI R5, RZ, 0x1f, R100 ;  /* 0x0000001fff057819 */ /* 0x000fe40000011464 */
[----:B------:R-:W-:Y:S02]  /*5c30*/  IADD3.X R4, R85, R30, R0, P5, P6 ;  /* 0x0000001e55047210 */ /* 0x000fe40002fec400 */
[----:B------:R-:W-:Y:S02]  /*5c40*/  LEA.HI R5, R5, R100, RZ, 0x5 ;  /* 0x0000006405057211 */ /* 0x000fe400078f28ff */
[----:B------:R-:W-:-:S02]  /*5c50*/  IADD3 R28, P5, R29, R50, RZ ;  /* 0x000000321d1c7210 */ /* 0x000fc40007fbe0ff */
[----:B------:R-:W-:-:S03]  /*5c60*/  LEA.HI.SX32 R5, R5, R54, 0x1b ;  /* 0x0000003605057211 */ /* 0x000fc600078fdaff */
[----:B------:R-:W-:Y:S01]  /*5c70*/  IMAD.X R29, R4, 0x1, R51, P5 ;  /* 0x00000001041d7824 */ /* 0x000fe200028e0633 */
[----:B------:R-:W-:Y:S01]  /*5c80*/  SHF.R.S32.HI R4, RZ, 0x1f, R5 ;  /* 0x0000001fff047819 */ /* 0x000fe20000011405 */
[----:B------:R-:W-:-:S03]  /*5c90*/  IMAD.SHL.U32 R31, R5, 0x10, RZ ;  /* 0x00000010051f7824 */ /* 0x000fc600078e00ff */
[----:B------:R-:W-:Y:S02]  /*5ca0*/  LEA.HI R4, R4, R5, RZ, 0x3 ;  /* 0x0000000504047211 */ /* 0x000fe400078f18ff */
[----:B------:R-:W-:-:S03]  /*5cb0*/  LOP3.LUT R5, R206, 0x70, R31, 0xf8, !PT ;  /* 0x00000070ce057812 */ /* 0x000fc600078ef81f */
[----:B------:R-:W-:Y:S01]  /*5cc0*/  IMAD.SHL.U32 R4, R4, 0x400, RZ ;  /* 0x0000040004047824 */ /* 0x000fe200078e00ff */
[----:B------:R-:W-:-:S04]  /*5cd0*/  LOP3.LUT R5, R5, R234, RZ, 0x3c, !PT ;  /* 0x000000ea05057212 */ /* 0x000fc800078e3cff */
[----:B------:R-:W-:-:S04]  /*5ce0*/  LOP3.LUT R4, R4, 0xffffe000, RZ, 0xc0, !PT ;  /* 0xffffe00004047812 */ /* 0x000fc800078ec0ff */
[----:B------:R-:W-:Y:S01]  /*5cf0*/  IADD3 R7, R5, R4, R210 ;  /* 0x0000000405077210 */ /* 0x000fe20007ffe0d2 */
[----:B------:R-:W-:-:S04]  /*5d00*/  IMAD R5, R192, 0x4000, R79 ;  /* 0x00004000c0057824 */ /* 0x000fc800078e024f */
[----:B------:R-:W-:Y:S02]  /*5d10*/  IMAD R7, R192, 0x4000, R7 ;  /* 0x00004000c0077824 */ /* 0x000fe400078e0207 */
[C---:B------:R-:W-:Y:S02]  /*5d20*/  IMAD.IADD R5, R16.reuse, 0x1, R5 ;  /* 0x0000000110057824 */ /* 0x040fe400078e0205 */
[----:B------:R-:W-:-:S04]  /*5d30*/  IMAD.IADD R8, R16, 0x1, R7 ;  /* 0x0000000110087824 */ /* 0x000fc800078e0207 */
[----:B------:R-:W1:Y:S04]  /*5d40*/  LDS.128 R4, [R5+0x20000] ;  /* 0x0200000005047984 */ /* 0x000e680000000c00 */
[----:B------:R-:W2:Y:S01]  /*5d50*/  LDS.128 R8, [R8+0x20000] ;  /* 0x0200000008087984 */ /* 0x000ea20000000c00 */
[----:B------:R-:W-:Y:S05]  /*5d60*/  @P4 BRA `(.L_x_1398) ;  /* 0x0000000c00504947 */ /* 0x000fea0003800000 */
[--C-:B------:R-:W-:Y:S01]  /*5d70*/  SHF.R.U32.HI R53, RZ, 0x8, R13.reuse ;  /* 0x00000008ff357819 */ /* 0x100fe2000001160d */
[----:B--2---:R-:W-:Y:S01]  /*5d80*/  IMAD.MOV.U32 R24, RZ, RZ, R8 ;  /* 0x000000ffff187224 */ /* 0x004fe200078e0008 */
[----:B-1----:R-:W-:Y:S02]  /*5d90*/  MOV R12, R4 ;  /* 0x00000004000c7202 */ /* 0x002fe40000000f00 */
[----:B------:R-:W-:Y:S01]  /*5da0*/  SHF.R.U32.HI R91, RZ, 0x10, R13 ;  /* 0x00000010ff5b7819 */ /* 0x000fe2000001160d */
[----:B------:R-:W-:Y:S01]  /*5db0*/  IMAD.SHL.U32 R4, R53, 0x100, RZ ;  /* 0x0000010035047824 */ /* 0x000fe200078e00ff */
[----:B------:R-:W-:Y:S02]  /*5dc0*/  LOP3.LUT R13, R13, 0xff0000ff, RZ, 0xc0, !PT ;  /* 0xff0000ff0d0d7812 */ /* 0x000fe400078ec0ff */
[----:B------:R-:W-:Y:S01]  /*5dd0*/  SHF.R.U32.HI R32, RZ, 0x8, R15 ;  /* 0x00000008ff207819 */ /* 0x000fe2000001160f */
[----:B------:R-:W-:Y:S01]  /*5de0*/  IMAD.U32 R8, R91, 0x10000, RZ ;  /* 0x000100005b087824 */ /* 0x000fe200078e00ff */
[----:B------:R-:W-:-:S02]  /*5df0*/  SHF.R.U32.HI R26, RZ, 0x8, R25 ;  /* 0x00000008ff1a7819 */ /* 0x000fc40000011619 */
[----:B------:R-:W-:Y:S02]  /*5e00*/  SHF.R.U32.HI R34, RZ, 0x10, R15 ;  /* 0x00000010ff227819 */ /* 0x000fe4000001160f */
[----:B------:R-:W-:Y:S01]  /*5e10*/  LOP3.LUT R33, R15, 0xff0000ff, RZ, 0xc0, !PT ;  /* 0xff0000ff0f217812 */ /* 0x000fe200078ec0ff */
[----:B------:R-:W-:Y:S01]  /*5e20*/  IMAD.MOV.U32 R15, RZ, RZ, R6 ;  /* 0x000000ffff0f7224 */ /* 0x000fe200078e0006 */
[----:B------:R-:W-:Y:S01]  /*5e30*/  LOP3.LUT R13, R13, 0xff00, R4, 0xf8, !PT ;  /* 0x0000ff000d0d7812 */ /* 0x000fe200078ef804 */
[----:B------:R-:W-:Y:S01]  /*5e40*/  IMAD.SHL.U32 R4, R32, 0x100, RZ ;  /* 0x0000010020047824 */ /* 0x000fe200078e00ff */
[----:B------:R-:W-:Y:S01]  /*5e50*/  SHF.R.U32.HI R90, RZ, 0x10, R25 ;  /* 0x00000010ff5a7819 */ /* 0x000fe20000011619 */
[----:B------:R-:W-:Y:S01]  /*5e60*/  IMAD.SHL.U32 R6, R26, 0x100, RZ ;  /* 0x000001001a067824 */ /* 0x000fe200078e00ff */
[----:B------:R-:W-:Y:S02]  /*5e70*/  SHF.R.U32.HI R14, RZ, 0x8, R27 ;  /* 0x00000008ff0e7819 */ /* 0x000fe4000001161b */
[----:B------:R-:W-:-:S02]  /*5e80*/  LOP3.LUT R25, R25, 0xff0000ff, RZ, 0xc0, !PT ;  /* 0xff0000ff19197812 */ /* 0x000fc400078ec0ff */
[----:B------:R-:W-:Y:S02]  /*5e90*/  SHF.R.U32.HI R52, RZ, 0x10, R27 ;  /* 0x00000010ff347819 */ /* 0x000fe4000001161b */
[----:B------:R-:W-:Y:S01]  /*5ea0*/  LOP3.LUT R35, R27, 0xff0000ff, RZ, 0xc0, !PT ;  /* 0xff0000ff1b237812 */ /* 0x000fe200078ec0ff */
[----:B------:R-:W-:Y:S01]  /*5eb0*/  IMAD.MOV.U32 R27, RZ, RZ, R10 ;  /* 0x000000ffff1b7224 */ /* 0x000fe200078e000a */
[----:B------:R-:W-:Y:S01]  /*5ec0*/  LOP3.LUT R33, R33, 0xff00, R4, 0xf8, !PT ;  /* 0x0000ff0021217812 */ /* 0x000fe200078ef804 */
[----:B------:R-:W-:Y:S01]  /*5ed0*/  IMAD.SHL.U32 R10, R14, 0x100, RZ ;  /* 0x000001000e0a7824 */ /* 0x000fe200078e00ff */
[----:B------:R-:W-:Y:S01]  /*5ee0*/  LOP3.LUT R53, R25, 0xff00, R6, 0xf8, !PT ;  /* 0x0000ff0019357812 */ /* 0x000fe200078ef806 */
[----:B------:R-:W-:Y:S01]  /*5ef0*/  IMAD.U32 R4, R34, 0x10000, RZ ;  /* 0x0001000022047824 */ /* 0x000fe200078e00ff */
[----:B------:R-:W-:Y:S01]  /*5f00*/  LOP3.LUT R8, R13, 0xff0000, R8, 0xf8, !PT ;  /* 0x00ff00000d087812 */ /* 0x000fe200078ef808 */
[----:B------:R-:W-:Y:S01]  /*5f10*/  IMAD.U32 R6, R52, 0x10000, RZ ;  /* 0x0001000034067824 */ /* 0x000fe200078e00ff */
[----:B------:R-:W-:-:S02]  /*5f20*/  F2FP.F16.E4M3.UNPACK_B R34, R97.H1 ;  /* 0x00000061ff22723e */ /* 0x000fc400030006ff */
[----:B------:R-:W-:Y:S02]  /*5f30*/  F2FP.F16.E4M3.UNPACK_B R25, R24.H1 ;  /* 0x00000018ff19723e */ /* 0x000fe400030006ff */
[----:B------:R-:W-:Y:S02]  /*5f40*/  F2FP.F16.E4M3.UNPACK_B R13, R12.H1 ;  /* 0x0000000cff0d723e */ /* 0x000fe400030006ff */
[----:B------:R-:W-:Y:S01]  /*5f50*/  LOP3.LUT R91, R35, 0xff00, R10, 0xf8, !PT ;  /* 0x0000ff00235b7812 */ /* 0x000fe200078ef80a */
[----:B------:R-:W-:Y:S01]  /*5f60*/  HADD2.F32 R35, -RZ, R34.H0_H0 ;  /* 0x20000022ff237230 */ /* 0x000fe20000004100 */
[----:B------:R-:W-:Y:S01]  /*5f70*/  F2FP.F16.E4M3.UNPACK_B R32, R95.H1 ;  /* 0x0000005fff20723e */ /* 0x000fe200030006ff */
[----:B------:R-:W-:Y:S01]  /*5f80*/  HADD2.F32 R26, -RZ, R25.H0_H0 ;  /* 0x20000019ff1a7230 */ /* 0x000fe20000004100 */
[----:B------:R-:W-:Y:S01]  /*5f90*/  LOP3.LUT R4, R33, 0xff0000, R4, 0xf8, !PT ;  /* 0x00ff000021047812 */ /* 0x000fe200078ef804 */
[----:B------:R-:W-:Y:S01]  /*5fa0*/  HADD2.F32 R14, -RZ, R13.H0_H0 ;  /* 0x2000000dff0e7230 */ /* 0x000fe20000004100 */
[----:B------:R-:W-:Y:S01]  /*5fb0*/  F2FP.F16.E4M3.UNPACK_B R97, R97 ;  /* 0x00000061ff61723e */ /* 0x000fe200020006ff */
[----:B------:R-:W-:-:S02]  /*5fc0*/  HADD2.F32 R33, -RZ, R32.H0_H0 ;  /* 0x20000020ff217230 */ /* 0x000fc40000004100 */
[-C--:B------:R-:W-:Y:S01]  /*5fd0*/  FMUL.FTZ R99, R26, R35.reuse ;  /* 0x000000231a637220 */ /* 0x080fe20000410000 */
[----:B------:R-:W-:Y:S02]  /*5fe0*/  IMAD.U32 R10, R90, 0x10000, RZ ;  /* 0x000100005a0a7824 */ /* 0x000fe400078e00ff */
[C---:B------:R-:W-:Y:S01]  /*5ff0*/  FMUL.FTZ R35, R14.reuse, R35 ;  /* 0x000000230e237220 */ /* 0x040fe20000410000 */
[----:B------:R-:W-:Y:S01]  /*6000*/  F2FP.F16.E4M3.UNPACK_B R24, R24 ;  /* 0x00000018ff18723e */ /* 0x000fe200020006ff */
[-C--:B------:R-:W-:Y:S01]  /*6010*/  FFMA.FTZ R99, R14, R33.reuse, -R99 ;  /* 0x000000210e637223 */ /* 0x080fe20000010863 */
[----:B------:R-:W-:Y:S02]  /*6020*/  HADD2.F32 R14, -RZ, R13.H1_H1 ;  /* 0x3000000dff0e7230 */ /* 0x000fe40000004100 */
[----:B------:R-:W-:Y:S01]  /*6030*/  FFMA.FTZ R90, R26, R33, R35 ;  /* 0x000000211a5a7223 */ /* 0x000fe20000010023 */
[----:B------:R-:W-:Y:S01]  /*6040*/  HADD2.F32 R35, -RZ, R34.H1_H1 ;  /* 0x30000022ff237230 */ /* 0x000fe20000004100 */
[----:B------:R-:W-:Y:S01]  /*6050*/  F2FP.F16.E4M3.UNPACK_B R12, R12 ;  /* 0x0000000cff0c723e */ /* 0x000fe200020006ff */
[----:B------:R-:W-:Y:S01]  /*6060*/  HADD2.F32 R26, -RZ, R25.H1_H1 ;  /* 0x30000019ff1a7230 */ /* 0x000fe20000004100 */
[----:B------:R-:W-:Y:S01]  /*6070*/  LOP3.LUT R10, R53, 0xff0000, R10, 0xf8, !PT ;  /* 0x00ff0000350a7812 */ /* 0x000fe200078ef80a */
[----:B------:R-:W-:Y:S01]  /*6080*/  HADD2.F32 R33, -RZ, R32.H1_H1 ;  /* 0x30000020ff217230 */ /* 0x000fe20000004100 */
[----:B------:R-:W-:Y:S01]  /*6090*/  F2FP.F16.E4M3.UNPACK_B R95, R95 ;  /* 0x0000005fff5f723e */ /* 0x000fe200020006ff */
[----:B------:R-:W-:-:S02]  /*60a0*/  HADD2.F32 R32, -RZ, R97.H0_H0 ;  /* 0x20000061ff207230 */ /* 0x000fc40000004100 */
[-C--:B------:R-:W-:Y:S01]  /*60b0*/  FMUL.FTZ R53, R26, R35.reuse ;  /* 0x000000231a357220 */ /* 0x080fe20000410000 */
[C---:B------:R-:W-:Y:S01]  /*60c0*/  FMUL.FTZ R35, R14.reuse, R35 ;  /* 0x000000230e237220 */ /* 0x040fe20000410000 */
        /* <DEDUP_REMOVED lines=8> */
[----:B------:R-:W-:Y:S01]  /*6150*/  HADD2.F32 R97, -RZ, R97.H1_H1 ;  /* 0x30000061ff617230 */ /* 0x000fe20000004100 */
[----:B------:R-:W-:Y:S01]  /*6160*/  F2FP.SATFINITE.E4M3.F32.PACK_AB_MERGE_C R99, R100, R99, RZ ;  /* 0x000000636463723e */ /* 0x000fe200048070ff */
        /* <DEDUP_REMOVED lines=30> */
[-C--:B------:R-:W-:Y:S01]  /*6350*/  FFMA.FTZ R97, R12, R13.reuse, -R97 ;  /* 0x0000000d0c617223 */ /* 0x080fe20000010861 */
[--C-:B------:R-:W-:Y:S02]  /*6360*/  HADD2.F32 R24, -RZ, R96.reuse.H0_H0 ;  /* 0x20000060ff187230 */ /* 0x100fe40000004100 */
[----:B------:R-:W-:Y:S01]  /*6370*/  FFMA.FTZ R104, R14, R13, R33 ;  /* 0x0000000d0e687223 */ /* 0x000fe20000010021 */
[----:B------:R-:W-:Y:S01]  /*6380*/  F2FP.F16.E4M3.UNPACK_B R86, R86 ;  /* 0x00000056ff56723e */ /* 0x000fe200020006ff */
[----:B------:R-:W-:Y:S01]  /*6390*/  HADD2.F32 R13, -RZ, R27.H0_H0 ;  /* 0x2000001bff0d7230 */ /* 0x000fe20000004100 */
[----:B------:R-:W-:Y:S01]  /*63a0*/  F2FP.SATFINITE.E4M3.F32.PACK_AB_MERGE_C R97, R97, R102, RZ ;  /* 0x000000666161723e */ /* 0x000fe200048070ff */
[----:B------:R-:W-:Y:S01]  /*63b0*/  HADD2.F32 R12, -RZ, R15.H0_H0 ;  /* 0x2000000fff0c7230 */ /* 0x000fe20000004100 */
[----:B------:R-:W-:Y:S01]  /*63c0*/  F2FP.SATFINITE.E4M3.F32.PACK_AB_MERGE_C R99, R53, R34, R99 ;  /* 0x000000223563723e */ /* 0x000fe20004807063 */
[----:B------:R-:W-:-:S02]  /*63d0*/  HADD2.F32 R96, -RZ, R96.H1_H1 ;  /* 0x30000060ff607230 */ /* 0x000fc40000004100 */
[-C--:B------:R-:W-:Y:S01]  /*63e0*/  FMUL.FTZ R25, R13, R24.reuse ;  /* 0x000000180d197220 */ /* 0x080fe20000410000 */
[----:B------:R-:W-:Y:S02]  /*63f0*/  HADD2.F32 R27, -RZ, R27.H1_H1 ;  /* 0x3000001bff1b7230 */ /* 0x000fe40000004100 */
[----:B------:R-:W-:Y:S01]  /*6400*/  FMUL.FTZ R24, R12, R24 ;  /* 0x000000180c187220 */ /* 0x000fe20000410000 */
[--C-:B------:R-:W-:Y:S01]  /*6410*/  HADD2.F32 R14, -RZ, R86.reuse.H0_H0 ;  /* 0x20000056ff0e7230 */ /* 0x100fe20000004100 */
[----:B------:R-:W-:Y:S01]  /*6420*/  F2FP.SATFINITE.E4M3.F32.PACK_AB_MERGE_C R95, R104, R95, RZ ;  /* 0x0000005f685f723e */ /* 0x000fe200048070ff */
[----:B------:R-:W-:Y:S02]  /*6430*/  HADD2.F32 R15, -RZ, R15.H1_H1 ;  /* 0x3000000fff0f7230 */ /* 0x000fe40000004100 */
[----:B------:R-:W-:Y:S01]  /*6440*/  FMUL.FTZ R32, R27, R96 ;  /* 0x000000601b207220 */ /* 0x000fe20000410000 */
[----:B------:R-:W-:Y:S02]  /*6450*/  HADD2.F32 R86, -RZ, R86.H1_H1 ;  /* 0x30000056ff567230 */ /* 0x000fe40000004100 */
[-C--:B------:R-:W-:Y:S01]  /*6460*/  FFMA.FTZ R26, R12, R14.reuse, -R25 ;  /* 0x0000000e0c1a7223 */ /* 0x080fe20000010819 */
[----:B------:R-:W-:Y:S01]  /*6470*/  FFMA.FTZ R33, R13, R14, R24 ;  /* 0x0000000e0d217223 */ /* 0x000fe20000010018 */
[----:B------:R-:W-:Y:S01]  /*6480*/  F2FP.F16.E4M3.UNPACK_B R14, R9 ;  /* 0x00000009ff0e723e */ /* 0x000fe200020006ff */
[C---:B------:R-:W-:Y:S01]  /*6490*/  FMUL.FTZ R96, R15.reuse, R96 ;  /* 0x000000600f607220 */ /* 0x040fe20000410000 */
[----:B------:R-:W-:Y:S01]  /*64a0*/  FFMA.FTZ R13, R15, R86, -R32 ;  /* 0x000000560f0d7223 */ /* 0x000fe20000010820 */
[----:B------:R-:W-:-:S02]  /*64b0*/  F2FP.F16.E4M3.UNPACK_B R25, R10 ;  /* 0x0000000aff19723e */ /* 0x000fc400020006ff */
[----:B------:R-:W-:Y:S01]  /*64c0*/  F2FP.F16.E4M3.UNPACK_B R12, R5 ;  /* 0x00000005ff0c723e */ /* 0x000fe200020006ff */
[----:B------:R-:W-:Y:S01]  /*64d0*/  HADD2.F32 R15, -RZ, R14.H0_H0 ;  /* 0x2000000eff0f7230 */ /* 0x000fe20000004100 */
[----:B------:R-:W-:Y:S01]  /*64e0*/  F2FP.F16.E4M3.UNPACK_B R24, R8 ;  /* 0x00000008ff18723e */ /* 0x000fe200020006ff */
[----:B------:R-:W-:Y:S01]  /*64f0*/  HADD2.F32 R32, -RZ, R25.H0_H0 ;  /* 0x20000019ff207230 */ /* 0x000fe20000004100 */
[----:B------:R-:W-:Y:S01]  /*6500*/  F2FP.SATFINITE.E4M3.F32.PACK_AB_MERGE_C R100, R13, R26, R97 ;  /* 0x0000001a0d64723e */ /* 0x000fe20004807061 */
[----:B------:R-:W-:Y:S02]  /*6510*/  HADD2.F32 R13, -RZ, R12.H0_H0 ;  /* 0x2000000cff0d7230 */ /* 0x000fe40000004100 */
[----:B------:R-:W-:Y:S01]  /*6520*/  FFMA.FTZ R96, R27, R86, R96 ;  /* 0x000000561b607223 */ /* 0x000fe20000010060 */
[----:B------:R-:W-:Y:S02]  /*6530*/  HADD2.F32 R26, -RZ, R24.H0_H0 ;  /* 0x20000018ff1a7230 */ /* 0x000fe40000004100 */
[----:B------:R-:W-:Y:S01]  /*6540*/  FMUL.FTZ R34, R15, R32 ;  /* 0x000000200f227220 */ /* 0x000fe20000410000 */
[----:B------:R-:W-:-:S02]  /*6550*/  HADD2.F32 R14, -RZ, R14.H1_H1 ;  /* 0x3000000eff0e7230 */ /* 0x000fc40000004100 */
[----:B------:R-:W-:Y:S01]  /*6560*/  FMUL.FTZ R32, R13, R32 ;  /* 0x000000200d207220 */ /* 0x000fe20000410000 */
[----:B------:R-:W-:Y:S01]  /*6570*/  HADD2.F32 R25, -RZ, R25.H1_H1 ;  /* 0x30000019ff197230 */ /* 0x000fe20000004100 */
[----:B------:R-:W-:Y:S01]  /*6580*/  F2FP.SATFINITE.E4M3.F32.PACK_AB_MERGE_C R96, R96, R33, R95 ;  /* 0x000000216060723e */ /* 0x000fe2000480705f */
[----:B------:R-:W-:Y:S02]  /*6590*/  HADD2.F32 R12, -RZ, R12.H1_H1 ;  /* 0x3000000cff0c7230 */ /* 0x000fe40000004100 */
[----:B------:R-:W-:Y:S01]  /*65a0*/  FFMA.FTZ R32, R15, R26, R32 ;  /* 0x0000001a0f207223 */ /* 0x000fe20000010020 */
[----:B------:R-:W-:Y:S02]  /*65b0*/  HADD2.F32 R15, -RZ, R24.H1_H1 ;  /* 0x30000018ff0f7230 */ /* 0x000fe40000004100 */
[-C--:B------:R-:W-:Y:S01]  /*65c0*/  FMUL.FTZ R27, R14, R25.reuse ;  /* 0x000000190e1b7220 */ /* 0x080fe20000410000 */
[----:B------:R-:W-:Y:S01]  /*65d0*/  F2FP.SATFINITE.E4M3.F32.PACK_AB_MERGE_C R90, R91, R90, RZ ;  /* 0x0000005a5b5a723e */ /* 0x000fe200048070ff */
[----:B------:R-:W-:Y:S01]  /*65e0*/  FFMA.FTZ R34, R13, R26, -R34 ;  /* 0x0000001a0d227223 */ /* 0x000fe20000010822 */
[C---:B------:R-:W-:Y:S01]  /*65f0*/  FMUL.FTZ R25, R12.reuse, R25 ;  /* 0x000000190c197220 */ /* 0x040fe20000410000 */
[----:B------:R-:W-:Y:S01]  /*6600*/  FFMA.FTZ R33, R12, R15, -R27 ;  /* 0x0000000f0c217223 */ /* 0x000fe2000001081b */
[----:B------:R-:W-:-:S02]  /*6610*/  F2FP.F16.E4M3.UNPACK_B R5, R5.H1 ;  /* 0x00000005ff05723e */ /* 0x000fc400030006ff */
[----:B------:R-:W-:Y:S02]  /*6620*/  F2FP.F16.E4M3.UNPACK_B R13, R9.H1 ;  /* 0x00000009ff0d723e */ /* 0x000fe400030006ff */
[----:B------:R-:W-:Y:S01]  /*6630*/  F2FP.F16.E4M3.UNPACK_B R12, R10.H1 ;  /* 0x0000000aff0c723e */ /* 0x000fe200030006ff */
[----:B------:R-:W-:Y:S01]  /*6640*/  HADD2.F32 R9, -RZ, R5.H0_H0 ;  /* 0x20000005ff097230 */ /* 0x000fe20000004100 */
[----:B------:R-:W-:Y:S01]  /*6650*/  F2FP.SATFINITE.E4M3.F32.PACK_AB_MERGE_C R101, R52, R35, R90 ;  /* 0x000000233465723e */ /* 0x000fe2000480705a */
[----:B------:R-:W-:Y:S01]  /*6660*/  FFMA.FTZ R35, R14, R15, R25 ;  /* 0x0000000f0e237223 */ /* 0x000fe20000010019 */
[--C-:B------:R-:W-:Y:S01]  /*6670*/  HADD2.F32 R10, -RZ, R13.reuse.H0_H0 ;  /* 0x2000000dff0a7230 */ /* 0x100fe20000004100 */
[----:B------:R-:W-:Y:S01]  /*6680*/  F2FP.F16.E4M3.UNPACK_B R8, R8.H1 ;  /* 0x00000008ff08723e */ /* 0x000fe200030006ff */
[----:B------:R-:W-:Y:S01]  /*6690*/  HADD2.F32 R14, -RZ, R12.H0_H0 ;  /* 0x2000000cff0e7230 */ /* 0x000fe20000004100 */
[----:B------:R-:W-:Y:S01]  /*66a0*/  F2FP.F16.E4M3.UNPACK_B R25, R6.H1 ;  /* 0x00000006ff19723e */ /* 0x000fe200030006ff */
[----:B------:R-:W-:-:S02]  /*66b0*/  HADD2.F32 R13, -RZ, R13.H1_H1 ;  /* 0x3000000dff0d7230 */ /* 0x000fc40000004100 */
[----:B------:R-:W-:Y:S02]  /*66c0*/  HADD2.F32 R24, -RZ, R12.H1_H1 ;  /* 0x3000000cff187230 */ /* 0x000fe40000004100 */
        /* <DEDUP_REMOVED lines=61> */
[----:B------:R-:W-:-:S07]  /*6aa0*/  MOV R6, R100 ;  /* 0x0000006400067202 */ /* 0x000fce0000000f00 */
.L_x_1398:
[----:B------:R-:W-:Y:S05]  /*6ab0*/  BSYNC B1 ;  /* 0x0000000000017941 */ /* 0x000fea0003800000 */
.L_x_1397:
[----:B-1----:R1:W-:Y:S01]  /*6ac0*/  STG.E.128 desc[UR46][R28.64], R4 ;  /* 0x000000041c007986 */ /* 0x0023e2000c101d2e */
[----:B------:R-:W-:-:S13]  /*6ad0*/  ISETP.GE.AND P4, PT, R31, R98, PT ;  /* 0x000000621f00720c */ /* 0x000fda0003f86270 */
[----:B------:R-:W-:Y:S05]  /*6ae0*/  @P4 BRA `(.L_x_1383) ;  /* 0x0000000000844947 */ /* 0x000fea0003800000 */
[--C-:B-1----:R-:W-:Y:S02]  /*6af0*/  SHF.R.S32.HI R4, RZ, 0x1f, R31.reuse ;  /* 0x0000001fff047819 */ /* 0x102fe4000001141f */
[----:B------:R-:W-:-:S04]  /*6b00*/  IADD3 R31, P4, P5, R44, R88, R31 ;  /* 0x000000582c1f7210 */ /* 0x000fc80007d9e01f */
[----:B------:R-:W-:Y:S02]  /*6b10*/  IADD3.X R30, R85, R30, R4, P4, P5 ;  /* 0x0000001e551e7210 */ /* 0x000fe400027ea404 */
[----:B------:R-:W-:-:S05]  /*6b20*/  IADD3 R50, P4, R31, R50, RZ ;  /* 0x000000321f327210 */ /* 0x000fca0007f9e0ff */
[----:B------:R-:W-:-:S05]  /*6b30*/  IMAD.X R51, R30, 0x1, R51, P4 ;  /* 0x000000011e337824 */ /* 0x000fca00020e0633 */
[----:B--2---:R1:W-:Y:S01]  /*6b40*/  STG.E.128 desc[UR46][R50.64], R8 ;  /* 0x0000000832007986 */ /* 0x0043e2000c101d2e */
[----:B------:R-:W-:Y:S05]  /*6b50*/  BRA `(.L_x_1383) ;  /* 0x0000000000687947 */ /* 0x000fea0003800000 */
.L_x_1366:
[----:B------:R-:W-:-:S06]  /*6b60*/  UISETP.NE.AND UP0, UPT, UR45, 0x3, UPT ;  /* 0x000000032d00788c */ /* 0x000fcc000bf05270 */
[----:B------:R-:W-:-:S13]  /*6b70*/  PLOP3.LUT P3, PT, PT, PT, UP0, 0x80, 0x0 ;  /* 0x000000000000781c */ /* 0x000fda0003f6f008 */
[----:B------:R-:W-:Y:S05]  /*6b80*/  @!P3 BRA `(.L_x_1399) ;  /* 0x000000000004b947 */ /* 0x000fea0003800000 */
[----:B------:R-:W-:Y:S01]  /*6b90*/  BPT.TRAP 0x1 ;  /* 0x000000040000795c */ /* 0x000fe20000300000 */
.L_x_1399:
[----:B------:R-:W-:Y:S01]  /*6ba0*/  IMAD R80, R192, 0x8, R16 ;  /* 0x00000008c0507824 */ /* 0x000fe200078e0210 */
[----:B------:R-:W-:Y:S01]  /*6bb0*/  SHF.L.U32 R93, R198, 0x1f, RZ ;  /* 0x0000001fc65d7819 */ /* 0x000fe200000006ff */
[----:B------:R-:W-:Y:S01]  /*6bc0*/  IMAD R84, R47, -0x40, R46 ;  /* 0xffffffc02f547824 */ /* 0x000fe200078e022e */
[----:B------:R-:W-:Y:S02]  /*6bd0*/  BSSY B1, `(.L_x_1400) ;  /* 0x0000004000017945 */ /* 0x000fe40003800000 */
[----:B------:R-:W0:Y:S02]  /*6be0*/  SYNCS.PHASECHK.TRANS64.TRYWAIT P4, [R80+URZ+0x28490], R93 ;  /* 0x0284905d500075a7 */ /* 0x000e24000808017f */
[----:B------:R-:W-:Y:S01]  /*6bf0*/  VIMNMX R84, R84, 0x40, PT ;  /* 0x0000004054547848 */ /* 0x000fe20003fe0100 */
[----:B0-----:R-:W-:Y:S06]  /*6c00*/  @!P4 BRA `(.L_x_1401) ;  /* 0x000001ec00acc947 */ /* 0x001fec0003800000 */
.L_x_1730:
[----:B------:R-:W-:Y:S05]  /*6c10*/  BSYNC B1 ;  /* 0x0000000000017941 */ /* 0x000fea0003800000 */
.L_x_1400:
[-C--:B------:R-:W-:Y:S01]  /*6c20*/  ISETP.GE.AND P5, PT, R17, R84.reuse, PT ;  /* 0x000000541100720c */ /* 0x080fe20003fa6270 */
[----:B------:R-:W-:Y:S01]  /*6c30*/  BSSY B1, `(.L_x_1402) ;  /* 0x0000007000017945 */ /* 0x000fe20003800000 */
[----:B------:R-:W-:-:S11]  /*6c40*/  ISETP.GE.AND P4, PT, R218, R84, PT ;  /* 0x00000054da00720c */ /* 0x000fd60003f86270 */
[----:B------:R-:W-:Y:S05]  /*6c50*/  @P5 BRA `(.L_x_1403) ;  /* 0x0000000000105947 */ /* 0x000fea0003800000 */
[----:B------:R-:W1:Y:S04]  /*6c60*/  @!P1 LDS.128 R4, [R82+0x20000] ;  /* 0x0200000052049984 */ /* 0x000e680000000c00 */
[----:B------:R-:W2:Y:S04]  /*6c70*/  @!P2 LDS.128 R8, [R82+0x22000] ;  /* 0x022000005208a984 */ /* 0x000ea80000000c00 */
[----:B-1----:R1:W-:Y:S04]  /*6c80*/  @!P1 STG.E.128 desc[UR46][R14.64], R4 ;  /* 0x000000040e009986 */ /* 0x0023e8000c101d2e */
[----:B--2---:R1:W-:Y:S02]  /*6c90*/  @!P2 STG.E.128 desc[UR46][R14.64+0x80], R8 ;  /* 0x000080080e00a986 */ /* 0x0043e4000c101d2e */
.L_x_1403:
[----:B------:R-:W-:Y:S05]  /*6ca0*/  BSYNC B1 ;  /* 0x0000000000017941 */ /* 0x000fea0003800000 */
.L_x_1402:
[----:B------:R-:W-:Y:S05]  /*6cb0*/  @P4 BRA `(.L_x_1383) ;  /* 0x0000000000104947 */ /* 0x000fea0003800000 */
[----:B-1----:R-:W1:Y:S04]  /*6cc0*/  @!P1 LDS.128 R4, [R82+0x21000] ;  /* 0x0210000052049984 */ /* 0x002e680000000c00 */
[----:B------:R-:W2:Y:S04]  /*6cd0*/  @!P2 LDS.128 R8, [R82+0x23000] ;  /* 0x023000005208a984 */ /* 0x000ea80000000c00 */
[----:B-1----:R1:W-:Y:S04]  /*6ce0*/  @!P1 STG.E.128 desc[UR46][R12.64], R4 ;  /* 0x000000040c009986 */ /* 0x0023e8000c101d2e */
[----:B--2---:R1:W-:Y:S02]  /*6cf0*/  @!P2 STG.E.128 desc[UR46][R12.64+0x80], R8 ;  /* 0x000080080c00a986 */ /* 0x0043e4000c101d2e */
.L_x_1383:
[----:B------:R-:W-:Y:S05]  /*6d00*/  BSYNC B0 ;  /* 0x0000000000007941 */ /* 0x000fea0003800000 */
.L_x_1365:
        /* <DEDUP_REMOVED lines=17> */
.L_x_1405:
[----:B------:R-:W-:Y:S05]  /*6e20*/  BSYNC B0 ;  /* 0x0000000000007941 */ /* 0x000fea0003800000 */
.L_x_1404:
[----:B------:R-:W1:Y:S01]  /*6e30*/  SYNCS.PHASECHK.TRANS64.TRYWAIT P3, [R80+URZ+0x284b0], R93 ;  /* 0x0284b05d500075a7 */ /* 0x000e62000806017f */
[----:B------:R-:W-:Y:S01]  /*6e40*/  ULDC UR41, c[0x0][0x2f4] ;  /* 0x0000bd0000297ab9 */ /* 0x000fe20000000800 */
[----:B------:R-:W-:Y:S01]  /*6e50*/  ULDC.64 UR36, c[0x0][0x328] ;  /* 0x0000ca0000247ab9 */ /* 0x000fe20000000a00 */
[----:B------:R-:W-:Y:S01]  /*6e60*/  ULDC.64 UR38, c[0x0][0x318] ;  /* 0x0000c60000267ab9 */ /* 0x000fe20000000a00 */
[----:B------:R-:W-:Y:S04]  /*6e70*/  BSSY B0, `(.L_x_1406) ;  /* 0x0000002000007945 */ /* 0x000fe80003800000 */
[----:B-1----:R-:W-:Y:S05]  /*6e80*/  @!P3 BRA `(.L_x_1407) ;  /* 0x000001ec0020b947 */ /* 0x002fea0003800000 */
.L_x_1731:
[----:B------:R-:W-:Y:S05]  /*6e90*/  BSYNC B0 ;  /* 0x0000000000007941 */ /* 0x000fea0003800000 */
.L_x_1406:
        /* <DEDUP_REMOVED lines=17> */
.L_x_1409:
[----:B------:R-:W-:Y:S05]  /*6fb0*/  BSYNC B0 ;  /* 0x0000000000007941 */ /* 0x000fea0003800000 */
.L_x_1408:
[----:B------:R-:W-:Y:S01]  /*6fc0*/  ISETP.GE.AND P3, PT, R218, R84, PT ;  /* 0x00000054da00720c */ /* 0x000fe20003f66270 */
[----:B------:R-:W-:-:S12]  /*6fd0*/  BSSY B0, `(.L_x_1410) ;  /* 0x0000011000007945 */ /* 0x000fd80003800000 */
[----:B------:R-:W-:Y:S05]  /*6fe0*/  @P3 BRA `(.L_x_1411) ;  /* 0x00000000003c3947 */ /* 0x000fea0003800000 */
[----:B------:R-:W-:Y:S01]  /*6ff0*/  IADD3 R7, P3, R12, 0x20, RZ ;  /* 0x000000200c077810 */ /* 0x000fe20007f7e0ff */
[----:B0-----:R-:W-:Y:S02]  /*7000*/  IMAD.MOV.U32 R4, RZ, RZ, R42 ;  /* 0x000000ffff047224 */ /* 0x001fe400078e002a */
        /* <DEDUP_REMOVED lines=11> */
[----:B--2---:R-:W0:Y:S04]  /*70c0*/  @!P3 LDS.128 R8, [R82+0x13000] ;  /* 0x013000005208b984 */ /* 0x004e280000000c00 */
[----:B0-----:R3:W-:Y:S02]  /*70d0*/  @!P3 STG.E.128 desc[UR46][R12.64+0x80], R8 ;  /* 0x000080080c00b986 */ /* 0x0017e4000c101d2e */
.L_x_1411:
[----:B------:R-:W-:Y:S05]  /*70e0*/  BSYNC B0 ;  /* 0x0000000000007941 */ /* 0x000fea0003800000 */
.L_x_1410:
[----:B------:R-:W-:Y:S01]  /*70f0*/  @!PT LDS RZ, [RZ] ;  /* 0x00000000fffff984 */ /* 0x000fe20000000800 */
[----:B------:R-:W-:Y:S01]  /*7100*/  @!PT LDS RZ, [RZ] ;  /* 0x00000000fffff984 */ /* 0x000fe20000000800 */
[----:B------:R-:W-:Y:S01]  /*7110*/  @!PT LDS RZ, [RZ] ;  /* 0x00000000fffff984 */ /* 0x000fe20000000800 */
[----:B------:R-:W-:Y:S01]  /*7120*/  @!PT LDS RZ, [RZ] ;  /* 0x00000000fffff984 */ /* 0x000fe20000000800 */
[----:B------:R4:W-:Y:S06]  /*7130*/  MEMBAR.ALL.CTA ;  /* 0x0000000000007992 */ /* 0x0009ec0000008000 */
[----:B----4-:R-:W4:Y:S02]  /*7140*/  FENCE.VIEW.ASYNC.S ;  /* 0x00000000000073c6 */ /* 0x010f240000000000 */
[----:B----4-:R4:W-:Y:S01]  /*7150*/  BAR.SYNC.DEFER_BLOCKING R64, 0x80 ;  /* 0x000200400000751d */ /* 0x0109e20000010000 */
[----:B------:R-:W-:Y:S01]  /*7160*/  ISETP.NE.AND P5, PT, R94, RZ, PT ;  /* 0x000000ff5e00720c */ /* 0x000fe20003fa5270 */
[----:B------:R-:W-:-:S02]  /*7170*/  VIADD R192, R192, 0x1 ;  /* 0x00000001c0c07836 */ /* 0x000fc40000000000 */
[----:B-1----:R-:W-:-:S03]  /*7180*/  @!P4 VIADD R80, R80, 0x284c0 ;  /* 0x000284c05050c836 */ /* 0x002fc60000000000 */
[C---:B------:R-:W-:Y:S02]  /*7190*/  ISETP.NE.AND P3, PT, R192.reuse, 0x2, PT ;  /* 0x00000002c000780c */ /* 0x040fe40003f65270 */
[----:B------:R-:W-:Y:S02]  /*71a0*/  @!P4 PRMT R80, RZ, 0x654, R80 ;  /* 0x00000654ff50c816 */ /* 0x000fe40000000050 */
[----:B------:R-:W-:Y:S02]  /*71b0*/  SEL R5, RZ, 0x1, P3 ;  /* 0x00000001ff057807 */ /* 0x000fe40001800000 */
[----:B------:R-:W-:Y:S02]  /*71c0*/  SEL R192, R192, RZ, P3 ;  /* 0x000000ffc0c07207 */ /* 0x000fe40001800000 */
[----:B------:R-:W-:Y:S01]  /*71d0*/  LOP3.LUT R198, R198, R5, RZ, 0x3c, !PT ;  /* 0x00000005c6c67212 */ /* 0x000fe200078e3cff */
[----:B------:R4:W-:Y:S01]  /*71e0*/  @!P4 SYNCS.ARRIVE.TRANS64.RED.A1T0 RZ, [R80+URZ], RZ ;  /* 0x000000ff50ffc9a7 */ /* 0x0009e2000810043f */
[----:B------:R-:W-:Y:S05]  /*71f0*/  @P5 BRA `(.L_x_1412) ;  /* 0xffffffb000e85947 */ /* 0x000fea000383ffff */
[----:B0-----:R-:W0:Y:S01]  /*7200*/  S2R R4, SR_TID.X ;  /* 0x0000000000047919 */ /* 0x001e220000002100 */
[----:B------:R-:W-:Y:S02]  /*7210*/  PLOP3.LUT P0, PT, PT, PT, PT, 0x8, 0x0 ;  /* 0x000000000000781c */ /* 0x000fe40003f0e170 */
[----:B0-----:R-:W-:-:S04]  /*7220*/  SHF.R.U32.HI R4, RZ, 0x7, R4 ;  /* 0x00000007ff047819 */ /* 0x001fc80000011604 */
[----:B------:R-:W-:-:S13]  /*7230*/  ISETP.NE.AND P5, PT, R4, 0x1, PT ;  /* 0x000000010400780c */ /* 0x000fda0003fa5270 */
[----:B------:R-:W-:Y:S06]  /*7240*/  @!P5 BAR.ARV 0x9, 0x100 ;  /* 0x024400000000db1d */ /* 0x000fec0000002000 */
.L_x_1360:
[----:B------:R-:W-:Y:S05]  /*7250*/  @P0 BRA `(.L_x_1413) ;  /* 0x00000000000c0947 */ /* 0x000fea0003800000 */
[----:B------:R-:W0:Y:S01]  /*7260*/  FENCE.VIEW.ASYNC.G ;  /* 0x00000000000073c6 */ /* 0x000e220000000100 */
[----:B------:R-:W-:Y:S05]  /*7270*/  WARPSYNC.ALL ;  /* 0x0000000000007948 */ /* 0x000fea0003800000 */
[----:B0-----:R-:W-:Y:S06]  /*7280*/  BAR.ARV 0xc, 0x180 ;  /* 0x0306000000007b1d */ /* 0x001fec0000002000 */
.L_x_1413:
[----:B------:R-:W-:Y:S01]  /*7290*/  ULDC.64 UR6, c[0x0][0x998] ;  /* 0x0002660000067ab9 */ /* 0x000fe20000000a00 */
[----:B------:R-:W-:Y:S01]  /*72a0*/  ULDC.64 UR4, c[0x0][0x990] ;  /* 0x0002640000047ab9 */ /* 0x000fe20000000a00 */
[----:B------:R-:W-:Y:S02]  /*72b0*/  ISETP.NE.U32.AND P1, PT, RZ, UR6, PT ;  /* 0x00000006ff007c0c */ /* 0x000fe4000bf25070 */
[----:B------:R-:W-:Y:S02]  /*72c0*/  ISETP.NE.U32.AND P0, PT, RZ, UR4, PT ;  /* 0x00000004ff007c0c */ /* 0x000fe4000bf05070 */
[----:B------:R-:W-:Y:S02]  /*72d0*/  ISETP.NE.AND.EX P1, PT, RZ, UR7, PT, P1 ;  /* 0x00000007ff007c0c */ /* 0x000fe4000bf25310 */
[----:B------:R-:W-:-:S11]  /*72e0*/  ISETP.NE.AND.EX P0, PT, RZ, UR5, PT, P0 ;  /* 0x00000005ff007c0c */ /* 0x000fd6000bf05300 */
[----:B--23--:R-:W0:Y:S01]  /*72f0*/  @P1 LDC.64 R8, c[0x0][0x9b8] ;  /* 0x00026e00ff081b82 */ /* 0x00ce220000000a00 */
[--C-:B------:R-:W-:Y:S02]  /*7300*/  @P1 SHF.R.S32.HI R5, RZ, 0x1f, R203.reuse ;  /* 0x0000001fff051819 */ /* 0x100fe400000114cb */
[----:B------:R-:W-:Y:S02]  /*7310*/  @P0 SHF.R.S32.HI R3, RZ, 0x1f, R203 ;  /* 0x0000001fff030819 */ /* 0x000fe400000114cb */
[----:B------:R-:W-:-:S03]  /*7320*/  @P1 SHF.R.S32.HI R15, RZ, 0x1f, R202 ;  /* 0x0000001fff0f1819 */ /* 0x000fc600000114ca */
[----:B------:R-:W1:Y:S08]  /*7330*/  @P0 LDC.64 R6, c[0x0][0x9a8] ;  /* 0x00026a00ff060b82 */ /* 0x000e700000000a00 */
[----:B------:R-:W2:Y:S08]  /*7340*/  @P1 LDC.64 R10, c[0x0][0x9c0] ;  /* 0x00027000ff0a1b82 */ /* 0x000eb00000000a00 */
[----:B------:R-:W3:Y:S01]  /*7350*/  @P0 LDC.64 R12, c[0x0][0x9b0] ;  /* 0x00026c00ff0c0b82 */ /* 0x000ee20000000a00 */
[----:B0-----:R-:W-:-:S02]  /*7360*/  @P1 IMAD R2, R5, R8, RZ ;  /* 0x0000000805021224 */ /* 0x001fc400078e02ff */
[----:B------:R-:W-:-:S04]  /*7370*/  @P1 IMAD.WIDE.U32 R4, R203, R8, RZ ;  /* 0x00000008cb041225 */ /* 0x000fc800078e00ff */
[----:B------:R-:W-:Y:S02]  /*7380*/  @P1 IMAD R9, R203, R9, R2 ;  /* 0x00000009cb091224 */ /* 0x000fe400078e0202 */
[-C--:B-1----:R-:W-:Y:S02]  /*7390*/  @P0 IMAD R0, R3, R6.reuse, RZ ;  /* 0x0000000603000224 */ /* 0x082fe400078e02ff */
[----:B------:R-:W-:Y:S01]  /*73a0*/  @P1 IMAD.IADD R5, R5, 0x1, R9 ;  /* 0x0000000105051824 */ /* 0x000fe200078e0209 */
[----:B------:R-:W-:Y:S01]  /*73b0*/  @P0 SHF.R.S32.HI R9, RZ, 0x1f, R202 ;  /* 0x0000001fff090819 */ /* 0x000fe200000114ca */
[C---:B------:R-:W-:Y:S02]  /*73c0*/  @P0 IMAD R7, R203.reuse, R7, R0 ;  /* 0x00000007cb070224 */ /* 0x040fe400078e0200 */
[----:B------:R-:W-:-:S04]  /*73d0*/  @P0 IMAD.WIDE.U32 R2, R203, R6, RZ ;  /* 0x00000006cb020225 */ /* 0x000fc800078e00ff */
[----:B--2---:R-:W-:Y:S02]  /*73e0*/  @P1 IMAD R6, R15, R10, RZ ;  /* 0x0000000a0f061224 */ /* 0x004fe400078e02ff */
[----:B------:R-:W-:Y:S02]  /*73f0*/  @P0 IMAD.IADD R3, R3, 0x1, R7 ;  /* 0x0000000103030824 */ /* 0x000fe400078e0207 */
[C---:B------:R-:W-:Y:S02]  /*7400*/  @P1 IMAD R11, R202.reuse, R11, R6 ;  /* 0x0000000bca0b1224 */ /* 0x040fe400078e0206 */
[----:B---3--:R-:W-:Y:S02]  /*7410*/  @P0 IMAD R0, R9, R12, RZ ;  /* 0x0000000c09000224 */ /* 0x008fe400078e02ff */
[----:B------:R-:W-:-:S04]  /*7420*/  @P1 IMAD.WIDE.U32 R6, R202, R10, R4 ;  /* 0x0000000aca061225 */ /* 0x000fc800078e0004 */
[C---:B------:R-:W-:Y:S01]  /*7430*/  @P0 IMAD R9, R202.reuse, R13, R0 ;  /* 0x0000000dca090224 */ /* 0x040fe200078e0200 */
[----:B------:R-:W-:Y:S01]  /*7440*/  @P1 IADD3 R5, R7, R11, RZ ;  /* 0x0000000b07051210 */ /* 0x000fe20007ffe0ff */
[----:B------:R-:W-:Y:S01]  /*7450*/  @P0 IMAD.WIDE.U32 R2, R202, R12, R2 ;  /* 0x0000000cca020225 */ /* 0x000fe200078e0002 */
[----:B------:R-:W-:Y:S01]  /*7460*/  @P1 LEA R8, P3, R6, UR6, 0x2 ;  /* 0x0000000606081c11 */ /* 0x000fe2000f8610ff */
[----:B------:R-:W0:Y:S02]  /*7470*/  LDC.64 R10, c[0x0][0x9e0] ;  /* 0x00027800ff0a7b82 */ /* 0x000e240000000a00 */
[----:B------:R-:W-:Y:S01]  /*7480*/  @P0 IMAD.IADD R3, R3, 0x1, R9 ;  /* 0x0000000103030824 */ /* 0x000fe200078e0209 */
[----:B------:R-:W-:Y:S01]  /*7490*/  @P0 LEA R4, P2, R2, UR4, 0x2 ;  /* 0x0000000402040c11 */ /* 0x000fe2000f8410ff */
[----:B------:R-:W-:Y:S01]  /*74a0*/  IMAD.MOV.U32 R0, RZ, RZ, 0x3f800000 ;  /* 0x3f800000ff007424 */ /* 0x000fe200078e00ff */
[----:B------:R-:W-:Y:S01]  /*74b0*/  @P1 LEA.HI.X R9, R6, UR7, R5, 0x2, P3 ;  /* 0x0000000706091c11 */ /* 0x000fe200098f1405 */
[----:B------:R-:W-:Y:S01]  /*74c0*/  ULDC UR4, c[0x0][0x988] ;  /* 0x0002620000047ab9 */ /* 0x000fe20000000800 */
[----:B------:R-:W-:Y:S01]  /*74d0*/  @P0 LEA.HI.X R5, R2, UR5, R3, 0x2, P2 ;  /* 0x0000000502050c11 */ /* 0x000fe200090f1403 */
[----:B------:R-:W-:Y:S01]  /*74e0*/  IMAD.MOV.U32 R3, RZ, RZ, 0x3f800000 ;  /* 0x3f800000ff037424 */ /* 0x000fe200078e00ff */
[----:B------:R-:W1:Y:S01]  /*74f0*/  LDC R2, c[0x0][0x448] ;  /* 0x00011200ff027b82 */ /* 0x000e620000000800 */
[----:B------:R-:W2:Y:S04]  /*7500*/  @P1 LDG.E R0, desc[UR46][R8.64] ;  /* 0x0000002e08001981 */ /* 0x000ea8000c1e1900 */
[----:B------:R3:W2:Y:S01]  /*7510*/  @P0 LDG.E R3, desc[UR46][R4.64] ;  /* 0x0000002e04030981 */ /* 0x0006a2000c1e1900 */
[----:B0-----:R-:W-:-:S02]  /*7520*/  ISETP.GE.AND P2, PT, R11, 0x1, PT ;  /* 0x000000010b00780c */ /* 0x001fc40003f46270 */
[----:B-1----:R-:W-:Y:S01]  /*7530*/  ISETP.NE.AND P1, PT, R2, 0x1, PT ;  /* 0x000000010200780c */ /* 0x002fe20003f25270 */
[----:B------:R-:W-:-:S12]  /*7540*/  VIADD R2, R204, 0x7f ;  /* 0x0000007fcc027836 */ /* 0x000fd80000000000 */
[----:B------:R-:W0:Y:S08]  /*7550*/  @P1 LDC R7, c[0x0][0x44c] ;  /* 0x00011300ff071b82 */ /* 0x000e300000000800 */
[----:B------:R-:W1:Y:S01]  /*7560*/  @P1 LDC R6, c[0x0][0x450] ;  /* 0x00011400ff061b82 */ /* 0x000e620000000800 */
[----:B0-----:R-:W-:-:S05]  /*7570*/  @P1 IMAD.HI.U32 R7, R2, R7, RZ ;  /* 0x0000000702071227 */ /* 0x001fca00078e00ff */
[----:B-1----:R-:W-:-:S05]  /*7580*/  @P1 SHF.R.U32.HI R2, RZ, R6, R7 ;  /* 0x00000006ff021219 */ /* 0x002fca0000011607 */
[----:B---3--:R-:W-:Y:S02]  /*7590*/  IMAD.IADD R5, R49, 0x1, R2 ;  /* 0x0000000131057824 */ /* 0x008fe400078e0202 */
[----:B--2---:R-:W-:Y:S02]  /*75a0*/  FMUL.FTZ R0, R3, R0 ;  /* 0x0000000003007220 */ /* 0x004fe40000410000 */
[----:B------:R-:W-:Y:S02]  /*75b0*/  IMAD.IADD R3, R5, 0x1, R10 ;  /* 0x0000000105037824 */ /* 0x000fe400078e020a */
[----:B------:R-:W-:Y:S01]  /*75c0*/  FMUL.FTZ R2, R0, UR4 ;  /* 0x0000000400027c20 */ /* 0x000fe20008410000 */
[----:B------:R-:W-:Y:S06]  /*75d0*/  @!P2 BRA `(.L_x_1414) ;  /* 0x000000000048a947 */ /* 0x000fec0003800000 */
        /* <DEDUP_REMOVED lines=11> */
.L_x_1416:
[----:B------:R-:W-:-:S13]  /*7690*/  ISETP.NE.AND P0, PT, R11, 0x1, PT ;  /* 0x000000010b00780c */ /* 0x000fda0003f05270 */
[----:B------:R-:W0:Y:S02]  /*76a0*/  @P0 LDC.64 R4, c[0x0][0x9e8] ;  /* 0x00027a00ff040b82 */ /* 0x000e240000000a00 */
[----:B0-----:R-:W-:-:S05]  /*76b0*/  @P0 IMAD.HI.U32 R4, R0, R4, RZ ;  /* 0x0000000400040227 */ /* 0x001fca00078e00ff */
[----:B------:R-:W-:-:S07]  /*76c0*/  @P0 SHF.R.U32.HI R0, RZ, R5, R4 ;  /* 0x00000005ff000219 */ /* 0x000fce0000011604 */
.L_x_1417:
[----:B------:R-:W-:Y:S05]  /*76d0*/  BSYNC B0 ;  /* 0x0000000000007941 */ /* 0x000fea0003800000 */
.L_x_1415:
[----:B------:R-:W-:-:S05]  /*76e0*/  IMAD R0, R0, R11, R11 ;  /* 0x0000000b00007224 */ /* 0x000fca00078e020b */
[----:B------:R-:W-:-:S07]  /*76f0*/  VIMNMX R3, R3, R0, PT ;  /* 0x0000000003037248 */ /* 0x000fce0003fe0100 */
.L_x_1414:
[----:B------:R-:W0:Y:S01]  /*7700*/  @P1 LDC R5, c[0x0][0x44c] ;  /* 0x00011300ff051b82 */ /* 0x000e220000000800 */
[----:B------:R-:W-:Y:S01]  /*7710*/  VIADD R3, R3, 0x3f ;  /* 0x0000003f03037836 */ /* 0x000fe20000000000 */
[----:B------:R-:W-:Y:S01]  /*7720*/  ULDC UR4, c[0x0][0x9dc] ;  /* 0x0002770000047ab9 */ /* 0x000fe20000000800 */
[----:B------:R-:W-:-:S03]  /*7730*/  IMAD.MOV.U32 R4, RZ, RZ, R204 ;  /* 0x000000ffff047224 */ /* 0x000fc600078e00cc */
[----:B------:R-:W-:Y:S02]  /*7740*/  SHF.R.S32.HI R0, RZ, 0x1f, R3 ;  /* 0x0000001fff007819 */ /* 0x000fe40000011403 */
[----:B------:R-:W1:Y:S02]  /*7750*/  @P1 LDC R6, c[0x0][0x450] ;  /* 0x00011400ff061b82 */ /* 0x000e640000000800 */
[----:B------:R-:W-:-:S04]  /*7760*/  LEA.HI R0, R0, R3, RZ, 0x6 ;  /* 0x0000000300007211 */ /* 0x000fc800078f30ff */
[----:B------:R-:W-:-:S04]  /*7770*/  SHF.R.S32.HI R3, RZ, 0x6, R0 ;  /* 0x00000006ff037819 */ /* 0x000fc80000011400 */
[----:B------:R-:W-:Y:S01]  /*7780*/  VIMNMX R56, R56, R3, PT ;  /* 0x0000000338387248 */ /* 0x000fe20003fe0100 */
        /* <DEDUP_REMOVED lines=15> */
.L_x_1420:
[----:B------:R-:W-:-:S13]  /*7880*/  ISETP.NE.AND P0, PT, R11, 0x1, PT ;  /* 0x000000010b00780c */ /* 0x000fda0003f05270 */
[----:B------:R-:W0:Y:S02]  /*7890*/  @P0 LDC.64 R6, c[0x0][0x9e8] ;  /* 0x00027a00ff060b82 */ /* 0x000e240000000a00 */
[----:B0-----:R-:W-:-:S05]  /*78a0*/  @P0 IMAD.HI.U32 R6, R0, R6, RZ ;  /* 0x0000000600060227 */ /* 0x001fca00078e00ff */
[----:B------:R-:W-:-:S07]  /*78b0*/  @P0 SHF.R.U32.HI R0, RZ, R7, R6 ;  /* 0x00000007ff000219 */ /* 0x000fce0000011606 */
.L_x_1421:
[----:B------:R-:W-:Y:S05]  /*78c0*/  BSYNC B0 ;  /* 0x0000000000007941 */ /* 0x000fea0003800000 */
.L_x_1419:
[----:B------:R-:W-:-:S05]  /*78d0*/  IMAD R3, R0, R11, RZ ;  /* 0x0000000b00037224 */ /* 0x000fca00078e02ff */
[----:B------:R-:W-:-:S07]  /*78e0*/  VIMNMX R4, R4, R3, !PT ;  /* 0x0000000304047248 */ /* 0x000fce0007fe0100 */
.L_x_1418:
[----:B------:R-:W-:Y:S01]  /*78f0*/  SHF.R.S32.HI R5, RZ, 0x1f, R4 ;  /* 0x0000001fff057819 */ /* 0x000fe20000011404 */
[----:B------:R-:W-:Y:S01]  /*7900*/  IMAD.MOV.U32 R3, RZ, RZ, RZ ;  /* 0x000000ffff037224 */ /* 0x000fe200078e00ff */
[----:B------:R-:W-:Y:S02]  /*7910*/  PLOP3.LUT P0, PT, PT, PT, PT, 0x80, 0x0 ;  /* 0x000000000000781c */ /* 0x000fe40003f0f070 */
[----:B------:R-:W-:Y:S02]  /*7920*/  CS2R R140, SRZ ;  /* 0x00000000008c7805 */ /* 0x000fe4000001ff00 */
[----:B------:R-:W-:Y:S02]  /*7930*/  LEA.HI R5, R5, R4, RZ, 0x6 ;  /* 0x0000000405057211 */ /* 0x000fe400078f30ff */
[----:B------:R-:W-:Y:S02]  /*7940*/  CS2R R146, SRZ ;  /* 0x0000000000927805 */ /* 0x000fe4000001ff00 */
[----:B------:R-:W-:-:S02]  /*7950*/  MOV R0, RZ ;  /* 0x000000ff00007202 */ /* 0x000fc40000000f00 */
[----:B------:R-:W-:Y:S02]  /*7960*/  CS2R R108, SRZ ;  /* 0x00000000006c7805 */ /* 0x000fe4000001ff00 */
[----:B------:R-:W-:Y:S02]  /*7970*/  SHF.R.S32.HI R5, RZ, 0x6, R5 ;  /* 0x00000006ff057819 */ /* 0x000fe40000011405 */
[----:B------:R-:W-:Y:S02]  /*7980*/  CS2R R144, SRZ ;  /* 0x0000000000907805 */ /* 0x000fe4000001ff00 */
[----:B------:R-:W-:Y:S02]  /*7990*/  CS2R R134, SRZ ;  /* 0x0000000000867805 */ /* 0x000fe4000001ff00 */
[----:B------:R-:W-:Y:S02]  /*79a0*/  CS2R R138, SRZ ;  /* 0x00000000008a7805 */ /* 0x000fe4000001ff00 */
[----:B------:R-:W-:-:S02]  /*79b0*/  VIMNMX R201, RZ, R5, !PT ;  /* 0x00000005ffc97248 */ /* 0x000fc40007fe0100 */
[----:B------:R-:W-:Y:S02]  /*79c0*/  CS2R R100, SRZ ;  /* 0x0000000000647805 */ /* 0x000fe4000001ff00 */
[----:B------:R-:W-:Y:S02]  /*79d0*/  CS2R R136, SRZ ;  /* 0x0000000000887805 */ /* 0x000fe4000001ff00 */
[----:B------:R-:W-:Y:S02]  /*79e0*/  CS2R R132, SRZ ;  /* 0x0000000000847805 */ /* 0x000fe4000001ff00 */
[----:B------:R-:W-:Y:S02]  /*79f0*/  ISETP.GT.AND P1, PT, R56, R201, PT ;  /* 0x000000c93800720c */ /* 0x000fe40003f24270 */
        /* <DEDUP_REMOVED lines=23> */
[----:B------:R-:W-:Y:S01]  /*7b70*/  CS2R R124, SRZ ;  /* 0x00000000007c7805 */ /* 0x000fe2000001ff00 */
[----:B------:R-:W-:Y:S01]  /*7b80*/  IMAD.MOV.U32 R86, RZ, RZ, RZ ;  /* 0x000000ffff567224 */ /* 0x000fe200078e00ff */
[----:B------:R-:W-:Y:S02]  /*7b90*/  CS2R R82, SRZ ;  /* 0x0000000000527805 */ /* 0x000fe4000001ff00 */
[----:B------:R-:W-:Y:S02]  /*7ba0*/  CS2R R44, SRZ ;  /* 0x00000000002c7805 */ /* 0x000fe4000001ff00 */
[----:B----4-:R-:W-:Y:S01]  /*7bb0*/  CS2R R80, SRZ ;  /* 0x0000000000507805 */ /* 0x010fe2000001ff00 */
        /* <DEDUP_REMOVED lines=16> */
[----:B------:R-:W-:Y:S01]  /*7cc0*/  CS2R R46, SRZ ;  /* 0x00000000002e7805 */ /* 0x000fe2000001ff00 */
[----:B------:R-:W-:Y:S01]  /*7cd0*/  IMAD.MOV.U32 R11, RZ, RZ, RZ ;  /* 0x000000ffff0b7224 */ /* 0x000fe200078e00ff */
        /* <DEDUP_REMOVED lines=11> */
[----:B------:R-:W-:Y:S06]  /*7d90*/  @!P1 BRA `(.L_x_1422) ;  /* 0x0000012c00cc9947 */ /* 0x000fec0003800000 */
[----:B------:R-:W-:-:S03]  /*7da0*/  UMOV UR4, 0xffffffff ;  /* 0xffffffff00047882 */ /* 0x000fc60000000000 */
[----:B------:R-:W-:Y:S05]  /*7db0*/  BRA.DIV UR4, `(.L_x_1423) ;  /* 0x000001de04687947 */ /* 0x000fea000b800000 */
[----:B------:R0:W1:Y:S02]  /*7dc0*/  SHFL.IDX PT, R200, R229, RZ, 0x1f ;  /* 0x00001fffe5c87589 */ /* 0x00006400000e0000 */
.L_x_1734:
[----:B-1----:R-:W-:Y:S01]  /*7dd0*/  LEA.HI R0, R200, R200, RZ, 0x1 ;  /* 0x000000c8c8007211 */ /* 0x002fe200078f08ff */
[----:B------:R-:W-:-:S03]  /*7de0*/  ULOP3.LUT UP0, URZ, UR44, 0x1bf, URZ, 0xc0, !UPT ;  /* 0x000001bf2c3f7892 */ /* 0x000fc6000f80c03f */
[----:B------:R-:W-:-:S03]  /*7df0*/  LOP3.LUT R3, R0, 0x1e, RZ, 0xc0, !PT ;  /* 0x0000001e00037812 */ /* 0x000fc600078ec0ff */
[----:B------:R-:W-:Y:S02]  /*7e00*/  PLOP3.LUT P0, PT, PT, PT, UP0, 0x80, 0x0 ;  /* 0x000000000000781c */ /* 0x000fe40003f0f008 */
[----:B------:R-:W-:-:S05]  /*7e10*/  IMAD.IADD R3, R200, 0x1, -R3 ;  /* 0x00000001c8037824 */ /* 0x000fca00078e0a03 */
[----:B------:R-:W-:-:S04]  /*7e20*/  LEA R3, R3, UR44, 0xd ;  /* 0x0000002c03037c11 */ /* 0x000fc8000f8e68ff */
        /* <DEDUP_REMOVED lines=11> */
[----:B------:R-:W-:Y:S01]  /*7ee0*/  MOV R13, RZ ;  /* 0x000000ff000d7202 */ /* 0x000fe20000000f00 */
[----:B------:R-:W-:Y:S02]  /*7ef0*/  IMAD.U32 R7, RZ, RZ, UR7 ;  /* 0x00000007ff077e24 */ /* 0x000fe4000f8e00ff */
[----:B------:R-:W-:-:S02]  /*7f00*/  IMAD.U32 R10, RZ, RZ, UR4 ;  /* 0x00000004ff0a7e24 */ /* 0x000fc4000f8e00ff */
[----:B------:R-:W-:Y:S02]  /*7f10*/  IMAD.U32 R11, RZ, RZ, UR5 ;  /* 0x00000005ff0b7e24 */ /* 0x000fe4000f8e00ff */
[----:B------:R-:W-:Y:S02]  /*7f20*/  IMAD.MOV.U32 R8, RZ, RZ, 0x70 ;  /* 0x00000070ff087424 */ /* 0x000fe400078e00ff */
[----:B-1----:R-:W-:-:S07]  /*7f30*/  IMAD.MOV.U32 R12, RZ, RZ, 0x1 ;  /* 0x00000001ff0c7424 */ /* 0x002fce00078e00ff */
[----:B------:R-:W-:-:S07]  /*7f40*/  LEPC R20, `(.L_x_1424) ;  /* 0x000000001014794e */ /* 0x000fce0000000000 */
[----:B0-2--5:R-:W-:Y:S05]  /*7f50*/  CALL.ABS.NOINC R14 ;  /* 0x000000000e007343 */ /* 0x025fea0003c00000 */
.L_x_1424:
        /* <DEDUP_REMOVED lines=13> */
.L_x_1428:
[----:B--2---:R2:W3:Y:S02]  /*8030*/  SYNCS.PHASECHK.TRANS64.TRYWAIT P0, [R16+URZ+0x28400], R3 ;  /* 0x02840003100075a7 */ /* 0x0044e4000800017f */
[----:B---3--:R-:W-:Y:S05]  /*8040*/  @!P0 NANOSLEEP.SYNCS 0x989680 ;  /* 0x009896800000895d */ /* 0x008fea0003900000 */
[----:B------:R-:W3:Y:S02]  /*8050*/  @!P0 SYNCS.PHASECHK.TRANS64 P0, [R16+URZ+0x28400], R3 ;  /* 0x02840003100085a7 */ /* 0x000ee4000800007f */
[----:B---3--:R-:W-:Y:S05]  /*8060*/  @!P0 BRA `(.L_x_1428) ;  /* 0xfffffffc00f08947 */ /* 0x008fea000383ffff */
.L_x_1427:
[----:B------:R-:W-:Y:S05]  /*8070*/  BSYNC B0 ;  /* 0x0000000000007941 */ /* 0x000fea0003800000 */
.L_x_1426:
[----:B------:R-:W-:Y:S05]  /*8080*/  BRA `(.L_x_1429) ;  /* 0x0000009400187947 */ /* 0x000fea0003800000 */
.L_x_1425:
[----:B------:R-:W-:Y:S01]  /*8090*/  ULOP3.LUT UP0, URZ, UR44, 0x3ff, URZ, 0xc0, !UPT ;  /* 0x000003ff2c3f7892 */ /* 0x000fe2000f80c03f */
[----:B-----5:R-:W-:Y:S01]  /*80a0*/  SHF.R.S32.HI R0, RZ, 0x1f, R87 ;  /* 0x0000001fff007819 */ /* 0x020fe20000011457 */
[----:B------:R-:W-:Y:S01]  /*80b0*/  ULDC.64 UR4, c[0x0][0x3f8] ;  /* 0x0000fe0000047ab9 */ /* 0x000fe20000000a00 */
[----:B------:R-:W-:Y:S01]  /*80c0*/  ULDC.64 UR6, c[0x0][0x408] ;  /* 0x0001020000067ab9 */ /* 0x000fe20000000a00 */
[----:B------:R-:W-:Y:S02]  /*80d0*/  IMAD.WIDE.U32 R24, R87, UR4, RZ ;  /* 0x0000000457187c25 */ /* 0x000fe4000f8e00ff */
[----:B------:R-:W-:Y:S02]  /*80e0*/  PLOP3.LUT P0, PT, PT, PT, UP0, 0x80, 0x0 ;  /* 0x000000000000781c */ /* 0x000fe40003f0f008 */
[C---:B------:R-:W-:Y:S02]  /*80f0*/  IMAD R4, R0.reuse, UR4, RZ ;  /* 0x0000000400047c24 */ /* 0x040fe4000f8e02ff */
[----:B------:R-:W-:-:S02]  /*8100*/  IMAD R0, R0, UR6, RZ ;  /* 0x0000000600007c24 */ /* 0x000fc4000f8e02ff */
[C---:B------:R-:W-:Y:S02]  /*8110*/  IMAD R29, R87.reuse, UR5, R4 ;  /* 0x00000005571d7c24 */ /* 0x040fe4000f8e0204 */
[C---:B------:R-:W-:Y:S02]  /*8120*/  IMAD R31, R87.reuse, UR7, R0 ;  /* 0x00000007571f7c24 */ /* 0x040fe4000f8e0200 */
[----:B------:R-:W-:-:S04]  /*8130*/  IMAD.WIDE.U32 R26, R87, UR6, RZ ;  /* 0x00000006571a7c25 */ /* 0x000fc8000f8e00ff */
[----:B------:R-:W-:Y:S02]  /*8140*/  IMAD.IADD R29, R29, 0x1, R25 ;  /* 0x000000011d1d7824 */ /* 0x000fe400078e0219 */
        /* <DEDUP_REMOVED lines=15> */
[----:B-1----:R-:W-:-:S07]  /*8240*/  IMAD.MOV.U32 R13, RZ, RZ, RZ ;  /* 0x000000ffff0d7224 */ /* 0x002fce00078e00ff */
[----:B------:R-:W-:-:S07]  /*8250*/  LEPC R20, `(.L_x_1430) ;  /* 0x000000001014794e */ /* 0x000fce0000000000 */
[----:B0-2---:R-:W-:Y:S05]  /*8260*/  CALL.ABS.NOINC R14 ;  /* 0x000000000e007343 */ /* 0x005fea0003c00000 */
.L_x_1430:
[----:B------:R-:W-:Y:S01]  /*8270*/  ULDC.U8 UR4, c[0x0][0x410] ;  /* 0x0001040000047ab9 */ /* 0x000fe20000000000 */
[----:B------:R-:W-:Y:S01]  /*8280*/  IMAD.IADD R52, R17, 0x1, R204 ;  /* 0x0000000111347824 */ /* 0x000fe200078e02cc */
[----:B------:R-:W-:Y:S01]  /*8290*/  ISETP.NE.AND P0, PT, RZ, UR4, PT ;  /* 0x00000004ff007c0c */ /* 0x000fe2000bf05270 */
[----:B------:R-:W-:Y:S03]  /*82a0*/  BSSY B0, `(.L_x_1431) ;  /* 0x000091c000007945 */ /* 0x000fe60003800000 */
[----:B------:R-:W-:-:S09]  /*82b0*/  LEA R3, R215, R52, 0x5 ;  /* 0x00000034d7037211 */ /* 0x000fd200078e28ff */
[----:B------:R-:W-:Y:S05]  /*82c0*/  @!P0 BRA `(.L_x_1432) ;  /* 0x0000004800588947 */ /* 0x000fea0003800000 */
[----:B------:R-:W1:Y:S01]  /*82d0*/  LDC R10, c[0x0][0x448] ;  /* 0x00011200ff0a7b82 */ /* 0x000e620000000800 */
[----:B------:R-:W-:Y:S01]  /*82e0*/  ULDC.64 UR4, c[0x0][0x3f8] ;  /* 0x0000fe0000047ab9 */ /* 0x000fe20000000a00 */
[----:B------:R-:W-:Y:S01]  /*82f0*/  IMAD.MOV.U32 R4, RZ, RZ, R24 ;  /* 0x000000ffff047224 */ /* 0x000fe200078e0018 */
[----:B------:R-:W-:Y:S01]  /*8300*/  ULDC.64 UR6, c[0x0][0x408] ;  /* 0x0001020000067ab9 */ /* 0x000fe20000000a00 */
[----:B------:R-:W-:Y:S01]  /*8310*/  IMAD.MOV.U32 R8, RZ, RZ, R26 ;  /* 0x000000ffff087224 */ /* 0x000fe200078e001a */
[----:B------:R-:W-:Y:S01]  /*8320*/  ULDC.64 UR8, c[0x0][0x400] ;  /* 0x0001000000087ab9 */ /* 0x000fe20000000a00 */
[----:B------:R-:W-:Y:S01]  /*8330*/  IMAD.MOV.U32 R9, RZ, RZ, R31 ;  /* 0x000000ffff097224 */ /* 0x000fe200078e001f */
[----:B-1----:R-:W-:-:S13]  /*8340*/  ISETP.NE.AND P0, PT, R10, 0x1, PT ;  /* 0x000000010a00780c */ /* 0x002fda0003f05270 */
[----:B------:R-:W1:Y:S08]  /*8350*/  @P0 LDC R0, c[0x0][0x44c] ;  /* 0x00011300ff000b82 */ /* 0x000e700000000800 */
[----:B------:R-:W2:Y:S01]  /*8360*/  @P0 LDC R5, c[0x0][0x450] ;  /* 0x00011400ff050b82 */ /* 0x000ea20000000800 */
[----:B-1----:R-:W-:-:S05]  /*8370*/  @P0 IMAD.HI.U32 R0, R3, R0, RZ ;  /* 0x0000000003000227 */ /* 0x002fca00078e00ff */
[----:B--2---:R-:W-:Y:S01]  /*8380*/  @P0 SHF.R.U32.HI R3, RZ, R5, R0 ;  /* 0x00000005ff030219 */ /* 0x004fe20000011600 */
[----:B------:R-:W-:-:S03]  /*8390*/  IMAD.MOV.U32 R5, RZ, RZ, R29 ;  /* 0x000000ffff057224 */ /* 0x000fc600078e001d */
[----:B------:R-:W-:Y:S01]  /*83a0*/  SHF.R.S32.HI R0, RZ, 0x1f, R3 ;  /* 0x0000001fff007819 */ /* 0x000fe20000011403 */
[----:B------:R-:W-:-:S04]  /*83b0*/  IMAD.WIDE.U32 R4, R3, UR4, R4 ;  /* 0x0000000403047c25 */ /* 0x000fc8000f8e0004 */
[----:B------:R-:W-:Y:S02]  /*83c0*/  IMAD R6, R0, UR4, RZ ;  /* 0x0000000400067c24 */ /* 0x000fe4000f8e02ff */
[----:B------:R-:W-:-:S04]  /*83d0*/  IMAD.WIDE.U32 R8, R3, UR6, R8 ;  /* 0x0000000603087c25 */ /* 0x000fc8000f8e0008 */
[C---:B------:R-:W-:Y:S01]  /*83e0*/  IMAD R7, R3.reuse, UR5, R6 ;  /* 0x0000000503077c24 */ /* 0x040fe2000f8e0206 */
[----:B------:R-:W-:Y:S01]  /*83f0*/  ULDC.64 UR4, c[0x0][0x3e8] ;  /* 0x0000fa0000047ab9 */ /* 0x000fe20000000a00 */
[----:B------:R-:W-:Y:S01]  /*8400*/  IMAD R6, R0, UR6, RZ ;  /* 0x0000000600067c24 */ /* 0x000fe2000f8e02ff */
[----:B------:R-:W-:Y:S01]  /*8410*/  IADD3 R0, P0, R4, UR4, RZ ;  /* 0x0000000404007c10 */ /* 0x000fe2000ff1e0ff */
[----:B------:R-:W-:Y:S02]  /*8420*/  UMOV UR4, 0xffffffff ;  /* 0xffffffff00047882 */ /* 0x000fe40000000000 */
[----:B------:R-:W-:Y:S01]  /*8430*/  IMAD R3, R3, UR7, R6 ;  /* 0x0000000703037c24 */ /* 0x000fe2000f8e0206 */
[----:B------:R-:W-:Y:S02]  /*8440*/  IADD3 R6, P1, R8, UR8, RZ ;  /* 0x0000000808067c10 */ /* 0x000fe4000ff3e0ff */
[----:B------:R-:W-:Y:S02]  /*8450*/  IADD3.X R4, R5, UR5, R7, P0, !PT ;  /* 0x0000000505047c10 */ /* 0x000fe400087fe407 */
[----:B------:R-:W-:Y:S01]  /*8460*/  IADD3.X R8, R9, UR9, R3, P1, !PT ;  /* 0x0000000909087c10 */ /* 0x000fe20008ffe403 */
[----:B------:R-:W-:Y:S08]  /*8470*/  BRA.DIV UR4, `(.L_x_1433) ;  /* 0x000001d604e47947 */ /* 0x000ff0000b800000 */
[----:B------:R1:W2:Y:S04]  /*8480*/  SHFL.IDX PT, R3, R4, RZ, 0x181f ;  /* 0x00181fff04037589 */ /* 0x0002a800000e0000 */
[----:B------:R1:W3:Y:S04]  /*8490*/  SHFL.IDX PT, R5, R0, RZ, 0x181f ;  /* 0x00181fff00057589 */ /* 0x0002e800000e0000 */
[----:B------:R1:W4:Y:S04]  /*84a0*/  SHFL.IDX PT, R7, R8, RZ, 0x181f ;  /* 0x00181fff08077589 */ /* 0x00032800000e0000 */
[----:B------:R1:W0:Y:S02]  /*84b0*/  SHFL.IDX PT, R14, R6, RZ, 0x181f ;  /* 0x00181fff060e7589 */ /* 0x00022400000e0000 */
.L_x_1740:
[----:B------:R-:W-:Y:S01]  /*84c0*/  IMAD R37, R195, R10, RZ ;  /* 0x0000000ac3257224 */ /* 0x000fe200078e02ff */
[----:B------:R-:W-:Y:S01]  /*84d0*/  BSSY B1, `(.L_x_1434) ;  /* 0x000001a000017945 */ /* 0x000fe20003800000 */
[----:B------:R-:W-:Y:S02]  /*84e0*/  CS2R R24, SRZ ;  /* 0x0000000000187805 */ /* 0x000fe4000001ff00 */
[----:B------:R-:W-:Y:S02]  /*84f0*/  CS2R R38, SRZ ;  /* 0x0000000000267805 */ /* 0x000fe4000001ff00 */
[----:B------:R-:W-:Y:S02]  /*8500*/  CS2R R30, SRZ ;  /* 0x00000000001e7805 */ /* 0x000fe4000001ff00 */
[----:B------:R-:W-:Y:S02]  /*8510*/  ISETP.GE.AND P0, PT, R52, R37, PT ;  /* 0x000000253400720c */ /* 0x000fe40003f06270 */
[----:B------:R-:W-:-:S11]  /*8520*/  CS2R R44, SRZ ;  /* 0x00000000002c7805 */ /* 0x000fd6000001ff00 */
[----:B------:R-:W-:Y:S05]  /*8530*/  @P0 BRA `(.L_x_1435) ;  /* 0x00000000004c0947 */ /* 0x000fea0003800000 */
[----:B------:R-:W-:Y:S01]  /*8540*/  ULDC UR4, c[0x0][0x3f4] ;  /* 0x0000fd0000047ab9 */ /* 0x000fe20000000800 */
[----:B------:R-:W-:Y:S02]  /*8550*/  CS2R R24, SRZ ;  /* 0x0000000000187805 */ /* 0x000fe4000001ff00 */
[----:B------:R-:W-:Y:S02]  /*8560*/  ISETP.GE.AND P4, PT, R194, UR4, PT ;  /* 0x00000004c2007c0c */ /* 0x000fe4000bf86270 */
[----:B------:R-:W-:Y:S02]  /*8570*/  CS2R R38, SRZ ;  /* 0x0000000000267805 */ /* 0x000fe4000001ff00 */
[----:B------:R-:W-:Y:S02]  /*8580*/  ISETP.GE.AND P3, PT, R18, UR4, PT ;  /* 0x0000000412007c0c */ /* 0x000fe4000bf66270 */
[----:B------:R-:W-:-:S07]  /*8590*/  CS2R R44, SRZ ;  /* 0x00000000002c7805 */ /* 0x000fce000001ff00 */
[----:B---3--:R-:W-:-:S04]  /*85a0*/  @!P4 IADD3 R20, P0, R194, R5, RZ ;  /* 0x00000005c214c210 */ /* 0x008fc80007f1e0ff */
[-C--:B0-----:R-:W-:Y:S02]  /*85b0*/  @!P3 IADD3 R12, P1, R18, R14.reuse, RZ ;  /* 0x0000000e120cb210 */ /* 0x081fe40007f3e0ff */
[----:B------:R-:W-:Y:S01]  /*85c0*/  @!P4 IADD3 R14, P2, R194, R14, RZ ;  /* 0x0000000ec20ec210 */ /* 0x000fe20007f5e0ff */
[--C-:B--2---:R-:W-:Y:S01]  /*85d0*/  @!P4 IMAD.X R21, R3, 0x1, R214.reuse, P0 ;  /* 0x000000010315c824 */ /* 0x104fe200000e06d6 */
[----:B------:R-:W-:Y:S02]  /*85e0*/  @!P3 IADD3 R10, P0, R18, R5, RZ ;  /* 0x00000005120ab210 */ /* 0x000fe40007f1e0ff */
[----:B------:R-:W-:Y:S01]  /*85f0*/  CS2R R30, SRZ ;  /* 0x00000000001e7805 */ /* 0x000fe2000001ff00 */
[C-C-:B----4-:R-:W-:Y:S02]  /*8600*/  @!P3 IMAD.X R13, R7.reuse, 0x1, R19.reuse, P1 ;  /* 0x00000001070db824 */ /* 0x150fe400008e0613 */
[----:B------:R-:W-:Y:S01]  /*8610*/  @!P4 IMAD.X R15, R7, 0x1, R214, P2 ;  /* 0x00000001070fc824 */ /* 0x000fe200010e06d6 */
[----:B------:R0:W5:Y:S01]  /*8620*/  @!P4 LD.E.64 R24, desc[UR46][R20.64] ;  /* 0x0000002e1418c980 */ /* 0x000162000c101b00 */
[----:B------:R-:W-:-:S03]  /*8630*/  @!P3 IMAD.X R11, R3, 0x1, R19, P0 ;  /* 0x00000001030bb824 */ /* 0x000fc600000e0613 */
[----:B------:R0:W5:Y:S04]  /*8640*/  @!P3 LD.E.64 R44, desc[UR46][R12.64] ;  /* 0x0000002e0c2cb980 */ /* 0x000168000c101b00 */
[----:B------:R0:W5:Y:S04]  /*8650*/  @!P3 LD.E.64 R38, desc[UR46][R10.64] ;  /* 0x0000002e0a26b980 */ /* 0x000168000c101b00 */
[----:B------:R0:W5:Y:S02]  /*8660*/  @!P4 LD.E.64 R30, desc[UR46][R14.64] ;  /* 0x0000002e0e1ec980 */ /* 0x000164000c101b00 */
.L_x_1435:
[----:B------:R-:W-:Y:S05]  /*8670*/  BSYNC B1 ;  /* 0x0000000000017941 */ /* 0x000fea0003800000 */
.L_x_1434:
[----:B------:R-:W-:Y:S01]  /*8680*/  UMOV UR4, 0xffffffff ;  /* 0xffffffff00047882 */ /* 0x000fe20000000000 */
[----:B------:R-:W-:Y:S02]  /*8690*/  CS2R R26, SRZ ;  /* 0x00000000001a7805 */ /* 0x000fe4000001ff00 */
[----:B------:R-:W-:Y:S05]  /*86a0*/  BRA.DIV UR4, `(.L_x_1436) ;  /* 0x000001d604c87947 */ /* 0x000fea000b800000 */
[----:B--2---:R2:W1:Y:S04]  /*86b0*/  SHFL.IDX PT, R3, R4, 0x1, 0x181f ;  /* 0x00381f0004037f89 */ /* 0x00446800000e0000 */
[----:B---3--:R2:W3:Y:S04]  /*86c0*/  SHFL.IDX PT, R5, R0, 0x1, 0x181f ;  /* 0x00381f0000057f89 */ /* 0x0084e800000e0000 */
[----:B----4-:R2:W4:Y:S04]  /*86d0*/  SHFL.IDX PT, R7, R8, 0x1, 0x181f ;  /* 0x00381f0008077f89 */ /* 0x01052800000e0000 */
[----:B0-----:R2:W0:Y:S02]  /*86e0*/  SHFL.IDX PT, R14, R6, 0x1, 0x181f ;  /* 0x00381f00060e7f89 */ /* 0x00142400000e0000 */
.L_x_1746:
[----:B------:R-:W-:Y:S01]  /*86f0*/  VIADD R9, R52, 0x20 ;  /* 0x0000002034097836 */ /* 0x000fe20000000000 */
[----:B------:R-:W-:Y:S01]  /*8700*/  BSSY B1, `(.L_x_1437) ;  /* 0x0000019000017945 */ /* 0x000fe20003800000 */
[----:B------:R-:W-:Y:S02]  /*8710*/  CS2R R40, SRZ ;  /* 0x0000000000287805 */ /* 0x000fe4000001ff00 */
[----:B------:R-:W-:Y:S02]  /*8720*/  CS2R R32, SRZ ;  /* 0x0000000000207805 */ /* 0x000fe4000001ff00 */
[----:B------:R-:W-:Y:S02]  /*8730*/  CS2R R46, SRZ ;  /* 0x00000000002e7805 */ /* 0x000fe4000001ff00 */
[----:B------:R-:W-:-:S13]  /*8740*/  ISETP.GE.AND P0, PT, R9, R37, PT ;  /* 0x000000250900720c */ /* 0x000fda0003f06270 */
        /* <DEDUP_REMOVED lines=10> */
[--C-:B-1----:R-:W-:Y:S01]  /*87f0*/  @!P4 IMAD.X R21, R3, 0x1, R214.reuse, P0 ;  /* 0x000000010315c824 */ /* 0x102fe200000e06d6 */
        /* <DEDUP_REMOVED lines=9> */
.L_x_1438:
[----:B------:R-:W-:Y:S05]  /*8890*/  BSYNC B1 ;  /* 0x0000000000017941 */ /* 0x000fea0003800000 */
.L_x_1437:
[----:B------:R-:W-:-:S03]  /*88a0*/  UMOV UR4, 0xffffffff ;  /* 0xffffffff00047882 */ /* 0x000fc60000000000 */
[----:B------:R-:W-:Y:S05]  /*88b0*/  BRA.DIV UR4, `(.L_x_1439) ;  /* 0x000001d604b47947 */ /* 0x000fea000b800000 */
[----:B-1----:R1:W1:Y:S04]  /*88c0*/  SHFL.IDX PT, R3, R4, 0x2, 0x181f ;  /* 0x00581f0004037f89 */ /* 0x00226800000e0000 */
[----:B---3--:R3:W1:Y:S04]  /*88d0*/  SHFL.IDX PT, R5, R0, 0x2, 0x181f ;  /* 0x00581f0000057f89 */ /* 0x00866800000e0000 */
[----:B----4-:R3:W4:Y:S04]  /*88e0*/  SHFL.IDX PT, R7, R8, 0x2, 0x181f ;  /* 0x00581f0008077f89 */ /* 0x01072800000e0000 */
[----:B0-----:R3:W0:Y:S02]  /*88f0*/  SHFL.IDX PT, R14, R6, 0x2, 0x181f ;  /* 0x00581f00060e7f89 */ /* 0x00162400000e0000 */
.L_x_1752:
[----:B------:R-:W-:Y:S01]  /*8900*/  IADD3 R9, R52, 0x40, RZ ;  /* 0x0000004034097810 */ /* 0x000fe20007ffe0ff */
[----:B------:R-:W-:Y:S01]  /*8910*/  BSSY B1, `(.L_x_1440) ;  /* 0x000001a000017945 */ /* 0x000fe20003800000 */
[----:B------:R-:W-:Y:S02]  /*8920*/  CS2R R28, SRZ ;  /* 0x00000000001c7805 */ /* 0x000fe4000001ff00 */
[----:B------:R-:W-:Y:S02]  /*8930*/  CS2R R42, SRZ ;  /* 0x00000000002a7805 */ /* 0x000fe4000001ff00 */
[----:B------:R-:W-:Y:S02]  /*8940*/  ISETP.GE.AND P0, PT, R9, R37, PT ;  /* 0x000000250900720c */ /* 0x000fe40003f06270 */
[----:B------:R-:W-:Y:S02]  /*8950*/  CS2R R34, SRZ ;  /* 0x0000000000227805 */ /* 0x000fe4000001ff00 */
[----:B------:R-:W-:-:S09]  /*8960*/  CS2R R48, SRZ ;  /* 0x0000000000307805 */ /* 0x000fd2000001ff00 */
[----:B------:R-:W-:Y:S05]  /*8970*/  @P0 BRA `(.L_x_1441) ;  /* 0x00000000004c0947 */ /* 0x000fea0003800000 */
[----:B------:R-:W-:Y:S01]  /*8980*/  ULDC UR4, c[0x0][0x3f4] ;  /* 0x0000fd0000047ab9 */ /* 0x000fe20000000800 */
[----:B------:R-:W-:Y:S02]  /*8990*/  CS2R R28, SRZ ;  /* 0x00000000001c7805 */ /* 0x000fe4000001ff00 */
[----:B------:R-:W-:Y:S02]  /*89a0*/  ISETP.GE.AND P4, PT, R194, UR4, PT ;  /* 0x00000004c2007c0c */ /* 0x000fe4000bf86270 */
[----:B------:R-:W-:Y:S02]  /*89b0*/  CS2R R42, SRZ ;  /* 0x00000000002a7805 */ /* 0x000fe4000001ff00 */
[----:B------:R-:W-:Y:S02]  /*89c0*/  ISETP.GE.AND P3, PT, R18, UR4, PT ;  /* 0x0000000412007c0c */ /* 0x000fe4000bf66270 */
[----:B------:R-:W-:-:S07]  /*89d0*/  CS2R R48, SRZ ;  /* 0x0000000000307805 */ /* 0x000fce000001ff00 */
[----:B-1----:R-:W-:-:S04]  /*89e0*/  @!P4 IADD3 R20, P0, R194, R5, RZ ;  /* 0x00000005c214c210 */ /* 0x002fc80007f1e0ff */
[-C--:B0-----:R-:W-:Y:S02]  /*89f0*/  @!P3 IADD3 R12, P1, R18, R14.reuse, RZ ;  /* 0x0000000e120cb210 */ /* 0x081fe40007f3e0ff */
[----:B------:R-:W-:Y:S01]  /*8a00*/  @!P4 IADD3 R14, P2, R194, R14, RZ ;  /* 0x0000000ec20ec210 */ /* 0x000fe20007f5e0ff */
[--C-:B------:R-:W-:Y:S01]  /*8a10*/  @!P4 IMAD.X R21, R3, 0x1, R214.reuse, P0 ;  /* 0x000000010315c824 */ /* 0x100fe200000e06d6 */
        /* <DEDUP_REMOVED lines=9> */
.L_x_1441:
[----:B------:R-:W-:Y:S05]  /*8ab0*/  BSYNC B1 ;  /* 0x0000000000017941 */ /* 0x000fea0003800000 */
.L_x_1440:
[----:B------:R-:W-:Y:S01]  /*8ac0*/  UMOV UR4, 0xffffffff ;  /* 0xffffffff00047882 */ /* 0x000fe20000000000 */
[----:B0-----:R-:W-:Y:S02]  /*8ad0*/  CS2R R20, SRZ ;  /* 0x0000000000147805 */ /* 0x001fe4000001ff00 */
[----:B------:R-:W-:Y:S05]  /*8ae0*/  BRA.DIV UR4, `(.L_x_1442) ;  /* 0x000001d604987947 */ /* 0x000fea000b800000 */
[----:B-1----:R0:W1:Y:S04]  /*8af0*/  SHFL.IDX PT, R3, R4, 0x3, 0x181f ;  /* 0x00781f0004037f89 */ /* 0x00206800000e0000 */
[----:B------:R0:W0:Y:S04]  /*8b00*/  SHFL.IDX PT, R5, R0, 0x3, 0x181f ;  /* 0x00781f0000057f89 */ /* 0x00002800000e0000 */
[----:B----4-:R4:W0:Y:S04]  /*8b10*/  SHFL.IDX PT, R7, R8, 0x3, 0x181f ;  /* 0x00781f0008077f89 */ /* 0x01082800000e0000 */
[----:B------:R4:W0:Y:S02]  /*8b20*/  SHFL.IDX PT, R14, R6, 0x3, 0x181f ;  /* 0x00781f00060e7f89 */ /* 0x00082400000e0000 */
.L_x_1758:
[----:B------:R-:W-:Y:S01]  /*8b30*/  VIADD R52, R52, 0x60 ;  /* 0x0000006034347836 */ /* 0x000fe20000000000 */
[----:B------:R-:W-:Y:S01]  /*8b40*/  BSSY B1, `(.L_x_1443) ;  /* 0x0000019000017945 */ /* 0x000fe20003800000 */
[----:B------:R-:W-:Y:S02]  /*8b50*/  CS2R R10, SRZ ;  /* 0x00000000000a7805 */ /* 0x000fe4000001ff00 */
[----:B--234-:R-:W-:Y:S02]  /*8b60*/  CS2R R8, SRZ ;  /* 0x0000000000087805 */ /* 0x01cfe4000001ff00 */
        /* <DEDUP_REMOVED lines=9> */
[----:B0-----:R-:W-:-:S04]  /*8c00*/  @!P4 IADD3 R52, P0, R194, R5, RZ ;  /* 0x00000005c234c210 */ /* 0x001fc80007f1e0ff */
[-C--:B------:R-:W-:Y:S02]  /*8c10*/  @!P3 IADD3 R50, P1, R18, R14.reuse, RZ ;  /* 0x0000000e1232b210 */ /* 0x080fe40007f3e0ff */
[----:B------:R-:W-:Y:S01]  /*8c20*/  @!P4 IADD3 R14, P2, R194, R14, RZ ;  /* 0x0000000ec20ec210 */ /* 0x000fe20007f5e0ff */
[--C-:B-1----:R-:W-:Y:S01]  /*8c30*/  @!P4 IMAD.X R53, R3, 0x1, R214.reuse, P0 ;  /* 0x000000010335c824 */ /* 0x102fe200000e06d6 */
[----:B------:R-:W-:Y:S02]  /*8c40*/  @!P3 IADD3 R4, P0, R18, R5, RZ ;  /* 0x000000051204b210 */ /* 0x000fe40007f1e0ff */
[----:B------:R-:W-:Y:S01]  /*8c50*/  CS2R R8, SRZ ;  /* 0x0000000000087805 */ /* 0x000fe2000001ff00 */
[C-C-:B------:R-:W-:Y:S02]  /*8c60*/  @!P3 IMAD.X R51, R7.reuse, 0x1, R19.reuse, P1 ;  /* 0x000000010733b824 */ /* 0x140fe400008e0613 */
[----:B------:R-:W-:Y:S01]  /*8c70*/  @!P4 IMAD.X R15, R7, 0x1, R214, P2 ;  /* 0x00000001070fc824 */ /* 0x000fe200010e06d6 */
[----:B------:R2:W5:Y:S01]  /*8c80*/  @!P4 LD.E.64 R20, desc[UR46][R52.64] ;  /* 0x0000002e3414c980 */ /* 0x000562000c101b00 */
[----:B------:R-:W-:-:S03]  /*8c90*/  @!P3 IMAD.X R5, R3, 0x1, R19, P0 ;  /* 0x000000010305b824 */ /* 0x000fc600000e0613 */
[----:B------:R2:W5:Y:S04]  /*8ca0*/  @!P3 LD.E.64 R12, desc[UR46][R50.64] ;  /* 0x0000002e320cb980 */ /* 0x000568000c101b00 */
[----:B------:R2:W5:Y:S04]  /*8cb0*/  @!P3 LD.E.64 R10, desc[UR46][R4.64] ;  /* 0x0000002e040ab980 */ /* 0x000568000c101b00 */
[----:B------:R2:W5:Y:S02]  /*8cc0*/  @!P4 LD.E.64 R8, desc[UR46][R14.64] ;  /* 0x0000002e0e08c980 */ /* 0x000564000c101b00 */
.L_x_1444:
[----:B------:R-:W-:Y:S05]  /*8cd0*/  BSYNC B1 ;  /* 0x0000000000017941 */ /* 0x000fea0003800000 */
.L_x_1443:
[----:B------:R-:W-:Y:S01]  /*8ce0*/  ULEA.HI UR4, UR43, UR43, URZ, 0x1 ;  /* 0x0000002b2b047291 */ /* 0x000fe2000f8f083f */
[----:B0-----:R-:W-:Y:S01]  /*8cf0*/  VIADDMNMX R0, R37, -R204, 0x80, PT ;  /* 0x0000008025007446 */ /* 0x001fe200038009cc */
[----:B------:R-:W-:Y:S02]  /*8d00*/  BSSY B1, `(.L_x_1445) ;  /* 0x0000008000017945 */ /* 0x000fe40003800000 */
[----:B------:R-:W-:Y:S01]  /*8d10*/  ULOP3.LUT UR4, UR4, 0xfffffffe, URZ, 0xc0, !UPT ;  /* 0xfffffffe04047892 */ /* 0x000fe2000f8ec03f */
[----:B------:R-:W-:-:S03]  /*8d20*/  ISETP.GE.AND P1, PT, R17, R0, PT ;  /* 0x000000001100720c */ /* 0x000fc60003f26270 */
[----:B------:R-:W-:-:S06]  /*8d30*/  UIADD3 UR4, UR43, -UR4, URZ ;  /* 0x800000042b047290 */ /* 0x000fcc000fffe03f */
[----:B-1----:R-:W-:-:S05]  /*8d40*/  IMAD.U32 R3, RZ, RZ, UR4 ;  /* 0x00000004ff037e24 */ /* 0x002fca000f8e00ff */
[----:B------:R-:W-:-:S04]  /*8d50*/  SHF.L.U32 R3, R3, 0x1f, RZ ;  /* 0x0000001f03037819 */ /* 0x000fc800000006ff */
[----:B------:R-:W0:Y:S02]  /*8d60*/  SYNCS.PHASECHK.TRANS64.TRYWAIT P0, [R16+URZ+0x28400], R3 ;  /* 0x02840003100075a7 */ /* 0x000e24000800017f */
[----:B0-----:R-:W-:Y:S05]  /*8d70*/  @!P0 BRA `(.L_x_1446) ;  /* 0x000001d400648947 */ /* 0x001fea0003800000 */
.L_x_1759:
[----:B------:R-:W-:Y:S05]  /*8d80*/  BSYNC B1 ;  /* 0x0000000000017941 */ /* 0x000fea0003800000 */
.L_x_1445:
[----:B------:R-:W-:Y:S04]  /*8d90*/  BSSY B1, `(.L_x_1447) ;  /* 0x00000f9000017945 */ /* 0x000fe80003800000 */
[----:B------:R-:W-:Y:S05]  /*8da0*/  @P1 BRA `(.L_x_1448) ;  /* 0x0000000c00dc1947 */ /* 0x000fea0003800000 */
[----:B0-----:R-:W0:Y:S01]  /*8db0*/  LDC R3, c[0x0][0x3f4] ;  /* 0x0000fd00ff037b82 */ /* 0x001e220000000800 */
[----:B------:R-:W-:Y:S01]  /*8dc0*/  BSSY B2, `(.L_x_1449) ;  /* 0x000007a000027945 */ /* 0x000fe20003800000 */
[-C--:B0-----:R-:W-:Y:S02]  /*8dd0*/  ISETP.GE.AND P0, PT, R18, R3.reuse, PT ;  /* 0x000000031200720c */ /* 0x081fe40003f06270 */
[----:B------:R-:W-:-:S11]  /*8de0*/  ISETP.GE.AND P1, PT, R194, R3, PT ;  /* 0x00000003c200720c */ /* 0x000fd60003f26270 */
[----:B------:R-:W-:Y:S05]  /*8df0*/  @P0 BRA `(.L_x_1450) ;  /* 0x0000000400d80947 */ /* 0x000fea0003800000 */
[----:B--2---:R-:W0:Y:S01]  /*8e00*/  LDS.128 R4, [R212+0x18000] ;  /* 0x01800000d4047984 */ /* 0x004e220000000c00 */
[----:B-----5:R-:W-:Y:S02]  /*8e10*/  SHF.R.U32.HI R14, RZ, 0x8, R38 ;  /* 0x00000008ff0e7819 */ /* 0x020fe40000011626 */
[----:B------:R-:W-:Y:S02]  /*8e20*/  SHF.R.U32.HI R50, RZ, 0x8, R39 ;  /* 0x00000008ff327819 */ /* 0x000fe40000011627 */
[----:B------:R-:W-:Y:S02]  /*8e30*/  LOP3.LUT R3, R38, 0xff, RZ, 0xc0, !PT ;  /* 0x000000ff26037812 */ /* 0x000fe400078ec0ff */
[----:B------:R-:W-:Y:S02]  /*8e40*/  LOP3.LUT R14, R14, 0xff, RZ, 0xc0, !PT ;  /* 0x000000ff0e0e7812 */ /* 0x000fe400078ec0ff */
[----:B------:R-:W-:Y:S02]  /*8e50*/  SHF.R.U32.HI R52, RZ, 0x8, R45 ;  /* 0x00000008ff347819 */ /* 0x000fe4000001162d */
[----:B------:R-:W-:-:S02]  /*8e60*/  LOP3.LUT R15, R39, 0xff, RZ, 0xc0, !PT ;  /* 0x000000ff270f7812 */ /* 0x000fc400078ec0ff */
[----:B------:R-:W-:Y:S02]  /*8e70*/  LOP3.LUT R50, R50, 0xff, RZ, 0xc0, !PT ;  /* 0x000000ff32327812 */ /* 0x000fe400078ec0ff */
[----:B------:R-:W-:Y:S02]  /*8e80*/  PRMT R3, R14, 0x7604, R3 ;  /* 0x000076040e037816 */ /* 0x000fe40000000003 */
[----:B------:R-:W-:Y:S02]  /*8e90*/  SHF.R.U32.HI R54, RZ, 0x10, R39 ;  /* 0x00000010ff367819 */ /* 0x000fe40000011627 */
[----:B------:R-:W-:Y:S02]  /*8ea0*/  SHF.R.U32.HI R14, RZ, 0x8, R44 ;  /* 0x00000008ff0e7819 */ /* 0x000fe4000001162c */
[----:B------:R-:W-:Y:S02]  /*8eb0*/  SHF.R.U32.HI R53, RZ, 0x10, R45 ;  /* 0x00000010ff357819 */ /* 0x000fe4000001162d */
[----:B------:R-:W-:-:S02]  /*8ec0*/  LOP3.LUT R51, R45, 0xff, RZ, 0xc0, !PT ;  /* 0x000000ff2d337812 */ /* 0x000fc400078ec0ff */
[----:B------:R-:W-:Y:S01]  /*8ed0*/  LOP3.LUT R52, R52, 0xff, RZ, 0xc0, !PT ;  /* 0x000000ff34347812 */ /* 0x000fe200078ec0ff */
[----:B------:R-:W-:Y:S01]  /*8ee0*/  IMAD.U32 R53, R53, 0x10000, RZ ;  /* 0x0001000035357824 */ /* 0x000fe200078e00ff */
[----:B------:R-:W-:Y:S02]  /*8ef0*/  PRMT R15, R50, 0x7604, R15 ;  /* 0x00007604320f7816 */ /* 0x000fe4000000000f */
[----:B------:R-:W-:Y:S01]  /*8f00*/  LOP3.LUT R50, R14, 0xff, RZ, 0xc0, !PT ;  /* 0x000000ff0e327812 */ /* 0x000fe200078ec0ff */
[----:B------:R-:W-:Y:S01]  /*8f10*/  IMAD.U32 R14, R54, 0x10000, RZ ;  /* 0x00010000360e7824 */ /* 0x000fe200078e00ff */
[----:B------:R-:W-:Y:S02]  /*8f20*/  LOP3.LUT R37, R44, 0xff, RZ, 0xc0, !PT ;  /* 0x000000ff2c257812 */ /* 0x000fe400078ec0ff */
[----:B------:R-:W-:Y:S02]  /*8f30*/  PRMT R52, R52, 0x7604, R51 ;  /* 0x0000760434347816 */ /* 0x000fe40000000033 */
[----:B------:R-:W-:-:S02]  /*8f40*/  PRMT R51, R50, 0x7604, R37 ;  /* 0x0000760432337816 */ /* 0x000fc40000000025 */
[----:B------:R-:W-:Y:S02]  /*8f50*/  LOP3.LUT R37, R15, 0xff0000, R14, 0xf8, !PT ;  /* 0x00ff00000f257812 */ /* 0x000fe400078ef80e */
[----:B------:R-:W-:Y:S02]  /*8f60*/  LOP3.LUT R53, R52, 0xff0000, R53, 0xf8, !PT ;  /* 0x00ff000034357812 */ /* 0x000fe400078ef835 */
[----:B------:R-:W-:Y:S02]  /*8f70*/  LOP3.LUT R51, R51, 0xff0000, R44, 0xf8, !PT ;  /* 0x00ff000033337812 */ /* 0x000fe400078ef82c */
[----:B------:R-:W-:Y:S02]  /*8f80*/  LOP3.LUT R53, R53, 0xff000000, R45, 0xf8, !PT ;  /* 0xff00000035357812 */ /* 0x000fe400078ef82d */
[----:B------:R-:W-:Y:S02]  /*8f90*/  LOP3.LUT R39, R37, 0xff000000, R39, 0xf8, !PT ;  /* 0xff00000025277812 */ /* 0x000fe400078ef827 */
[----:B------:R-:W-:-:S02]  /*8fa0*/  LOP3.LUT R15, R3, 0xff0000, R38, 0xf8, !PT ;  /* 0x00ff0000030f7812 */ /* 0x000fc400078ef826 */
[----:B------:R-:W-:Y:S02]  /*8fb0*/  LOP3.LUT R51, R51, 0xff000000, R44, 0xf8, !PT ;  /* 0xff00000033337812 */ /* 0x000fe400078ef82c */
[-C--:B0-----:R-:W-:Y:S02]  /*8fc0*/  F2FP.F16.E4M3.UNPACK_B R3, R6.reuse.H1 ;  /* 0x00000006ff03723e */ /* 0x081fe400030006ff */
[----:B------:R-:W-:Y:S02]  /*8fd0*/  F2FP.F16.E4M3.UNPACK_B R52, R53 ;  /* 0x00000035ff34723e */ /* 0x000fe400020006ff */
[----:B------:R-:W-:Y:S01]  /*8fe0*/  F2FP.F16.E4M3.UNPACK_B R44, R39 ;  /* 0x00000027ff2c723e */ /* 0x000fe200020006ff */
[--C-:B------:R-:W-:Y:S01]  /*8ff0*/  HADD2.F32 R14, -RZ, R3.reuse.H1_H1 ;  /* 0x30000003ff0e7230 */ /* 0x100fe20000004100 */
[----:B------:R-:W-:Y:S01]  /*9000*/  F2FP.F16.E4M3.UNPACK_B R6, R6 ;  /* 0x00000006ff06723e */ /* 0x000fe200020006ff */
[----:B------:R-:W-:Y:S01]  /*9010*/  HADD2.F32 R54, -RZ, R52.H1_H1 ;  /* 0x30000034ff367230 */ /* 0x000fe20000004100 */
[----:B------:R-:W-:Y:S01]  /*9020*/  LOP3.LUT R50, R15, 0xff000000, R38, 0xf8, !PT ;  /* 0xff0000000f327812 */ /* 0x000fe200078ef826 */
[----:B------:R-:W-:Y:S01]  /*9030*/  HADD2.F32 R45, -RZ, R44.H1_H1 ;  /* 0x3000002cff2d7230 */ /* 0x000fe20000004100 */
[-C--:B------:R-:W-:Y:S01]  /*9040*/  F2FP.F16.E4M3.UNPACK_B R37, R7.reuse ;  /* 0x00000007ff25723e */ /* 0x080fe200020006ff */
[----:B------:R-:W-:Y:S01]  /*9050*/  HADD2.F32 R15, -RZ, R3.H0_H0 ;  /* 0x20000003ff0f7230 */ /* 0x000fe20000004100 */
[----:B------:R-:W-:Y:S01]  /*9060*/  F2FP.F16.E4M3.UNPACK_B R38, R7.H1 ;  /* 0x00000007ff26723e */ /* 0x000fe200030006ff */
[C---:B------:R-:W-:Y:S01]  /*9070*/  FMUL.FTZ R58, R14.reuse, R54 ;  /* 0x000000360e3a7220 */ /* 0x040fe20000410000 */
[----:B------:R-:W-:Y:S01]  /*9080*/  FMUL.FTZ R55, R14, R45 ;  /* 0x0000002d0e377220 */ /* 0x000fe20000410000 */
[-C--:B------:R-:W-:Y:S01]  /*9090*/  F2FP.F16.E4M3.UNPACK_B R7, R5.reuse ;  /* 0x00000005ff07723e */ /* 0x080fe200020006ff */
[----:B------:R-:W-:Y:S01]  /*90a0*/  HADD2.F32 R52, -RZ, R52.H0_H0 ;  /* 0x20000034ff347230 */ /* 0x000fe20000004100 */
[----:B------:R-:W-:Y:S01]  /*90b0*/  F2FP.F16.E4M3.UNPACK_B R14, R5.H1 ;  /* 0x00000005ff0e723e */ /* 0x000fe200030006ff */
[----:B------:R-:W-:-:S02]  /*90c0*/  HADD2.F32 R5, -RZ, R6.H1_H1 ;  /* 0x30000006ff057230 */ /* 0x000fc40000004100 */
[C---:B------:R-:W-:Y:S01]  /*90d0*/  FFMA.FTZ R59, R15.reuse, R45, -R58 ;  /* 0x0000002d0f3b7223 */ /* 0x040fe2000001083a */
[----:B------:R-:W-:Y:S02]  /*90e0*/  HADD2.F32 R44, -RZ, R44.H0_H0 ;  /* 0x2000002cff2c7230 */ /* 0x000fe40000004100 */
[----:B------:R-:W-:Y:S01]  /*90f0*/  FFMA.FTZ R60, R15, R54, R55 ;  /* 0x000000360f3c7223 */ /* 0x000fe20000010037 */
[----:B------:R-:W-:Y:S01]  /*9100*/  HADD2.F32 R6, -RZ, R6.H0_H0 ;  /* 0x20000006ff067230 */ /* 0x000fe20000004100 */
[----:B------:R-:W-:Y:S01]  /*9110*/  F2FP.F16.E4M3.UNPACK_B R53, R53.H1 ;  /* 0x00000035ff35723e */ /* 0x000fe200030006ff */
[C---:B------:R-:W-:Y:S01]  /*9120*/  FMUL.FTZ R15, R5.reuse, R52 ;  /* 0x00000034050f7220 */ /* 0x040fe20000410000 */
[----:B------:R-:W-:Y:S01]  /*9130*/  F2FP.F16.E4M3.UNPACK_B R39, R39.H1 ;  /* 0x00000027ff27723e */ /* 0x000fe200030006ff */
[-C--:B------:R-:W-:Y:S01]  /*9140*/  FMUL.FTZ R45, R5, R44.reuse ;  /* 0x0000002c052d7220 */ /* 0x080fe20000410000 */
[----:B------:R-:W-:Y:S02]  /*9150*/  HADD2.F32 R5, -RZ, R37.H1_H1 ;  /* 0x30000025ff057230 */ /* 0x000fe40000004100 */
[----:B------:R-:W-:Y:S01]  /*9160*/  FFMA.FTZ R55, R6, R44, -R15 ;  /* 0x0000002c06377223 */ /* 0x000fe2000001080f */
[----:B------:R-:W-:-:S02]  /*9170*/  HADD2.F32 R54, -RZ, R53.H0_H0 ;  /* 0x20000035ff367230 */ /* 0x000fc40000004100 */
[----:B------:R-:W-:Y:S01]  /*9180*/  FFMA.FTZ R58, R6, R52, R45 ;  /* 0x00000034063a7223 */ /* 0x000fe2000001002d */
[----:B------:R-:W-:Y:S01]  /*9190*/  HADD2.F32 R44, -RZ, R39.H0_H0 ;  /* 0x20000027ff2c7230 */ /* 0x000fe20000004100 */
[----:B------:R-:W-:Y:S01]  /*91a0*/  F2FP.F16.E4M3.UNPACK_B R3, R4 ;  /* 0x00000004ff03723e */ /* 0x000fe200020006ff */
[----:B------:R-:W-:Y:S02]  /*91b0*/  HADD2.F32 R53, -RZ, R53.H1_H1 ;  /* 0x30000035ff357230 */ /* 0x000fe40000004100 */
[C---:B------:R-:W-:Y:S01]  /*91c0*/  FMUL.FTZ R52, R5.reuse, R54 ;  /* 0x0000003605347220 */ /* 0x040fe20000410000 */
[----:B------:R-:W-:Y:S02]  /*91d0*/  HADD2.F32 R6, -RZ, R38.H1_H1 ;  /* 0x30000026ff067230 */ /* 0x000fe40000004100 */
[----:B------:R-:W-:Y:S01]  /*91e0*/  FMUL.FTZ R62, R5, R44 ;  /* 0x0000002c053e7220 */ /* 0x000fe20000410000 */
[----:B------:R-:W-:Y:S01]  /*91f0*/  HADD2.F32 R37, -RZ, R37.H0_H0 ;  /* 0x20000025ff257230 */ /* 0x000fe20000004100 */
[----:B------:R-:W-:Y:S01]  /*9200*/  F2FP.F16.E4M3.UNPACK_B R5, R51 ;  /* 0x00000033ff05723e */ /* 0x000fe200020006ff */
[----:B------:R-:W-:-:S02]  /*9210*/  HADD2.F32 R39, -RZ, R39.H1_H1 ;  /* 0x30000027ff277230 */ /* 0x000fc40000004100 */
[C---:B------:R-:W-:Y:S01]  /*9220*/  FMUL.FTZ R15, R6.reuse, R53 ;  /* 0x00000035060f7220 */ /* 0x040fe20000410000 */
[----:B------:R-:W-:Y:S02]  /*9230*/  HADD2.F32 R38, -RZ, R38.H0_H0 ;  /* 0x20000026ff267230 */ /* 0x000fe40000004100 */
[C---:B------:R-:W-:Y:S01]  /*9240*/  FFMA.FTZ R61, R37.reuse, R44, -R52 ;  /* 0x0000002c253d7223 */ /* 0x040fe20000010834 */
[----:B------:R-:W-:Y:S01]  /*9250*/  FFMA.FTZ R62, R37, R54, R62 ;  /* 0x00000036253e7223 */ /* 0x000fe2000001003e */
[-C--:B------:R-:W-:Y:S01]  /*9260*/  FMUL.FTZ R37, R6, R39.reuse ;  /* 0x0000002706257220 */ /* 0x080fe20000410000 */
[----:B------:R-:W-:Y:S01]  /*9270*/  F2FP.F16.E4M3.UNPACK_B R4, R4.H1 ;  /* 0x00000004ff04723e */ /* 0x000fe200030006ff */
[C---:B------:R-:W-:Y:S01]  /*9280*/  FFMA.FTZ R54, R38.reuse, R39, -R15 ;  /* 0x0000002726367223 */ /* 0x040fe2000001080f */
[-C--:B------:R-:W-:Y:S01]  /*9290*/  F2FP.F16.E4M3.UNPACK_B R15, R50.reuse ;  /* 0x00000032ff0f723e */ /* 0x080fe200020006ff */
[----:B------:R-:W-:Y:S01]  /*92a0*/  FFMA.FTZ R53, R38, R53, R37 ;  /* 0x0000003526357223 */ /* 0x000fe20000010025 */
[--C-:B------:R-:W-:Y:S01]  /*92b0*/  HADD2.F32 R39, -RZ, R5.reuse.H1_H1 ;  /* 0x30000005ff277230 */ /* 0x100fe20000004100 */
[----:B------:R-:W-:Y:S01]  /*92c0*/  F2FP.F16.E4M3.UNPACK_B R50, R50.H1 ;  /* 0x00000032ff32723e */ /* 0x000fe200030006ff */
[----:B------:R-:W-:Y:S01]  /*92d0*/  HADD2.F32 R38, -RZ, R5.H0_H0 ;  /* 0x20000005ff267230 */ /* 0x000fe20000004100 */
[----:B------:R-:W-:Y:S01]  /*92e0*/  F2FP.F16.E4M3.UNPACK_B R51, R51.H1 ;  /* 0x00000033ff33723e */ /* 0x000fe200030006ff */
[----:B------:R-:W-:-:S02]  /*92f0*/  HADD2.F32 R6, -RZ, R4.H1_H1 ;  /* 0x30000004ff067230 */ /* 0x000fc40000004100 */
[----:B------:R-:W-:Y:S02]  /*9300*/  HADD2.F32 R37, -RZ, R15.H1_H1 ;  /* 0x3000000fff257230 */ /* 0x000fe40000004100 */
[----:B------:R-:W-:Y:S02]  /*9310*/  HADD2.F32 R5, -RZ, R4.H0_H0 ;  /* 0x20000004ff057230 */ /* 0x000fe40000004100 */
[C---:B------:R-:W-:Y:S01]  /*9320*/  FMUL.FTZ R44, R6.reuse, R39 ;  /* 0x00000027062c7220 */ /* 0x040fe20000410000 */
[----:B------:R-:W-:Y:S02]  /*9330*/  HADD2.F32 R4, -RZ, R3.H1_H1 ;  /* 0x30000003ff047230 */ /* 0x000fe40000004100 */
[-C--:B------:R-:W-:Y:S01]  /*9340*/  FMUL.FTZ R52, R6, R37.reuse ;  /* 0x0000002506347220 */ /* 0x080fe20000410000 */
[----:B------:R-:W-:Y:S02]  /*9350*/  HADD2.F32 R15, -RZ, R15.H0_H0 ;  /* 0x2000000fff0f7230 */ /* 0x000fe40000004100 */
[----:B------:R-:W-:Y:S01]  /*9360*/  FFMA.FTZ R44, R5, R37, -R44 ;  /* 0x00000025052c7223 */ /* 0x000fe2000001082c */
[----:B------:R-:W-:-:S02]  /*9370*/  HADD2.F32 R3, -RZ, R3.H0_H0 ;  /* 0x20000003ff037230 */ /* 0x000fc40000004100 */
[CC--:B------:R-:W-:Y:S01]  /*9380*/  FMUL.FTZ R6, R4.reuse, R38.reuse ;  /* 0x0000002604067220 */ /* 0x0c0fe20000410000 */
[----:B------:R-:W-:Y:S01]  /*9390*/  FFMA.FTZ R39, R5, R39, R52 ;  /* 0x0000002705277223 */ /* 0x000fe20000010034 */
[-C--:B------:R-:W-:Y:S01]  /*93a0*/  FMUL.FTZ R45, R4, R15.reuse ;  /* 0x0000000f042d7220 */ /* 0x080fe20000410000 */
[----:B------:R-:W-:Y:S02]  /*93b0*/  HADD2.F32 R5, -RZ, R50.H1_H1 ;  /* 0x30000032ff057230 */ /* 0x000fe40000004100 */
[C---:B------:R-:W-:Y:S01]  /*93c0*/  FFMA.FTZ R37, R3.reuse, R15, -R6 ;  /* 0x0000000f03257223 */ /* 0x040fe20000010806 */
[----:B------:R-:W-:Y:S02]  /*93d0*/  HADD2.F32 R4, -RZ, R14.H1_H1 ;  /* 0x3000000eff047230 */ /* 0x000fe40000004100 */
[----:B------:R-:W-:Y:S01]  /*93e0*/  FFMA.FTZ R38, R3, R38, R45 ;  /* 0x0000002603267223 */ /* 0x000fe2000001002d */
[--C-:B------:R-:W-:Y:S02]  /*93f0*/  HADD2.F32 R15, -RZ, R51.reuse.H1_H1 ;  /* 0x30000033ff0f7230 */ /* 0x100fe40000004100 */
[----:B------:R-:W-:-:S02]  /*9400*/  HADD2.F32 R6, -RZ, R51.H0_H0 ;  /* 0x20000033ff067230 */ /* 0x000fc40000004100 */
[C---:B------:R-:W-:Y:S01]  /*9410*/  FMUL.FTZ R52, R4.reuse, R5 ;  /* 0x0000000504347220 */ /* 0x040fe20000410000 */
[--C-:B------:R-:W-:Y:S02]  /*9420*/  HADD2.F32 R3, -RZ, R7.reuse.H1_H1 ;  /* 0x30000007ff037230 */ /* 0x100fe40000004100 */
[----:B------:R-:W-:Y:S01]  /*9430*/  FMUL.FTZ R45, R4, R15 ;  /* 0x0000000f042d7220 */ /* 0x000fe20000410000 */
[----:B------:R-:W-:Y:S02]  /*9440*/  HADD2.F32 R50, -RZ, R50.H0_H0 ;  /* 0x20000032ff327230 */ /* 0x000fe40000004100 */
[----:B------:R-:W-:Y:S02]  /*9450*/  HADD2.F32 R14, -RZ, R14.H0_H0 ;  /* 0x2000000eff0e7230 */ /* 0x000fe40000004100 */
[C---:B------:R-:W-:Y:S01]  /*9460*/  FMUL.FTZ R4, R3.reuse, R6 ;  /* 0x0000000603047220 */ /* 0x040fe20000410000 */
[----:B------:R-:W-:Y:S02]  /*9470*/  HADD2.F32 R7, -RZ, R7.H0_H0 ;  /* 0x20000007ff077230 */ /* 0x000fe40000004100 */
[-C--:B------:R-:W-:Y:S01]  /*9480*/  FMUL.FTZ R3, R3, R50.reuse ;  /* 0x0000003203037220 */ /* 0x080fe20000410000 */
[C---:B------:R-:W-:Y:S01]  /*9490*/  FFMA.FTZ R45, R14.reuse, R5, -R45 ;  /* 0x000000050e2d7223 */ /* 0x040fe2000001082d */
[----:B------:R-:W-:Y:S01]  /*94a0*/  FFMA.FTZ R52, R14, R15, R52 ;  /* 0x0000000f0e347223 */ /* 0x000fe20000010034 */
[C---:B------:R-:W-:Y:S01]  /*94b0*/  FFMA.FTZ R5, R7.reuse, R50, -R4 ;  /* 0x0000003207057223 */ /* 0x040fe20000010804 */
[----:B------:R-:W-:Y:S01]  /*94c0*/  FFMA.FTZ R14, R7, R6, R3 ;  /* 0x00000006070e7223 */ /* 0x000fe20000010003 */
[----:B------:R-:W-:-:S02]  /*94d0*/  F2FP.SATFINITE.E4M3.F32.PACK_AB_MERGE_C R6, R60, R59, RZ ;  /* 0x0000003b3c06723e */ /* 0x000fc400048070ff */
[----:B------:R-:W-:Y:S02]  /*94e0*/  F2FP.SATFINITE.E4M3.F32.PACK_AB_MERGE_C R7, R53, R54, RZ ;  /* 0x000000363507723e */ /* 0x000fe400048070ff */
[----:B------:R-:W-:Y:S02]  /*94f0*/  F2FP.SATFINITE.E4M3.F32.PACK_AB_MERGE_C R4, R39, R44, RZ ;  /* 0x0000002c2704723e */ /* 0x000fe400048070ff */
[----:B------:R-:W-:Y:S02]  /*9500*/  F2FP.SATFINITE.E4M3.F32.PACK_AB_MERGE_C R45, R52, R45, RZ ;  /* 0x0000002d342d723e */ /* 0x000fe400048070ff */
[----:B------:R-:W-:Y:S02]  /*9510*/  F2FP.SATFINITE.E4M3.F32.PACK_AB_MERGE_C R6, R58, R55, R6 ;  /* 0x000000373a06723e */ /* 0x000fe40004807006 */
[----:B------:R-:W-:Y:S02]  /*9520*/  F2FP.SATFINITE.E4M3.F32.PACK_AB_MERGE_C R7, R62, R61, R7 ;  /* 0x0000003d3e07723e */ /* 0x000fe40004807007 */
[----:B------:R-:W-:-:S02]  /*9530*/  F2FP.SATFINITE.E4M3.F32.PACK_AB_MERGE_C R4, R38, R37, R4 ;  /* 0x000000252604723e */ /* 0x000fc40004807004 */
[----:B------:R-:W-:-:S05]  /*9540*/  F2FP.SATFINITE.E4M3.F32.PACK_AB_MERGE_C R5, R14, R5, R45 ;  /* 0x000000050e05723e */ /* 0x000fca000480702d */
[----:B------:R0:W-:Y:S02]  /*9550*/  STS.128 [R212+0x18000], R4 ;  /* 0x01800004d4007388 */ /* 0x0001e40000000c00 */
.L_x_1450:
[----:B------:R-:W-:Y:S05]  /*9560*/  BSYNC B2 ;  /* 0x0000000000027941 */ /* 0x000fea0003800000 */
.L_x_1449:
[----:B------:R-:W-:Y:S05]  /*9570*/  @P1 BRA `(.L_x_1448) ;  /* 0x0000000400e81947 */ /* 0x000fea0003800000 */
[----:B0-2---:R-:W0:Y:S01]  /*9580*/  LDS.128 R4, [R212+0x1c000] ;  /* 0x01c00000d4047984 */ /* 0x005e220000000c00 */
[----:B-----5:R-:W-:Y:S02]  /*9590*/  SHF.R.U32.HI R37, RZ, 0x8, R30 ;  /* 0x00000008ff257819 */ /* 0x020fe4000001161e */
[----:B------:R-:W-:Y:S02]  /*95a0*/  SHF.R.U32.HI R39, RZ, 0x8, R31 ;  /* 0x00000008ff277819 */ /* 0x000fe4000001161f */
[----:B------:R-:W-:Y:S02]  /*95b0*/  SHF.R.U32.HI R15, RZ, 0x8, R25 ;  /* 0x00000008ff0f7819 */ /* 0x000fe40000011619 */
[----:B------:R-:W-:Y:S02]  /*95c0*/  LOP3.LUT R44, R30, 0xff, RZ, 0xc0, !PT ;  /* 0x000000ff1e2c7812 */ /* 0x000fe400078ec0ff */
[----:B------:R-:W-:Y:S02]  /*95d0*/  LOP3.LUT R50, R31, 0xff, RZ, 0xc0, !PT ;  /* 0x000000ff1f327812 */ /* 0x000fe400078ec0ff */
[----:B------:R-:W-:-:S02]  /*95e0*/  LOP3.LUT R37, R37, 0xff, RZ, 0xc0, !PT ;  /* 0x000000ff25257812 */ /* 0x000fc400078ec0ff */
[----:B------:R-:W-:Y:S02]  /*95f0*/  LOP3.LUT R39, R39, 0xff, RZ, 0xc0, !PT ;  /* 0x000000ff27277812 */ /* 0x000fe400078ec0ff */
[----:B------:R-:W-:Y:S02]  /*9600*/  SHF.R.U32.HI R3, RZ, 0x8, R24 ;  /* 0x00000008ff037819 */ /* 0x000fe40000011618 */
[----:B------:R-:W-:Y:S02]  /*9610*/  LOP3.LUT R38, R25, 0xff, RZ, 0xc0, !PT ;  /* 0x000000ff19267812 */ /* 0x000fe400078ec0ff */
[----:B------:R-:W-:Y:S02]  /*9620*/  LOP3.LUT R15, R15, 0xff, RZ, 0xc0, !PT ;  /* 0x000000ff0f0f7812 */ /* 0x000fe400078ec0ff */
[----:B------:R-:W-:Y:S02]  /*9630*/  PRMT R45, R37, 0x7604, R44 ;  /* 0x00007604252d7816 */ /* 0x000fe4000000002c */
[----:B------:R-:W-:-:S02]  /*9640*/  PRMT R51, R39, 0x7604, R50 ;  /* 0x0000760427337816 */ /* 0x000fc40000000032 */
[----:B------:R-:W-:Y:S02]  /*9650*/  SHF.R.U32.HI R37, RZ, 0x10, R25 ;  /* 0x00000010ff257819 */ /* 0x000fe40000011619 */
[----:B------:R-:W-:Y:S02]  /*9660*/  SHF.R.U32.HI R50, RZ, 0x10, R31 ;  /* 0x00000010ff327819 */ /* 0x000fe4000001161f */
[----:B------:R-:W-:Y:S02]  /*9670*/  LOP3.LUT R14, R24, 0xff, RZ, 0xc0, !PT ;  /* 0x000000ff180e7812 */ /* 0x000fe400078ec0ff */
[----:B------:R-:W-:Y:S02]  /*9680*/  LOP3.LUT R3, R3, 0xff, RZ, 0xc0, !PT ;  /* 0x000000ff03037812 */ /* 0x000fe400078ec0ff */
[----:B------:R-:W-:Y:S02]  /*9690*/  PRMT R38, R15, 0x7604, R38 ;  /* 0x000076040f267816 */ /* 0x000fe40000000026 */
[----:B------:R-:W-:-:S02]  /*96a0*/  SHF.R.U32.HI R15, RZ, 0x10, R30 ;  /* 0x00000010ff0f7819 */ /* 0x000fc4000001161e */
[----:B------:R-:W-:Y:S02]  /*96b0*/  LOP3.LUT R37, R37, 0xff, RZ, 0xc0, !PT ;  /* 0x000000ff25257812 */ /* 0x000fe400078ec0ff */
[----:B------:R-:W-:Y:S02]  /*96c0*/  LOP3.LUT R50, R50, 0xff, RZ, 0xc0, !PT ;  /* 0x000000ff32327812 */ /* 0x000fe400078ec0ff */
[----:B------:R-:W-:Y:S02]  /*96d0*/  PRMT R14, R3, 0x7604, R14 ;  /* 0x00007604030e7816 */ /* 0x000fe4000000000e */
[----:B------:R-:W-:Y:S02]  /*96e0*/  SHF.R.U32.HI R3, RZ, 0x10, R24 ;  /* 0x00000010ff037819 */ /* 0x000fe40000011618 */
[----:B------:R-:W-:Y:S02]  /*96f0*/  LOP3.LUT R44, R15, 0xff, RZ, 0xc0, !PT ;  /* 0x000000ff0f2c7812 */ /* 0x000fe400078ec0ff */
[----:B------:R-:W-:-:S02]  /*9700*/  PRMT R39, R37, 0x7054, R38 ;  /* 0x0000705425277816 */ /* 0x000fc40000000026 */
[----:B------:R-:W-:Y:S02]  /*9710*/  PRMT R51, R50, 0x7054, R51 ;  /* 0x0000705432337816 */ /* 0x000fe40000000033 */
[----:B------:R-:W-:Y:S02]  /*9720*/  LOP3.LUT R3, R3, 0xff, RZ, 0xc0, !PT ;  /* 0x000000ff03037812 */ /* 0x000fe400078ec0ff */
[----:B------:R-:W-:Y:S02]  /*9730*/  PRMT R45, R44, 0x7054, R45 ;  /* 0x000070542c2d7816 */ /* 0x000fe4000000002d */
[----:B------:R-:W-:Y:S02]  /*9740*/  LOP3.LUT R51, R51, 0xff000000, R31, 0xf8, !PT ;  /* 0xff00000033337812 */ /* 0x000fe400078ef81f */
[----:B------:R-:W-:Y:S02]  /*9750*/  LOP3.LUT R39, R39, 0xff000000, R25, 0xf8, !PT ;  /* 0xff00000027277812 */ /* 0x000fe400078ef819 */
[----:B------:R-:W-:-:S02]  /*9760*/  PRMT R15, R3, 0x7054, R14 ;  /* 0x00007054030f7816 */ /* 0x000fc4000000000e */
        /* <DEDUP_REMOVED lines=32> */
[----:B------:R-:W-:Y:S02]  /*9970*/  HADD2.F32 R24, -RZ, R24.H0_H0 ;  /* 0x20000018ff187230 */ /* 0x000fe40000004100 */
[C---:B------:R-:W-:Y:S01]  /*9980*/  FMUL.FTZ R59, R5.reuse, R31 ;  /* 0x0000001f053b7220 */ /* 0x040fe20000410000 */
[----:B------:R-:W-:Y:S02]  /*9990*/  HADD2.F32 R51, -RZ, R51.H1_H1 ;  /* 0x30000033ff337230 */ /* 0x000fe40000004100 */
[-C--:B------:R-:W-:Y:S01]  /*99a0*/  FMUL.FTZ R5, R5, R15.reuse ;  /* 0x0000000f05057220 */ /* 0x080fe20000410000 */
[----:B------:R-:W-:Y:S02]  /*99b0*/  HADD2.F32 R6, -RZ, R25.H1_H1 ;  /* 0x30000019ff067230 */ /* 0x000fe40000004100 */
[----:B------:R-:W-:Y:S01]  /*99c0*/  FFMA.FTZ R59, R24, R15, -R59 ;  /* 0x0000000f183b7223 */ /* 0x000fe2000001083b */
[----:B------:R-:W-:-:S02]  /*99d0*/  HADD2.F32 R39, -RZ, R39.H1_H1 ;  /* 0x30000027ff277230 */ /* 0x000fc40000004100 */
[----:B------:R-:W-:Y:S01]  /*99e0*/  FFMA.FTZ R54, R24, R31, R5 ;  /* 0x0000001f18367223 */ /* 0x000fe20000010005 */
[----:B------:R-:W-:Y:S02]  /*99f0*/  HADD2.F32 R25, -RZ, R25.H0_H0 ;  /* 0x20000019ff197230 */ /* 0x000fe40000004100 */
[C---:B------:R-:W-:Y:S01]  /*9a00*/  FMUL.FTZ R30, R6.reuse, R51 ;  /* 0x00000033061e7220 */ /* 0x040fe20000410000 */
[----:B------:R-:W-:Y:S01]  /*9a10*/  F2FP.F16.E4M3.UNPACK_B R5, R45 ;  /* 0x0000002dff05723e */ /* 0x000fe200020006ff */
[-C--:B------:R-:W-:Y:S01]  /*9a20*/  FMUL.FTZ R24, R6, R39.reuse ;  /* 0x0000002706187220 */ /* 0x080fe20000410000 */
[----:B------:R-:W-:Y:S01]  /*9a30*/  F2FP.F16.E4M3.UNPACK_B R4, R4.H1 ;  /* 0x00000004ff04723e */ /* 0x000fe200030006ff */
[C---:B------:R-:W-:Y:S01]  /*9a40*/  FFMA.FTZ R39, R25.reuse, R39, -R30 ;  /* 0x0000002719277223 */ /* 0x040fe2000001081e */
[----:B------:R-:W-:Y:S01]  /*9a50*/  F2FP.F16.E4M3.UNPACK_B R15, R37 ;  /* 0x00000025ff0f723e */ /* 0x000fe200020006ff */
        /* <DEDUP_REMOVED lines=14> */
[C---:B------:R-:W-:Y:S01]  /*9b40*/  FMUL.FTZ R6, R4.reuse, R25 ;  /* 0x0000001904067220 */ /* 0x040fe20000410000 */
[----:B------:R-:W-:Y:S01]  /*9b50*/  FFMA.FTZ R31, R5, R30, R44 ;  /* 0x0000001e051f7223 */ /* 0x000fe2000001002c */
[-C--:B------:R-:W-:Y:S01]  /*9b60*/  FMUL.FTZ R4, R4, R15.reuse ;  /* 0x0000000f04047220 */ /* 0x080fe20000410000 */
[----:B------:R-:W-:Y:S02]  /*9b70*/  HADD2.F32 R5, -RZ, R37.H1_H1 ;  /* 0x30000025ff057230 */ /* 0x000fe40000004100 */
[C---:B------:R-:W-:Y:S01]  /*9b80*/  FFMA.FTZ R30, R3.reuse, R15, -R6 ;  /* 0x0000000f031e7223 */ /* 0x040fe20000010806 */
[--C-:B------:R-:W-:Y:S02]  /*9b90*/  HADD2.F32 R15, -RZ, R45.reuse.H1_H1 ;  /* 0x3000002dff0f7230 */ /* 0x100fe40000004100 */
[----:B------:R-:W-:Y:S01]  /*9ba0*/  FFMA.FTZ R25, R3, R25, R4 ;  /* 0x0000001903197223 */ /* 0x000fe20000010004 */
[----:B------:R-:W-:Y:S02]  /*9bb0*/  HADD2.F32 R4, -RZ, R14.H1_H1 ;  /* 0x3000000eff047230 */ /* 0x000fe40000004100 */
[----:B------:R-:W-:-:S02]  /*9bc0*/  HADD2.F32 R24, -RZ, R45.H0_H0 ;  /* 0x2000002dff187230 */ /* 0x000fc40000004100 */
[----:B------:R-:W-:Y:S02]  /*9bd0*/  HADD2.F32 R3, -RZ, R7.H1_H1 ;  /* 0x30000007ff037230 */ /* 0x000fe40000004100 */
[C---:B------:R-:W-:Y:S01]  /*9be0*/  FMUL.FTZ R44, R4.reuse, R5 ;  /* 0x00000005042c7220 */ /* 0x040fe20000410000 */
[----:B------:R-:W-:Y:S02]  /*9bf0*/  HADD2.F32 R6, -RZ, R37.H0_H0 ;  /* 0x20000025ff067230 */ /* 0x000fe40000004100 */
[----:B------:R-:W-:Y:S01]  /*9c00*/  FMUL.FTZ R37, R4, R15 ;  /* 0x0000000f04257220 */ /* 0x000fe20000410000 */
        /* <DEDUP_REMOVED lines=17> */
.L_x_1448:
[----:B------:R-:W-:Y:S05]  /*9d20*/  BSYNC B1 ;  /* 0x0000000000017941 */ /* 0x000fea0003800000 */
.L_x_1447:
[----:B------:R-:W-:Y:S01]  /*9d30*/  ISETP.GE.AND P0, PT, R218, R0, PT ;  /* 0x00000000da00720c */ /* 0x000fe20003f06270 */
[----:B------:R-:W-:-:S12]  /*9d40*/  BSSY B1, `(.L_x_1451) ;  /* 0x00000f9000017945 */ /* 0x000fd80003800000 */
[----:B------:R-:W-:Y:S05]  /*9d50*/  @P0 BRA `(.L_x_1452) ;  /* 0x0000000c00dc0947 */ /* 0x000fea0003800000 */
[----:B0-----:R-:W0:Y:S01]  /*9d60*/  LDC R3, c[0x0][0x3f4] ;  /* 0x0000fd00ff037b82 */ /* 0x001e220000000800 */
[----:B------:R-:W-:Y:S01]  /*9d70*/  BSSY B2, `(.L_x_1453) ;  /* 0x000007e000027945 */ /* 0x000fe20003800000 */
[-C--:B0-----:R-:W-:Y:S02]  /*9d80*/  ISETP.GE.AND P0, PT, R18, R3.reuse, PT ;  /* 0x000000031200720c */ /* 0x081fe40003f06270 */
[----:B------:R-:W-:-:S11]  /*9d90*/  ISETP.GE.AND P1, PT, R194, R3, PT ;  /* 0x00000003c200720c */ /* 0x000fd60003f26270 */
[----:B------:R-:W-:Y:S05]  /*9da0*/  @P0 BRA `(.L_x_1454) ;  /* 0x0000000400e80947 */ /* 0x000fea0003800000 */
[----:B-12---:R-:W0:Y:S01]  /*9db0*/  LDS.128 R4, [R212+0x19000] ;  /* 0x01900000d4047984 */ /* 0x006e220000000c00 */
[----:B-----5:R-:W-:Y:S02]  /*9dc0*/  SHF.R.U32.HI R3, RZ, 0x8, R40 ;  /* 0x00000008ff037819 */ /* 0x020fe40000011628 */
[----:B------:R-:W-:Y:S02]  /*9dd0*/  SHF.R.U32.HI R15, RZ, 0x8, R41 ;  /* 0x00000008ff0f7819 */ /* 0x000fe40000011629 */
[----:B------:R-:W-:Y:S02]  /*9de0*/  SHF.R.U32.HI R37, RZ, 0x8, R47 ;  /* 0x00000008ff257819 */ /* 0x000fe4000001162f */
[----:B------:R-:W-:Y:S02]  /*9df0*/  LOP3.LUT R14, R40, 0xff, RZ, 0xc0, !PT ;  /* 0x000000ff280e7812 */ /* 0x000fe400078ec0ff */
[----:B------:R-:W-:Y:S02]  /*9e00*/  SHF.R.U32.HI R25, RZ, 0x8, R46 ;  /* 0x00000008ff197819 */ /* 0x000fe4000001162e */
[----:B------:R-:W-:-:S02]  /*9e10*/  LOP3.LUT R3, R3, 0xff, RZ, 0xc0, !PT ;  /* 0x000000ff03037812 */ /* 0x000fc400078ec0ff */
[----:B------:R-:W-:Y:S02]  /*9e20*/  LOP3.LUT R24, R41, 0xff, RZ, 0xc0, !PT ;  /* 0x000000ff29187812 */ /* 0x000fe400078ec0ff */
[----:B------:R-:W-:Y:S02]  /*9e30*/  LOP3.LUT R38, R47, 0xff, RZ, 0xc0, !PT ;  /* 0x000000ff2f267812 */ /* 0x000fe400078ec0ff */
[----:B------:R-:W-:Y:S02]  /*9e40*/  LOP3.LUT R15, R15, 0xff, RZ, 0xc0, !PT ;  /* 0x000000ff0f0f7812 */ /* 0x000fe400078ec0ff */
[----:B------:R-:W-:Y:S02]  /*9e50*/  LOP3.LUT R37, R37, 0xff, RZ, 0xc0, !PT ;  /* 0x000000ff25257812 */ /* 0x000fe400078ec0ff */
[----:B------:R-:W-:Y:S02]  /*9e60*/  LOP3.LUT R30, R25, 0xff, RZ, 0xc0, !PT ;  /* 0x000000ff191e7812 */ /* 0x000fe400078ec0ff */
[----:B------:R-:W-:-:S02]  /*9e70*/  PRMT R14, R3, 0x7604, R14 ;  /* 0x00007604030e7816 */ /* 0x000fc4000000000e */
[----:B------:R-:W-:Y:S02]  /*9e80*/  PRMT R25, R15, 0x7604, R24 ;  /* 0x000076040f197816 */ /* 0x000fe40000000018 */
[----:B------:R-:W-:Y:S02]  /*9e90*/  PRMT R38, R37, 0x7604, R38 ;  /* 0x0000760425267816 */ /* 0x000fe40000000026 */
[----:B------:R-:W-:Y:S02]  /*9ea0*/  SHF.R.U32.HI R3, RZ, 0x10, R40 ;  /* 0x00000010ff037819 */ /* 0x000fe40000011628 */
[----:B------:R-:W-:Y:S02]  /*9eb0*/  SHF.R.U32.HI R24, RZ, 0x10, R41 ;  /* 0x00000010ff187819 */ /* 0x000fe40000011629 */
[----:B------:R-:W-:Y:S02]  /*9ec0*/  SHF.R.U32.HI R37, RZ, 0x10, R47 ;  /* 0x00000010ff257819 */ /* 0x000fe4000001162f */
[----:B------:R-:W-:-:S02]  /*9ed0*/  LOP3.LUT R31, R46, 0xff, RZ, 0xc0, !PT ;  /* 0x000000ff2e1f7812 */ /* 0x000fc400078ec0ff */
[----:B------:R-:W-:Y:S02]  /*9ee0*/  SHF.R.U32.HI R15, RZ, 0x10, R46 ;  /* 0x00000010ff0f7819 */ /* 0x000fe4000001162e */
[----:B------:R-:W-:Y:S02]  /*9ef0*/  LOP3.LUT R3, R3, 0xff, RZ, 0xc0, !PT ;  /* 0x000000ff03037812 */ /* 0x000fe400078ec0ff */
[----:B------:R-:W-:Y:S02]  /*9f00*/  LOP3.LUT R24, R24, 0xff, RZ, 0xc0, !PT ;  /* 0x000000ff18187812 */ /* 0x000fe400078ec0ff */
[----:B------:R-:W-:Y:S02]  /*9f10*/  LOP3.LUT R37, R37, 0xff, RZ, 0xc0, !PT ;  /* 0x000000ff25257812 */ /* 0x000fe400078ec0ff */
[----:B------:R-:W-:Y:S02]  /*9f20*/  PRMT R31, R30, 0x7604, R31 ;  /* 0x000076041e1f7816 */ /* 0x000fe4000000001f */
[----:B------:R-:W-:-:S02]  /*9f30*/  LOP3.LUT R30, R15, 0xff, RZ, 0xc0, !PT ;  /* 0x000000ff0f1e7812 */ /* 0x000fc400078ec0ff */
[----:B------:R-:W-:Y:S02]  /*9f40*/  PRMT R15, R3, 0x7054, R14 ;  /* 0x00007054030f7816 */ /* 0x000fe4000000000e */
[----:B------:R-:W-:Y:S02]  /*9f50*/  PRMT R25, R24, 0x7054, R25 ;  /* 0x0000705418197816 */ /* 0x000fe40000000019 */
[----:B------:R-:W-:Y:S02]  /*9f60*/  PRMT R37, R37, 0x7054, R38 ;  /* 0x0000705425257816 */ /* 0x000fe40000000026 */
[----:B------:R-:W-:Y:S02]  /*9f70*/  PRMT R31, R30, 0x7054, R31 ;  /* 0x000070541e1f7816 */ /* 0x000fe4000000001f */
[----:B------:R-:W-:Y:S02]  /*9f80*/  LOP3.LUT R30, R15, 0xff000000, R40, 0xf8, !PT ;  /* 0xff0000000f1e7812 */ /* 0x000fe400078ef828 */
[----:B------:R-:W-:-:S02]  /*9f90*/  LOP3.LUT R38, R37, 0xff000000, R47, 0xf8, !PT ;  /* 0xff00000025267812 */ /* 0x000fc400078ef82f */
[----:B------:R-:W-:Y:S02]  /*9fa0*/  LOP3.LUT R40, R25, 0xff000000, R41, 0xf8, !PT ;  /* 0xff00000019287812 */ /* 0x000fe400078ef829 */
[----:B------:R-:W-:Y:S02]  /*9fb0*/  LOP3.LUT R46, R31, 0xff000000, R46, 0xf8, !PT ;  /* 0xff0000001f2e7812 */ /* 0x000fe400078ef82e */
[----:B0-----:R-:W-:Y:S02]  /*9fc0*/  F2FP.F16.E4M3.UNPACK_B R3, R6.H1 ;  /* 0x00000006ff03723e */ /* 0x001fe400030006ff */
[----:B------:R-:W-:Y:S02]  /*9fd0*/  F2FP.F16.E4M3.UNPACK_B R39, R38 ;  /* 0x00000026ff27723e */ /* 0x000fe400020006ff */
[----:B------:R-:W-:Y:S01]  /*9fe0*/  F2FP.F16.E4M3.UNPACK_B R31, R40 ;  /* 0x00000028ff1f723e */ /* 0x000fe200020006ff */
[----:B------:R-:W-:Y:S01]  /*9ff0*/  HADD2.F32 R14, -RZ, R3.H1_H1 ;  /* 0x30000003ff0e7230 */ /* 0x000fe20000004100 */
[----:B------:R-:W-:Y:S01]  /*a000*/  F2FP.F16.E4M3.UNPACK_B R6, R6 ;  /* 0x00000006ff06723e */ /* 0x000fe200020006ff */
[----:B------:R-:W-:Y:S01]  /*a010*/  HADD2.F32 R41, -RZ, R39.H1_H1 ;  /* 0x30000027ff297230 */ /* 0x000fe20000004100 */
[-C--:B------:R-:W-:Y:S01]  /*a020*/  F2FP.F16.E4M3.UNPACK_B R24, R7.reuse ;  /* 0x00000007ff18723e */ /* 0x080fe200020006ff */
[----:B------:R-:W-:Y:S01]  /*a030*/  HADD2.F32 R37, -RZ, R31.H1_H1 ;  /* 0x3000001fff257230 */ /* 0x000fe20000004100 */
[----:B------:R-:W-:Y:S01]  /*a040*/  F2FP.F16.E4M3.UNPACK_B R25, R7.H1 ;  /* 0x00000007ff19723e */ /* 0x000fe200030006ff */
[----:B------:R-:W-:-:S02]  /*a050*/  HADD2.F32 R15, -RZ, R3.H0_H0 ;  /* 0x20000003ff0f7230 */ /* 0x000fc40000004100 */
[C---:B------:R-:W-:Y:S01]  /*a060*/  FMUL.FTZ R44, R14.reuse, R41 ;  /* 0x000000290e2c7220 */ /* 0x040fe20000410000 */
[----:B------:R-:W-:Y:S01]  /*a070*/  F2FP.F16.E4M3.UNPACK_B R7, R5 ;  /* 0x00000005ff07723e */ /* 0x000fe200020006ff */
[----:B------:R-:W-:Y:S01]  /*a080*/  FMUL.FTZ R50, R14, R37 ;  /* 0x000000250e327220 */ /* 0x000fe20000410000 */
[----:B------:R-:W-:Y:S01]  /*a090*/  F2FP.F16.E4M3.UNPACK_B R14, R5.H1 ;  /* 0x00000005ff0e723e */ /* 0x000fe200030006ff */
[----:B------:R-:W-:Y:S02]  /*a0a0*/  HADD2.F32 R39, -RZ, R39.H0_H0 ;  /* 0x20000027ff277230 */ /* 0x000fe40000004100 */
[C---:B------:R-:W-:Y:S01]  /*a0b0*/  FFMA.FTZ R45, R15.reuse, R37, -R44 ;  /* 0x000000250f2d7223 */ /* 0x040fe2000001082c */
[--C-:B------:R-:W-:Y:S02]  /*a0c0*/  HADD2.F32 R5, -RZ, R6.reuse.H1_H1 ;  /* 0x30000006ff057230 */ /* 0x100fe40000004100 */
[----:B------:R-:W-:Y:S01]  /*a0d0*/  FFMA.FTZ R50, R15, R41, R50 ;  /* 0x000000290f327223 */ /* 0x000fe20000010032 */
[----:B------:R-:W-:Y:S01]  /*a0e0*/  HADD2.F32 R31, -RZ, R31.H0_H0 ;  /* 0x2000001fff1f7230 */ /* 0x000fe20000004100 */
[----:B------:R-:W-:Y:S01]  /*a0f0*/  F2FP.F16.E4M3.UNPACK_B R38, R38.H1 ;  /* 0x00000026ff26723e */ /* 0x000fe200030006ff */
[----:B------:R-:W-:Y:S01]  /*a100*/  HADD2.F32 R6, -RZ, R6.H0_H0 ;  /* 0x20000006ff067230 */ /* 0x000fe20000004100 */
[----:B------:R-:W-:Y:S01]  /*a110*/  F2FP.F16.E4M3.UNPACK_B R40, R40.H1 ;  /* 0x00000028ff28723e */ /* 0x000fe200030006ff */
[C---:B------:R-:W-:Y:S01]  /*a120*/  FMUL.FTZ R15, R5.reuse, R39 ;  /* 0x00000027050f7220 */ /* 0x040fe20000410000 */
[----:B------:R-:W-:Y:S01]  /*a130*/  FMUL.FTZ R44, R5, R31 ;  /* 0x0000001f052c7220 */ /* 0x000fe20000410000 */
[----:B------:R-:W-:Y:S01]  /*a140*/  HADD2.F32 R5, -RZ, R24.H1_H1 ;  /* 0x30000018ff057230 */ /* 0x000fe20000004100 */
[----:B------:R-:W-:Y:S01]  /*a150*/  F2FP.F16.E4M3.UNPACK_B R3, R4 ;  /* 0x00000004ff03723e */ /* 0x000fe200020006ff */
[----:B------:R-:W-:-:S02]  /*a160*/  HADD2.F32 R37, -RZ, R38.H0_H0 ;  /* 0x20000026ff257230 */ /* 0x000fc40000004100 */
[C---:B------:R-:W-:Y:S01]  /*a170*/  FFMA.FTZ R41, R6.reuse, R31, -R15 ;  /* 0x0000001f06297223 */ /* 0x040fe2000001080f */
[----:B------:R-:W-:Y:S02]  /*a180*/  HADD2.F32 R15, -RZ, R40.H0_H0 ;  /* 0x20000028ff0f7230 */ /* 0x000fe40000004100 */
[----:B------:R-:W-:Y:S01]  /*a190*/  FFMA.FTZ R44, R6, R39, R44 ;  /* 0x00000027062c7223 */ /* 0x000fe2000001002c */
[----:B------:R-:W-:Y:S02]  /*a1a0*/  HADD2.F32 R24, -RZ, R24.H0_H0 ;  /* 0x20000018ff187230 */ /* 0x000fe40000004100 */
[C---:B------:R-:W-:Y:S01]  /*a1b0*/  FMUL.FTZ R31, R5.reuse, R37 ;  /* 0x00000025051f7220 */ /* 0x040fe20000410000 */
[----:B------:R-:W-:Y:S02]  /*a1c0*/  HADD2.F32 R38, -RZ, R38.H1_H1 ;  /* 0x30000026ff267230 */ /* 0x000fe40000004100 */
[----:B------:R-:W-:Y:S01]  /*a1d0*/  FMUL.FTZ R5, R5, R15 ;  /* 0x0000000f05057220 */ /* 0x000fe20000410000 */
[----:B------:R-:W-:-:S02]  /*a1e0*/  HADD2.F32 R6, -RZ, R25.H1_H1 ;  /* 0x30000019ff067230 */ /* 0x000fc40000004100 */
[C---:B------:R-:W-:Y:S01]  /*a1f0*/  FFMA.FTZ R39, R24.reuse, R15, -R31 ;  /* 0x0000000f18277223 */ /* 0x040fe2000001081f */
[----:B------:R-:W-:Y:S02]  /*a200*/  HADD2.F32 R40, -RZ, R40.H1_H1 ;  /* 0x30000028ff287230 */ /* 0x000fe40000004100 */
[----:B------:R-:W-:Y:S01]  /*a210*/  FFMA.FTZ R52, R24, R37, R5 ;  /* 0x0000002518347223 */ /* 0x000fe20000010005 */
[----:B------:R-:W-:Y:S02]  /*a220*/  HADD2.F32 R25, -RZ, R25.H0_H0 ;  /* 0x20000019ff197230 */ /* 0x000fe40000004100 */
[C---:B------:R-:W-:Y:S01]  /*a230*/  FMUL.FTZ R54, R6.reuse, R38 ;  /* 0x0000002606367220 */ /* 0x040fe20000410000 */
[----:B------:R-:W-:Y:S01]  /*a240*/  F2FP.F16.E4M3.UNPACK_B R5, R46 ;  /* 0x0000002eff05723e */ /* 0x000fe200020006ff */
[----:B------:R-:W-:Y:S01]  /*a250*/  FMUL.FTZ R24, R6, R40 ;  /* 0x0000002806187220 */ /* 0x000fe20000410000 */
        /* <DEDUP_REMOVED lines=8> */
[----:B------:R-:W-:Y:S01]  /*a2e0*/  HADD2.F32 R6, -RZ, R4.H1_H1 ;  /* 0x30000004ff067230 */ /* 0x000fe20000004100 */
[----:B------:R-:W-:Y:S01]  /*a2f0*/  F2FP.SATFINITE.E4M3.F32.PACK_AB_MERGE_C R45, R50, R45, RZ ;  /* 0x0000002d322d723e */ /* 0x000fe200048070ff */
[----:B------:R-:W-:-:S02]  /*a300*/  HADD2.F32 R24, -RZ, R15.H1_H1 ;  /* 0x3000000fff187230 */ /* 0x000fc40000004100 */
[----:B------:R-:W-:Y:S02]  /*a310*/  HADD2.F32 R5, -RZ, R4.H0_H0 ;  /* 0x20000004ff057230 */ /* 0x000fe40000004100 */
[C---:B------:R-:W-:Y:S01]  /*a320*/  FMUL.FTZ R38, R6.reuse, R31 ;  /* 0x0000001f06267220 */ /* 0x040fe20000410000 */
[----:B------:R-:W-:Y:S02]  /*a330*/  HADD2.F32 R4, -RZ, R3.H1_H1 ;  /* 0x30000003ff047230 */ /* 0x000fe40000004100 */
[-C--:B------:R-:W-:Y:S01]  /*a340*/  FMUL.FTZ R40, R6, R24.reuse ;  /* 0x0000001806287220 */ /* 0x080fe20000410000 */
[----:B------:R-:W-:Y:S02]  /*a350*/  HADD2.F32 R15, -RZ, R15.H0_H0 ;  /* 0x2000000fff0f7230 */ /* 0x000fe40000004100 */
[C---:B------:R-:W-:Y:S01]  /*a360*/  FFMA.FTZ R38, R5.reuse, R24, -R38 ;  /* 0x0000001805267223 */ /* 0x040fe20000010826 */
[----:B------:R-:W-:Y:S02]  /*a370*/  HADD2.F32 R3, -RZ, R3.H0_H0 ;  /* 0x20000003ff037230 */ /* 0x000fe40000004100 */
[C---:B------:R-:W-:Y:S01]  /*a380*/  FMUL.FTZ R6, R4.reuse, R25 ;  /* 0x0000001904067220 */ /* 0x040fe20000410000 */
[----:B------:R-:W-:Y:S01]  /*a390*/  FFMA.FTZ R31, R5, R31, R40 ;  /* 0x0000001f051f7223 */ /* 0x000fe20000010028 */
[----:B------:R-:W-:Y:S01]  /*a3a0*/  FMUL.FTZ R4, R4, R15 ;  /* 0x0000000f04047220 */ /* 0x000fe20000410000 */
[----:B------:R-:W-:-:S02]  /*a3b0*/  HADD2.F32 R5, -RZ, R30.H1_H1 ;  /* 0x3000001eff057230 */ /* 0x000fc40000004100 */
[C---:B------:R-:W-:Y:S01]  /*a3c0*/  FFMA.FTZ R24, R3.reuse, R15, -R6 ;  /* 0x0000000f03187223 */ /* 0x040fe20000010806 */
[----:B------:R-:W-:Y:S02]  /*a3d0*/  HADD2.F32 R15, -RZ, R46.H1_H1 ;  /* 0x3000002eff0f7230 */ /* 0x000fe40000004100 */
[----:B------:R-:W-:Y:S01]  /*a3e0*/  FFMA.FTZ R25, R3, R25, R4 ;  /* 0x0000001903197223 */ /* 0x000fe20000010004 */
[----:B------:R-:W-:Y:S02]  /*a3f0*/  HADD2.F32 R4, -RZ, R14.H1_H1 ;  /* 0x3000000eff047230 */ /* 0x000fe40000004100 */
[----:B------:R-:W-:Y:S02]  /*a400*/  HADD2.F32 R46, -RZ, R46.H0_H0 ;  /* 0x2000002eff2e7230 */ /* 0x000fe40000004100 */
[----:B------:R-:W-:Y:S02]  /*a410*/  HADD2.F32 R3, -RZ, R7.H1_H1 ;  /* 0x30000007ff037230 */ /* 0x000fe40000004100 */
[----:B------:R-:W-:Y:S01]  /*a420*/  FMUL.FTZ R37, R4, R15 ;  /* 0x0000000f04257220 */ /* 0x000fe20000410000 */
[----:B------:R-:W-:-:S02]  /*a430*/  HADD2.F32 R30, -RZ, R30.H0_H0 ;  /* 0x2000001eff1e7230 */ /* 0x000fc40000004100 */
[-C--:B------:R-:W-:Y:S01]  /*a440*/  FMUL.FTZ R6, R4, R5.reuse ;  /* 0x0000000504067220 */ /* 0x080fe20000410000 */
        /* <DEDUP_REMOVED lines=11> */
[----:B------:R-:W-:Y:S02]  /*a500*/  F2FP.SATFINITE.E4M3.F32.PACK_AB_MERGE_C R6, R44, R41, R45 ;  /* 0x000000292c06723e */ /* 0x000fe4000480702d */
[----:B------:R-:W-:Y:S02]  /*a510*/  F2FP.SATFINITE.E4M3.F32.PACK_AB_MERGE_C R7, R52, R39, R7 ;  /* 0x000000273407723e */ /* 0x000fe40004807007 */
[----:B------:R-:W-:Y:S02]  /*a520*/  F2FP.SATFINITE.E4M3.F32.PACK_AB_MERGE_C R4, R25, R24, R4 ;  /* 0x000000181904723e */ /* 0x000fe40004807004 */
[----:B------:R-:W-:-:S05]  /*a530*/  F2FP.SATFINITE.E4M3.F32.PACK_AB_MERGE_C R5, R46, R5, R37 ;  /* 0x000000052e05723e */ /* 0x000fca0004807025 */
[----:B------:R0:W-:Y:S02]  /*a540*/  STS.128 [R212+0x19000], R4 ;  /* 0x01900004d4007388 */ /* 0x0001e40000000c00 */
.L_x_1454:
[----:B------:R-:W-:Y:S05]  /*a550*/  BSYNC B2 ;  /* 0x0000000000027941 */ /* 0x000fea0003800000 */
.L_x_1453:
[----:B------:R-:W-:Y:S05]  /*a560*/  @P1 BRA `(.L_x_1452) ;  /* 0x0000000400d81947 */ /* 0x000fea0003800000 */
[----:B012---:R-:W0:Y:S01]  /*a570*/  LDS.128 R4, [R212+0x1d000] ;  /* 0x01d00000d4047984 */ /* 0x007e220000000c00 */
[----:B-----5:R-:W-:Y:S02]  /*a580*/  SHF.R.U32.HI R14, RZ, 0x8, R26 ;  /* 0x00000008ff0e7819 */ /* 0x020fe4000001161a */
[----:B------:R-:W-:Y:S02]  /*a590*/  LOP3.LUT R3, R26, 0xff, RZ, 0xc0, !PT ;  /* 0x000000ff1a037812 */ /* 0x000fe400078ec0ff */
[----:B------:R-:W-:Y:S02]  /*a5a0*/  LOP3.LUT R14, R14, 0xff, RZ, 0xc0, !PT ;  /* 0x000000ff0e0e7812 */ /* 0x000fe400078ec0ff */
[----:B------:R-:W-:Y:S02]  /*a5b0*/  SHF.R.U32.HI R24, RZ, 0x8, R27 ;  /* 0x00000008ff187819 */ /* 0x000fe4000001161b */
[----:B------:R-:W-:Y:S02]  /*a5c0*/  SHF.R.U32.HI R31, RZ, 0x8, R33 ;  /* 0x00000008ff1f7819 */ /* 0x000fe40000011621 */
[----:B------:R-:W-:-:S02]  /*a5d0*/  PRMT R3, R14, 0x7604, R3 ;  /* 0x000076040e037816 */ /* 0x000fc40000000003 */
[----:B------:R-:W-:Y:S02]  /*a5e0*/  LOP3.LUT R15, R27, 0xff, RZ, 0xc0, !PT ;  /* 0x000000ff1b0f7812 */ /* 0x000fe400078ec0ff */
[----:B------:R-:W-:Y:S02]  /*a5f0*/  LOP3.LUT R24, R24, 0xff, RZ, 0xc0, !PT ;  /* 0x000000ff18187812 */ /* 0x000fe400078ec0ff */
[----:B------:R-:W-:Y:S02]  /*a600*/  SHF.R.U32.HI R38, RZ, 0x10, R27 ;  /* 0x00000010ff267819 */ /* 0x000fe4000001161b */
[----:B------:R-:W-:Y:S02]  /*a610*/  SHF.R.U32.HI R14, RZ, 0x8, R32 ;  /* 0x00000008ff0e7819 */ /* 0x000fe40000011620 */
[----:B------:R-:W-:Y:S02]  /*a620*/  LOP3.LUT R30, R33, 0xff, RZ, 0xc0, !PT ;  /* 0x000000ff211e7812 */ /* 0x000fe400078ec0ff */
[----:B------:R-:W-:-:S02]  /*a630*/  LOP3.LUT R31, R31, 0xff, RZ, 0xc0, !PT ;  /* 0x000000ff1f1f7812 */ /* 0x000fc400078ec0ff */
[----:B------:R-:W-:Y:S02]  /*a640*/  SHF.R.U32.HI R37, RZ, 0x10, R33 ;  /* 0x00000010ff257819 */ /* 0x000fe40000011621 */
[----:B------:R-:W-:Y:S02]  /*a650*/  PRMT R15, R24, 0x7604, R15 ;  /* 0x00007604180f7816 */ /* 0x000fe4000000000f */
[----:B------:R-:W-:Y:S01]  /*a660*/  LOP3.LUT R25, R14, 0xff, RZ, 0xc0, !PT ;  /* 0x000000ff0e197812 */ /* 0x000fe200078ec0ff */
[----:B------:R-:W-:Y:S01]  /*a670*/  IMAD.U32 R14, R38, 0x10000, RZ ;  /* 0x00010000260e7824 */ /* 0x000fe200078e00ff */
[----:B------:R-:W-:Y:S02]  /*a680*/  LOP3.LUT R24, R32, 0xff, RZ, 0xc0, !PT ;  /* 0x000000ff20187812 */ /* 0x000fe400078ec0ff */
[----:B------:R-:W-:Y:S02]  /*a690*/  PRMT R30, R31, 0x7604, R30 ;  /* 0x000076041f1e7816 */ /* 0x000fe4000000001e */
[----:B------:R-:W-:-:S02]  /*a6a0*/  SHF.L.U32 R37, R37, 0x10, RZ ;  /* 0x0000001025257819 */ /* 0x000fc400000006ff */
[----:B------:R-:W-:Y:S02]  /*a6b0*/  PRMT R31, R25, 0x7604, R24 ;  /* 0x00007604191f7816 */ /* 0x000fe40000000018 */
[----:B------:R-:W-:Y:S02]  /*a6c0*/  LOP3.LUT R25, R15, 0xff0000, R14, 0xf8, !PT ;  /* 0x00ff00000f197812 */ /* 0x000fe400078ef80e */
[----:B------:R-:W-:Y:S02]  /*a6d0*/  LOP3.LUT R37, R30, 0xff0000, R37, 0xf8, !PT ;  /* 0x00ff00001e257812 */ /* 0x000fe400078ef825 */
[----:B------:R-:W-:Y:S02]  /*a6e0*/  LOP3.LUT R27, R25, 0xff000000, R27, 0xf8, !PT ;  /* 0xff000000191b7812 */ /* 0x000fe400078ef81b */
[----:B------:R-:W-:Y:S02]  /*a6f0*/  LOP3.LUT R37, R37, 0xff000000, R33, 0xf8, !PT ;  /* 0xff00000025257812 */ /* 0x000fe400078ef821 */
[----:B------:R-:W-:-:S02]  /*a700*/  LOP3.LUT R15, R3, 0xff0000, R26, 0xf8, !PT ;  /* 0x00ff0000030f7812 */ /* 0x000fc400078ef81a */
[-C--:B0-----:R-:W-:Y:S02]  /*a710*/  F2FP.F16.E4M3.UNPACK_B R3, R6.reuse.H1 ;  /* 0x00000006ff03723e */ /* 0x081fe400030006ff */
[--C-:B------:R-:W-:Y:S02]  /*a720*/  LOP3.LUT R31, R31, 0xff0000, R32.reuse, 0xf8, !PT ;  /* 0x00ff00001f1f7812 */ /* 0x100fe400078ef820 */
[----:B------:R-:W-:Y:S01]  /*a730*/  F2FP.F16.E4M3.UNPACK_B R33, R37 ;  /* 0x00000025ff21723e */ /* 0x000fe200020006ff */
[----:B------:R-:W-:Y:S01]  /*a740*/  HADD2.F32 R14, -RZ, R3.H1_H1 ;  /* 0x30000003ff0e7230 */ /* 0x000fe20000004100 */
[----:B------:R-:W-:Y:S02]  /*a750*/  F2FP.F16.E4M3.UNPACK_B R30, R27 ;  /* 0x0000001bff1e723e */ /* 0x000fe400020006ff */
[----:B------:R-:W-:Y:S01]  /*a760*/  LOP3.LUT R32, R31, 0xff000000, R32, 0xf8, !PT ;  /* 0xff0000001f207812 */ /* 0x000fe200078ef820 */
[----:B------:R-:W-:Y:S01]  /*a770*/  HADD2.F32 R38, -RZ, R33.H1_H1 ;  /* 0x30000021ff267230 */ /* 0x000fe20000004100 */
[----:B------:R-:W-:Y:S01]  /*a780*/  F2FP.F16.E4M3.UNPACK_B R6, R6 ;  /* 0x00000006ff06723e */ /* 0x000fe200020006ff */
[----:B------:R-:W-:Y:S01]  /*a790*/  HADD2.F32 R31, -RZ, R30.H1_H1 ;  /* 0x3000001eff1f7230 */ /* 0x000fe20000004100 */
[----:B------:R-:W-:Y:S01]  /*a7a0*/  LOP3.LUT R26, R15, 0xff000000, R26, 0xf8, !PT ;  /* 0xff0000000f1a7812 */ /* 0x000fe200078ef81a */
[----:B------:R-:W-:Y:S01]  /*a7b0*/  HADD2.F32 R15, -RZ, R3.H0_H0 ;  /* 0x20000003ff0f7230 */ /* 0x000fe20000004100 */
[-C--:B------:R-:W-:Y:S01]  /*a7c0*/  F2FP.F16.E4M3.UNPACK_B R24, R7.reuse ;  /* 0x00000007ff18723e */ /* 0x080fe200020006ff */
[C---:B------:R-:W-:Y:S01]  /*a7d0*/  FMUL.FTZ R40, R14.reuse, R38 ;  /* 0x000000260e287220 */ /* 0x040fe20000410000 */
[----:B------:R-:W-:Y:S01]  /*a7e0*/  F2FP.F16.E4M3.UNPACK_B R25, R7.H1 ;  /* 0x00000007ff19723e */ /* 0x000fe200030006ff */
        /* <DEDUP_REMOVED lines=78> */
.L_x_1452:
[----:B------:R-:W-:Y:S05]  /*acd0*/  BSYNC B1 ;  /* 0x0000000000017941 */ /* 0x000fea0003800000 */
.L_x_1451:
        /* <DEDUP_REMOVED lines=8> */
[----:B-123--:R-:W0:Y:S01]  /*ad60*/  LDS.128 R4, [R212+0x1a000] ;  /* 0x01a00000d4047984 */ /* 0x00ee220000000c00 */
[----:B-----5:R-:W-:Y:S02]  /*ad70*/  SHF.R.U32.HI R14, RZ, 0x8, R42 ;  /* 0x00000008ff0e7819 */ /* 0x020fe4000001162a */
[----:B------:R-:W-:Y:S02]  /*ad80*/  LOP3.LUT R3, R42, 0xff, RZ, 0xc0, !PT ;  /* 0x000000ff2a037812 */ /* 0x000fe400078ec0ff */
[----:B------:R-:W-:Y:S02]  /*ad90*/  LOP3.LUT R14, R14, 0xff, RZ, 0xc0, !PT ;  /* 0x000000ff0e0e7812 */ /* 0x000fe400078ec0ff */
[----:B------:R-:W-:Y:S02]  /*ada0*/  SHF.R.U32.HI R24, RZ, 0x8, R43 ;  /* 0x00000008ff187819 */ /* 0x000fe4000001162b */
[----:B------:R-:W-:Y:S02]  /*adb0*/  PRMT R3, R14, 0x7604, R3 ;  /* 0x000076040e037816 */ /* 0x000fe40000000003 */
[----:B------:R-:W-:-:S02]  /*adc0*/  LOP3.LUT R15, R43, 0xff, RZ, 0xc0, !PT ;  /* 0x000000ff2b0f7812 */ /* 0x000fc400078ec0ff */
[----:B------:R-:W-:Y:S02]  /*add0*/  LOP3.LUT R24, R24, 0xff, RZ, 0xc0, !PT ;  /* 0x000000ff18187812 */ /* 0x000fe400078ec0ff */
[----:B------:R-:W-:Y:S02]  /*ade0*/  SHF.R.U32.HI R30, RZ, 0x10, R43 ;  /* 0x00000010ff1e7819 */ /* 0x000fe4000001162b */
[--C-:B------:R-:W-:Y:S02]  /*adf0*/  SHF.R.U32.HI R27, RZ, 0x8, R49.reuse ;  /* 0x00000008ff1b7819 */ /* 0x100fe40000011631 */
[----:B------:R-:W-:Y:S02]  /*ae00*/  SHF.R.U32.HI R14, RZ, 0x8, R48 ;  /* 0x00000008ff0e7819 */ /* 0x000fe40000011630 */
[----:B------:R-:W-:Y:S02]  /*ae10*/  SHF.R.U32.HI R31, RZ, 0x10, R49 ;  /* 0x00000010ff1f7819 */ /* 0x000fe40000011631 */
[----:B------:R-:W-:-:S02]  /*ae20*/  PRMT R15, R24, 0x7604, R15 ;  /* 0x00007604180f7816 */ /* 0x000fc4000000000f */
[----:B------:R-:W-:Y:S01]  /*ae30*/  LOP3.LUT R26, R49, 0xff, RZ, 0xc0, !PT ;  /* 0x000000ff311a7812 */ /* 0x000fe200078ec0ff */
[----:B------:R-:W-:Y:S01]  /*ae40*/  IMAD.U32 R31, R31, 0x10000, RZ ;  /* 0x000100001f1f7824 */ /* 0x000fe200078e00ff */
[----:B------:R-:W-:Y:S02]  /*ae50*/  LOP3.LUT R27, R27, 0xff, RZ, 0xc0, !PT ;  /* 0x000000ff1b1b7812 */ /* 0x000fe400078ec0ff */
        /* <DEDUP_REMOVED lines=24> */
[-C--:B------:R-:W-:Y:S01]  /*afe0*/  F2FP.F16.E4M3.UNPACK_B R7, R5.reuse ;  /* 0x00000005ff07723e */ /* 0x080fe200020006ff */
[-C--:B------:R-:W-:Y:S01]  /*aff0*/  FMUL.FTZ R40, R14, R30.reuse ;  /* 0x0000001e0e287220 */ /* 0x080fe20000410000 */
        /* <DEDUP_REMOVED lines=26> */
[CC--:B------:R-:W-:Y:S01]  /*b1a0*/  FMUL.FTZ R32, R6.reuse, R31.reuse ;  /* 0x0000001f06207220 */ /* 0x0c0fe20000410000 */
[----:B------:R-:W-:Y:S01]  /*b1b0*/  F2FP.F16.E4M3.UNPACK_B R5, R48 ;  /* 0x00000030ff05723e */ /* 0x000fe200020006ff */
[----:B------:R-:W-:Y:S01]  /*b1c0*/  FMUL.FTZ R24, R6, R42 ;  /* 0x0000002a06187220 */ /* 0x000fe20000410000 */
        /* <DEDUP_REMOVED lines=47> */
.L_x_1458:
[----:B------:R-:W-:Y:S05]  /*b4c0*/  BSYNC B2 ;  /* 0x0000000000027941 */ /* 0x000fea0003800000 */
.L_x_1457:
[----:B------:R-:W-:Y:S05]  /*b4d0*/  @P1 BRA `(.L_x_1456) ;  /* 0x0000000400e81947 */ /* 0x000fea0003800000 */
[----:B0123--:R-:W0:Y:S01]  /*b4e0*/  LDS.128 R4, [R212+0x1e000] ;  /* 0x01e00000d4047984 */ /* 0x00fe220000000c00 */
        /* <DEDUP_REMOVED lines=42> */
[CC--:B------:R-:W-:Y:S01]  /*b790*/  FMUL.FTZ R38, R14.reuse, R32.reuse ;  /* 0x000000200e267220 */ /* 0x0c0fe20000410000 */
        /* <DEDUP_REMOVED lines=78> */
.L_x_1456:
[----:B------:R-:W-:Y:S05]  /*bc80*/  BSYNC B1 ;  /* 0x0000000000017941 */ /* 0x000fea0003800000 */
.L_x_1455:
[----:B------:R-:W-:-:S13]  /*bc90*/  ISETP.GE.AND P0, PT, R236, R0, PT ;  /* 0x00000000ec00720c */ /* 0x000fda0003f06270 */
[----:B------:R-:W-:Y:S05]  /*bca0*/  @P0 BRA `(.L_x_1459) ;  /* 0x0000005400ec0947 */ /* 0x000fea0003800000 */
[----:B0-----:R-:W0:Y:S01]  /*bcb0*/  LDC R3, c[0x0][0x3f4] ;  /* 0x0000fd00ff037b82 */ /* 0x001e220000000800 */
[----:B------:R-:W-:Y:S01]  /*bcc0*/  BSSY B1, `(.L_x_1460) ;  /* 0x000007e000017945 */ /* 0x000fe20003800000 */
[-C--:B0-----:R-:W-:Y:S02]  /*bcd0*/  ISETP.GE.AND P0, PT, R18, R3.reuse, PT ;  /* 0x000000031200720c */ /* 0x081fe40003f06270 */
[----:B------:R-:W-:-:S11]  /*bce0*/  ISETP.GE.AND P1, PT, R194, R3, PT ;  /* 0x00000003c200720c */ /* 0x000fd60003f26270 */
[----:B------:R-:W-:Y:S05]  /*bcf0*/  @P0 BRA `(.L_x_1461) ;  /* 0x0000000400e80947 */ /* 0x000fea0003800000 */
[----:B-1234-:R-:W0:Y:S01]  /*bd00*/  LDS.128 R4, [R212+0x1b000] ;  /* 0x01b00000d4047984 */ /* 0x01ee220000000c00 */
[----:B-----5:R-:W-:Y:S02]  /*bd10*/  SHF.R.U32.HI R14, RZ, 0x8, R11 ;  /* 0x00000008ff0e7819 */ /* 0x020fe4000001160b */
[----:B------:R-:W-:Y:S02]  /*bd20*/  SHF.R.U32.HI R26, RZ, 0x8, R13 ;  /* 0x00000008ff1a7819 */ /* 0x000fe4000001160d */
[----:B------:R-:W-:Y:S02]  /*bd30*/  LOP3.LUT R15, R11, 0xff, RZ, 0xc0, !PT ;  /* 0x000000ff0b0f7812 */ /* 0x000fe400078ec0ff */
[----:B------:R-:W-:Y:S02]  /*bd40*/  LOP3.LUT R27, R13, 0xff, RZ, 0xc0, !PT ;  /* 0x000000ff0d1b7812 */ /* 0x000fe400078ec0ff */
[----:B------:R-:W-:Y:S02]  /*bd50*/  LOP3.LUT R14, R14, 0xff, RZ, 0xc0, !PT ;  /* 0x000000ff0e0e7812 */ /* 0x000fe400078ec0ff */
[----:B------:R-:W-:-:S02]  /*bd60*/  LOP3.LUT R26, R26, 0xff, RZ, 0xc0, !PT ;  /* 0x000000ff1a1a7812 */ /* 0x000fc400078ec0ff */
[----:B------:R-:W-:Y:S02]  /*bd70*/  SHF.R.U32.HI R0, RZ, 0x8, R10 ;  /* 0x00000008ff007819 */ /* 0x000fe4000001160a */
[----:B------:R-:W-:Y:S02]  /*bd80*/  SHF.R.U32.HI R24, RZ, 0x8, R12 ;  /* 0x00000008ff187819 */ /* 0x000fe4000001160c */
[----:B------:R-:W-:Y:S02]  /*bd90*/  PRMT R15, R14, 0x7604, R15 ;  /* 0x000076040e0f7816 */ /* 0x000fe4000000000f */
[----:B------:R-:W-:Y:S02]  /*bda0*/  PRMT R27, R26, 0x7604, R27 ;  /* 0x000076041a1b7816 */ /* 0x000fe4000000001b */
[----:B------:R-:W-:Y:S02]  /*bdb0*/  SHF.R.U32.HI R14, RZ, 0x10, R11 ;  /* 0x00000010ff0e7819 */ /* 0x000fe4000001160b */
[----:B------:R-:W-:-:S02]  /*bdc0*/  SHF.R.U32.HI R26, RZ, 0x10, R13 ;  /* 0x00000010ff1a7819 */ /* 0x000fc4000001160d */
[----:B------:R-:W-:Y:S02]  /*bdd0*/  LOP3.LUT R3, R10, 0xff, RZ, 0xc0, !PT ;  /* 0x000000ff0a037812 */ /* 0x000fe400078ec0ff */
[----:B------:R-:W-:Y:S02]  /*bde0*/  LOP3.LUT R25, R12, 0xff, RZ, 0xc0, !PT ;  /* 0x000000ff0c197812 */ /* 0x000fe400078ec0ff */
[----:B------:R-:W-:Y:S02]  /*bdf0*/  LOP3.LUT R0, R0, 0xff, RZ, 0xc0, !PT ;  /* 0x000000ff00007812 */ /* 0x000fe400078ec0ff */
[----:B------:R-:W-:Y:S02]  /*be00*/  LOP3.LUT R24, R24, 0xff, RZ, 0xc0, !PT ;  /* 0x000000ff18187812 */ /* 0x000fe400078ec0ff */
[----:B------:R-:W-:Y:S02]  /*be10*/  LOP3.LUT R14, R14, 0xff, RZ, 0xc0, !PT ;  /* 0x000000ff0e0e7812 */ /* 0x000fe400078ec0ff */
[----:B------:R-:W-:-:S02]  /*be20*/  LOP3.LUT R26, R26, 0xff, RZ, 0xc0, !PT ;  /* 0x000000ff1a1a7812 */ /* 0x000fc400078ec0ff */
[----:B------:R-:W-:Y:S02]  /*be30*/  PRMT R3, R0, 0x7604, R3 ;  /* 0x0000760400037816 */ /* 0x000fe40000000003 */
[----:B------:R-:W-:Y:S02]  /*be40*/  PRMT R25, R24, 0x7604, R25 ;  /* 0x0000760418197816 */ /* 0x000fe40000000019 */
[----:B------:R-:W-:Y:S02]  /*be50*/  SHF.R.U32.HI R0, RZ, 0x10, R10 ;  /* 0x00000010ff007819 */ /* 0x000fe4000001160a */
[----:B------:R-:W-:Y:S02]  /*be60*/  SHF.R.U32.HI R24, RZ, 0x10, R12 ;  /* 0x00000010ff187819 */ /* 0x000fe4000001160c */
[----:B------:R-:W-:Y:S02]  /*be70*/  PRMT R15, R14, 0x7054, R15 ;  /* 0x000070540e0f7816 */ /* 0x000fe4000000000f */
[----:B------:R-:W-:-:S02]  /*be80*/  PRMT R27, R26, 0x7054, R27 ;  /* 0x000070541a1b7816 */ /* 0x000fc4000000001b */
[----:B------:R-:W-:Y:S02]  /*be90*/  LOP3.LUT R0, R0, 0xff, RZ, 0xc0, !PT ;  /* 0x000000ff00007812 */ /* 0x000fe400078ec0ff */
[----:B------:R-:W-:Y:S02]  /*bea0*/  LOP3.LUT R24, R24, 0xff, RZ, 0xc0, !PT ;  /* 0x000000ff18187812 */ /* 0x000fe400078ec0ff */
[----:B------:R-:W-:Y:S02]  /*beb0*/  LOP3.LUT R27, R27, 0xff000000, R13, 0xf8, !PT ;  /* 0xff0000001b1b7812 */ /* 0x000fe400078ef80d */
[----:B------:R-:W-:Y:S02]  /*bec0*/  LOP3.LUT R15, R15, 0xff000000, R11, 0xf8, !PT ;  /* 0xff0000000f0f7812 */ /* 0x000fe400078ef80b */
[----:B------:R-:W-:Y:S02]  /*bed0*/  PRMT R3, R0, 0x7054, R3 ;  /* 0x0000705400037816 */ /* 0x000fe40000000003 */
[----:B------:R-:W-:-:S02]  /*bee0*/  PRMT R25, R24, 0x7054, R25 ;  /* 0x0000705418197816 */ /* 0x000fc40000000019 */
[-C--:B0-----:R-:W-:Y:S02]  /*bef0*/  F2FP.F16.E4M3.UNPACK_B R0, R6.reuse.H1 ;  /* 0x00000006ff00723e */ /* 0x081fe400030006ff */
[----:B------:R-:W-:Y:S02]  /*bf00*/  F2FP.F16.E4M3.UNPACK_B R28, R27 ;  /* 0x0000001bff1c723e */ /* 0x000fe400020006ff */
[----:B------:R-:W-:Y:S01]  /*bf10*/  F2FP.F16.E4M3.UNPACK_B R24, R15 ;  /* 0x0000000fff18723e */ /* 0x000fe200020006ff */
[----:B------:R-:W-:Y:S01]  /*bf20*/  HADD2.F32 R11, -RZ, R0.H1_H1 ;  /* 0x30000000ff0b7230 */ /* 0x000fe20000004100 */
[----:B------:R-:W-:Y:S01]  /*bf30*/  LOP3.LUT R14, R3, 0xff000000, R10, 0xf8, !PT ;  /* 0xff000000030e7812 */ /* 0x000fe200078ef80a */
[----:B------:R-:W-:Y:S01]  /*bf40*/  HADD2.F32 R29, -RZ, R28.H1_H1 ;  /* 0x3000001cff1d7230 */ /* 0x000fe20000004100 */
[----:B------:R-:W-:Y:S01]  /*bf50*/  LOP3.LUT R26, R25, 0xff000000, R12, 0xf8, !PT ;  /* 0xff000000191a7812 */ /* 0x000fe200078ef80c */
[----:B------:R-:W-:Y:S01]  /*bf60*/  HADD2.F32 R25, -RZ, R24.H1_H1 ;  /* 0x30000018ff197230 */ /* 0x000fe20000004100 */
[----:B------:R-:W-:Y:S01]  /*bf70*/  F2FP.F16.E4M3.UNPACK_B R3, R6 ;  /* 0x00000006ff03723e */ /* 0x000fe200020006ff */
[----:B------:R-:W-:Y:S01]  /*bf80*/  HADD2.F32 R10, -RZ, R0.H0_H0 ;  /* 0x20000000ff0a7230 */ /* 0x000fe20000004100 */
[----:B------:R-:W-:Y:S01]  /*bf90*/  F2FP.F16.E4M3.UNPACK_B R12, R7 ;  /* 0x00000007ff0c723e */ /* 0x000fe200020006ff */
[C---:B------:R-:W-:Y:S01]  /*bfa0*/  FMUL.FTZ R31, R11.reuse, R29 ;  /* 0x0000001d0b1f7220 */ /* 0x040fe20000410000 */
[----:B------:R-:W-:Y:S01]  /*bfb0*/  F2FP.F16.E4M3.UNPACK_B R13, R7.H1 ;  /* 0x00000007ff0d723e */ /* 0x000fe200030006ff */
[----:B------:R-:W-:Y:S01]  /*bfc0*/  FMUL.FTZ R30, R11, R25 ;  /* 0x000000190b1e7220 */ /* 0x000fe20000410000 */
[-C--:B------:R-:W-:Y:S01]  /*bfd0*/  F2FP.F16.E4M3.UNPACK_B R6, R5.reuse ;  /* 0x00000005ff06723e */ /* 0x080fe200020006ff */
[----:B------:R-:W-:Y:S01]  /*bfe0*/  HADD2.F32 R28, -RZ, R28.H0_H0 ;  /* 0x2000001cff1c7230 */ /* 0x000fe20000004100 */
[----:B------:R-:W-:Y:S01]  /*bff0*/  F2FP.F16.E4M3.UNPACK_B R7, R5.H1 ;  /* 0x00000005ff07723e */ /* 0x000fe200030006ff */
[----:B------:R-:W-:Y:S01]  /*c000*/  HADD2.F32 R5, -RZ, R3.H1_H1 ;  /* 0x30000003ff057230 */ /* 0x000fe20000004100 */
[----:B------:R-:W-:Y:S01]  /*c010*/  F2FP.F16.E4M3.UNPACK_B R27, R27.H1 ;  /* 0x0000001bff1b723e */ /* 0x000fe200030006ff */
[----:B------:R-:W-:-:S02]  /*c020*/  HADD2.F32 R24, -RZ, R24.H0_H0 ;  /* 0x20000018ff187230 */ /* 0x000fc40000004100 */
[C---:B------:R-:W-:Y:S01]  /*c030*/  FFMA.FTZ R31, R10.reuse, R25, -R31 ;  /* 0x000000190a1f7223 */ /* 0x040fe2000001081f */
[----:B------:R-:W-:Y:S01]  /*c040*/  FFMA.FTZ R30, R10, R29, R30 ;  /* 0x0000001d0a1e7223 */ /* 0x000fe2000001001e */
[----:B------:R-:W-:Y:S01]  /*c050*/  HADD2.F32 R3, -RZ, R3.H0_H0 ;  /* 0x20000003ff037230 */ /* 0x000fe20000004100 */
[----:B------:R-:W-:Y:S01]  /*c060*/  F2FP.F16.E4M3.UNPACK_B R15, R15.H1 ;  /* 0x0000000fff0f723e */ /* 0x000fe200030006ff */
[C---:B------:R-:W-:Y:S01]  /*c070*/  FMUL.FTZ R10, R5.reuse, R28 ;  /* 0x0000001c050a7220 */ /* 0x040fe20000410000 */
[----:B------:R-:W-:Y:S01]  /*c080*/  FMUL.FTZ R25, R5, R24 ;  /* 0x0000001805197220 */ /* 0x000fe20000410000 */
[--C-:B------:R-:W-:Y:S01]  /*c090*/  HADD2.F32 R5, -RZ, R12.reuse.H1_H1 ;  /* 0x3000000cff057230 */ /* 0x100fe20000004100 */
[----:B------:R-:W-:Y:S01]  /*c0a0*/  F2FP.F16.E4M3.UNPACK_B R0, R4 ;  /* 0x00000004ff00723e */ /* 0x000fe200020006ff */
[----:B------:R-:W-:Y:S02]  /*c0b0*/  HADD2.F32 R11, -RZ, R27.H0_H0 ;  /* 0x2000001bff0b7230 */ /* 0x000fe40000004100 */
[C---:B------:R-:W-:Y:S01]  /*c0c0*/  FFMA.FTZ R29, R3.reuse, R24, -R10 ;  /* 0x00000018031d7223 */ /* 0x040fe2000001080a */
[----:B------:R-:W-:Y:S01]  /*c0d0*/  FFMA.FTZ R28, R3, R28, R25 ;  /* 0x0000001c031c7223 */ /* 0x000fe20000010019 */
[----:B------:R-:W-:Y:S01]  /*c0e0*/  HADD2.F32 R10, -RZ, R15.H0_H0 ;  /* 0x2000000fff0a7230 */ /* 0x000fe20000004100 */
[----:B------:R-:W-:Y:S01]  /*c0f0*/  F2FP.F16.E4M3.UNPACK_B R4, R4.H1 ;  /* 0x00000004ff04723e */ /* 0x000fe200030006ff */
[----:B------:R-:W-:-:S02]  /*c100*/  HADD2.F32 R12, -RZ, R12.H0_H0 ;  /* 0x2000000cff0c7230 */ /* 0x000fc40000004100 */
[CC--:B------:R-:W-:Y:S01]  /*c110*/  FMUL.FTZ R25, R5.reuse, R11.reuse ;  /* 0x0000000b05197220 */ /* 0x0c0fe20000410000 */
[----:B------:R-:W-:Y:S02]  /*c120*/  HADD2.F32 R24, -RZ, R27.H1_H1 ;  /* 0x3000001bff187230 */ /* 0x000fe40000004100 */
[-C--:B------:R-:W-:Y:S01]  /*c130*/  FMUL.FTZ R5, R5, R10.reuse ;  /* 0x0000000a05057220 */ /* 0x080fe20000410000 */
[----:B------:R-:W-:Y:S02]  /*c140*/  HADD2.F32 R3, -RZ, R13.H1_H1 ;  /* 0x3000000dff037230 */ /* 0x000fe40000004100 */
[C---:B------:R-:W-:Y:S01]  /*c150*/  FFMA.FTZ R27, R12.reuse, R10, -R25 ;  /* 0x0000000a0c1b7223 */ /* 0x040fe20000010819 */
[----:B------:R-:W-:Y:S02]  /*c160*/  HADD2.F32 R10, -RZ, R15.H1_H1 ;  /* 0x3000000fff0a7230 */ /* 0x000fe40000004100 */
[----:B------:R-:W-:Y:S01]  /*c170*/  FFMA.FTZ R32, R12, R11, R5 ;  /* 0x0000000b0c207223 */ /* 0x000fe20000010005 */
[----:B------:R-:W-:-:S02]  /*c180*/  HADD2.F32 R13, -RZ, R13.H0_H0 ;  /* 0x2000000dff0d7230 */ /* 0x000fc40000004100 */
[C---:B------:R-:W-:Y:S01]  /*c190*/  FMUL.FTZ R34, R3.reuse, R24 ;  /* 0x0000001803227220 */ /* 0x040fe20000410000 */
[----:B------:R-:W-:Y:S01]  /*c1a0*/  F2FP.F16.E4M3.UNPACK_B R11, R26 ;  /* 0x0000001aff0b723e */ /* 0x000fe200020006ff */
[-C--:B------:R-:W-:Y:S01]  /*c1b0*/  FMUL.FTZ R12, R3, R10.reuse ;  /* 0x0000000a030c7220 */ /* 0x080fe20000410000 */
[----:B------:R-:W-:Y:S02]  /*c1c0*/  HADD2.F32 R5, -RZ, R4.H1_H1 ;  /* 0x30000004ff057230 */ /* 0x000fe40000004100 */
        /* <DEDUP_REMOVED lines=8> */
[C---:B------:R-:W-:Y:S01]  /*c250*/  FMUL.FTZ R13, R5.reuse, R15 ;  /* 0x0000000f050d7220 */ /* 0x040fe20000410000 */
[----:B------:R-:W-:Y:S02]  /*c260*/  HADD2.F32 R3, -RZ, R0.H1_H1 ;  /* 0x30000000ff037230 */ /* 0x000fe40000004100 */
[----:B------:R-:W-:Y:S02]  /*c270*/  HADD2.F32 R10, -RZ, R10.H0_H0 ;  /* 0x2000000aff0a7230 */ /* 0x000fe40000004100 */
        /* <DEDUP_REMOVED lines=9> */
[----:B------:R-:W-:-:S02]  /*c310*/  HADD2.F32 R4, -RZ, R14.H1_H1 ;  /* 0x3000000eff047230 */ /* 0x000fc40000004100 */
[--C-:B------:R-:W-:Y:S02]  /*c320*/  HADD2.F32 R3, -RZ, R7.reuse.H1_H1 ;  /* 0x30000007ff037230 */ /* 0x100fe40000004100 */
[--C-:B------:R-:W-:Y:S02]  /*c330*/  HADD2.F32 R10, -RZ, R26.reuse.H1_H1 ;  /* 0x3000001aff0a7230 */ /* 0x100fe40000004100 */
[----:B------:R-:W-:Y:S02]  /*c340*/  HADD2.F32 R11, -RZ, R26.H0_H0 ;  /* 0x2000001aff0b7230 */ /* 0x000fe40000004100 */
[C---:B------:R-:W-:Y:S01]  /*c350*/  FMUL.FTZ R15, R3.reuse, R4 ;  /* 0x00000004030f7220 */ /* 0x040fe20000410000 */
[----:B------:R-:W-:Y:S02]  /*c360*/  HADD2.F32 R0, -RZ, R6.H1_H1 ;  /* 0x30000006ff007230 */ /* 0x000fe40000004100 */
[----:B------:R-:W-:Y:S02]  /*c370*/  HADD2.F32 R5, -RZ, R14.H0_H0 ;  /* 0x2000000eff057230 */ /* 0x000fe40000004100 */
[----:B------:R-:W-:Y:S01]  /*c380*/  FMUL.FTZ R14, R3, R10 ;  /* 0x0000000a030e7220 */ /* 0x000fe20000410000 */
[----:B------:R-:W-:-:S02]  /*c390*/  HADD2.F32 R7, -RZ, R7.H0_H0 ;  /* 0x20000007ff077230 */ /* 0x000fc40000004100 */
[C---:B------:R-:W-:Y:S01]  /*c3a0*/  FMUL.FTZ R3, R0.reuse, R11 ;  /* 0x0000000b00037220 */ /* 0x040fe20000410000 */
[----:B------:R-:W-:Y:S02]  /*c3b0*/  HADD2.F32 R6, -RZ, R6.H0_H0 ;  /* 0x20000006ff067230 */ /* 0x000fe40000004100 */
        /* <DEDUP_REMOVED lines=14> */
.L_x_1461:
[----:B------:R-:W-:Y:S05]  /*c4a0*/  BSYNC B1 ;  /* 0x0000000000017941 */ /* 0x000fea0003800000 */
.L_x_1460:
[----:B------:R-:W-:Y:S05]  /*c4b0*/  @P1 BRA `(.L_x_1459) ;  /* 0x0000004c00e81947 */ /* 0x000fea0003800000 */
[----:B01234-:R-:W0:Y:S01]  /*c4c0*/  LDS.128 R4, [R212+0x1f000] ;  /* 0x01f00000d4047984 */ /* 0x01fe220000000c00 */
        /* <DEDUP_REMOVED lines=9> */
[----:B------:R-:W-:Y:S02]  /*c560*/  LOP3.LUT R0, R20, 0xff, RZ, 0xc0, !PT ;  /* 0x000000ff14007812 */ /* 0x000fe400078ec0ff */
[----:B------:R-:W-:Y:S02]  /*c570*/  LOP3.LUT R3, R3, 0xff, RZ, 0xc0, !PT ;  /* 0x000000ff03037812 */ /* 0x000fe400078ec0ff */
[----:B------:R-:W-:-:S02]  /*c580*/  SHF.R.U32.HI R24, RZ, 0x10, R21 ;  /* 0x00000010ff187819 */ /* 0x000fc40000011615 */
[----:B------:R-:W-:Y:S02]  /*c590*/  SHF.R.U32.HI R11, RZ, 0x8, R8 ;  /* 0x00000008ff0b7819 */ /* 0x000fe40000011608 */
[----:B------:R-:W-:Y:S01]  /*c5a0*/  PRMT R12, R15, 0x7604, R12 ;  /* 0x000076040f0c7816 */ /* 0x000fe2000000000c */
[----:B------:R-:W-:Y:S01]  /*c5b0*/  IMAD.U32 R15, R14, 0x10000, RZ ;  /* 0x000100000e0f7824 */ /* 0x000fe200078e00ff */
[----:B------:R-:W-:Y:S02]  /*c5c0*/  PRMT R3, R3, 0x7604, R0 ;  /* 0x0000760403037816 */ /* 0x000fe40000000000 */
[----:B------:R-:W-:Y:S01]  /*c5d0*/  LOP3.LUT R13, R11, 0xff, RZ, 0xc0, !PT ;  /* 0x000000ff0b0d7812 */ /* 0x000fe200078ec0ff */
[----:B------:R-:W-:Y:S01]  /*c5e0*/  IMAD.U32 R11, R24, 0x10000, RZ ;  /* 0x00010000180b7824 */ /* 0x000fe200078e00ff */
[----:B------:R-:W-:Y:S02]  /*c5f0*/  LOP3.LUT R0, R8, 0xff, RZ, 0xc0, !PT ;  /* 0x000000ff08007812 */ /* 0x000fe400078ec0ff */
[----:B------:R-:W-:-:S02]  /*c600*/  LOP3.LUT R3, R3, 0xff0000, R20, 0xf8, !PT ;  /* 0x00ff000003037812 */ /* 0x000fc400078ef814 */
[----:B------:R-:W-:Y:S02]  /*c610*/  PRMT R13, R13, 0x7604, R0 ;  /* 0x000076040d0d7816 */ /* 0x000fe40000000000 */
[----:B------:R-:W-:Y:S02]  /*c620*/  LOP3.LUT R15, R12, 0xff0000, R15, 0xf8, !PT ;  /* 0x00ff00000c0f7812 */ /* 0x000fe400078ef80f */
[----:B------:R-:W-:Y:S02]  /*c630*/  LOP3.LUT R11, R10, 0xff0000, R11, 0xf8, !PT ;  /* 0x00ff00000a0b7812 */ /* 0x000fe400078ef80b */
[----:B------:R-:W-:Y:S02]  /*c640*/  LOP3.LUT R13, R13, 0xff0000, R8, 0xf8, !PT ;  /* 0x00ff00000d0d7812 */ /* 0x000fe400078ef808 */
[----:B------:R-:W-:Y:S02]  /*c650*/  LOP3.LUT R12, R3, 0xff000000, R20, 0xf8, !PT ;  /* 0xff000000030c7812 */ /* 0x000fe400078ef814 */
[----:B------:R-:W-:-:S02]  /*c660*/  LOP3.LUT R24, R15, 0xff000000, R9, 0xf8, !PT ;  /* 0xff0000000f187812 */ /* 0x000fc400078ef809 */
[----:B------:R-:W-:Y:S02]  /*c670*/  LOP3.LUT R20, R11, 0xff000000, R21, 0xf8, !PT ;  /* 0xff0000000b147812 */ /* 0x000fe400078ef815 */
[----:B0-----:R-:W-:Y:S02]  /*c680*/  F2FP.F16.E4M3.UNPACK_B R0, R6.H1 ;  /* 0x00000006ff00723e */ /* 0x001fe400030006ff */
[----:B------:R-:W-:Y:S02]  /*c690*/  LOP3.LUT R15, R13, 0xff000000, R8, 0xf8, !PT ;  /* 0xff0000000d0f7812 */ /* 0x000fe400078ef808 */
[----:B------:R-:W-:Y:S01]  /*c6a0*/  F2FP.F16.E4M3.UNPACK_B R21, R24 ;  /* 0x00000018ff15723e */ /* 0x000fe200020006ff */
[--C-:B------:R-:W-:Y:S01]  /*c6b0*/  HADD2.F32 R9, -RZ, R0.reuse.H1_H1 ;  /* 0x30000000ff097230 */ /* 0x100fe20000004100 */
[----:B------:R-:W-:Y:S01]  /*c6c0*/  F2FP.F16.E4M3.UNPACK_B R13, R20 ;  /* 0x00000014ff0d723e */ /* 0x000fe200020006ff */
[----:B------:R-:W-:Y:S01]  /*c6d0*/  HADD2.F32 R8, -RZ, R0.H0_H0 ;  /* 0x20000000ff087230 */ /* 0x000fe20000004100 */
[----:B------:R-:W-:Y:S01]  /*c6e0*/  F2FP.F16.E4M3.UNPACK_B R3, R6 ;  /* 0x00000006ff03723e */ /* 0x000fe200020006ff */
[----:B------:R-:W-:Y:S01]  /*c6f0*/  HADD2.F32 R25, -RZ, R21.H1_H1 ;  /* 0x30000015ff197230 */ /* 0x000fe20000004100 */
[-C--:B------:R-:W-:Y:S01]  /*c700*/  F2FP.F16.E4M3.UNPACK_B R10, R7.reuse ;  /* 0x00000007ff0a723e */ /* 0x080fe200020006ff */
[----:B------:R-:W-:Y:S01]  /*c710*/  HADD2.F32 R14, -RZ, R13.H1_H1 ;  /* 0x3000000dff0e7230 */ /* 0x000fe20000004100 */
[----:B------:R-:W-:-:S02]  /*c720*/  F2FP.F16.E4M3.UNPACK_B R11, R7.H1 ;  /* 0x00000007ff0b723e */ /* 0x000fc400030006ff */
[C---:B------:R-:W-:Y:S01]  /*c730*/  FMUL.FTZ R27, R9.reuse, R25 ;  /* 0x00000019091b7220 */ /* 0x040fe20000410000 */
[-C--:B------:R-:W-:Y:S01]  /*c740*/  F2FP.F16.E4M3.UNPACK_B R6, R5.reuse ;  /* 0x00000005ff06723e */ /* 0x080fe200020006ff */
[-C--:B------:R-:W-:Y:S01]  /*c750*/  FMUL.FTZ R26, R9, R14.reuse ;  /* 0x0000000e091a7220 */ /* 0x080fe20000410000 */
[----:B------:R-:W-:Y:S01]  /*c760*/  F2FP.F16.E4M3.UNPACK_B R7, R5.H1 ;  /* 0x00000005ff07723e */ /* 0x000fe200030006ff */
[C---:B------:R-:W-:Y:S01]  /*c770*/  FFMA.FTZ R27, R8.reuse, R14, -R27 ;  /* 0x0000000e081b7223 */ /* 0x040fe2000001081b */
[----:B------:R-:W-:Y:S02]  /*c780*/  HADD2.F32 R14, -RZ, R21.H0_H0 ;  /* 0x20000015ff0e7230 */ /* 0x000fe40000004100 */
[----:B------:R-:W-:Y:S01]  /*c790*/  FFMA.FTZ R28, R8, R25, R26 ;  /* 0x00000019081c7223 */ /* 0x000fe2000001001a */
[----:B------:R-:W-:Y:S01]  /*c7a0*/  HADD2.F32 R5, -RZ, R3.H1_H1 ;  /* 0x30000003ff057230 */ /* 0x000fe20000004100 */
[----:B------:R-:W-:Y:S01]  /*c7b0*/  F2FP.F16.E4M3.UNPACK_B R24, R24.H1 ;  /* 0x00000018ff18723e */ /* 0x000fe200030006ff */
[----:B------:R-:W-:Y:S01]  /*c7c0*/  HADD2.F32 R8, -RZ, R13.H0_H0 ;  /* 0x2000000dff087230 */ /* 0x000fe20000004100 */
[----:B------:R-:W-:Y:S01]  /*c7d0*/  F2FP.F16.E4M3.UNPACK_B R20, R20.H1 ;  /* 0x00000014ff14723e */ /* 0x000fe200030006ff */
[----:B------:R-:W-:-:S02]  /*c7e0*/  HADD2.F32 R3, -RZ, R3.H0_H0 ;  /* 0x20000003ff037230 */ /* 0x000fc40000004100 */
[C---:B------:R-:W-:Y:S01]  /*c7f0*/  FMUL.FTZ R26, R5.reuse, R14 ;  /* 0x0000000e051a7220 */ /* 0x040fe20000410000 */
[----:B------:R-:W-:Y:S02]  /*c800*/  HADD2.F32 R9, -RZ, R24.H0_H0 ;  /* 0x20000018ff097230 */ /* 0x000fe40000004100 */
[-C--:B------:R-:W-:Y:S01]  /*c810*/  FMUL.FTZ R13, R5, R8.reuse ;  /* 0x00000008050d7220 */ /* 0x080fe20000410000 */
[----:B------:R-:W-:Y:S02]  /*c820*/  HADD2.F32 R5, -RZ, R10.H1_H1 ;  /* 0x3000000aff057230 */ /* 0x000fe40000004100 */
[C---:B------:R-:W-:Y:S01]  /*c830*/  FFMA.FTZ R26, R3.reuse, R8, -R26 ;  /* 0x00000008031a7223 */ /* 0x040fe2000001081a */
[----:B------:R-:W-:Y:S02]  /*c840*/  HADD2.F32 R8, -RZ, R20.H0_H0 ;  /* 0x20000014ff087230 */ /* 0x000fe40000004100 */
[----:B------:R-:W-:Y:S01]  /*c850*/  FFMA.FTZ R25, R3, R14, R13 ;  /* 0x0000000e03197223 */ /* 0x000fe2000001000d */
[----:B------:R-:W-:-:S02]  /*c860*/  HADD2.F32 R10, -RZ, R10.H0_H0 ;  /* 0x2000000aff0a7230 */ /* 0x000fc40000004100 */
[CC--:B------:R-:W-:Y:S01]  /*c870*/  FMUL.FTZ R13, R5.reuse, R9.reuse ;  /* 0x00000009050d7220 */ /* 0x0c0fe20000410000 */
[----:B------:R-:W-:Y:S02]  /*c880*/  HADD2.F32 R24, -RZ, R24.H1_H1 ;  /* 0x30000018ff187230 */ /* 0x000fe40000004100 */
[-C--:B------:R-:W-:Y:S01]  /*c890*/  FMUL.FTZ R5, R5, R8.reuse ;  /* 0x0000000805057220 */ /* 0x080fe20000410000 */
[--C-:B------:R-:W-:Y:S02]  /*c8a0*/  HADD2.F32 R3, -RZ, R11.reuse.H1_H1 ;  /* 0x3000000bff037230 */ /* 0x100fe40000004100 */
[C---:B------:R-:W-:Y:S01]  /*c8b0*/  FFMA.FTZ R29, R10.reuse, R8, -R13 ;  /* 0x000000080a1d7223 */ /* 0x040fe2000001080d */
[----:B------:R-:W-:Y:S02]  /*c8c0*/  HADD2.F32 R20, -RZ, R20.H1_H1 ;  /* 0x30000014ff147230 */ /* 0x000fe40000004100 */
[----:B------:R-:W-:Y:S01]  /*c8d0*/  FFMA.FTZ R30, R10, R9, R5 ;  /* 0x000000090a1e7223 */ /* 0x000fe20000010005 */
[----:B------:R-:W-:-:S02]  /*c8e0*/  HADD2.F32 R11, -RZ, R11.H0_H0 ;  /* 0x2000000bff0b7230 */ /* 0x000fc40000004100 */
[C---:B------:R-:W-:Y:S01]  /*c8f0*/  FMUL.FTZ R8, R3.reuse, R24 ;  /* 0x0000001803087220 */ /* 0x040fe20000410000 */
[----:B------:R-:W-:Y:S01]  /*c900*/  F2FP.F16.E4M3.UNPACK_B R0, R4 ;  /* 0x00000004ff00723e */ /* 0x000fe200020006ff */
[-C--:B------:R-:W-:Y:S01]  /*c910*/  FMUL.FTZ R10, R3, R20.reuse ;  /* 0x00000014030a7220 */ /* 0x080fe20000410000 */
[-C--:B------:R-:W-:Y:S01]  /*c920*/  F2FP.F16.E4M3.UNPACK_B R9, R15.reuse ;  /* 0x0000000fff09723e */ /* 0x080fe200020006ff */
[C---:B------:R-:W-:Y:S01]  /*c930*/  FFMA.FTZ R20, R11.reuse, R20, -R8 ;  /* 0x000000140b147223 */ /* 0x040fe20000010808 */
[----:B------:R-:W-:Y:S01]  /*c940*/  F2FP.F16.E4M3.UNPACK_B R4, R4.H1 ;  /* 0x00000004ff04723e */ /* 0x000fe200030006ff */
[----:B------:R-:W-:Y:S01]  /*c950*/  FFMA.FTZ R31, R11, R24, R10 ;  /* 0x000000180b1f7223 */ /* 0x000fe2000001000a */
[-C--:B------:R-:W-:Y:S01]  /*c960*/  F2FP.F16.E4M3.UNPACK_B R8, R12.reuse ;  /* 0x0000000cff08723e */ /* 0x080fe200020006ff */
[--C-:B------:R-:W-:Y:S01]  /*c970*/  HADD2.F32 R13, -RZ, R9.reuse.H1_H1 ;  /* 0x30000009ff0d7230 */ /* 0x100fe20000004100 */
[----:B------:R-:W-:Y:S01]  /*c980*/  F2FP.F16.E4M3.UNPACK_B R12, R12.H1 ;  /* 0x0000000cff0c723e */ /* 0x000fe200030006ff */
[----:B------:R-:W-:Y:S01]  /*c990*/  HADD2.F32 R10, -RZ, R9.H0_H0 ;  /* 0x20000009ff0a7230 */ /* 0x000fe20000004100 */
[----:B------:R-:W-:Y:S01]  /*c9a0*/  F2FP.F16.E4M3.UNPACK_B R15, R15.H1 ;  /* 0x0000000fff0f723e */ /* 0x000fe200030006ff */
[----:B------:R-:W-:-:S02]  /*c9b0*/  HADD2.F32 R5, -RZ, R4.H1_H1 ;  /* 0x30000004ff057230 */ /* 0x000fc40000004100 */
[----:B------:R-:W-:Y:S02]  /*c9c0*/  HADD2.F32 R9, -RZ, R8.H1_H1 ;  /* 0x30000008ff097230 */ /* 0x000fe40000004100 */
[----:B------:R-:W-:Y:S02]  /*c9d0*/  HADD2.F32 R3, -RZ, R0.H1_H1 ;  /* 0x30000000ff037230 */ /* 0x000fe40000004100 */
[C---:B------:R-:W-:Y:S01]  /*c9e0*/  FMUL.FTZ R11, R5.reuse, R13 ;  /* 0x0000000d050b7220 */ /* 0x040fe20000410000 */
[----:B------:R-:W-:Y:S02]  /*c9f0*/  HADD2.F32 R8, -RZ, R8.H0_H0 ;  /* 0x20000008ff087230 */ /* 0x000fe40000004100 */
[----:B------:R-:W-:Y:S01]  /*ca00*/  FMUL.FTZ R21, R5, R9 ;  /* 0x0000000905157220 */ /* 0x000fe20000410000 */
[----:B------:R-:W-:Y:S02]  /*ca10*/  HADD2.F32 R4, -RZ, R4.H0_H0 ;  /* 0x20000004ff047230 */ /* 0x000fe40000004100 */
[----:B------:R-:W-:Y:S01]  /*ca20*/  FMUL.FTZ R5, R3, R10 ;  /* 0x0000000a03057220 */ /* 0x000fe20000410000 */
[----:B------:R-:W-:-:S02]  /*ca30*/  HADD2.F32 R0, -RZ, R0.H0_H0 ;  /* 0x20000000ff007230 */ /* 0x000fc40000004100 */
[-C--:B------:R-:W-:Y:S01]  /*ca40*/  FMUL.FTZ R3, R3, R8.reuse ;  /* 0x0000000803037220 */ /* 0x080fe20000410000 */
[C---:B------:R-:W-:Y:S01]  /*ca50*/  FFMA.FTZ R11, R4.reuse, R9, -R11 ;  /* 0x00000009040b7223 */ /* 0x040fe2000001080b */
[----:B------:R-:W-:Y:S01]  /*ca60*/  FFMA.FTZ R14, R4, R13, R21 ;  /* 0x0000000d040e7223 */ /* 0x000fe20000010015 */
[C---:B------:R-:W-:Y:S01]  /*ca70*/  FFMA.FTZ R9, R0.reuse, R8, -R5 ;  /* 0x0000000800097223 */ /* 0x040fe20000010805 */
[----:B------:R-:W-:Y:S01]  /*ca80*/  FFMA.FTZ R10, R0, R10, R3 ;  /* 0x0000000a000a7223 */ /* 0x000fe20000010003 */
[----:B------:R-:W-:Y:S02]  /*ca90*/  HADD2.F32 R4, -RZ, R12.H1_H1 ;  /* 0x3000000cff047230 */ /* 0x000fe40000004100 */
[----:B------:R-:W-:Y:S02]  /*caa0*/  HADD2.F32 R3, -RZ, R7.H1_H1 ;  /* 0x30000007ff037230 */ /* 0x000fe40000004100 */
[--C-:B------:R-:W-:Y:S02]  /*cab0*/  HADD2.F32 R8, -RZ, R15.reuse.H1_H1 ;  /* 0x3000000fff087230 */ /* 0x100fe40000004100 */
[----:B------:R-:W-:-:S02]  /*cac0*/  HADD2.F32 R15, -RZ, R15.H0_H0 ;  /* 0x2000000fff0f7230 */ /* 0x000fc40000004100 */
[C---:B------:R-:W-:Y:S01]  /*cad0*/  FMUL.FTZ R13, R3.reuse, R4 ;  /* 0x00000004030d7220 */ /* 0x040fe20000410000 */
[----:B------:R-:W-:Y:S02]  /*cae0*/  HADD2.F32 R0, -RZ, R6.H1_H1 ;  /* 0x30000006ff007230 */ /* 0x000fe40000004100 */
        /* <DEDUP_REMOVED lines=18> */
[----:B------:R0:W-:Y:S01]  /*cc10*/  STS.128 [R212+0x1f000], R4 ;  /* 0x01f00004d4007388 */ /* 0x0001e20000000c00 */
[----:B------:R-:W-:Y:S05]  /*cc20*/  BRA `(.L_x_1459) ;  /* 0x00000048000c7947 */ /* 0x000fea0003800000 */
.L_x_1432:
[----:B------:R-:W1:Y:S01]  /*cc30*/  LDC R0, c[0x0][0x448] ;  /* 0x00011200ff007b82 */ /* 0x000e620000000800 */
[----:B------:R-:W-:Y:S01]  /*cc40*/  IMAD.MOV.U32 R25, RZ, RZ, R29 ;  /* 0x000000ffff197224 */ /* 0x000fe200078e001d */
[----:B------:R-:W-:Y:S01]  /*cc50*/  ULDC.64 UR4, c[0x0][0x3f8] ;  /* 0x0000fe0000047ab9 */ /* 0x000fe20000000a00 */
[----:B------:R-:W-:Y:S01]  /*cc60*/  IMAD.MOV.U32 R27, RZ, RZ, R31 ;  /* 0x000000ffff1b7224 */ /* 0x000fe200078e001f */
[----:B------:R-:W-:Y:S01]  /*cc70*/  ULDC.64 UR6, c[0x0][0x408] ;  /* 0x0001020000067ab9 */ /* 0x000fe20000000a00 */
[----:B------:R-:W-:Y:S01]  /*cc80*/  ULDC.64 UR8, c[0x0][0x400] ;  /* 0x0001000000087ab9 */ /* 0x000fe20000000a00 */
[----:B-1----:R-:W-:-:S13]  /*cc90*/  ISETP.NE.AND P0, PT, R0, 0x1, PT ;  /* 0x000000010000780c */ /* 0x002fda0003f05270 */
[----:B------:R-:W1:Y:S08]  /*cca0*/  @P0 LDC R4, c[0x0][0x44c] ;  /* 0x00011300ff040b82 */ /* 0x000e700000000800 */
[----:B------:R-:W2:Y:S01]  /*ccb0*/  @P0 LDC R5, c[0x0][0x450] ;  /* 0x00011400ff050b82 */ /* 0x000ea20000000800 */
[----:B-1----:R-:W-:-:S05]  /*ccc0*/  @P0 IMAD.HI.U32 R4, R3, R4, RZ ;  /* 0x0000000403040227 */ /* 0x002fca00078e00ff */
[----:B--2---:R-:W-:-:S04]  /*ccd0*/  @P0 SHF.R.U32.HI R3, RZ, R5, R4 ;  /* 0x00000005ff030219 */ /* 0x004fc80000011604 */
[----:B------:R-:W-:Y:S01]  /*cce0*/  SHF.R.S32.HI R4, RZ, 0x1f, R3 ;  /* 0x0000001fff047819 */ /* 0x000fe20000011403 */
[----:B------:R-:W-:-:S04]  /*ccf0*/  IMAD.WIDE.U32 R24, R3, UR4, R24 ;  /* 0x0000000403187c25 */ /* 0x000fc8000f8e0018 */
[----:B------:R-:W-:Y:S02]  /*cd00*/  IMAD R6, R4, UR4, RZ ;  /* 0x0000000404067c24 */ /* 0x000fe4000f8e02ff */
[----:B------:R-:W-:-:S04]  /*cd10*/  IMAD.WIDE.U32 R26, R3, UR6, R26 ;  /* 0x00000006031a7c25 */ /* 0x000fc8000f8e001a */
[----:B------:R-:W-:Y:S01]  /*cd20*/  IMAD R4, R4, UR6, RZ ;  /* 0x0000000604047c24 */ /* 0x000fe2000f8e02ff */
[----:B------:R-:W-:Y:S01]  /*cd30*/  IADD3 R55, P1, R26, UR8, RZ ;  /* 0x000000081a377c10 */ /* 0x000fe2000ff3e0ff */
[C---:B------:R-:W-:Y:S01]  /*cd40*/  IMAD R5, R3.reuse, UR5, R6 ;  /* 0x0000000503057c24 */ /* 0x040fe2000f8e0206 */
[----:B------:R-:W-:Y:S01]  /*cd50*/  ULDC.64 UR4, c[0x0][0x3e8] ;  /* 0x0000fa0000047ab9 */ /* 0x000fe20000000a00 */
[----:B------:R-:W-:Y:S01]  /*cd60*/  IMAD R53, R3, UR7, R4 ;  /* 0x0000000703357c24 */ /* 0x000fe2000f8e0204 */
[----:B------:R-:W-:Y:S01]  /*cd70*/  IADD3 R37, P0, R24, UR4, RZ ;  /* 0x0000000418257c10 */ /* 0x000fe2000ff1e0ff */
[----:B------:R-:W-:-:S03]  /*cd80*/  UMOV UR4, 0xffffffff ;  /* 0xffffffff00047882 */ /* 0x000fc60000000000 */
[----:B------:R-:W-:Y:S02]  /*cd90*/  IADD3.X R10, R25, UR5, R5, P0, !PT ;  /* 0x00000005190a7c10 */ /* 0x000fe400087fe405 */
[----:B------:R-:W-:Y:S01]  /*cda0*/  IADD3.X R53, R27, UR9, R53, P1, !PT ;  /* 0x000000091b357c10 */ /* 0x000fe20008ffe435 */
[----:B------:R-:W-:Y:S06]  /*cdb0*/  BRA.DIV UR4, `(.L_x_1462) ;  /* 0x0000019604687947 */ /* 0x000fec000b800000 */
[----:B------:R-:W1:Y:S01]  /*cdc0*/  LDC R54, c[0x0][0x3f4] ;  /* 0x0000fd00ff367b82 */ /* 0x000e620000000800 */
[----:B------:R-:W2:Y:S01]  /*cdd0*/  SHFL.IDX PT, R5, R37, RZ, 0x181f ;  /* 0x00181fff25057589 */ /* 0x000ea200000e0000 */
[----:B------:R-:W-:-:S03]  /*cde0*/  IMAD R59, R195, R0, RZ ;  /* 0x00000000c33b7224 */ /* 0x000fc600078e02ff */
[----:B------:R-:W3:Y:S04]  /*cdf0*/  SHFL.IDX PT, R14, R55, RZ, 0x181f ;  /* 0x00181fff370e7589 */ /* 0x000ee800000e0000 */
[----:B------:R-:W4:Y:S04]  /*ce00*/  SHFL.IDX PT, R3, R10, RZ, 0x181f ;  /* 0x00181fff0a037589 */ /* 0x000f2800000e0000 */
[----:B------:R-:W5:Y:S01]  /*ce10*/  SHFL.IDX PT, R7, R53, RZ, 0x181f ;  /* 0x00181fff35077589 */ /* 0x000f6200000e0000 */
[----:B-1----:R-:W-:-:S04]  /*ce20*/  ISETP.GE.AND P0, PT, R22, R54, PT ;  /* 0x000000361600720c */ /* 0x002fc80003f06270 */
[----:B------:R-:W-:-:S13]  /*ce30*/  ISETP.GE.OR P1, PT, R52, R59, P0 ;  /* 0x0000003b3400720c */ /* 0x000fda0000726670 */
[C---:B--2---:R-:W-:Y:S02]  /*ce40*/  @!P1 IADD3 R0, P2, R22.reuse, R5, RZ ;  /* 0x0000000516009210 */ /* 0x044fe40007f5e0ff */
[----:B---3--:R-:W-:-:S03]  /*ce50*/  @!P1 IADD3 R14, P3, R22, R14, RZ ;  /* 0x0000000e160e9210 */ /* 0x008fc60007f7e0ff */
[--C-:B----4-:R-:W-:Y:S02]  /*ce60*/  @!P1 IMAD.X R5, R3, 0x1, R23.reuse, P2 ;  /* 0x0000000103059824 */ /* 0x110fe400010e0617 */
[----:B-----5:R-:W-:Y:S02]  /*ce70*/  @!P1 IMAD.X R3, R7, 0x1, R23, P3 ;  /* 0x0000000107039824 */ /* 0x020fe400018e0617 */
[----:B------:R-:W-:Y:S02]  /*ce80*/  @!P1 IMAD.MOV.U32 R4, RZ, RZ, R0 ;  /* 0x000000ffff049224 */ /* 0x000fe400078e0000 */
[----:B------:R-:W-:Y:S02]  /*ce90*/  @!P1 IMAD.MOV.U32 R24, RZ, RZ, R14 ;  /* 0x000000ffff189224 */ /* 0x000fe400078e000e */
[----:B------:R-:W-:Y:S02]  /*cea0*/  @!P1 IMAD.MOV.U32 R25, RZ, RZ, R3 ;  /* 0x000000ffff199224 */ /* 0x000fe400078e0003 */
[----:B------:R-:W2:Y:S04]  /*ceb0*/  @!P1 LD.E.128 R4, desc[UR46][R4.64] ;  /* 0x0000002e04049980 */ /* 0x000ea8000c101d00 */
[----:B------:R-:W3:Y:S01]  /*cec0*/  @!P1 LD.E.128 R24, desc[UR46][R24.64] ;  /* 0x0000002e18189980 */ /* 0x000ee2000c101d00 */
[----:B------:R-:W-:-:S02]  /*ced0*/  CS2R R50, SRZ ;  /* 0x0000000000327805 */ /* 0x000fc4000001ff00 */
[----:B------:R-:W-:Y:S02]  /*cee0*/  CS2R R40, SRZ ;  /* 0x0000000000287805 */ /* 0x000fe4000001ff00 */
[----:B------:R-:W-:Y:S01]  /*cef0*/  CS2R R38, SRZ ;  /* 0x0000000000267805 */ /* 0x000fe2000001ff00 */
[----:B------:R1:W4:Y:S01]  /*cf00*/  SHFL.IDX PT, R3, R10, 0x1, 0x181f ;  /* 0x00381f000a037f89 */ /* 0x00032200000e0000 */
[----:B------:R-:W-:-:S03]  /*cf10*/  CS2R R20, SRZ ;  /* 0x0000000000147805 */ /* 0x000fc6000001ff00 */
[----:B------:R1:W0:Y:S04]  /*cf20*/  SHFL.IDX PT, R9, R37, 0x1, 0x181f ;  /* 0x00381f0025097f89 */ /* 0x00022800000e0000 */
[----:B------:R1:W0:Y:S04]  /*cf30*/  SHFL.IDX PT, R33, R53, 0x1, 0x181f ;  /* 0x00381f0035217f89 */ /* 0x00022800000e0000 */
[----:B------:R1:W0:Y:S01]  /*cf40*/  SHFL.IDX PT, R14, R55, 0x1, 0x181f ;  /* 0x00381f00370e7f89 */ /* 0x00022200000e0000 */
[----:B--2---:R-:W-:Y:S01]  /*cf50*/  @!P1 IMAD.MOV.U32 R50, RZ, RZ, R4 ;  /* 0x000000ffff329224 */ /* 0x004fe200078e0004 */
[----:B------:R-:W-:Y:S01]  /*cf60*/  @!P1 MOV R40, R6 ;  /* 0x0000000600289202 */ /* 0x000fe20000000f00 */
[----:B------:R-:W-:Y:S01]  /*cf70*/  @!P1 IMAD.MOV.U32 R51, RZ, RZ, R5 ;  /* 0x000000ffff339224 */ /* 0x000fe200078e0005 */
[----:B------:R-:W-:Y:S01]  /*cf80*/  CS2R R4, SRZ ;  /* 0x0000000000047805 */ /* 0x000fe2000001ff00 */
[----:B------:R-:W-:-:S02]  /*cf90*/  @!P1 IMAD.MOV.U32 R41, RZ, RZ, R7 ;  /* 0x000000ffff299224 */ /* 0x000fc400078e0007 */
[----:B---3--:R-:W-:Y:S02]  /*cfa0*/  @!P1 IMAD.MOV.U32 R38, RZ, RZ, R24 ;  /* 0x000000ffff269224 */ /* 0x008fe400078e0018 */
[----:B------:R-:W-:Y:S02]  /*cfb0*/  @!P1 IMAD.MOV.U32 R39, RZ, RZ, R25 ;  /* 0x000000ffff279224 */ /* 0x000fe400078e0019 */
[----:B------:R-:W-:Y:S02]  /*cfc0*/  @!P1 IMAD.MOV.U32 R20, RZ, RZ, R26 ;  /* 0x000000ffff149224 */ /* 0x000fe400078e001a */
[----:B01--4-:R-:W-:-:S07]  /*cfd0*/  @!P1 IMAD.MOV.U32 R21, RZ, RZ, R27 ;  /* 0x000000ffff159224 */ /* 0x013fce00078e001b */
.L_x_1769:
[----:B------:R-:W-:Y:S01]  /*cfe0*/  VIADD R0, R52, 0x20 ;  /* 0x0000002034007836 */ /* 0x000fe20000000000 */
[----:B------:R-:W-:Y:S01]  /*cff0*/  BSSY B1, `(.L_x_1463) ;  /* 0x0000010000017945 */ /* 0x000fe20003800000 */
[----:B------:R-:W-:Y:S02]  /*d000*/  CS2R R6, SRZ ;  /* 0x0000000000067805 */ /* 0x000fe4000001ff00 */
[----:B------:R-:W-:Y:S02]  /*d010*/  CS2R R28, SRZ ;  /* 0x00000000001c7805 */ /* 0x000fe4000001ff00 */
[----:B------:R-:W-:Y:S02]  /*d020*/  CS2R R30, SRZ ;  /* 0x00000000001e7805 */ /* 0x000fe4000001ff00 */
[----:B------:R-:W-:-:S13]  /*d030*/  ISETP.GE.AND P1, PT, R0, R59, PT ;  /* 0x0000003b0000720c */ /* 0x000fda0003f26270 */
[----:B------:R-:W-:Y:S05]  /*d040*/  @P1 BRA `(.L_x_1464) ;  /* 0x0000000000281947 */ /* 0x000fea0003800000 */
[----:B------:R-:W-:Y:S02]  /*d050*/  CS2R R6, SRZ ;  /* 0x0000000000067805 */ /* 0x000fe4000001ff00 */
[----:B------:R-:W-:Y:S02]  /*d060*/  CS2R R28, SRZ ;  /* 0x00000000001c7805 */ /* 0x000fe4000001ff00 */
[----:B------:R-:W-:Y:S01]  /*d070*/  CS2R R30, SRZ ;  /* 0x00000000001e7805 */ /* 0x000fe2000001ff00 */
[----:B------:R-:W-:Y:S06]  /*d080*/  @P0 BRA `(.L_x_1464) ;  /* 0x0000000000180947 */ /* 0x000fec0003800000 */
[C---:B------:R-:W-:Y:S02]  /*d090*/  IADD3 R28, P1, R22.reuse, R9, RZ ;  /* 0x00000009161c7210 */ /* 0x040fe40007f3e0ff */
[----:B------:R-:W-:-:S03]  /*d0a0*/  IADD3 R4, P2, R22, R14, RZ ;  /* 0x0000000e16047210 */ /* 0x000fc60007f5e0ff */
[--C-:B------:R-:W-:Y:S02]  /*d0b0*/  IMAD.X R29, R3, 0x1, R23.reuse, P1 ;  /* 0x00000001031d7824 */ /* 0x100fe400008e0617 */
[----:B------:R-:W-:-:S04]  /*d0c0*/  IMAD.X R5, R33, 0x1, R23, P2 ;  /* 0x0000000121057824 */ /* 0x000fc800010e0617 */
[----:B------:R-:W5:Y:S04]  /*d0d0*/  LD.E.128 R28, desc[UR46][R28.64] ;  /* 0x0000002e1c1c7980 */ /* 0x000f68000c101d00 */
[----:B------:R-:W5:Y:S02]  /*d0e0*/  LD.E.128 R4, desc[UR46][R4.64] ;  /* 0x0000002e04047980 */ /* 0x000f64000c101d00 */
.L_x_1464:
[----:B------:R-:W-:Y:S05]  /*d0f0*/  BSYNC B1 ;  /* 0x0000000000017941 */ /* 0x000fea0003800000 */
.L_x_1463:
[----:B------:R-:W-:-:S03]  /*d100*/  UMOV UR4, 0xffffffff ;  /* 0xffffffff00047882 */ /* 0x000fc60000000000 */
[----:B------:R-:W-:Y:S05]  /*d110*/  BRA.DIV UR4, `(.L_x_1465) ;  /* 0x0000019604b87947 */ /* 0x000fea000b800000 */
[----:B------:R-:W0:Y:S01]  /*d120*/  SHFL.IDX PT, R9, R37, 0x2, 0x181f ;  /* 0x00581f0025097f89 */ /* 0x000e2200000e0000 */
[----:B------:R-:W-:-:S03]  /*d130*/  VIADD R0, R52, 0x40 ;  /* 0x0000004034007836 */ /* 0x000fc60000000000 */
[----:B------:R-:W1:Y:S02]  /*d140*/  SHFL.IDX PT, R14, R55, 0x2, 0x181f ;  /* 0x00581f00370e7f89 */ /* 0x000e6400000e0000 */
[----:B------:R-:W-:Y:S02]  /*d150*/  ISETP.GE.OR P1, PT, R0, R59, P0 ;  /* 0x0000003b0000720c */ /* 0x000fe40000726670 */
[----:B------:R-:W2:Y:S04]  /*d160*/  SHFL.IDX PT, R3, R10, 0x2, 0x181f ;  /* 0x00581f000a037f89 */ /* 0x000ea800000e0000 */
[----:B------:R-:W3:Y:S07]  /*d170*/  SHFL.IDX PT, R25, R53, 0x2, 0x181f ;  /* 0x00581f0035197f89 */ /* 0x000eee00000e0000 */
[----:B0-----:R-:W-:-:S02]  /*d180*/  @!P1 IADD3 R0, P2, R22, R9, RZ ;  /* 0x0000000916009210 */ /* 0x001fc40007f5e0ff */
[----:B-1----:R-:W-:-:S03]  /*d190*/  @!P1 IADD3 R14, P3, R22, R14, RZ ;  /* 0x0000000e160e9210 */ /* 0x002fc60007f7e0ff */
[----:B------:R-:W-:Y:S02]  /*d1a0*/  @!P1 IMAD.MOV.U32 R8, RZ, RZ, R0 ;  /* 0x000000ffff089224 */ /* 0x000fe400078e0000 */
[--C-:B--2---:R-:W-:Y:S02]  /*d1b0*/  @!P1 IMAD.X R9, R3, 0x1, R23.reuse, P2 ;  /* 0x0000000103099824 */ /* 0x104fe400010e0617 */
[----:B---3--:R-:W-:Y:S02]  /*d1c0*/  @!P1 IMAD.X R3, R25, 0x1, R23, P3 ;  /* 0x0000000119039824 */ /* 0x008fe400018e0617 */
[----:B------:R-:W-:Y:S01]  /*d1d0*/  @!P1 IMAD.MOV.U32 R32, RZ, RZ, R14 ;  /* 0x000000ffff209224 */ /* 0x000fe200078e000e */
[----:B------:R0:W2:Y:S02]  /*d1e0*/  @!P1 LD.E.128 R24, desc[UR46][R8.64] ;  /* 0x0000002e08189980 */ /* 0x0000a4000c101d00 */
[----:B------:R-:W-:-:S06]  /*d1f0*/  @!P1 MOV R33, R3 ;  /* 0x0000000300219202 */ /* 0x000fcc0000000f00 */
[----:B------:R-:W3:Y:S01]  /*d200*/  @!P1 LD.E.128 R32, desc[UR46][R32.64] ;  /* 0x0000002e20209980 */ /* 0x000ee2000c101d00 */
[----:B------:R-:W-:Y:S02]  /*d210*/  CS2R R42, SRZ ;  /* 0x00000000002a7805 */ /* 0x000fe4000001ff00 */
[----:B------:R-:W-:Y:S02]  /*d220*/  CS2R R44, SRZ ;  /* 0x00000000002c7805 */ /* 0x000fe4000001ff00 */
[----:B------:R-:W-:Y:S01]  /*d230*/  CS2R R46, SRZ ;  /* 0x00000000002e7805 */ /* 0x000fe2000001ff00 */
[----:B------:R-:W1:Y:S01]  /*d240*/  SHFL.IDX PT, R37, R37, 0x3, 0x181f ;  /* 0x00781f0025257f89 */ /* 0x000e6200000e0000 */
[----:B------:R-:W-:Y:S02]  /*d250*/  CS2R R48, SRZ ;  /* 0x0000000000307805 */ /* 0x000fe4000001ff00 */
[----:B0-----:R-:W-:Y:S01]  /*d260*/  CS2R R8, SRZ ;  /* 0x0000000000087805 */ /* 0x001fe2000001ff00 */
[----:B------:R0:W4:Y:S04]  /*d270*/  SHFL.IDX PT, R3, R10, 0x3, 0x181f ;  /* 0x00781f000a037f89 */ /* 0x00012800000e0000 */
[----:B------:R-:W0:Y:S04]  /*d280*/  SHFL.IDX PT, R55, R55, 0x3, 0x181f ;  /* 0x00781f0037377f89 */ /* 0x000e2800000e0000 */
[----:B------:R-:W0:Y:S01]  /*d290*/  SHFL.IDX PT, R53, R53, 0x3, 0x181f ;  /* 0x00781f0035357f89 */ /* 0x000e2200000e0000 */
[----:B--2---:R-:W-:-:S02]  /*d2a0*/  @!P1 IMAD.MOV.U32 R42, RZ, RZ, R24 ;  /* 0x000000ffff2a9224 */ /* 0x004fc400078e0018 */
[----:B------:R-:W-:Y:S02]  /*d2b0*/  @!P1 IMAD.MOV.U32 R43, RZ, RZ, R25 ;  /* 0x000000ffff2b9224 */ /* 0x000fe400078e0019 */
[----:B------:R-:W-:Y:S02]  /*d2c0*/  @!P1 IMAD.MOV.U32 R44, RZ, RZ, R26 ;  /* 0x000000ffff2c9224 */ /* 0x000fe400078e001a */
[----:B------:R-:W-:Y:S02]  /*d2d0*/  @!P1 IMAD.MOV.U32 R45, RZ, RZ, R27 ;  /* 0x000000ffff2d9224 */ /* 0x000fe400078e001b */
[----:B---3--:R-:W-:Y:S02]  /*d2e0*/  @!P1 IMAD.MOV.U32 R46, RZ, RZ, R32 ;  /* 0x000000ffff2e9224 */ /* 0x008fe400078e0020 */
[----:B------:R-:W-:Y:S02]  /*d2f0*/  @!P1 IMAD.MOV.U32 R47, RZ, RZ, R33 ;  /* 0x000000ffff2f9224 */ /* 0x000fe400078e0021 */
[----:B------:R-:W-:-:S02]  /*d300*/  @!P1 IMAD.MOV.U32 R48, RZ, RZ, R34 ;  /* 0x000000ffff309224 */ /* 0x000fc400078e0022 */
[----:B01--4-:R-:W-:-:S07]  /*d310*/  @!P1 IMAD.MOV.U32 R49, RZ, RZ, R35 ;  /* 0x000000ffff319224 */ /* 0x013fce00078e0023 */
.L_x_1779:
        /* <DEDUP_REMOVED lines=17> */
.L_x_1467:
[----:B------:R-:W-:Y:S05]  /*d430*/  BSYNC B1 ;  /* 0x0000000000017941 */ /* 0x000fea0003800000 */
.L_x_1466:
[----:B------:R-:W-:Y:S01]  /*d440*/  ULEA.HI UR4, UR43, UR43, URZ, 0x1 ;  /* 0x0000002b2b047291 */ /* 0x000fe2000f8f083f */
[----:B------:R-:W-:Y:S01]  /*d450*/  VIADDMNMX R59, R59, -R204, 0x80, PT ;  /* 0x000000803b3b7446 */ /* 0x000fe200038009cc */
[----:B------:R-:W-:Y:S02]  /*d460*/  BSSY B1, `(.L_x_1468) ;  /* 0x000000b000017945 */ /* 0x000fe40003800000 */
[----:B------:R-:W-:Y:S01]  /*d470*/  ULOP3.LUT UR4, UR4, 0xfffffffe, URZ, 0xc0, !UPT ;  /* 0xfffffffe04047892 */ /* 0x000fe2000f8ec03f */
[-C--:B------:R-:W-:Y:S02]  /*d480*/  ISETP.GE.OR P3, PT, R17, R59.reuse, P0 ;  /* 0x0000003b1100720c */ /* 0x080fe40000766670 */
[-C--:B------:R-:W-:Y:S01]  /*d490*/  ISETP.GE.OR P2, PT, R218, R59.reuse, P0 ;  /* 0x0000003bda00720c */ /* 0x080fe20000746670 */
[----:B------:R-:W-:Y:S01]  /*d4a0*/  UIADD3 UR4, UR43, -UR4, URZ ;  /* 0x800000042b047290 */ /* 0x000fe2000fffe03f */
[-C--:B------:R-:W-:Y:S02]  /*d4b0*/  ISETP.GE.OR P1, PT, R237, R59.reuse, P0 ;  /* 0x0000003bed00720c */ /* 0x080fe40000726670 */
[----:B------:R-:W-:-:S03]  /*d4c0*/  ISETP.GE.OR P0, PT, R236, R59, P0 ;  /* 0x0000003bec00720c */ /* 0x000fc60000706670 */
[----:B------:R-:W-:-:S05]  /*d4d0*/  IMAD.U32 R3, RZ, RZ, UR4 ;  /* 0x00000004ff037e24 */ /* 0x000fca000f8e00ff */
[----:B------:R-:W-:-:S04]  /*d4e0*/  SHF.L.U32 R3, R3, 0x1f, RZ ;  /* 0x0000001f03037819 */ /* 0x000fc800000006ff */
[----:B------:R-:W0:Y:S02]  /*d4f0*/  SYNCS.PHASECHK.TRANS64.TRYWAIT P4, [R16+URZ+0x28400], R3 ;  /* 0x02840003100075a7 */ /* 0x000e24000808017f */
[----:B0-----:R-:W-:Y:S05]  /*d500*/  @!P4 BRA `(.L_x_1469) ;  /* 0x0000019400e0c947 */ /* 0x001fea0003800000 */
.L_x_1780:
[----:B------:R-:W-:Y:S05]  /*d510*/  BSYNC B1 ;  /* 0x0000000000017941 */ /* 0x000fea0003800000 */
.L_x_1468:
[----:B------:R-:W-:Y:S04]  /*d520*/  BSSY B1, `(.L_x_1470) ;  /* 0x0000100000017945 */ /* 0x000fe80003800000 */
[----:B------:R-:W-:Y:S05]  /*d530*/  @P3 BRA `(.L_x_1471) ;  /* 0x0000000c00f83947 */ /* 0x000fea0003800000 */
[----:B------:R-:W-:Y:S02]  /*d540*/  SHF.R.U32.HI R0, RZ, 0x8, R50 ;  /* 0x00000008ff007819 */ /* 0x000fe40000011632 */
[----:B------:R-:W-:Y:S02]  /*d550*/  LOP3.LUT R24, R50, 0xff, RZ, 0xc0, !PT ;  /* 0x000000ff32187812 */ /* 0x000fe400078ec0ff */
[----:B0-----:R-:W-:Y:S02]  /*d560*/  LOP3.LUT R3, R0, 0xff, RZ, 0xc0, !PT ;  /* 0x000000ff00037812 */ /* 0x001fe400078ec0ff */
[----:B------:R-:W-:Y:S02]  /*d570*/  LEA.HI R0, R54, R215, RZ, 0x1c ;  /* 0x000000d736007211 */ /* 0x000fe400078fe0ff */
[----:B------:R-:W-:Y:S02]  /*d580*/  PRMT R52, R3, 0x7604, R24 ;  /* 0x0000760403347816 */ /* 0x000fe40000000018 */
[----:B------:R-:W-:-:S02]  /*d590*/  SHF.R.S32.HI R3, RZ, 0x1f, R0 ;  /* 0x0000001fff037819 */ /* 0x000fc40000011400 */
[----:B------:R-:W-:Y:S02]  /*d5a0*/  SHF.R.U32.HI R33, RZ, 0x8, R41 ;  /* 0x00000008ff217819 */ /* 0x000fe40000011629 */
[----:B------:R-:W-:Y:S01]  /*d5b0*/  LEA.HI R24, R3, R0, RZ, 0x3 ;  /* 0x0000000003187211 */ /* 0x000fe200078f18ff */
[----:B------:R-:W-:Y:S01]  /*d5c0*/  IMAD.SHL.U32 R3, R0, 0x10, RZ ;  /* 0x0000001000037824 */ /* 0x000fe200078e00ff */
[----:B------:R-:W-:Y:S02]  /*d5d0*/  SHF.R.U32.HI R25, RZ, 0x8, R51 ;  /* 0x00000008ff197819 */ /* 0x000fe40000011633 */
[----:B------:R-:W-:Y:S02]  /*d5e0*/  SHF.L.U32 R24, R24, 0xb, RZ ;  /* 0x0000000b18187819 */ /* 0x000fe400000006ff */
[----:B------:R-:W-:Y:S02]  /*d5f0*/  LOP3.LUT R0, R208, 0x70, R3, 0xf8, !PT ;  /* 0x00000070d0007812 */ /* 0x000fe400078ef803 */
[----:B------:R-:W-:-:S02]  /*d600*/  LOP3.LUT R32, R41, 0xff, RZ, 0xc0, !PT ;  /* 0x000000ff29207812 */ /* 0x000fc400078ec0ff */
[----:B------:R-:W-:Y:S02]  /*d610*/  LOP3.LUT R3, R33, 0xff, RZ, 0xc0, !PT ;  /* 0x000000ff21037812 */ /* 0x000fe400078ec0ff */
[----:B------:R-:W-:Y:S02]  /*d620*/  SHF.R.U32.HI R27, RZ, 0x8, R38 ;  /* 0x00000008ff1b7819 */ /* 0x000fe40000011626 */
[----:B------:R-:W-:Y:S02]  /*d630*/  LOP3.LUT R0, R0, R235, RZ, 0x3c, !PT ;  /* 0x000000eb00007212 */ /* 0x000fe400078e3cff */
[----:B------:R-:W-:Y:S02]  /*d640*/  LOP3.LUT R24, R24, 0xffffc000, RZ, 0xc0, !PT ;  /* 0xffffc00018187812 */ /* 0x000fe400078ec0ff */
[----:B------:R-:W-:Y:S02]  /*d650*/  LOP3.LUT R26, R51, 0xff, RZ, 0xc0, !PT ;  /* 0x000000ff331a7812 */ /* 0x000fe400078ec0ff */
[----:B------:R-:W-:-:S02]  /*d660*/  LOP3.LUT R25, R25, 0xff, RZ, 0xc0, !PT ;  /* 0x000000ff19197812 */ /* 0x000fc400078ec0ff */
[----:B------:R-:W-:Y:S02]  /*d670*/  PRMT R62, R3, 0x7604, R32 ;  /* 0x00007604033e7816 */ /* 0x000fe40000000020 */
[----:B------:R-:W-:Y:S02]  /*d680*/  LOP3.LUT R34, R38, 0xff, RZ, 0xc0, !PT ;  /* 0x000000ff26227812 */ /* 0x000fe400078ec0ff */
[----:B------:R-:W-:Y:S02]  /*d690*/  LOP3.LUT R27, R27, 0xff, RZ, 0xc0, !PT ;  /* 0x000000ff1b1b7812 */ /* 0x000fe400078ec0ff */
[----:B------:R-:W-:Y:S02]  /*d6a0*/  IADD3 R3, R0, R24, R211 ;  /* 0x0000001800037210 */ /* 0x000fe40007ffe0d3 */
[----:B------:R-:W-:Y:S02]  /*d6b0*/  SHF.R.U32.HI R0, RZ, 0x8, R39 ;  /* 0x00000008ff007819 */ /* 0x000fe40000011627 */
[----:B------:R-:W-:-:S02]  /*d6c0*/  PRMT R58, R25, 0x7604, R26 ;  /* 0x00007604193a7816 */ /* 0x000fc4000000001a */
[----:B------:R-:W-:Y:S02]  /*d6d0*/  SHF.R.U32.HI R25, RZ, 0x8, R40 ;  /* 0x00000008ff197819 */ /* 0x000fe40000011628 */
[----:B------:R-:W-:Y:S02]  /*d6e0*/  PRMT R59, R27, 0x7604, R34 ;  /* 0x000076041b3b7816 */ /* 0x000fe40000000022 */
[----:B------:R-:W-:Y:S02]  /*d6f0*/  LOP3.LUT R33, R39, 0xff, RZ, 0xc0, !PT ;  /* 0x000000ff27217812 */ /* 0x000fe400078ec0ff */
[----:B------:R-:W-:Y:S02]  /*d700*/  SHF.R.U32.HI R32, RZ, 0x8, R20 ;  /* 0x00000008ff207819 */ /* 0x000fe40000011614 */
[----:B------:R-:W-:Y:S02]  /*d710*/  SHF.R.U32.HI R34, RZ, 0x8, R21 ;  /* 0x00000008ff227819 */ /* 0x000fe40000011615 */
[----:B------:R-:W-:-:S02]  /*d720*/  LOP3.LUT R0, R0, 0xff, RZ, 0xc0, !PT ;  /* 0x000000ff00007812 */ /* 0x000fc400078ec0ff */
[----:B------:R-:W-:Y:S02]  /*d730*/  LOP3.LUT R26, R40, 0xff, RZ, 0xc0, !PT ;  /* 0x000000ff281a7812 */ /* 0x000fe400078ec0ff */
[----:B------:R-:W-:Y:S02]  /*d740*/  LOP3.LUT R25, R25, 0xff, RZ, 0xc0, !PT ;  /* 0x000000ff19197812 */ /* 0x000fe400078ec0ff */
[----:B------:R-:W-:Y:S02]  /*d750*/  LOP3.LUT R35, R20, 0xff, RZ, 0xc0, !PT ;  /* 0x000000ff14237812 */ /* 0x000fe400078ec0ff */
[----:B------:R-:W-:Y:S02]  /*d760*/  LOP3.LUT R32, R32, 0xff, RZ, 0xc0, !PT ;  /* 0x000000ff20207812 */ /* 0x000fe400078ec0ff */
[----:B------:R-:W-:Y:S02]  /*d770*/  LOP3.LUT R34, R34, 0xff, RZ, 0xc0, !PT ;  /* 0x000000ff22227812 */ /* 0x000fe400078ec0ff */
[----:B------:R-:W-:Y:S01]  /*d780*/  PRMT R61, R0, 0x7604, R33 ;  /* 0x00007604003d7816 */ /* 0x000fe20000000021 */
[----:B------:R-:W-:Y:S01]  /*d790*/  IMAD.IADD R0, R16, 0x1, R3 ;  /* 0x0000000110007824 */ /* 0x000fe200078e0203 */
[----:B------:R-:W-:-:S02]  /*d7a0*/  LOP3.LUT R37, R21, 0xff, RZ, 0xc0, !PT ;  /* 0x000000ff15257812 */ /* 0x000fc400078ec0ff */
[----:B------:R-:W-:Y:S02]  /*d7b0*/  PRMT R60, R25, 0x7604, R26 ;  /* 0x00007604193c7816 */ /* 0x000fe4000000001a */
[----:B------:R-:W0:Y:S01]  /*d7c0*/  LDS.128 R24, [R212+0x18000] ;  /* 0x01800000d4187984 */ /* 0x000e220000000c00 */
[----:B------:R-:W-:Y:S02]  /*d7d0*/  PRMT R65, R32, 0x7604, R35 ;  /* 0x0000760420417816 */ /* 0x000fe40000000023 */
[----:B------:R-:W-:Y:S02]  /*d7e0*/  PRMT R69, R34, 0x7604, R37 ;  /* 0x0000760422457816 */ /* 0x000fe40000000025 */
[----:B------:R-:W1:Y:S01]  /*d7f0*/  LDS.128 R32, [R0+0x18000] ;  /* 0x0180000000207984 */ /* 0x000e620000000c00 */
[----:B------:R-:W-:Y:S02]  /*d800*/  SHF.R.U32.HI R37, RZ, 0x10, R51 ;  /* 0x00000010ff257819 */ /* 0x000fe40000011633 */
[----:B------:R-:W-:-:S02]  /*d810*/  SHF.R.U32.HI R53, RZ, 0x10, R40 ;  /* 0x00000010ff357819 */ /* 0x000fc40000011628 */
[----:B------:R-:W-:Y:S02]  /*d820*/  LOP3.LUT R37, R37, 0xff, RZ, 0xc0, !PT ;  /* 0x000000ff25257812 */ /* 0x000fe400078ec0ff */
[----:B------:R-:W-:Y:S02]  /*d830*/  SHF.R.U32.HI R55, RZ, 0x10, R41 ;  /* 0x00000010ff377819 */ /* 0x000fe40000011629 */
[----:B------:R-:W-:Y:S02]  /*d840*/  PRMT R37, R37, 0x7054, R58 ;  /* 0x0000705425257816 */ /* 0x000fe4000000003a */
[----:B------:R-:W-:Y:S02]  /*d850*/  LOP3.LUT R53, R53, 0xff, RZ, 0xc0, !PT ;  /* 0x000000ff35357812 */ /* 0x000fe400078ec0ff */
[----:B------:R-:W-:Y:S02]  /*d860*/  SHF.R.U32.HI R58, RZ, 0x10, R39 ;  /* 0x00000010ff3a7819 */ /* 0x000fe40000011627 */
[----:B------:R-:W-:-:S02]  /*d870*/  SHF.R.U32.HI R3, RZ, 0x10, R50 ;  /* 0x00000010ff037819 */ /* 0x000fc40000011632 */
[----:B------:R-:W-:Y:S02]  /*d880*/  LOP3.LUT R55, R55, 0xff, RZ, 0xc0, !PT ;  /* 0x000000ff37377812 */ /* 0x000fe400078ec0ff */
[----:B------:R-:W-:Y:S02]  /*d890*/  PRMT R53, R53, 0x7054, R60 ;  /* 0x0000705435357816 */ /* 0x000fe4000000003c */
[----:B------:R-:W-:Y:S02]  /*d8a0*/  LOP3.LUT R58, R58, 0xff, RZ, 0xc0, !PT ;  /* 0x000000ff3a3a7812 */ /* 0x000fe400078ec0ff */
[----:B------:R-:W-:Y:S02]  /*d8b0*/  SHF.R.U32.HI R60, RZ, 0x10, R20 ;  /* 0x00000010ff3c7819 */ /* 0x000fe40000011614 */
[----:B------:R-:W-:Y:S02]  /*d8c0*/  LOP3.LUT R3, R3, 0xff, RZ, 0xc0, !PT ;  /* 0x000000ff03037812 */ /* 0x000fe400078ec0ff */
[----:B------:R-:W-:-:S02]  /*d8d0*/  PRMT R55, R55, 0x7054, R62 ;  /* 0x0000705437377816 */ /* 0x000fc4000000003e */
[----:B------:R-:W-:Y:S02]  /*d8e0*/  SHF.R.U32.HI R62, RZ, 0x10, R21 ;  /* 0x00000010ff3e7819 */ /* 0x000fe40000011615 */
[----:B------:R-:W-:Y:S02]  /*d8f0*/  PRMT R63, R58, 0x7054, R61 ;  /* 0x000070543a3f7816 */ /* 0x000fe4000000003d */
[----:B------:R-:W-:Y:S02]  /*d900*/  LOP3.LUT R60, R60, 0xff, RZ, 0xc0, !PT ;  /* 0x000000ff3c3c7812 */ /* 0x000fe400078ec0ff */
[----:B------:R-:W-:Y:S02]  /*d910*/  PRMT R3, R3, 0x7054, R52 ;  /* 0x0000705403037816 */ /* 0x000fe40000000034 */
[----:B------:R-:W-:Y:S02]  /*d920*/  SHF.R.U32.HI R52, RZ, 0x10, R38 ;  /* 0x00000010ff347819 */ /* 0x000fe40000011626 */
[----:B------:R-:W-:-:S02]  /*d930*/  LOP3.LUT R62, R62, 0xff, RZ, 0xc0, !PT ;  /* 0x000000ff3e3e7812 */ /* 0x000fc400078ec0ff */
[----:B------:R-:W-:Y:S02]  /*d940*/  LOP3.LUT R61, R37, 0xff000000, R51, 0xf8, !PT ;  /* 0xff000000253d7812 */ /* 0x000fe400078ef833 */
[----:B------:R-:W-:Y:S02]  /*d950*/  LOP3.LUT R63, R63, 0xff000000, R39, 0xf8, !PT ;  /* 0xff0000003f3f7812 */ /* 0x000fe400078ef827 */
[----:B------:R-:W-:Y:S02]  /*d960*/  PRMT R67, R60, 0x7054, R65 ;  /* 0x000070543c437816 */ /* 0x000fe40000000041 */
[----:B------:R-:W-:Y:S02]  /*d970*/  LOP3.LUT R60, R3, 0xff000000, R50, 0xf8, !PT ;  /* 0xff000000033c7812 */ /* 0x000fe400078ef832 */
[----:B------:R-:W-:Y:S02]  /*d980*/  LOP3.LUT R64, R55, 0xff000000, R41, 0xf8, !PT ;  /* 0xff00000037407812 */ /* 0x000fe400078ef829 */
[----:B------:R-:W-:-:S02]  /*d990*/  LOP3.LUT R52, R52, 0xff, RZ, 0xc0, !PT ;  /* 0x000000ff34347812 */ /* 0x000fc400078ec0ff */
[----:B------:R-:W-:Y:S02]  /*d9a0*/  PRMT R69, R62, 0x7054, R69 ;  /* 0x000070543e457816 */ /* 0x000fe40000000045 */
[-C--:B0-----:R-:W-:Y:S02]  /*d9b0*/  F2FP.F16.E4M3.UNPACK_B R3, R26.reuse ;  /* 0x0000001aff03723e */ /* 0x081fe400020006ff */
[----:B------:R-:W-:Y:S02]  /*d9c0*/  F2FP.F16.E4M3.UNPACK_B R41, R26.H1 ;  /* 0x0000001aff29723e */ /* 0x000fe400030006ff */
[----:B------:R-:W-:Y:S02]  /*d9d0*/  F2FP.F16.E4M3.UNPACK_B R62, R61 ;  /* 0x0000003dff3e723e */ /* 0x000fe400020006ff */
[----:B------:R-:W-:Y:S02]  /*d9e0*/  F2FP.F16.E4M3.UNPACK_B R66, R63 ;  /* 0x0000003fff42723e */ /* 0x000fe400020006ff */
[----:B-1----:R-:W-:-:S02]  /*d9f0*/  F2FP.F16.E4M3.UNPACK_B R26, R33 ;  /* 0x00000021ff1a723e */ /* 0x002fc400020006ff */
[----:B------:R-:W-:Y:S02]  /*da00*/  PRMT R59, R52, 0x7054, R59 ;  /* 0x00007054343b7816 */ /* 0x000fe4000000003b */
[----:B------:R-:W-:Y:S02]  /*da10*/  LOP3.LUT R37, R53, 0xff000000, R40, 0xf8, !PT ;  /* 0xff00000035257812 */ /* 0x000fe400078ef828 */
[----:B------:R-:W-:Y:S01]  /*da20*/  LOP3.LUT R20, R67, 0xff000000, R20, 0xf8, !PT ;  /* 0xff00000043147812 */ /* 0x000fe200078ef814 */
[----:B------:R-:W-:Y:S01]  /*da30*/  HADD2.F32 R67, -RZ, R66.H0_H0 ;  /* 0x20000042ff437230 */ /* 0x000fe20000004100 */
[----:B------:R-:W-:Y:S01]  /*da40*/  LOP3.LUT R69, R69, 0xff000000, R21, 0xf8, !PT ;  /* 0xff00000045457812 */ /* 0x000fe200078ef815 */
[--C-:B------:R-:W-:Y:S01]  /*da50*/  HADD2.F32 R21, -RZ, R26.reuse.H0_H0 ;  /* 0x2000001aff157230 */ /* 0x100fe20000004100 */
[-C--:B------:R-:W-:Y:S01]  /*da60*/  F2FP.F16.E4M3.UNPACK_B R39, R25.reuse ;  /* 0x00000019ff27723e */ /* 0x080fe200020006ff */
[----:B------:R-:W-:Y:S01]  /*da70*/  HADD2.F32 R26, -RZ, R26.H1_H1 ;  /* 0x3000001aff1a7230 */ /* 0x000fe20000004100 */
[----:B------:R-:W-:Y:S01]  /*da80*/  F2FP.F16.E4M3.UNPACK_B R40, R25.H1 ;  /* 0x00000019ff28723e */ /* 0x000fe200030006ff */
[--C-:B------:R-:W-:Y:S01]  /*da90*/  HADD2.F32 R25, -RZ, R62.reuse.H0_H0 ;  /* 0x2000003eff197230 */ /* 0x100fe20000004100 */
[----:B------:R-:W-:Y:S01]  /*daa0*/  LOP3.LUT R65, R59, 0xff000000, R38, 0xf8, !PT ;  /* 0xff0000003b417812 */ /* 0x000fe200078ef826 */
[----:B------:R-:W-:Y:S01]  /*dab0*/  HADD2.F32 R62, -RZ, R62.H1_H1 ;  /* 0x3000003eff3e7230 */ /* 0x000fe20000004100 */
[-C--:B------:R-:W-:Y:S01]  /*dac0*/  F2FP.F16.E4M3.UNPACK_B R50, R27.reuse ;  /* 0x0000001bff32723e */ /* 0x080fe200020006ff */
[----:B------:R-:W-:Y:S01]  /*dad0*/  HADD2.F32 R66, -RZ, R66.H1_H1 ;  /* 0x30000042ff427230 */ /* 0x000fe20000004100 */
[----:B------:R-:W-:-:S02]  /*dae0*/  F2FP.F16.E4M3.UNPACK_B R51, R27.H1 ;  /* 0x0000001bff33723e */ /* 0x000fc400030006ff */
[-C--:B------:R-:W-:Y:S01]  /*daf0*/  F2FP.F16.E4M3.UNPACK_B R58, R35.reuse ;  /* 0x00000023ff3a723e */ /* 0x080fe200020006ff */
[C---:B------:R-:W-:Y:S01]  /*db00*/  FMUL.FTZ R71, R26.reuse, R62 ;  /* 0x0000003e1a477220 */ /* 0x040fe20000410000 */
[----:B------:R-:W-:Y:S01]  /*db10*/  F2FP.F16.E4M3.UNPACK_B R59, R35.H1 ;  /* 0x00000023ff3b723e */ /* 0x000fe200030006ff */
[----:B------:R-:W-:Y:S01]  /*db20*/  FMUL.FTZ R68, R26, R66 ;  /* 0x000000421a447220 */ /* 0x000fe20000410000 */
[-C--:B------:R-:W-:Y:S02]  /*db30*/  F2FP.F16.E4M3.UNPACK_B R27, R24.reuse ;  /* 0x00000018ff1b723e */ /* 0x080fe400020006ff */
[----:B------:R-:W-:Y:S01]  /*db40*/  F2FP.F16.E4M3.UNPACK_B R38, R24.H1 ;  /* 0x00000018ff26723e */ /* 0x000fe200030006ff */
[--C-:B------:R-:W-:Y:S01]  /*db50*/  HADD2.F32 R24, -RZ, R39.reuse.H0_H0 ;  /* 0x20000027ff187230 */ /* 0x100fe20000004100 */
[----:B------:R-:W-:Y:S01]  /*db60*/  F2FP.F16.E4M3.UNPACK_B R53, R33.H1 ;  /* 0x00000021ff35723e */ /* 0x000fe200030006ff */
[C---:B------:R-:W-:Y:S01]  /*db70*/  FMUL.FTZ R33, R21.reuse, R67 ;  /* 0x0000004315217220 */ /* 0x040fe20000410000 */
[-C--:B------:R-:W-:Y:S01]  /*db80*/  F2FP.F16.E4M3.UNPACK_B R35, R32.reuse ;  /* 0x00000020ff23723e */ /* 0x080fe200020006ff */
[----:B------:R-:W-:Y:S01]  /*db90*/  HADD2.F32 R39, -RZ, R39.H1_H1 ;  /* 0x30000027ff277230 */ /* 0x000fe20000004100 */
[----:B------:R-:W-:Y:S01]  /*dba0*/  F2FP.F16.E4M3.UNPACK_B R52, R32.H1 ;  /* 0x00000020ff34723e */ /* 0x000fe200030006ff */
[-C--:B------:R-:W-:Y:S01]  /*dbb0*/  FMUL.FTZ R32, R21, R25.reuse ;  /* 0x0000001915207220 */ /* 0x080fe20000410000 */
[-C--:B------:R-:W-:Y:S01]  /*dbc0*/  F2FP.F16.E4M3.UNPACK_B R21, R34.reuse ;  /* 0x00000022ff15723e */ /* 0x080fe200020006ff */
[C---:B------:R-:W-:Y:S01]  /*dbd0*/  FFMA.FTZ R25, R24.reuse, R25, -R33 ;  /* 0x0000001918197223 */ /* 0x040fe20000010821 */
[----:B------:R-:W-:Y:S01]  /*dbe0*/  F2FP.F16.E4M3.UNPACK_B R55, R34.H1 ;  /* 0x00000022ff37723e */ /* 0x000fe200030006ff */
[----:B------:R-:W-:Y:S01]  /*dbf0*/  FFMA.FTZ R33, R24, R67, R32 ;  /* 0x0000004318217223 */ /* 0x000fe20000010020 */
[----:B------:R-:W-:Y:S01]  /*dc00*/  F2FP.F16.E4M3.UNPACK_B R34, R63.H1 ;  /* 0x0000003fff22723e */ /* 0x000fe200030006ff */
[----:B------:R-:W-:Y:S01]  /*dc10*/  HADD2.F32 R24, -RZ, R53.H0_H0 ;  /* 0x20000035ff187230 */ /* 0x000fe20000004100 */
[----:B------:R-:W-:Y:S01]  /*dc20*/  F2FP.F16.E4M3.UNPACK_B R61, R61.H1 ;  /* 0x0000003dff3d723e */ /* 0x000fe200030006ff */
[----:B------:R-:W-:-:S02]  /*dc30*/  HADD2.F32 R32, -RZ, R40.H0_H0 ;  /* 0x20000028ff207230 */ /* 0x000fc40000004100 */
[C---:B------:R-:W-:Y:S01]  /*dc40*/  FFMA.FTZ R26, R39.reuse, R66, R71 ;  /* 0x00000042271a7223 */ /* 0x040fe20000010047 */
[--C-:B------:R-:W-:Y:S01]  /*dc50*/  HADD2.F32 R67, -RZ, R34.reuse.H0_H0 ;  /* 0x20000022ff437230 */ /* 0x100fe20000004100 */
[-C--:B------:R-:W-:Y:S01]  /*dc60*/  F2FP.F16.E4M3.UNPACK_B R66, R69.reuse ;  /* 0x00000045ff42723e */ /* 0x080fe200020006ff */
[----:B------:R-:W-:Y:S01]  /*dc70*/  HADD2.F32 R63, -RZ, R61.H0_H0 ;  /* 0x2000003dff3f7230 */ /* 0x000fe20000004100 */
[----:B------:R-:W-:Y:S01]  /*dc80*/  F2FP.F16.E4M3.UNPACK_B R69, R69.H1 ;  /* 0x00000045ff45723e */ /* 0x000fe200030006ff */
[----:B------:R-:W-:Y:S02]  /*dc90*/  HADD2.F32 R53, -RZ, R53.H1_H1 ;  /* 0x30000035ff357230 */ /* 0x000fe40000004100 */
[C---:B------:R-:W-:Y:S01]  /*dca0*/  FMUL.FTZ R73, R24.reuse, R67 ;  /* 0x0000004318497220 */ /* 0x040fe20000410000 */
[----:B------:R-:W-:Y:S02]  /*dcb0*/  HADD2.F32 R61, -RZ, R61.H1_H1 ;  /* 0x3000003dff3d7230 */ /* 0x000fe40000004100 */
[----:B------:R-:W-:Y:S01]  /*dcc0*/  FMUL.FTZ R70, R24, R63 ;  /* 0x0000003f18467220 */ /* 0x000fe20000410000 */
[----:B------:R-:W-:Y:S01]  /*dcd0*/  FFMA.FTZ R24, R39, R62, -R68 ;  /* 0x0000003e27187223 */ /* 0x000fe20000010844 */
[----:B------:R-:W-:Y:S01]  /*dce0*/  F2FP.F16.E4M3.UNPACK_B R39, R64 ;  /* 0x00000040ff27723e */ /* 0x000fe200020006ff */
[----:B------:R-:W-:-:S02]  /*dcf0*/  HADD2.F32 R62, -RZ, R34.H1_H1 ;  /* 0x30000022ff3e7230 */ /* 0x000fc40000004100 */
[C---:B------:R-:W-:Y:S01]  /*dd00*/  FFMA.FTZ R70, R32.reuse, R67, R70 ;  /* 0x0000004320467223 */ /* 0x040fe20000010046 */
[----:B------:R-:W-:Y:S01]  /*dd10*/  FFMA.FTZ R73, R32, R63, -R73 ;  /* 0x0000003f20497223 */ /* 0x000fe20000010849 */
[----:B------:R-:W-:Y:S01]  /*dd20*/  HADD2.F32 R67, -RZ, R66.H0_H0 ;  /* 0x20000042ff437230 */ /* 0x000fe20000004100 */
[----:B------:R-:W-:Y:S01]  /*dd30*/  F2FP.F16.E4M3.UNPACK_B R64, R64.H1 ;  /* 0x00000040ff40723e */ /* 0x000fe200030006ff */
[----:B------:R-:W-:Y:S02]  /*dd40*/  HADD2.F32 R34, -RZ, R58.H0_H0 ;  /* 0x2000003aff227230 */ /* 0x000fe40000004100 */
[C---:B------:R-:W-:Y:S01]  /*dd50*/  FMUL.FTZ R71, R53.reuse, R62 ;  /* 0x0000003e35477220 */ /* 0x040fe20000410000 */
[----:B------:R-:W-:Y:S02]  /*dd60*/  HADD2.F32 R63, -RZ, R39.H0_H0 ;  /* 0x20000027ff3f7230 */ /* 0x000fe40000004100 */
[----:B------:R-:W-:Y:S01]  /*dd70*/  FMUL.FTZ R53, R53, R61 ;  /* 0x0000003d35357220 */ /* 0x000fe20000410000 */
[----:B------:R-:W-:-:S02]  /*dd80*/  HADD2.F32 R40, -RZ, R40.H1_H1 ;  /* 0x30000028ff287230 */ /* 0x000fc40000004100 */
[C---:B------:R-:W-:Y:S01]  /*dd90*/  FMUL.FTZ R75, R34.reuse, R67 ;  /* 0x00000043224b7220 */ /* 0x040fe20000410000 */
[----:B------:R-:W-:Y:S02]  /*dda0*/  HADD2.F32 R32, -RZ, R50.H0_H0 ;  /* 0x20000032ff207230 */ /* 0x000fe40000004100 */
[----:B------:R-:W-:Y:S01]  /*ddb0*/  FMUL.FTZ R34, R34, R63 ;  /* 0x0000003f22227220 */ /* 0x000fe20000410000 */
[----:B------:R-:W-:Y:S02]  /*ddc0*/  HADD2.F32 R58, -RZ, R58.H1_H1 ;  /* 0x3000003aff3a7230 */ /* 0x000fe40000004100 */
[----:B------:R-:W-:Y:S01]  /*ddd0*/  FFMA.FTZ R68, R40, R61, -R71 ;  /* 0x0000003d28447223 */ /* 0x000fe20000010847 */
[----:B------:R-:W-:Y:S02]  /*dde0*/  HADD2.F32 R61, -RZ, R66.H1_H1 ;  /* 0x30000042ff3d7230 */ /* 0x000fe40000004100 */
[C---:B------:R-:W-:Y:S01]  /*ddf0*/  FFMA.FTZ R75, R32.reuse, R63, -R75 ;  /* 0x0000003f204b7223 */ /* 0x040fe2000001084b */
[----:B------:R-:W-:Y:S01]  /*de00*/  FFMA.FTZ R67, R32, R67, R34 ;  /* 0x0000004320437223 */ /* 0x000fe20000010022 */
[----:B------:R-:W-:Y:S01]  /*de10*/  FFMA.FTZ R71, R40, R62, R53 ;  /* 0x0000003e28477223 */ /* 0x000fe20000010035 */
[----:B------:R-:W-:-:S02]  /*de20*/  HADD2.F32 R39, -RZ, R39.H1_H1 ;  /* 0x30000027ff277230 */ /* 0x000fc40000004100 */
[C---:B------:R-:W-:Y:S01]  /*de30*/  FMUL.FTZ R77, R58.reuse, R61 ;  /* 0x0000003d3a4d7220 */ /* 0x040fe20000410000 */
[----:B------:R-:W-:Y:S01]  /*de40*/  HADD2.F32 R63, -RZ, R69.H0_H0 ;  /* 0x20000045ff3f7230 */ /* 0x000fe20000004100 */
[----:B------:R-:W-:Y:S01]  /*de50*/  F2FP.F16.E4M3.UNPACK_B R40, R65.H1 ;  /* 0x00000041ff28723e */ /* 0x000fe200030006ff */
[----:B------:R-:W-:Y:S02]  /*de60*/  HADD2.F32 R34, -RZ, R59.H0_H0 ;  /* 0x2000003bff227230 */ /* 0x000fe40000004100 */
[----:B------:R-:W-:Y:S01]  /*de70*/  FMUL.FTZ R58, R58, R39 ;  /* 0x000000273a3a7220 */ /* 0x000fe20000410000 */
[----:B------:R-:W-:Y:S01]  /*de80*/  HADD2.F32 R53, -RZ, R64.H0_H0 ;  /* 0x20000040ff357230 */ /* 0x000fe20000004100 */
[----:B------:R-:W-:Y:S01]  /*de90*/  F2FP.F16.E4M3.UNPACK_B R65, R65 ;  /* 0x00000041ff41723e */ /* 0x000fe200020006ff */
[----:B------:R-:W-:Y:S02]  /*dea0*/  HADD2.F32 R50, -RZ, R50.H1_H1 ;  /* 0x30000032ff327230 */ /* 0x000fe40000004100 */
[----:B------:R-:W-:Y:S01]  /*deb0*/  FMUL.FTZ R79, R34, R63 ;  /* 0x0000003f224f7220 */ /* 0x000fe20000410000 */
[----:B------:R-:W-:-:S02]  /*dec0*/  HADD2.F32 R32, -RZ, R51.H0_H0 ;  /* 0x20000033ff207230 */ /* 0x000fc40000004100 */
[----:B------:R-:W-:Y:S01]  /*ded0*/  FMUL.FTZ R34, R34, R53 ;  /* 0x0000003522227220 */ /* 0x000fe20000410000 */
[----:B------:R-:W-:Y:S02]  /*dee0*/  HADD2.F32 R64, -RZ, R64.H1_H1 ;  /* 0x30000040ff407230 */ /* 0x000fe40000004100 */
[C---:B------:R-:W-:Y:S01]  /*def0*/  FFMA.FTZ R72, R50.reuse, R39, -R77 ;  /* 0x0000002732487223 */ /* 0x040fe2000001084d */
[----:B------:R-:W-:Y:S01]  /*df00*/  FFMA.FTZ R74, R50, R61, R58 ;  /* 0x0000003d324a7223 */ /* 0x000fe2000001003a */
[C---:B------:R-:W-:Y:S01]  /*df10*/  FFMA.FTZ R76, R32.reuse, R63, R34 ;  /* 0x0000003f204c7223 */ /* 0x040fe20000010022 */
[----:B------:R-:W-:Y:S01]  /*df20*/  HADD2.F32 R50, -RZ, R69.H1_H1 ;  /* 0x30000045ff327230 */ /* 0x000fe20000004100 */
[-C--:B------:R-:W-:Y:S01]  /*df30*/  F2FP.F16.E4M3.UNPACK_B R39, R60.reuse.H1 ;  /* 0x0000003cff27723e */ /* 0x080fe200030006ff */
[----:B------:R-:W-:Y:S02]  /*df40*/  HADD2.F32 R59, -RZ, R59.H1_H1 ;  /* 0x3000003bff3b7230 */ /* 0x000fe40000004100 */
[----:B------:R-:W-:Y:S01]  /*df50*/  FFMA.FTZ R79, R32, R53, -R79 ;  /* 0x00000035204f7223 */ /* 0x000fe2000001084f */
[----:B------:R-:W-:Y:S01]  /*df60*/  HADD2.F32 R61, -RZ, R40.H0_H0 ;  /* 0x20000028ff3d7230 */ /* 0x000fe20000004100 */
[----:B------:R-:W-:Y:S01]  /*df70*/  F2FP.F16.E4M3.UNPACK_B R60, R60 ;  /* 0x0000003cff3c723e */ /* 0x000fe200020006ff */
[----:B------:R-:W-:-:S02]  /*df80*/  HADD2.F32 R34, -RZ, R52.H0_H0 ;  /* 0x20000034ff227230 */ /* 0x000fc40000004100 */
[C---:B------:R-:W-:Y:S01]  /*df90*/  FMUL.FTZ R58, R59.reuse, R50 ;  /* 0x000000323b3a7220 */ /* 0x040fe20000410000 */
[----:B------:R-:W-:Y:S02]  /*dfa0*/  HADD2.F32 R51, -RZ, R51.H1_H1 ;  /* 0x30000033ff337230 */ /* 0x000fe40000004100 */
[-C--:B------:R-:W-:Y:S01]  /*dfb0*/  FMUL.FTZ R63, R59, R64.reuse ;  /* 0x000000403b3f7220 */ /* 0x080fe20000410000 */
[----:B------:R-:W-:Y:S02]  /*dfc0*/  HADD2.F32 R53, -RZ, R39.H0_H0 ;  /* 0x20000027ff357230 */ /* 0x000fe40000004100 */
[----:B------:R-:W-:Y:S01]  /*dfd0*/  FMUL.FTZ R59, R34, R61 ;  /* 0x0000003d223b7220 */ /* 0x000fe20000410000 */
[----:B------:R-:W-:Y:S02]  /*dfe0*/  HADD2.F32 R32, -RZ, R38.H0_H0 ;  /* 0x20000026ff207230 */ /* 0x000fe40000004100 */
[----:B------:R-:W-:Y:S01]  /*dff0*/  FFMA.FTZ R78, R51, R64, -R58 ;  /* 0x00000040334e7223 */ /* 0x000fe2000001083a */
[----:B------:R-:W-:-:S02]  /*e000*/  HADD2.F32 R52, -RZ, R52.H1_H1 ;  /* 0x30000034ff347230 */ /* 0x000fc40000004100 */
[-C--:B------:R-:W-:Y:S01]  /*e010*/  FMUL.FTZ R34, R34, R53.reuse ;  /* 0x0000003522227220 */ /* 0x080fe20000410000 */
[----:B------:R-:W-:Y:S02]  /*e020*/  HADD2.F32 R39, -RZ, R39.H1_H1 ;  /* 0x30000027ff277230 */ /* 0x000fe40000004100 */
[C---:B------:R-:W-:Y:S01]  /*e030*/  FFMA.FTZ R58, R32.reuse, R53, -R59 ;  /* 0x00000035203a7223 */ /* 0x040fe2000001083b */
[----:B------:R-:W-:Y:S02]  /*e040*/  HADD2.F32 R53, -RZ, R40.H1_H1 ;  /* 0x30000028ff357230 */ /* 0x000fe40000004100 */
[----:B------:R-:W-:Y:S01]  /*e050*/  FFMA.FTZ R69, R51, R50, R63 ;  /* 0x0000003233457223 */ /* 0x000fe2000001003f */
[----:B------:R-:W-:Y:S02]  /*e060*/  HADD2.F32 R38, -RZ, R38.H1_H1 ;  /* 0x30000026ff267230 */ /* 0x000fe40000004100 */
[----:B------:R-:W-:Y:S01]  /*e070*/  FFMA.FTZ R61, R32, R61, R34 ;  /* 0x0000003d203d7223 */ /* 0x000fe20000010022 */
[----:B------:R-:W-:-:S02]  /*e080*/  HADD2.F32 R51, -RZ, R65.H0_H0 ;  /* 0x20000041ff337230 */ /* 0x000fc40000004100 */
[C---:B------:R-:W-:Y:S01]  /*e090*/  FMUL.FTZ R59, R52.reuse, R53 ;  /* 0x00000035343b7220 */ /* 0x040fe20000410000 */
[----:B------:R-:W-:Y:S01]  /*e0a0*/  FMUL.FTZ R52, R52, R39 ;  /* 0x0000002734347220 */ /* 0x000fe20000410000 */
[----:B------:R-:W-:Y:S01]  /*e0b0*/  HADD2.F32 R34, -RZ, R35.H0_H0 ;  /* 0x20000023ff227230 */ /* 0x000fe20000004100 */
[----:B------:R-:W-:Y:S01]  /*e0c0*/  F2FP.SATFINITE.E4M3.F32.PACK_AB_MERGE_C R68, R68, R73, RZ ;  /* 0x000000494444723e */ /* 0x000fe200048070ff */
[C---:B------:R-:W-:Y:S01]  /*e0d0*/  FFMA.FTZ R63, R38.reuse, R39, -R59 ;  /* 0x00000027263f7223 */ /* 0x040fe2000001083b */
[----:B------:R-:W-:Y:S01]  /*e0e0*/  FFMA.FTZ R52, R38, R53, R52 ;  /* 0x0000003526347223 */ /* 0x000fe20000010034 */
[----:B------:R-:W-:Y:S02]  /*e0f0*/  HADD2.F32 R39, -RZ, R60.H0_H0 ;  /* 0x2000003cff277230 */ /* 0x000fe40000004100 */
[----:B------:R-:W-:Y:S01]  /*e100*/  FMUL.FTZ R53, R34, R51 ;  /* 0x0000003322357220 */ /* 0x000fe20000410000 */
[----:B------:R-:W-:Y:S01]  /*e110*/  HADD2.F32 R32, -RZ, R27.H0_H0 ;  /* 0x2000001bff207230 */ /* 0x000fe20000004100 */
[----:B------:R-:W-:Y:S01]  /*e120*/  F2FP.SATFINITE.E4M3.F32.PACK_AB_MERGE_C R70, R71, R70, RZ ;  /* 0x000000464746723e */ /* 0x000fe200048070ff */
[----:B------:R-:W-:-:S02]  /*e130*/  HADD2.F32 R38, -RZ, R65.H1_H1 ;  /* 0x30000041ff267230 */ /* 0x000fc40000004100 */
[-C--:B------:R-:W-:Y:S01]  /*e140*/  FMUL.FTZ R59, R34, R39.reuse ;  /* 0x00000027223b7220 */ /* 0x080fe20000410000 */
[----:B------:R-:W-:Y:S02]  /*e150*/  HADD2.F32 R35, -RZ, R35.H1_H1 ;  /* 0x30000023ff237230 */ /* 0x000fe40000004100 */
[C---:B------:R-:W-:Y:S01]  /*e160*/  FFMA.FTZ R53, R32.reuse, R39, -R53 ;  /* 0x0000002720357223 */ /* 0x040fe20000010835 */
[----:B------:R-:W-:Y:S01]  /*e170*/  HADD2.F32 R60, -RZ, R60.H1_H1 ;  /* 0x3000003cff3c7230 */ /* 0x000fe20000004100 */
[----:B------:R-:W-:Y:S01]  /*e180*/  F2FP.F16.E4M3.UNPACK_B R39, R20.H1 ;  /* 0x00000014ff27723e */ /* 0x000fe200030006ff */
[----:B------:R-:W-:Y:S02]  /*e190*/  HADD2.F32 R27, -RZ, R27.H1_H1 ;  /* 0x3000001bff1b7230 */ /* 0x000fe40000004100 */
[C---:B------:R-:W-:Y:S01]  /*e1a0*/  FMUL.FTZ R40, R35.reuse, R38 ;  /* 0x0000002623287220 */ /* 0x040fe20000410000 */
[----:B------:R-:W-:Y:S01]  /*e1b0*/  FFMA.FTZ R59, R32, R51, R59 ;  /* 0x00000033203b7223 */ /* 0x000fe2000001003b */
[-C--:B------:R-:W-:Y:S01]  /*e1c0*/  FMUL.FTZ R35, R35, R60.reuse ;  /* 0x0000003c23237220 */ /* 0x080fe20000410000 */
[----:B------:R-:W-:Y:S01]  /*e1d0*/  F2FP.F16.E4M3.UNPACK_B R34, R37.H1 ;  /* 0x00000025ff22723e */ /* 0x000fe200030006ff */
[----:B------:R-:W-:Y:S01]  /*e1e0*/  FFMA.FTZ R60, R27, R60, -R40 ;  /* 0x0000003c1b3c7223 */ /* 0x000fe20000010828 */
[----:B------:R-:W-:-:S02]  /*e1f0*/  HADD2.F32 R40, -RZ, R39.H0_H0 ;  /* 0x20000027ff287230 */ /* 0x000fc40000004100 */
[----:B------:R-:W-:Y:S01]  /*e200*/  FFMA.FTZ R50, R27, R38, R35 ;  /* 0x000000261b327223 */ /* 0x000fe20000010023 */
[----:B------:R-:W-:Y:S01]  /*e210*/  HADD2.F32 R32, -RZ, R55.H0_H0 ;  /* 0x20000037ff207230 */ /* 0x000fe20000004100 */
[----:B------:R-:W-:Y:S01]  /*e220*/  F2FP.F16.E4M3.UNPACK_B R20, R20 ;  /* 0x00000014ff14723e */ /* 0x000fe200020006ff */
[----:B------:R-:W-:Y:S01]  /*e230*/  HADD2.F32 R35, -RZ, R34.H0_H0 ;  /* 0x20000022ff237230 */ /* 0x000fe20000004100 */
[----:B------:R-:W-:Y:S01]  /*e240*/  F2FP.F16.E4M3.UNPACK_B R37, R37 ;  /* 0x00000025ff25723e */ /* 0x000fe200020006ff */
        /* <DEDUP_REMOVED lines=8> */
[----:B------:R-:W-:Y:S02]  /*e2d0*/  HADD2.F32 R41, -RZ, R41.H1_H1 ;  /* 0x30000029ff297230 */ /* 0x000fe40000004100 */
[C---:B------:R-:W-:Y:S01]  /*e2e0*/  FMUL.FTZ R62, R55.reuse, R38 ;  /* 0x00000026373e7220 */ /* 0x040fe20000410000 */
[----:B------:R-:W-:Y:S02]  /*e2f0*/  HADD2.F32 R27, -RZ, R21.H0_H0 ;  /* 0x20000015ff1b7230 */ /* 0x000fe40000004100 */
[----:B------:R-:W-:Y:S01]  /*e300*/  FMUL.FTZ R55, R55, R34 ;  /* 0x0000002237377220 */ /* 0x000fe20000410000 */
[----:B------:R-:W-:-:S02]  /*e310*/  HADD2.F32 R35, -RZ, R20.H0_H0 ;  /* 0x20000014ff237230 */ /* 0x000fc40000004100 */
[C---:B------:R-:W-:Y:S01]  /*e320*/  FFMA.FTZ R64, R41.reuse, R34, -R62 ;  /* 0x0000002229407223 */ /* 0x040fe2000001083e */
[----:B------:R-:W-:Y:S02]  /*e330*/  HADD2.F32 R21, -RZ, R21.H1_H1 ;  /* 0x30000015ff157230 */ /* 0x000fe40000004100 */
[----:B------:R-:W-:Y:S01]  /*e340*/  FFMA.FTZ R66, R41, R38, R55 ;  /* 0x0000002629427223 */ /* 0x000fe20000010037 */
[----:B------:R-:W-:Y:S01]  /*e350*/  HADD2.F32 R38, -RZ, R20.H1_H1 ;  /* 0x30000014ff267230 */ /* 0x000fe20000004100 */
[----:B------:R-:W-:Y:S01]  /*e360*/  F2FP.SATFINITE.E4M3.F32.PACK_AB_MERGE_C R58, R63, R58, RZ ;  /* 0x0000003a3f3a723e */ /* 0x000fe200048070ff */
[--C-:B------:R-:W-:Y:S01]  /*e370*/  HADD2.F32 R32, -RZ, R37.reuse.H0_H0 ;  /* 0x20000025ff207230 */ /* 0x100fe20000004100 */
[----:B------:R-:W-:Y:S01]  /*e380*/  F2FP.SATFINITE.E4M3.F32.PACK_AB_MERGE_C R39, R64, R39, RZ ;  /* 0x000000274027723e */ /* 0x000fe200048070ff */
[----:B------:R-:W-:Y:S02]  /*e390*/  HADD2.F32 R34, -RZ, R37.H1_H1 ;  /* 0x30000025ff227230 */ /* 0x000fe40000004100 */
[----:B------:R-:W-:Y:S01]  /*e3a0*/  FMUL.FTZ R37, R27, R35 ;  /* 0x000000231b257220 */ /* 0x000fe20000410000 */
[----:B------:R-:W-:-:S02]  /*e3b0*/  HADD2.F32 R20, -RZ, R3.H0_H0 ;  /* 0x20000003ff147230 */ /* 0x000fc40000004100 */
[----:B------:R-:W-:Y:S01]  /*e3c0*/  FMUL.FTZ R62, R21, R38 ;  /* 0x00000026153e7220 */ /* 0x000fe20000410000 */
[----:B------:R-:W-:Y:S02]  /*e3d0*/  HADD2.F32 R3, -RZ, R3.H1_H1 ;  /* 0x30000003ff037230 */ /* 0x000fe40000004100 */
[----:B------:R-:W-:Y:S01]  /*e3e0*/  FMUL.FTZ R40, R27, R32 ;  /* 0x000000201b287220 */ /* 0x000fe20000410000 */
[----:B------:R-:W-:Y:S01]  /*e3f0*/  FMUL.FTZ R21, R21, R34 ;  /* 0x0000002215157220 */ /* 0x000fe20000410000 */
[----:B------:R-:W-:Y:S01]  /*e400*/  FFMA.FTZ R37, R20, R32, -R37 ;  /* 0x0000002014257223 */ /* 0x000fe20000010825 */
[----:B------:R-:W-:Y:S01]  /*e410*/  F2FP.SATFINITE.E4M3.F32.PACK_AB_MERGE_C R27, R78, R79, RZ ;  /* 0x0000004f4e1b723e */ /* 0x000fe200048070ff */
[C---:B------:R-:W-:Y:S01]  /*e420*/  FFMA.FTZ R62, R3.reuse, R34, -R62 ;  /* 0x00000022033e7223 */ /* 0x040fe2000001083e */
[----:B------:R-:W-:Y:S01]  /*e430*/  FFMA.FTZ R40, R20, R35, R40 ;  /* 0x0000002314287223 */ /* 0x000fe20000010028 */
[----:B------:R-:W-:Y:S01]  /*e440*/  FFMA.FTZ R21, R3, R38, R21 ;  /* 0x0000002603157223 */ /* 0x000fe20000010015 */
[----:B------:R-:W-:-:S02]  /*e450*/  F2FP.SATFINITE.E4M3.F32.PACK_AB_MERGE_C R35, R69, R76, RZ ;  /* 0x0000004c4523723e */ /* 0x000fc400048070ff */
[----:B------:R-:W-:Y:S02]  /*e460*/  F2FP.SATFINITE.E4M3.F32.PACK_AB_MERGE_C R32, R52, R61, RZ ;  /* 0x0000003d3420723e */ /* 0x000fe400048070ff */
[----:B------:R-:W-:Y:S02]  /*e470*/  F2FP.SATFINITE.E4M3.F32.PACK_AB_MERGE_C R34, R66, R51, RZ ;  /* 0x000000334222723e */ /* 0x000fe400048070ff */
[----:B------:R-:W-:Y:S02]  /*e480*/  F2FP.SATFINITE.E4M3.F32.PACK_AB_MERGE_C R25, R24, R25, R68 ;  /* 0x000000191819723e */ /* 0x000fe40004807044 */
[----:B------:R-:W-:Y:S02]  /*e490*/  F2FP.SATFINITE.E4M3.F32.PACK_AB_MERGE_C R33, R26, R33, R70 ;  /* 0x000000211a21723e */ /* 0x000fe40004807046 */
[----:B------:R-:W-:Y:S02]  /*e4a0*/  F2FP.SATFINITE.E4M3.F32.PACK_AB_MERGE_C R27, R72, R75, R27 ;  /* 0x0000004b481b723e */ /* 0x000fe4000480701b */
[----:B------:R-:W-:-:S02]  /*e4b0*/  F2FP.SATFINITE.E4M3.F32.PACK_AB_MERGE_C R24, R60, R53, R58 ;  /* 0x000000353c18723e */ /* 0x000fc4000480703a */
[----:B------:R-:W-:Y:S02]  /*e4c0*/  F2FP.SATFINITE.E4M3.F32.PACK_AB_MERGE_C R26, R62, R37, R39 ;  /* 0x000000253e1a723e */ /* 0x000fe40004807027 */
[----:B------:R-:W-:Y:S02]  /*e4d0*/  F2FP.SATFINITE.E4M3.F32.PACK_AB_MERGE_C R35, R74, R67, R35 ;  /* 0x000000434a23723e */ /* 0x000fe40004807023 */
[----:B------:R-:W-:Y:S01]  /*e4e0*/  F2FP.SATFINITE.E4M3.F32.PACK_AB_MERGE_C R32, R50, R59, R32 ;  /* 0x0000003b3220723e */ /* 0x000fe20004807020 */
[----:B------:R1:W-:Y:S01]  /*e4f0*/  STS.128 [R212+0x18000], R24 ;  /* 0x01800018d4007388 */ /* 0x0003e20000000c00 */
[----:B------:R-:W-:-:S05]  /*e500*/  F2FP.SATFINITE.E4M3.F32.PACK_AB_MERGE_C R34, R21, R40, R34 ;  /* 0x000000281522723e */ /* 0x000fca0004807022 */
[----:B------:R1:W-:Y:S02]  /*e510*/  STS.128 [R0+0x18000], R32 ;  /* 0x0180002000007388 */ /* 0x0003e40000000c00 */
.L_x_1471:
[----:B------:R-:W-:Y:S05]  /*e520*/  BSYNC B1 ;  /* 0x0000000000017941 */ /* 0x000fea0003800000 */
.L_x_1470:
[----:B------:R-:W-:Y:S04]  /*e530*/  BSSY B1, `(.L_x_1472) ;  /* 0x00000f8000017945 */ /* 0x000fe80003800000 */
[----:B------:R-:W-:Y:S05]  /*e540*/  @P2 BRA `(.L_x_1473) ;  /* 0x0000000c00d82947 */ /* 0x000fea0003800000 */
[----:B0----5:R-:W-:Y:S02]  /*e550*/  SHF.R.U32.HI R3, RZ, 0x8, R28 ;  /* 0x00000008ff037819 */ /* 0x021fe4000001161c */
[----:B------:R-:W-:Y:S02]  /*e560*/  SHF.R.U32.HI R21, RZ, 0x8, R30 ;  /* 0x00000008ff157819 */ /* 0x000fe4000001161e */
[----:B-1----:R-:W-:Y:S02]  /*e570*/  LOP3.LUT R0, R28, 0xff, RZ, 0xc0, !PT ;  /* 0x000000ff1c007812 */ /* 0x002fe400078ec0ff */
[----:B------:R-:W-:Y:S02]  /*e580*/  LOP3.LUT R3, R3, 0xff, RZ, 0xc0, !PT ;  /* 0x000000ff03037812 */ /* 0x000fe400078ec0ff */
[----:B------:R-:W-:Y:S02]  /*e590*/  LEA.HI R26, R54, R215, RZ, 0x1c ;  /* 0x000000d7361a7211 */ /* 0x000fe400078fe0ff */
[----:B------:R-:W-:-:S02]  /*e5a0*/  LOP3.LUT R27, R21, 0xff, RZ, 0xc0, !PT ;  /* 0x000000ff151b7812 */ /* 0x000fc400078ec0ff */
[----:B------:R-:W-:Y:S02]  /*e5b0*/  LOP3.LUT R24, R30, 0xff, RZ, 0xc0, !PT ;  /* 0x000000ff1e187812 */ /* 0x000fe400078ec0ff */
[----:B------:R-:W-:Y:S02]  /*e5c0*/  PRMT R21, R3, 0x7604, R0 ;  /* 0x0000760403157816 */ /* 0x000fe40000000000 */
[----:B------:R-:W-:Y:S02]  /*e5d0*/  SHF.R.S32.HI R3, RZ, 0x1f, R26 ;  /* 0x0000001fff037819 */ /* 0x000fe4000001141a */
[----:B------:R-:W-:Y:S02]  /*e5e0*/  PRMT R37, R27, 0x7604, R24 ;  /* 0x000076041b257816 */ /* 0x000fe40000000018 */
[----:B------:R-:W-:Y:S01]  /*e5f0*/  LEA.HI R27, R3, R26, RZ, 0x3 ;  /* 0x0000001a031b7211 */ /* 0x000fe200078f18ff */
[----:B------:R-:W-:Y:S01]  /*e600*/  IMAD.SHL.U32 R3, R26, 0x10, RZ ;  /* 0x000000101a037824 */ /* 0x000fe200078e00ff */
[----:B------:R-:W-:-:S02]  /*e610*/  SHF.R.U32.HI R25, RZ, 0x8, R29 ;  /* 0x00000008ff197819 */ /* 0x000fc4000001161d */
[----:B------:R-:W-:Y:S01]  /*e620*/  LOP3.LUT R20, R29, 0xff, RZ, 0xc0, !PT ;  /* 0x000000ff1d147812 */ /* 0x000fe200078ec0ff */
[----:B------:R-:W-:Y:S01]  /*e630*/  IMAD.SHL.U32 R32, R27, 0x800, RZ ;  /* 0x000008001b207824 */ /* 0x000fe200078e00ff */
[----:B------:R-:W-:Y:S02]  /*e640*/  LOP3.LUT R25, R25, 0xff, RZ, 0xc0, !PT ;  /* 0x000000ff19197812 */ /* 0x000fe400078ec0ff */
[----:B------:R-:W-:Y:S02]  /*e650*/  LOP3.LUT R3, R206, 0x70, R3, 0xf8, !PT ;  /* 0x00000070ce037812 */ /* 0x000fe400078ef803 */
[----:B------:R-:W-:Y:S02]  /*e660*/  PRMT R20, R25, 0x7604, R20 ;  /* 0x0000760419147816 */ /* 0x000fe40000000014 */
[----:B------:R-:W-:Y:S02]  /*e670*/  SHF.R.U32.HI R25, RZ, 0x8, R31 ;  /* 0x00000008ff197819 */ /* 0x000fe4000001161f */
[----:B------:R-:W-:-:S02]  /*e680*/  LOP3.LUT R3, R3, R234, RZ, 0x3c, !PT ;  /* 0x000000ea03037212 */ /* 0x000fc400078e3cff */
[----:B------:R-:W-:Y:S02]  /*e690*/  LOP3.LUT R32, R32, 0xffffc000, RZ, 0xc0, !PT ;  /* 0xffffc00020207812 */ /* 0x000fe400078ec0ff */
[----:B------:R-:W-:Y:S02]  /*e6a0*/  SHF.R.U32.HI R26, RZ, 0x8, R4 ;  /* 0x00000008ff1a7819 */ /* 0x000fe40000011604 */
[----:B------:R-:W-:Y:S02]  /*e6b0*/  LOP3.LUT R0, R31, 0xff, RZ, 0xc0, !PT ;  /* 0x000000ff1f007812 */ /* 0x000fe400078ec0ff */
[----:B------:R-:W-:Y:S02]  /*e6c0*/  LOP3.LUT R25, R25, 0xff, RZ, 0xc0, !PT ;  /* 0x000000ff19197812 */ /* 0x000fe400078ec0ff */
[----:B------:R-:W-:Y:S02]  /*e6d0*/  IADD3 R3, R3, R32, R210 ;  /* 0x0000002003037210 */ /* 0x000fe40007ffe0d2 */
[----:B------:R-:W-:-:S02]  /*e6e0*/  LOP3.LUT R24, R4, 0xff, RZ, 0xc0, !PT ;  /* 0x000000ff04187812 */ /* 0x000fc400078ec0ff */
[----:B------:R-:W-:Y:S02]  /*e6f0*/  LOP3.LUT R27, R26, 0xff, RZ, 0xc0, !PT ;  /* 0x000000ff1a1b7812 */ /* 0x000fe400078ec0ff */
[----:B------:R-:W-:Y:S01]  /*e700*/  PRMT R38, R25, 0x7604, R0 ;  /* 0x0000760419267816 */ /* 0x000fe20000000000 */
[----:B------:R-:W-:Y:S01]  /*e710*/  IMAD.IADD R0, R16, 0x1, R3 ;  /* 0x0000000110007824 */ /* 0x000fe200078e0203 */
[----:B------:R-:W-:Y:S02]  /*e720*/  PRMT R51, R27, 0x7604, R24 ;  /* 0x000076041b337816 */ /* 0x000fe40000000018 */
[----:B------:R-:W0:Y:S01]  /*e730*/  LDS.128 R24, [R225+0x18000] ;  /* 0x01800000e1187984 */ /* 0x000e220000000c00 */
[----:B------:R-:W-:Y:S02]  /*e740*/  SHF.R.U32.HI R41, RZ, 0x8, R6 ;  /* 0x00000008ff297819 */ /* 0x000fe40000011606 */
[----:B------:R-:W-:Y:S01]  /*e750*/  SHF.R.U32.HI R53, RZ, 0x8, R7 ;  /* 0x00000008ff357819 */ /* 0x000fe20000011607 */
[----:B------:R-:W1:Y:S01]  /*e760*/  LDS.128 R32, [R0+0x18000] ;  /* 0x0180000000207984 */ /* 0x000e620000000c00 */
[----:B------:R-:W-:-:S02]  /*e770*/  LOP3.LUT R50, R41, 0xff, RZ, 0xc0, !PT ;  /* 0x000000ff29327812 */ /* 0x000fc400078ec0ff */
[----:B------:R-:W-:Y:S02]  /*e780*/  LOP3.LUT R52, R7, 0xff, RZ, 0xc0, !PT ;  /* 0x000000ff07347812 */ /* 0x000fe400078ec0ff */
[----:B------:R-:W-:Y:S02]  /*e790*/  LOP3.LUT R41, R53, 0xff, RZ, 0xc0, !PT ;  /* 0x000000ff35297812 */ /* 0x000fe400078ec0ff */
[----:B------:R-:W-:Y:S02]  /*e7a0*/  LOP3.LUT R3, R6, 0xff, RZ, 0xc0, !PT ;  /* 0x000000ff06037812 */ /* 0x000fe400078ec0ff */
[----:B------:R-:W-:Y:S02]  /*e7b0*/  SHF.R.U32.HI R53, RZ, 0x10, R29 ;  /* 0x00000010ff357819 */ /* 0x000fe4000001161d */
[----:B------:R-:W-:Y:S02]  /*e7c0*/  SHF.R.U32.HI R40, RZ, 0x8, R5 ;  /* 0x00000008ff287819 */ /* 0x000fe40000011605 */
[----:B------:R-:W-:-:S02]  /*e7d0*/  PRMT R52, R41, 0x7604, R52 ;  /* 0x0000760429347816 */ /* 0x000fc40000000034 */
[----:B------:R-:W-:Y:S02]  /*e7e0*/  SHF.R.U32.HI R41, RZ, 0x10, R5 ;  /* 0x00000010ff297819 */ /* 0x000fe40000011605 */
[----:B------:R-:W-:Y:S01]  /*e7f0*/  PRMT R55, R50, 0x7604, R3 ;  /* 0x0000760432377816 */ /* 0x000fe20000000003 */
[----:B------:R-:W-:Y:S01]  /*e800*/  IMAD.U32 R3, R53, 0x10000, RZ ;  /* 0x0001000035037824 */ /* 0x000fe200078e00ff */
[----:B------:R-:W-:Y:S01]  /*e810*/  LOP3.LUT R39, R5, 0xff, RZ, 0xc0, !PT ;  /* 0x000000ff05277812 */ /* 0x000fe200078ec0ff */
[----:B------:R-:W-:Y:S01]  /*e820*/  IMAD.U32 R41, R41, 0x10000, RZ ;  /* 0x0001000029297824 */ /* 0x000fe200078e00ff */
[----:B------:R-:W-:Y:S02]  /*e830*/  LOP3.LUT R40, R40, 0xff, RZ, 0xc0, !PT ;  /* 0x000000ff28287812 */ /* 0x000fe400078ec0ff */
[----:B------:R-:W-:Y:S02]  /*e840*/  SHF.R.U32.HI R59, RZ, 0x10, R7 ;  /* 0x00000010ff3b7819 */ /* 0x000fe40000011607 */
[----:B------:R-:W-:-:S02]  /*e850*/  PRMT R40, R40, 0x7604, R39 ;  /* 0x0000760428287816 */ /* 0x000fc40000000027 */
[----:B------:R-:W-:Y:S01]  /*e860*/  LOP3.LUT R3, R20, 0xff0000, R3, 0xf8, !PT ;  /* 0x00ff000014037812 */ /* 0x000fe200078ef803 */
[----:B------:R-:W-:Y:S01]  /*e870*/  IMAD.U32 R59, R59, 0x10000, RZ ;  /* 0x000100003b3b7824 */ /* 0x000fe200078e00ff */
[----:B------:R-:W-:Y:S02]  /*e880*/  LOP3.LUT R53, R40, 0xff0000, R41, 0xf8, !PT ;  /* 0x00ff000028357812 */ /* 0x000fe400078ef829 */
[----:B------:R-:W-:Y:S02]  /*e890*/  LOP3.LUT R37, R37, 0xff0000, R30, 0xf8, !PT ;  /* 0x00ff000025257812 */ /* 0x000fe400078ef81e */
[----:B------:R-:W-:Y:S02]  /*e8a0*/  LOP3.LUT R41, R3, 0xff000000, R29, 0xf8, !PT ;  /* 0xff00000003297812 */ /* 0x000fe400078ef81d */
[----:B------:R-:W-:Y:S02]  /*e8b0*/  LOP3.LUT R51, R51, 0xff0000, R4, 0xf8, !PT ;  /* 0x00ff000033337812 */ /* 0x000fe400078ef804 */
[----:B------:R-:W-:-:S02]  /*e8c0*/  LOP3.LUT R3, R55, 0xff0000, R6, 0xf8, !PT ;  /* 0x00ff000037037812 */ /* 0x000fc400078ef806 */
[----:B------:R-:W-:Y:S02]  /*e8d0*/  LOP3.LUT R21, R21, 0xff0000, R28, 0xf8, !PT ;  /* 0x00ff000015157812 */ /* 0x000fe400078ef81c */
[----:B------:R-:W-:Y:S02]  /*e8e0*/  LOP3.LUT R59, R52, 0xff0000, R59, 0xf8, !PT ;  /* 0x00ff0000343b7812 */ /* 0x000fe400078ef83b */
[----:B------:R-:W-:Y:S02]  /*e8f0*/  LOP3.LUT R53, R53, 0xff000000, R5, 0xf8, !PT ;  /* 0xff00000035357812 */ /* 0x000fe400078ef805 */
[----:B------:R-:W-:Y:S02]  /*e900*/  LOP3.LUT R20, R37, 0xff000000, R30, 0xf8, !PT ;  /* 0xff00000025147812 */ /* 0x000fe400078ef81e */
[----:B------:R-:W-:Y:S02]  /*e910*/  LOP3.LUT R55, R51, 0xff000000, R4, 0xf8, !PT ;  /* 0xff00000033377812 */ /* 0x000fe400078ef804 */
[----:B------:R-:W-:-:S02]  /*e920*/  LOP3.LUT R4, R3, 0xff000000, R6, 0xf8, !PT ;  /* 0xff00000003047812 */ /* 0x000fc400078ef806 */
[-C--:B0-----:R-:W-:Y:S02]  /*e930*/  F2FP.F16.E4M3.UNPACK_B R29, R27.reuse ;  /* 0x0000001bff1d723e */ /* 0x081fe400020006ff */
[----:B------:R-:W-:Y:S02]  /*e940*/  F2FP.F16.E4M3.UNPACK_B R30, R27.H1 ;  /* 0x0000001bff1e723e */ /* 0x000fe400030006ff */
[-C--:B------:R-:W-:Y:S02]  /*e950*/  F2FP.F16.E4M3.UNPACK_B R3, R26.reuse ;  /* 0x0000001aff03723e */ /* 0x080fe400020006ff */
[----:B------:R-:W-:Y:S02]  /*e960*/  F2FP.F16.E4M3.UNPACK_B R27, R26.H1 ;  /* 0x0000001aff1b723e */ /* 0x000fe400030006ff */
[----:B------:R-:W-:Y:S02]  /*e970*/  LOP3.LUT R40, R21, 0xff000000, R28, 0xf8, !PT ;  /* 0xff00000015287812 */ /* 0x000fe400078ef81c */
[----:B------:R-:W-:-:S02]  /*e980*/  LOP3.LUT R62, R59, 0xff000000, R7, 0xf8, !PT ;  /* 0xff0000003b3e7812 */ /* 0x000fc400078ef807 */
[----:B------:R-:W-:Y:S02]  /*e990*/  F2FP.F16.E4M3.UNPACK_B R58, R53 ;  /* 0x00000035ff3a723e */ /* 0x000fe400020006ff */
[----:B-1----:R-:W-:Y:S02]  /*e9a0*/  F2FP.F16.E4M3.UNPACK_B R26, R33 ;  /* 0x00000021ff1a723e */ /* 0x002fe400020006ff */
[-C--:B------:R-:W-:Y:S01]  /*e9b0*/  F2FP.F16.E4M3.UNPACK_B R7, R24.reuse ;  /* 0x00000018ff07723e */ /* 0x080fe200020006ff */
[----:B------:R-:W-:Y:S01]  /*e9c0*/  HADD2.F32 R60, -RZ, R58.H0_H0 ;  /* 0x2000003aff3c7230 */ /* 0x000fe20000004100 */
[----:B------:R-:W-:Y:S01]  /*e9d0*/  F2FP.F16.E4M3.UNPACK_B R21, R24.H1 ;  /* 0x00000018ff15723e */ /* 0x000fe200030006ff */
[----:B------:R-:W-:Y:S01]  /*e9e0*/  HADD2.F32 R5, -RZ, R26.H0_H0 ;  /* 0x2000001aff057230 */ /* 0x000fe20000004100 */
[----:B------:R-:W-:Y:S01]  /*e9f0*/  F2FP.F16.E4M3.UNPACK_B R24, R41 ;  /* 0x00000029ff18723e */ /* 0x000fe200020006ff */
[----:B------:R-:W-:Y:S01]  /*ea00*/  HADD2.F32 R59, -RZ, R58.H1_H1 ;  /* 0x3000003aff3b7230 */ /* 0x000fe20000004100 */
[----:B------:R-:W-:-:S02]  /*ea10*/  SHF.R.U32.HI R39, RZ, 0x10, R31 ;  /* 0x00000010ff277819 */ /* 0x000fc4000001161f */
[-C--:B------:R-:W-:Y:S01]  /*ea20*/  F2FP.F16.E4M3.UNPACK_B R6, R25.reuse ;  /* 0x00000019ff06723e */ /* 0x080fe200020006ff */
[----:B------:R-:W-:Y:S01]  /*ea30*/  HADD2.F32 R50, -RZ, R24.H0_H0 ;  /* 0x20000018ff327230 */ /* 0x000fe20000004100 */
[----:B------:R-:W-:Y:S01]  /*ea40*/  F2FP.F16.E4M3.UNPACK_B R28, R25.H1 ;  /* 0x00000019ff1c723e */ /* 0x000fe200030006ff */
[----:B------:R-:W-:Y:S02]  /*ea50*/  IMAD.U32 R39, R39, 0x10000, RZ ;  /* 0x0001000027277824 */ /* 0x000fe400078e00ff */
[C---:B------:R-:W-:Y:S01]  /*ea60*/  FMUL.FTZ R64, R5.reuse, R60 ;  /* 0x0000003c05407220 */ /* 0x040fe20000410000 */
[----:B------:R-:W-:Y:S02]  /*ea70*/  HADD2.F32 R25, -RZ, R6.H0_H0 ;  /* 0x20000006ff197230 */ /* 0x000fe40000004100 */
[-C--:B------:R-:W-:Y:S01]  /*ea80*/  FMUL.FTZ R51, R5, R50.reuse ;  /* 0x0000003205337220 */ /* 0x080fe20000410000 */
[----:B------:R-:W-:Y:S02]  /*ea90*/  F2FP.F16.E4M3.UNPACK_B R33, R33.H1 ;  /* 0x00000021ff21723e */ /* 0x000fe400030006ff */
[----:B------:R-:W-:Y:S01]  /*eaa0*/  LOP3.LUT R39, R38, 0xff0000, R39, 0xf8, !PT ;  /* 0x00ff000026277812 */ /* 0x000fe200078ef827 */
[C---:B------:R-:W-:Y:S01]  /*eab0*/  FFMA.FTZ R5, R25.reuse, R50, -R64 ;  /* 0x0000003219057223 */ /* 0x040fe20000010840 */
[----:B------:R-:W-:Y:S01]  /*eac0*/  F2FP.F16.E4M3.UNPACK_B R50, R53.H1 ;  /* 0x00000035ff32723e */ /* 0x000fe200030006ff */
[----:B------:R-:W-:Y:S01]  /*ead0*/  FFMA.FTZ R25, R25, R60, R51 ;  /* 0x0000003c19197223 */ /* 0x000fe20000010033 */
[----:B------:R-:W-:Y:S01]  /*eae0*/  LOP3.LUT R52, R39, 0xff000000, R31, 0xf8, !PT ;  /* 0xff00000027347812 */ /* 0x000fe200078ef81f */
[----:B------:R-:W-:Y:S01]  /*eaf0*/  HADD2.F32 R51, -RZ, R24.H1_H1 ;  /* 0x30000018ff337230 */ /* 0x000fe20000004100 */
[-C--:B------:R-:W-:Y:S01]  /*eb00*/  F2FP.F16.E4M3.UNPACK_B R38, R35.reuse ;  /* 0x00000023ff26723e */ /* 0x080fe200020006ff */
[----:B------:R-:W-:Y:S01]  /*eb10*/  HADD2.F32 R24, -RZ, R6.H1_H1 ;  /* 0x30000006ff187230 */ /* 0x000fe20000004100 */
[----:B------:R-:W-:Y:S01]  /*eb20*/  F2FP.F16.E4M3.UNPACK_B R39, R35.H1 ;  /* 0x00000023ff27723e */ /* 0x000fe200030006ff */
[----:B------:R-:W-:Y:S01]  /*eb30*/  HADD2.F32 R6, -RZ, R26.H1_H1 ;  /* 0x3000001aff067230 */ /* 0x000fe20000004100 */
[-C--:B------:R-:W-:Y:S01]  /*eb40*/  F2FP.F16.E4M3.UNPACK_B R35, R34.reuse ;  /* 0x00000022ff23723e */ /* 0x080fe200020006ff */
[----:B------:R-:W-:Y:S01]  /*eb50*/  HADD2.F32 R61, -RZ, R50.H0_H0 ;  /* 0x20000032ff3d7230 */ /* 0x000fe20000004100 */
[----:B------:R-:W-:Y:S01]  /*eb60*/  F2FP.F16.E4M3.UNPACK_B R37, R34.H1 ;  /* 0x00000022ff25723e */ /* 0x000fe200030006ff */
[----:B------:R-:W-:Y:S01]  /*eb70*/  HADD2.F32 R34, -RZ, R33.H0_H0 ;  /* 0x20000021ff227230 */ /* 0x000fe20000004100 */
[----:B------:R-:W-:Y:S01]  /*eb80*/  F2FP.F16.E4M3.UNPACK_B R41, R41.H1 ;  /* 0x00000029ff29723e */ /* 0x000fe200030006ff */
[----:B------:R-:W-:-:S02]  /*eb90*/  HADD2.F32 R26, -RZ, R28.H0_H0 ;  /* 0x2000001cff1a7230 */ /* 0x000fc40000004100 */
[C---:B------:R-:W-:Y:S01]  /*eba0*/  FMUL.FTZ R63, R6.reuse, R59 ;  /* 0x0000003b063f7220 */ /* 0x040fe20000410000 */
[----:B------:R-:W-:Y:S01]  /*ebb0*/  FMUL.FTZ R58, R6, R51 ;  /* 0x00000033063a7220 */ /* 0x000fe20000410000 */
[----:B------:R-:W-:Y:S01]  /*ebc0*/  FMUL.FTZ R65, R34, R61 ;  /* 0x0000003d22417220 */ /* 0x000fe20000410000 */
[--C-:B------:R-:W-:Y:S02]  /*ebd0*/  HADD2.F32 R53, -RZ, R41.reuse.H0_H0 ;  /* 0x20000029ff357230 */ /* 0x100fe40000004100 */
[C---:B------:R-:W-:Y:S01]  /*ebe0*/  FFMA.FTZ R6, R24.reuse, R51, -R63 ;  /* 0x0000003318067223 */ /* 0x040fe2000001083f */
[----:B------:R-:W-:Y:S01]  /*ebf0*/  FFMA.FTZ R24, R24, R59, R58 ;  /* 0x0000003b18187223 */ /* 0x000fe2000001003a */
[----:B------:R-:W-:Y:S01]  /*ec00*/  F2FP.F16.E4M3.UNPACK_B R58, R62 ;  /* 0x0000003eff3a723e */ /* 0x000fe200020006ff */
[----:B------:R-:W-:Y:S02]  /*ec10*/  HADD2.F32 R41, -RZ, R41.H1_H1 ;  /* 0x30000029ff297230 */ /* 0x000fe40000004100 */
[-C--:B------:R-:W-:Y:S01]  /*ec20*/  FMUL.FTZ R34, R34, R53.reuse ;  /* 0x0000003522227220 */ /* 0x080fe20000410000 */
[C---:B------:R-:W-:Y:S01]  /*ec30*/  FFMA.FTZ R65, R26.reuse, R53, -R65 ;  /* 0x000000351a417223 */ /* 0x040fe20000010841 */
[----:B------:R-:W-:Y:S01]  /*ec40*/  HADD2.F32 R53, -RZ, R50.H1_H1 ;  /* 0x30000032ff357230 */ /* 0x000fe20000004100 */
[----:B------:R-:W-:Y:S01]  /*ec50*/  F2FP.F16.E4M3.UNPACK_B R50, R52 ;  /* 0x00000034ff32723e */ /* 0x000fe200020006ff */
        /* <DEDUP_REMOVED lines=8> */
[----:B------:R-:W-:Y:S01]  /*ece0*/  FMUL.FTZ R64, R33, R41 ;  /* 0x0000002921407220 */ /* 0x000fe20000410000 */
[----:B------:R-:W-:Y:S02]  /*ecf0*/  HADD2.F32 R28, -RZ, R28.H1_H1 ;  /* 0x3000001cff1c7230 */ /* 0x000fe40000004100 */
[C---:B------:R-:W-:Y:S01]  /*ed00*/  FMUL.FTZ R33, R34.reuse, R59 ;  /* 0x0000003b22217220 */ /* 0x040fe20000410000 */
[----:B------:R-:W-:Y:S02]  /*ed10*/  HADD2.F32 R26, -RZ, R29.H0_H0 ;  /* 0x2000001dff1a7230 */ /* 0x000fe40000004100 */
[----:B------:R-:W-:Y:S01]  /*ed20*/  FMUL.FTZ R34, R34, R51 ;  /* 0x0000003322227220 */ /* 0x000fe20000410000 */
[----:B------:R-:W-:-:S02]  /*ed30*/  HADD2.F32 R58, -RZ, R58.H1_H1 ;  /* 0x3000003aff3a7230 */ /* 0x000fc40000004100 */
[C---:B------:R-:W-:Y:S01]  /*ed40*/  FFMA.FTZ R60, R28.reuse, R41, -R63 ;  /* 0x000000291c3c7223 */ /* 0x040fe2000001083f */
[----:B------:R-:W-:Y:S02]  /*ed50*/  HADD2.F32 R38, -RZ, R38.H1_H1 ;  /* 0x30000026ff267230 */ /* 0x000fe40000004100 */
[----:B------:R-:W-:Y:S01]  /*ed60*/  FFMA.FTZ R64, R28, R53, R64 ;  /* 0x000000351c407223 */ /* 0x000fe20000010040 */
[----:B------:R-:W-:Y:S02]  /*ed70*/  HADD2.F32 R50, -RZ, R50.H1_H1 ;  /* 0x30000032ff327230 */ /* 0x000fe40000004100 */
[C---:B------:R-:W-:Y:S01]  /*ed80*/  FFMA.FTZ R53, R26.reuse, R51, -R33 ;  /* 0x000000331a357223 */ /* 0x040fe20000010821 */
[----:B------:R-:W-:Y:S01]  /*ed90*/  FFMA.FTZ R59, R26, R59, R34 ;  /* 0x0000003b1a3b7223 */ /* 0x000fe20000010022 */
[----:B------:R-:W-:Y:S02]  /*eda0*/  HADD2.F32 R29, -RZ, R29.H1_H1 ;  /* 0x3000001dff1d7230 */ /* 0x000fe40000004100 */
[----:B------:R-:W-:Y:S01]  /*edb0*/  FMUL.FTZ R34, R38, R58 ;  /* 0x0000003a26227220 */ /* 0x000fe20000410000 */
[----:B------:R-:W-:-:S02]  /*edc0*/  HADD2.F32 R41, -RZ, R62.H0_H0 ;  /* 0x2000003eff297230 */ /* 0x000fc40000004100 */
[----:B------:R-:W-:Y:S01]  /*edd0*/  FMUL.FTZ R51, R38, R50 ;  /* 0x0000003226337220 */ /* 0x000fe20000410000 */
[----:B------:R-:W-:Y:S01]  /*ede0*/  HADD2.F32 R28, -RZ, R39.H0_H0 ;  /* 0x20000027ff1c7230 */ /* 0x000fe20000004100 */
[----:B------:R-:W-:Y:S01]  /*edf0*/  F2FP.F16.E4M3.UNPACK_B R31, R32 ;  /* 0x00000020ff1f723e */ /* 0x000fe200020006ff */
[----:B------:R-:W-:Y:S02]  /*ee00*/  HADD2.F32 R33, -RZ, R52.H0_H0 ;  /* 0x20000034ff217230 */ /* 0x000fe40000004100 */
[C---:B------:R-:W-:Y:S01]  /*ee10*/  FFMA.FTZ R66, R29.reuse, R50, -R34 ;  /* 0x000000321d427223 */ /* 0x040fe20000010822 */
[----:B------:R-:W-:Y:S02]  /*ee20*/  HADD2.F32 R26, -RZ, R30.H0_H0 ;  /* 0x2000001eff1a7230 */ /* 0x000fe40000004100 */
[C---:B------:R-:W-:Y:S01]  /*ee30*/  FMUL.FTZ R63, R28.reuse, R41 ;  /* 0x000000291c3f7220 */ /* 0x040fe20000410000 */
[----:B------:R-:W-:Y:S01]  /*ee40*/  F2FP.F16.E4M3.UNPACK_B R32, R32.H1 ;  /* 0x00000020ff20723e */ /* 0x000fe200030006ff */
[----:B------:R-:W-:Y:S01]  /*ee50*/  FMUL.FTZ R28, R28, R33 ;  /* 0x000000211c1c7220 */ /* 0x000fe20000410000 */
[----:B------:R-:W-:Y:S01]  /*ee60*/  FFMA.FTZ R68, R29, R58, R51 ;  /* 0x0000003a1d447223 */ /* 0x000fe20000010033 */
[----:B------:R-:W-:Y:S01]  /*ee70*/  F2FP.F16.E4M3.UNPACK_B R34, R55.H1 ;  /* 0x00000037ff22723e */ /* 0x000fe200030006ff */
[----:B------:R-:W-:Y:S01]  /*ee80*/  HADD2.F32 R52, -RZ, R52.H1_H1 ;  /* 0x30000034ff347230 */ /* 0x000fe20000004100 */
[----:B------:R-:W-:Y:S01]  /*ee90*/  F2FP.F16.E4M3.UNPACK_B R29, R40.H1 ;  /* 0x00000028ff1d723e */ /* 0x000fe200030006ff */
[----:B------:R-:W-:Y:S01]  /*eea0*/  FFMA.FTZ R67, R26, R41, R28 ;  /* 0x000000291a437223 */ /* 0x000fe2000001001c */
[----:B------:R-:W-:-:S02]  /*eeb0*/  HADD2.F32 R62, -RZ, R62.H1_H1 ;  /* 0x3000003eff3e7230 */ /* 0x000fc40000004100 */
[----:B------:R-:W-:Y:S01]  /*eec0*/  FFMA.FTZ R63, R26, R33, -R63 ;  /* 0x000000211a3f7223 */ /* 0x000fe2000001083f */
[----:B------:R-:W-:Y:S01]  /*eed0*/  HADD2.F32 R39, -RZ, R39.H1_H1 ;  /* 0x30000027ff277230 */ /* 0x000fe20000004100 */
[----:B------:R-:W-:Y:S01]  /*eee0*/  F2FP.F16.E4M3.UNPACK_B R55, R55 ;  /* 0x00000037ff37723e */ /* 0x000fe200020006ff */
[----:B------:R-:W-:Y:S01]  /*eef0*/  HADD2.F32 R41, -RZ, R34.H0_H0 ;  /* 0x20000022ff297230 */ /* 0x000fe20000004100 */
[----:B------:R-:W-:Y:S01]  /*ef00*/  F2FP.F16.E4M3.UNPACK_B R40, R40 ;  /* 0x00000028ff28723e */ /* 0x000fe200020006ff */
[----:B------:R-:W-:Y:S02]  /*ef10*/  HADD2.F32 R28, -RZ, R32.H0_H0 ;  /* 0x20000020ff1c7230 */ /* 0x000fe40000004100 */
[C---:B------:R-:W-:Y:S01]  /*ef20*/  FMUL.FTZ R51, R39.reuse, R62 ;  /* 0x0000003e27337220 */ /* 0x040fe20000410000 */
[----:B------:R-:W-:Y:S02]  /*ef30*/  HADD2.F32 R33, -RZ, R29.H0_H0 ;  /* 0x2000001dff217230 */ /* 0x000fe40000004100 */
[----:B------:R-:W-:Y:S01]  /*ef40*/  FMUL.FTZ R69, R39, R52 ;  /* 0x0000003427457220 */ /* 0x000fe20000410000 */
[----:B------:R-:W-:-:S02]  /*ef50*/  HADD2.F32 R26, -RZ, R21.H0_H0 ;  /* 0x20000015ff1a7230 */ /* 0x000fc40000004100 */
[C---:B------:R-:W-:Y:S01]  /*ef60*/  FMUL.FTZ R39, R28.reuse, R41 ;  /* 0x000000291c277220 */ /* 0x040fe20000410000 */
[----:B------:R-:W-:Y:S02]  /*ef70*/  HADD2.F32 R34, -RZ, R34.H1_H1 ;  /* 0x30000022ff227230 */ /* 0x000fe40000004100 */
[-C--:B------:R-:W-:Y:S01]  /*ef80*/  FMUL.FTZ R28, R28, R33.reuse ;  /* 0x000000211c1c7220 */ /* 0x080fe20000410000 */
[----:B------:R-:W-:Y:S02]  /*ef90*/  HADD2.F32 R32, -RZ, R32.H1_H1 ;  /* 0x30000020ff207230 */ /* 0x000fe40000004100 */
[C---:B------:R-:W-:Y:S01]  /*efa0*/  FFMA.FTZ R50, R26.reuse, R33, -R39 ;  /* 0x000000211a327223 */ /* 0x040fe20000010827 */
[----:B------:R-:W-:Y:S02]  /*efb0*/  HADD2.F32 R30, -RZ, R30.H1_H1 ;  /* 0x3000001eff1e7230 */ /* 0x000fe40000004100 */
[----:B------:R-:W-:Y:S01]  /*efc0*/  FFMA.FTZ R41, R26, R41, R28 ;  /* 0x000000291a297223 */ /* 0x000fe2000001001c */
[----:B------:R-:W-:-:S02]  /*efd0*/  HADD2.F32 R29, -RZ, R29.H1_H1 ;  /* 0x3000001dff1d7230 */ /* 0x000fc40000004100 */
[----:B------:R-:W-:Y:S01]  /*efe0*/  FMUL.FTZ R28, R32, R34 ;  /* 0x00000022201c7220 */ /* 0x000fe20000410000 */
[----:B------:R-:W-:Y:S02]  /*eff0*/  HADD2.F32 R21, -RZ, R21.H1_H1 ;  /* 0x30000015ff157230 */ /* 0x000fe40000004100 */
[C---:B------:R-:W-:Y:S01]  /*f000*/  FFMA.FTZ R70, R30.reuse, R52, -R51 ;  /* 0x000000341e467223 */ /* 0x040fe20000010833 */
[----:B------:R-:W-:Y:S01]  /*f010*/  FFMA.FTZ R62, R30, R62, R69 ;  /* 0x0000003e1e3e7223 */ /* 0x000fe20000010045 */
[-C--:B------:R-:W-:Y:S01]  /*f020*/  FMUL.FTZ R33, R32, R29.reuse ;  /* 0x0000001d20217220 */ /* 0x080fe20000410000 */
[----:B------:R-:W-:Y:S02]  /*f030*/  HADD2.F32 R30, -RZ, R55.H0_H0 ;  /* 0x20000037ff1e7230 */ /* 0x000fe40000004100 */
[C---:B------:R-:W-:Y:S01]  /*f040*/  FFMA.FTZ R51, R21.reuse, R29, -R28 ;  /* 0x0000001d15337223 */ /* 0x040fe2000001081c */
[----:B------:R-:W-:Y:S02]  /*f050*/  HADD2.F32 R26, -RZ, R31.H0_H0 ;  /* 0x2000001fff1a7230 */ /* 0x000fe40000004100 */
[----:B------:R-:W-:Y:S01]  /*f060*/  FFMA.FTZ R52, R21, R34, R33 ;  /* 0x0000002215347223 */ /* 0x000fe20000010021 */
[----:B------:R-:W-:Y:S01]  /*f070*/  HADD2.F32 R28, -RZ, R40.H0_H0 ;  /* 0x20000028ff1c7230 */ /* 0x000fe20000004100 */
[----:B------:R-:W-:Y:S01]  /*f080*/  F2FP.F16.E4M3.UNPACK_B R29, R4.H1 ;  /* 0x00000004ff1d723e */ /* 0x000fe200030006ff */
        /* <DEDUP_REMOVED lines=9> */
[C---:B------:R-:W-:Y:S01]  /*f120*/  FMUL.FTZ R28, R31.reuse, R32 ;  /* 0x000000201f1c7220 */ /* 0x040fe20000410000 */
[----:B------:R-:W-:Y:S01]  /*f130*/  F2FP.F16.E4M3.UNPACK_B R26, R20.H1 ;  /* 0x00000014ff1a723e */ /* 0x000fe200030006ff */
[-C--:B------:R-:W-:Y:S01]  /*f140*/  FMUL.FTZ R39, R31, R40.reuse ;  /* 0x000000281f277220 */ /* 0x080fe20000410000 */
[----:B------:R-:W-:Y:S02]  /*f150*/  HADD2.F32 R30, -RZ, R29.H0_H0 ;  /* 0x2000001dff1e7230 */ /* 0x000fe40000004100 */
[C---:B------:R-:W-:Y:S01]  /*f160*/  FFMA.FTZ R31, R7.reuse, R40, -R28 ;  /* 0x00000028071f7223 */ /* 0x040fe2000001081c */
[----:B------:R-:W-:Y:S02]  /*f170*/  HADD2.F32 R21, -RZ, R37.H0_H0 ;  /* 0x20000025ff157230 */ /* 0x000fe40000004100 */
[----:B------:R-:W-:Y:S01]  /*f180*/  FFMA.FTZ R38, R7, R32, R39 ;  /* 0x0000002007267223 */ /* 0x000fe20000010027 */
[----:B------:R-:W-:Y:S01]  /*f190*/  HADD2.F32 R28, -RZ, R26.H0_H0 ;  /* 0x2000001aff1c7230 */ /* 0x000fe20000004100 */
[----:B------:R-:W-:Y:S01]  /*f1a0*/  F2FP.F16.E4M3.UNPACK_B R4, R4 ;  /* 0x00000004ff04723e */ /* 0x000fe200020006ff */
[----:B------:R-:W-:-:S02]  /*f1b0*/  HADD2.F32 R7, -RZ, R27.H0_H0 ;  /* 0x2000001bff077230 */ /* 0x000fc40000004100 */
[C---:B------:R-:W-:Y:S01]  /*f1c0*/  FMUL.FTZ R40, R21.reuse, R30 ;  /* 0x0000001e15287220 */ /* 0x040fe20000410000 */
[----:B------:R-:W-:Y:S02]  /*f1d0*/  HADD2.F32 R32, -RZ, R29.H1_H1 ;  /* 0x3000001dff207230 */ /* 0x000fe40000004100 */
[-C--:B------:R-:W-:Y:S01]  /*f1e0*/  FMUL.FTZ R58, R21, R28.reuse ;  /* 0x0000001c153a7220 */ /* 0x080fe20000410000 */
[----:B------:R-:W-:Y:S02]  /*f1f0*/  HADD2.F32 R37, -RZ, R37.H1_H1 ;  /* 0x30000025ff257230 */ /* 0x000fe40000004100 */
[----:B------:R-:W-:Y:S01]  /*f200*/  FFMA.FTZ R40, R7, R28, -R40 ;  /* 0x0000001c07287223 */ /* 0x000fe20000010828 */
[----:B------:R-:W-:Y:S01]  /*f210*/  HADD2.F32 R26, -RZ, R26.H1_H1 ;  /* 0x3000001aff1a7230 */ /* 0x000fe20000004100 */
[----:B------:R-:W-:Y:S01]  /*f220*/  F2FP.F16.E4M3.UNPACK_B R20, R20 ;  /* 0x00000014ff14723e */ /* 0x000fe200020006ff */
[----:B------:R-:W-:Y:S02]  /*f230*/  HADD2.F32 R27, -RZ, R27.H1_H1 ;  /* 0x3000001bff1b7230 */ /* 0x000fe40000004100 */
[----:B------:R-:W-:Y:S01]  /*f240*/  FMUL.FTZ R28, R37, R32 ;  /* 0x00000020251c7220 */ /* 0x000fe20000410000 */
[----:B------:R-:W-:Y:S01]  /*f250*/  FFMA.FTZ R58, R7, R30, R58 ;  /* 0x0000001e073a7223 */ /* 0x000fe2000001003a */
[----:B------:R-:W-:Y:S01]  /*f260*/  FMUL.FTZ R37, R37, R26 ;  /* 0x0000001a25257220 */ /* 0x000fe20000410000 */
[----:B------:R-:W-:-:S02]  /*f270*/  HADD2.F32 R7, -RZ, R35.H0_H0 ;  /* 0x20000023ff077230 */ /* 0x000fc40000004100 */
[C---:B------:R-:W-:Y:S01]  /*f280*/  FFMA.FTZ R29, R27.reuse, R26, -R28 ;  /* 0x0000001a1b1d7223 */ /* 0x040fe2000001081c */
[----:B------:R-:W-:Y:S02]  /*f290*/  HADD2.F32 R26, -RZ, R4.H0_H0 ;  /* 0x20000004ff1a7230 */ /* 0x000fe40000004100 */
[----:B------:R-:W-:Y:S01]  /*f2a0*/  FFMA.FTZ R37, R27, R32, R37 ;  /* 0x000000201b257223 */ /* 0x000fe20000010025 */
[----:B------:R-:W-:Y:S01]  /*f2b0*/  HADD2.F32 R21, -RZ, R20.H0_H0 ;  /* 0x20000014ff157230 */ /* 0x000fe20000004100 */
[----:B------:R-:W-:Y:S01]  /*f2c0*/  F2FP.SATFINITE.E4M3.F32.PACK_AB_MERGE_C R60, R60, R65, RZ ;  /* 0x000000413c3c723e */ /* 0x000fe200048070ff */
[----:B------:R-:W-:Y:S02]  /*f2d0*/  HADD2.F32 R28, -RZ, R4.H1_H1 ;  /* 0x30000004ff1c7230 */ /* 0x000fe40000004100 */
[C---:B------:R-:W-:Y:S01]  /*f2e0*/  FMUL.FTZ R27, R7.reuse, R26 ;  /* 0x0000001a071b7220 */ /* 0x040fe20000410000 */
[----:B------:R-:W-:Y:S02]  /*f2f0*/  HADD2.F32 R35, -RZ, R35.H1_H1 ;  /* 0x30000023ff237230 */ /* 0x000fe40000004100 */
[----:B------:R-:W-:Y:S01]  /*f300*/  FMUL.FTZ R7, R7, R21 ;  /* 0x0000001507077220 */ /* 0x000fe20000410000 */
[----:B------:R-:W-:Y:S01]  /*f310*/  HADD2.F32 R20, -RZ, R20.H1_H1 ;  /* 0x30000014ff147230 */ /* 0x000fe20000004100 */
[----:B------:R-:W-:Y:S01]  /*f320*/  F2FP.SATFINITE.E4M3.F32.PACK_AB_MERGE_C R61, R64, R61, RZ ;  /* 0x0000003d403d723e */ /* 0x000fe200048070ff */
[----:B------:R-:W-:-:S02]  /*f330*/  HADD2.F32 R4, -RZ, R3.H0_H0 ;  /* 0x20000003ff047230 */ /* 0x000fc40000004100 */
[C---:B------:R-:W-:Y:S01]  /*f340*/  FMUL.FTZ R30, R35.reuse, R28 ;  /* 0x0000001c231e7220 */ /* 0x040fe20000410000 */
[----:B------:R-:W-:Y:S02]  /*f350*/  HADD2.F32 R3, -RZ, R3.H1_H1 ;  /* 0x30000003ff037230 */ /* 0x000fe40000004100 */
[----:B------:R-:W-:Y:S01]  /*f360*/  FMUL.FTZ R35, R35, R20 ;  /* 0x0000001423237220 */ /* 0x000fe20000410000 */
[----:B------:R-:W-:Y:S01]  /*f370*/  F2FP.SATFINITE.E4M3.F32.PACK_AB_MERGE_C R29, R29, R40, RZ ;  /* 0x000000281d1d723e */ /* 0x000fe200048070ff */
        /* <DEDUP_REMOVED lines=9> */
[----:B------:R-:W-:Y:S02]  /*f410*/  F2FP.SATFINITE.E4M3.F32.PACK_AB_MERGE_C R5, R6, R5, R60 ;  /* 0x000000050605723e */ /* 0x000fe4000480703c */
[----:B------:R-:W-:Y:S02]  /*f420*/  F2FP.SATFINITE.E4M3.F32.PACK_AB_MERGE_C R7, R66, R53, R7 ;  /* 0x000000354207723e */ /* 0x000fe40004807007 */
[----:B------:R-:W-:-:S02]  /*f430*/  F2FP.SATFINITE.E4M3.F32.PACK_AB_MERGE_C R25, R24, R25, R61 ;  /* 0x000000191819723e */ /* 0x000fc4000480703d */
[----:B------:R-:W-:Y:S02]  /*f440*/  F2FP.SATFINITE.E4M3.F32.PACK_AB_MERGE_C R4, R31, R34, R4 ;  /* 0x000000221f04723e */ /* 0x000fe40004807004 */
[----:B------:R-:W-:Y:S02]  /*f450*/  F2FP.SATFINITE.E4M3.F32.PACK_AB_MERGE_C R6, R30, R21, R29 ;  /* 0x000000151e06723e */ /* 0x000fe4000480701d */
[----:B------:R-:W-:Y:S02]  /*f460*/  F2FP.SATFINITE.E4M3.F32.PACK_AB_MERGE_C R27, R68, R59, R27 ;  /* 0x0000003b441b723e */ /* 0x000fe4000480701b */
[----:B------:R-:W-:Y:S01]  /*f470*/  F2FP.SATFINITE.E4M3.F32.PACK_AB_MERGE_C R24, R38, R33, R41 ;  /* 0x000000212618723e */ /* 0x000fe20004807029 */
[----:B------:R2:W-:Y:S01]  /*f480*/  STS.128 [R225+0x18000], R4 ;  /* 0x01800004e1007388 */ /* 0x0005e20000000c00 */
[----:B------:R-:W-:-:S05]  /*f490*/  F2FP.SATFINITE.E4M3.F32.PACK_AB_MERGE_C R26, R35, R26, R37 ;  /* 0x0000001a231a723e */ /* 0x000fca0004807025 */
[----:B------:R2:W-:Y:S02]  /*f4a0*/  STS.128 [R0+0x18000], R24 ;  /* 0x0180001800007388 */ /* 0x0005e40000000c00 */
.L_x_1473:
[----:B------:R-:W-:Y:S05]  /*f4b0*/  BSYNC B1 ;  /* 0x0000000000017941 */ /* 0x000fea0003800000 */
.L_x_1472:
[----:B------:R-:W-:Y:S04]  /*f4c0*/  BSSY B1, `(.L_x_1474) ;  /* 0x0000101000017945 */ /* 0x000fe80003800000 */
[----:B------:R-:W-:Y:S05]  /*f4d0*/  @P1 BRA `(.L_x_1475) ;  /* 0x0000000c00fc1947 */ /* 0x000fea0003800000 */
[----:B-12---:R-:W-:Y:S02]  /*f4e0*/  SHF.R.U32.HI R0, RZ, 0x8, R42 ;  /* 0x00000008ff007819 */ /* 0x006fe4000001162a */
[----:B-----5:R-:W-:Y:S02]  /*f4f0*/  LEA.HI R7, R54, R215, RZ, 0x1c ;  /* 0x000000d736077211 */ /* 0x020fe400078fe0ff */
[----:B0-----:R-:W-:Y:S02]  /*f500*/  LOP3.LUT R3, R42, 0xff, RZ, 0xc0, !PT ;  /* 0x000000ff2a037812 */ /* 0x001fe400078ec0ff */
[----:B------:R-:W-:Y:S01]  /*f510*/  LOP3.LUT R0, R0, 0xff, RZ, 0xc0, !PT ;  /* 0x000000ff00007812 */ /* 0x000fe200078ec0ff */
[----:B------:R-:W-:Y:S01]  /*f520*/  IMAD.SHL.U32 R21, R7, 0x10, RZ ;  /* 0x0000001007157824 */ /* 0x000fe200078e00ff */
[----:B------:R-:W-:Y:S02]  /*f530*/  SHF.R.S32.HI R24, RZ, 0x1f, R7 ;  /* 0x0000001fff187819 */ /* 0x000fe40000011407 */
[----:B------:R-:W-:-:S02]  /*f540*/  SHF.R.U32.HI R4, RZ, 0x8, R43 ;  /* 0x00000008ff047819 */ /* 0x000fc4000001162b */
[----:B------:R-:W-:Y:S02]  /*f550*/  PRMT R20, R0, 0x7604, R3 ;  /* 0x0000760400147816 */ /* 0x000fe40000000003 */
[----:B------:R-:W-:Y:S02]  /*f560*/  LEA.HI R25, R24, R7, RZ, 0x3 ;  /* 0x0000000718197211 */ /* 0x000fe400078f18ff */
[----:B------:R-:W-:Y:S02]  /*f570*/  SHF.R.U32.HI R0, RZ, 0x8, R44 ;  /* 0x00000008ff007819 */ /* 0x000fe4000001162c */
[----:B------:R-:W-:Y:S01]  /*f580*/  LOP3.LUT R5, R43, 0xff, RZ, 0xc0, !PT ;  /* 0x000000ff2b057812 */ /* 0x000fe200078ec0ff */
[----:B------:R-:W-:Y:S01]  /*f590*/  IMAD.SHL.U32 R25, R25, 0x800, RZ ;  /* 0x0000080019197824 */ /* 0x000fe200078e00ff */
[----:B------:R-:W-:Y:S02]  /*f5a0*/  LOP3.LUT R4, R4, 0xff, RZ, 0xc0, !PT ;  /* 0x000000ff04047812 */ /* 0x000fe400078ec0ff */
[----:B------:R-:W-:-:S02]  /*f5b0*/  LOP3.LUT R3, R0, 0xff, RZ, 0xc0, !PT ;  /* 0x000000ff00037812 */ /* 0x000fc400078ec0ff */
[----:B------:R-:W-:Y:S02]  /*f5c0*/  LOP3.LUT R0, R228, 0x70, R21, 0xf8, !PT ;  /* 0x00000070e4007812 */ /* 0x000fe400078ef815 */
[----:B------:R-:W-:Y:S02]  /*f5d0*/  SHF.R.U32.HI R26, RZ, 0x3, R228 ;  /* 0x00000003ff1a7819 */ /* 0x000fe400000116e4 */
[----:B------:R-:W-:Y:S02]  /*f5e0*/  PRMT R28, R4, 0x7604, R5 ;  /* 0x00007604041c7816 */ /* 0x000fe40000000005 */
[----:B------:R-:W-:Y:S02]  /*f5f0*/  LOP3.LUT R4, R44, 0xff, RZ, 0xc0, !PT ;  /* 0x000000ff2c047812 */ /* 0x000fe400078ec0ff */
[----:B------:R-:W-:Y:S02]  /*f600*/  SHF.R.U32.HI R7, RZ, 0x8, R46 ;  /* 0x00000008ff077819 */ /* 0x000fe4000001162e */
[----:B------:R-:W-:-:S02]  /*f610*/  LOP3.LUT R0, R0, R26, RZ, 0x3c, !PT ;  /* 0x0000001a00007212 */ /* 0x000fc400078e3cff */
[----:B------:R-:W-:Y:S02]  /*f620*/  LOP3.LUT R25, R25, 0xffffc000, RZ, 0xc0, !PT ;  /* 0xffffc00019197812 */ /* 0x000fe400078ec0ff */
[----:B------:R-:W-:Y:S02]  /*f630*/  PRMT R30, R3, 0x7604, R4 ;  /* 0x00007604031e7816 */ /* 0x000fe40000000004 */
[----:B------:R-:W-:Y:S02]  /*f640*/  LOP3.LUT R24, R46, 0xff, RZ, 0xc0, !PT ;  /* 0x000000ff2e187812 */ /* 0x000fe400078ec0ff */
[----:B------:R-:W-:Y:S02]  /*f650*/  LOP3.LUT R7, R7, 0xff, RZ, 0xc0, !PT ;  /* 0x000000ff07077812 */ /* 0x000fe400078ec0ff */
[----:B------:R-:W-:Y:S02]  /*f660*/  IADD3 R3, R0, R25, R231 ;  /* 0x0000001900037210 */ /* 0x000fe40007ffe0e7 */
[----:B------:R-:W-:-:S02]  /*f670*/  SHF.R.U32.HI R0, RZ, 0x8, R47 ;  /* 0x00000008ff007819 */ /* 0x000fc4000001162f */
[----:B------:R-:W-:Y:S02]  /*f680*/  PRMT R33, R7, 0x7604, R24 ;  /* 0x0000760407217816 */ /* 0x000fe40000000018 */
[----:B------:R-:W-:Y:S02]  /*f690*/  LOP3.LUT R21, R47, 0xff, RZ, 0xc0, !PT ;  /* 0x000000ff2f157812 */ /* 0x000fe400078ec0ff */
[----:B------:R-:W-:Y:S02]  /*f6a0*/  SHF.R.U32.HI R24, RZ, 0x8, R48 ;  /* 0x00000008ff187819 */ /* 0x000fe40000011630 */
[----:B------:R-:W-:Y:S02]  /*f6b0*/  SHF.R.U32.HI R26, RZ, 0x8, R49 ;  /* 0x00000008ff1a7819 */ /* 0x000fe40000011631 */
[----:B------:R-:W-:Y:S02]  /*f6c0*/  LOP3.LUT R0, R0, 0xff, RZ, 0xc0, !PT ;  /* 0x000000ff00007812 */ /* 0x000fe400078ec0ff */
[----:B------:R-:W-:-:S02]  /*f6d0*/  SHF.R.U32.HI R5, RZ, 0x8, R45 ;  /* 0x00000008ff057819 */ /* 0x000fc4000001162d */
[----:B------:R-:W-:Y:S02]  /*f6e0*/  LOP3.LUT R25, R48, 0xff, RZ, 0xc0, !PT ;  /* 0x000000ff30197812 */ /* 0x000fe400078ec0ff */
[----:B------:R-:W-:Y:S02]  /*f6f0*/  LOP3.LUT R24, R24, 0xff, RZ, 0xc0, !PT ;  /* 0x000000ff18187812 */ /* 0x000fe400078ec0ff */
[----:B------:R-:W-:Y:S02]  /*f700*/  LOP3.LUT R27, R49, 0xff, RZ, 0xc0, !PT ;  /* 0x000000ff311b7812 */ /* 0x000fe400078ec0ff */
[----:B------:R-:W-:Y:S02]  /*f710*/  LOP3.LUT R26, R26, 0xff, RZ, 0xc0, !PT ;  /* 0x000000ff1a1a7812 */ /* 0x000fe400078ec0ff */
[----:B------:R-:W-:Y:S01]  /*f720*/  PRMT R35, R0, 0x7604, R21 ;  /* 0x0000760400237816 */ /* 0x000fe20000000015 */
[----:B------:R-:W-:Y:S01]  /*f730*/  IMAD.IADD R0, R16, 0x1, R3 ;  /* 0x0000000110007824 */ /* 0x000fe200078e0203 */
[----:B------:R-:W-:-:S02]  /*f740*/  LOP3.LUT R6, R45, 0xff, RZ, 0xc0, !PT ;  /* 0x000000ff2d067812 */ /* 0x000fc400078ec0ff */
[----:B------:R-:W-:Y:S02]  /*f750*/  LOP3.LUT R5, R5, 0xff, RZ, 0xc0, !PT ;  /* 0x000000ff05057812 */ /* 0x000fe400078ec0ff */
[----:B------:R-:W-:Y:S02]  /*f760*/  PRMT R37, R24, 0x7604, R25 ;  /* 0x0000760418257816 */ /* 0x000fe40000000019 */
[----:B------:R-:W-:Y:S02]  /*f770*/  PRMT R39, R26, 0x7604, R27 ;  /* 0x000076041a277816 */ /* 0x000fe4000000001b */
[----:B------:R-:W0:Y:S01]  /*f780*/  LDS.128 R24, [R0+0x18000] ;  /* 0x0180000000187984 */ /* 0x000e220000000c00 */
[----:B------:R-:W-:Y:S02]  /*f790*/  PRMT R32, R5, 0x7604, R6 ;  /* 0x0000760405207816 */ /* 0x000fe40000000006 */
[----:B------:R-:W-:Y:S01]  /*f7a0*/  SHF.R.U32.HI R3, RZ, 0x10, R42 ;  /* 0x00000010ff037819 */ /* 0x000fe2000001162a */
[----:B------:R-:W1:Y:S01]  /*f7b0*/  LDS.128 R4, [R224+0x18000] ;  /* 0x01800000e0047984 */ /* 0x000e620000000c00 */
[----:B------:R-:W-:-:S02]  /*f7c0*/  SHF.R.U32.HI R21, RZ, 0x10, R43 ;  /* 0x00000010ff157819 */ /* 0x000fc4000001162b */
[----:B------:R-:W-:Y:S02]  /*f7d0*/  LOP3.LUT R3, R3, 0xff, RZ, 0xc0, !PT ;  /* 0x000000ff03037812 */ /* 0x000fe400078ec0ff */
[----:B------:R-:W-:Y:S02]  /*f7e0*/  SHF.R.U32.HI R31, RZ, 0x10, R45 ;  /* 0x00000010ff1f7819 */ /* 0x000fe4000001162d */
[----:B------:R-:W-:Y:S02]  /*f7f0*/  LOP3.LUT R21, R21, 0xff, RZ, 0xc0, !PT ;  /* 0x000000ff15157812 */ /* 0x000fe400078ec0ff */
[----:B------:R-:W-:Y:S02]  /*f800*/  SHF.R.U32.HI R29, RZ, 0x10, R44 ;  /* 0x00000010ff1d7819 */ /* 0x000fe4000001162c */
[----:B------:R-:W-:Y:S02]  /*f810*/  PRMT R3, R3, 0x7054, R20 ;  /* 0x0000705403037816 */ /* 0x000fe40000000014 */
[----:B------:R-:W-:-:S02]  /*f820*/  LOP3.LUT R31, R31, 0xff, RZ, 0xc0, !PT ;  /* 0x000000ff1f1f7812 */ /* 0x000fc400078ec0ff */
[----:B------:R-:W-:Y:S02]  /*f830*/  PRMT R21, R21, 0x7054, R28 ;  /* 0x0000705415157816 */ /* 0x000fe4000000001c */
[----:B------:R-:W-:Y:S02]  /*f840*/  SHF.R.U32.HI R20, RZ, 0x10, R46 ;  /* 0x00000010ff147819 */ /* 0x000fe4000001162e */
[----:B------:R-:W-:Y:S02]  /*f850*/  SHF.R.U32.HI R28, RZ, 0x10, R47 ;  /* 0x00000010ff1c7819 */ /* 0x000fe4000001162f */
[----:B------:R-:W-:Y:S02]  /*f860*/  LOP3.LUT R29, R29, 0xff, RZ, 0xc0, !PT ;  /* 0x000000ff1d1d7812 */ /* 0x000fe400078ec0ff */
[----:B------:R-:W-:Y:S02]  /*f870*/  PRMT R31, R31, 0x7054, R32 ;  /* 0x000070541f1f7816 */ /* 0x000fe40000000020 */
[----:B------:R-:W-:-:S02]  /*f880*/  LOP3.LUT R20, R20, 0xff, RZ, 0xc0, !PT ;  /* 0x000000ff14147812 */ /* 0x000fc400078ec0ff */
[----:B------:R-:W-:Y:S02]  /*f890*/  SHF.R.U32.HI R32, RZ, 0x10, R49 ;  /* 0x00000010ff207819 */ /* 0x000fe40000011631 */
[----:B------:R-:W-:Y:S02]  /*f8a0*/  LOP3.LUT R28, R28, 0xff, RZ, 0xc0, !PT ;  /* 0x000000ff1c1c7812 */ /* 0x000fe400078ec0ff */
[----:B------:R-:W-:Y:S02]  /*f8b0*/  PRMT R29, R29, 0x7054, R30 ;  /* 0x000070541d1d7816 */ /* 0x000fe4000000001e */
[----:B------:R-:W-:Y:S02]  /*f8c0*/  PRMT R33, R20, 0x7054, R33 ;  /* 0x0000705414217816 */ /* 0x000fe40000000021 */
[----:B------:R-:W-:Y:S02]  /*f8d0*/  LOP3.LUT R38, R3, 0xff000000, R42, 0xf8, !PT ;  /* 0xff00000003267812 */ /* 0x000fe400078ef82a */
[----:B------:R-:W-:-:S02]  /*f8e0*/  LOP3.LUT R32, R32, 0xff, RZ, 0xc0, !PT ;  /* 0x000000ff20207812 */ /* 0x000fc400078ec0ff */
[----:B------:R-:W-:Y:S02]  /*f8f0*/  PRMT R35, R28, 0x7054, R35 ;  /* 0x000070541c237816 */ /* 0x000fe40000000023 */
[----:B------:R-:W-:Y:S02]  /*f900*/  LOP3.LUT R42, R21, 0xff000000, R43, 0xf8, !PT ;  /* 0xff000000152a7812 */ /* 0x000fe400078ef82b */
[----:B------:R-:W-:Y:S02]  /*f910*/  LOP3.LUT R43, R29, 0xff000000, R44, 0xf8, !PT ;  /* 0xff0000001d2b7812 */ /* 0x000fe400078ef82c */
[----:B------:R-:W-:Y:S02]  /*f920*/  LOP3.LUT R44, R31, 0xff000000, R45, 0xf8, !PT ;  /* 0xff0000001f2c7812 */ /* 0x000fe400078ef82d */
[----:B------:R-:W-:Y:S02]  /*f930*/  LOP3.LUT R45, R33, 0xff000000, R46, 0xf8, !PT ;  /* 0xff000000212d7812 */ /* 0x000fe400078ef82e */
[----:B------:R-:W-:-:S02]  /*f940*/  PRMT R39, R32, 0x7054, R39 ;  /* 0x0000705420277816 */ /* 0x000fc40000000027 */
[----:B------:R-:W-:Y:S02]  /*f950*/  LOP3.LUT R46, R35, 0xff000000, R47, 0xf8, !PT ;  /* 0xff000000232e7812 */ /* 0x000fe400078ef82f */
[----:B------:R-:W-:Y:S02]  /*f960*/  SHF.R.U32.HI R30, RZ, 0x10, R48 ;  /* 0x00000010ff1e7819 */ /* 0x000fe40000011630 */
[----:B------:R-:W-:Y:S02]  /*f970*/  LOP3.LUT R49, R39, 0xff000000, R49, 0xf8, !PT ;  /* 0xff00000027317812 */ /* 0x000fe400078ef831 */
[----:B------:R-:W-:Y:S02]  /*f980*/  F2FP.F16.E4M3.UNPACK_B R41, R46 ;  /* 0x0000002eff29723e */ /* 0x000fe400020006ff */
[----:B0-----:R-:W-:Y:S02]  /*f990*/  F2FP.F16.E4M3.UNPACK_B R31, R25 ;  /* 0x00000019ff1f723e */ /* 0x001fe400020006ff */
[----:B------:R-:W-:Y:S01]  /*f9a0*/  F2FP.F16.E4M3.UNPACK_B R39, R42 ;  /* 0x0000002aff27723e */ /* 0x000fe200020006ff */
[----:B------:R-:W-:Y:S01]  /*f9b0*/  HADD2.F32 R47, -RZ, R41.H0_H0 ;  /* 0x20000029ff2f7230 */ /* 0x000fe20000004100 */
[----:B------:R-:W-:-:S02]  /*f9c0*/  LOP3.LUT R30, R30, 0xff, RZ, 0xc0, !PT ;  /* 0x000000ff1e1e7812 */ /* 0x000fc400078ec0ff */
[-C--:B-1----:R-:W-:Y:S01]  /*f9d0*/  F2FP.F16.E4M3.UNPACK_B R20, R5.reuse ;  /* 0x00000005ff14723e */ /* 0x082fe200020006ff */
[----:B------:R-:W-:Y:S01]  /*f9e0*/  HADD2.F32 R40, -RZ, R39.H0_H0 ;  /* 0x20000027ff287230 */ /* 0x000fe20000004100 */
[----:B------:R-:W-:Y:S01]  /*f9f0*/  F2FP.F16.E4M3.UNPACK_B R21, R5.H1 ;  /* 0x00000005ff15723e */ /* 0x000fe200030006ff */
[--C-:B------:R-:W-:Y:S01]  /*fa00*/  HADD2.F32 R5, -RZ, R31.reuse.H0_H0 ;  /* 0x2000001fff057230 */ /* 0x100fe20000004100 */
[----:B------:R-:W-:Y:S01]  /*fa10*/  PRMT R37, R30, 0x7054, R37 ;  /* 0x000070541e257816 */ /* 0x000fe20000000025 */
[----:B------:R-:W-:Y:S01]  /*fa20*/  HADD2.F32 R31, -RZ, R31.H1_H1 ;  /* 0x3000001fff1f7230 */ /* 0x000fe20000004100 */
[-C--:B------:R-:W-:Y:S01]  /*fa30*/  F2FP.F16.E4M3.UNPACK_B R29, R7.reuse ;  /* 0x00000007ff1d723e */ /* 0x080fe200020006ff */
[----:B------:R-:W-:Y:S01]  /*fa40*/  HADD2.F32 R39, -RZ, R39.H1_H1 ;  /* 0x30000027ff277230 */ /* 0x000fe20000004100 */
[----:B------:R-:W-:Y:S01]  /*fa50*/  F2FP.F16.E4M3.UNPACK_B R30, R7.H1 ;  /* 0x00000007ff1e723e */ /* 0x000fe200030006ff */
[----:B------:R-:W-:Y:S01]  /*fa60*/  FMUL.FTZ R50, R5, R40 ;  /* 0x0000002805327220 */ /* 0x000fe20000410000 */
[----:B------:R-:W-:-:S02]  /*fa70*/  F2FP.F16.E4M3.UNPACK_B R7, R6 ;  /* 0x00000006ff07723e */ /* 0x000fc400020006ff */
[----:B------:R-:W-:Y:S01]  /*fa80*/  F2FP.F16.E4M3.UNPACK_B R28, R6.H1 ;  /* 0x00000006ff1c723e */ /* 0x000fe200030006ff */
[--C-:B------:R-:W-:Y:S01]  /*fa90*/  HADD2.F32 R6, -RZ, R20.reuse.H0_H0 ;  /* 0x20000014ff067230 */ /* 0x100fe20000004100 */
[----:B------:R-:W-:Y:S01]  /*faa0*/  F2FP.F16.E4M3.UNPACK_B R32, R25.H1 ;  /* 0x00000019ff20723e */ /* 0x000fe200030006ff */
[-C--:B------:R-:W-:Y:S01]  /*fab0*/  FMUL.FTZ R25, R5, R47.reuse ;  /* 0x0000002f05197220 */ /* 0x080fe20000410000 */
[----:B------:R-:W-:Y:S01]  /*fac0*/  F2FP.F16.E4M3.UNPACK_B R46, R46.H1 ;  /* 0x0000002eff2e723e */ /* 0x000fe200030006ff */
[----:B------:R-:W-:Y:S01]  /*fad0*/  HADD2.F32 R20, -RZ, R20.H1_H1 ;  /* 0x30000014ff147230 */ /* 0x000fe20000004100 */
[----:B------:R-:W-:Y:S01]  /*fae0*/  F2FP.F16.E4M3.UNPACK_B R42, R42.H1 ;  /* 0x0000002aff2a723e */ /* 0x000fe200030006ff */
[C---:B------:R-:W-:Y:S01]  /*faf0*/  FFMA.FTZ R5, R6.reuse, R40, -R25 ;  /* 0x0000002806057223 */ /* 0x040fe20000010819 */
[-C--:B------:R-:W-:Y:S01]  /*fb00*/  F2FP.F16.E4M3.UNPACK_B R33, R26.reuse ;  /* 0x0000001aff21723e */ /* 0x080fe200020006ff */
[----:B------:R-:W-:Y:S01]  /*fb10*/  FFMA.FTZ R25, R6, R47, R50 ;  /* 0x0000002f06197223 */ /* 0x000fe20000010032 */
[----:B------:R-:W-:Y:S01]  /*fb20*/  F2FP.F16.E4M3.UNPACK_B R34, R26.H1 ;  /* 0x0000001aff22723e */ /* 0x000fe200030006ff */
[----:B------:R-:W-:Y:S01]  /*fb30*/  HADD2.F32 R40, -RZ, R41.H1_H1 ;  /* 0x30000029ff287230 */ /* 0x000fe20000004100 */
[----:B------:R-:W-:Y:S01]  /*fb40*/  F2FP.F16.E4M3.UNPACK_B R35, R27 ;  /* 0x0000001bff23723e */ /* 0x000fe200020006ff */
[----:B------:R-:W-:Y:S01]  /*fb50*/  HADD2.F32 R47, -RZ, R46.H0_H0 ;  /* 0x2000002eff2f7230 */ /* 0x000fe20000004100 */
[----:B------:R-:W-:Y:S01]  /*fb60*/  LOP3.LUT R48, R37, 0xff000000, R48, 0xf8, !PT ;  /* 0xff00000025307812 */ /* 0x000fe200078ef830 */
[----:B------:R-:W-:-:S02]  /*fb70*/  HADD2.F32 R26, -RZ, R32.H0_H0 ;  /* 0x20000020ff1a7230 */ /* 0x000fc40000004100 */
[CC--:B------:R-:W-:Y:S01]  /*fb80*/  FMUL.FTZ R51, R31.reuse, R40.reuse ;  /* 0x000000281f337220 */ /* 0x0c0fe20000410000 */
[--C-:B------:R-:W-:Y:S02]  /*fb90*/  HADD2.F32 R41, -RZ, R42.reuse.H0_H0 ;  /* 0x2000002aff297230 */ /* 0x100fe40000004100 */
[----:B------:R-:W-:Y:S01]  /*fba0*/  FMUL.FTZ R31, R31, R39 ;  /* 0x000000271f1f7220 */ /* 0x000fe20000410000 */
[----:B------:R-:W-:Y:S02]  /*fbb0*/  HADD2.F32 R6, -RZ, R21.H0_H0 ;  /* 0x20000015ff067230 */ /* 0x000fe40000004100 */
[----:B------:R-:W-:Y:S01]  /*fbc0*/  FMUL.FTZ R53, R26, R47 ;  /* 0x0000002f1a357220 */ /* 0x000fe20000410000 */
[----:B------:R-:W-:Y:S01]  /*fbd0*/  FFMA.FTZ R50, R20, R39, -R51 ;  /* 0x0000002714327223 */ /* 0x000fe20000010833 */
[----:B------:R-:W-:Y:S01]  /*fbe0*/  FMUL.FTZ R26, R26, R41 ;  /* 0x000000291a1a7220 */ /* 0x000fe20000410000 */
[----:B------:R-:W-:Y:S01]  /*fbf0*/  F2FP.F16.E4M3.UNPACK_B R39, R49 ;  /* 0x00000031ff27723e */ /* 0x000fe200020006ff */
[----:B------:R-:W-:Y:S01]  /*fc00*/  FFMA.FTZ R52, R20, R40, R31 ;  /* 0x0000002814347223 */ /* 0x000fe2000001001f */
[C---:B------:R-:W-:Y:S01]  /*fc10*/  FFMA.FTZ R53, R6.reuse, R41, -R53 ;  /* 0x0000002906357223 */ /* 0x040fe20000010835 */
[----:B------:R-:W-:Y:S01]  /*fc20*/  FFMA.FTZ R47, R6, R47, R26 ;  /* 0x0000002f062f7223 */ /* 0x000fe2000001001a */
[-C--:B------:R-:W-:Y:S01]  /*fc30*/  F2FP.F16.E4M3.UNPACK_B R26, R44.reuse ;  /* 0x0000002cff1a723e */ /* 0x080fe200020006ff */
[----:B------:R-:W-:Y:S01]  /*fc40*/  HADD2.F32 R42, -RZ, R42.H1_H1 ;  /* 0x3000002aff2a7230 */ /* 0x000fe20000004100 */
[----:B------:R-:W-:Y:S01]  /*fc50*/  F2FP.F16.E4M3.UNPACK_B R37, R27.H1 ;  /* 0x0000001bff25723e */ /* 0x000fe200030006ff */
[----:B------:R-:W-:Y:S01]  /*fc60*/  HADD2.F32 R32, -RZ, R32.H1_H1 ;  /* 0x30000020ff207230 */ /* 0x000fe20000004100 */
[----:B------:R-:W-:Y:S01]  /*fc70*/  F2FP.F16.E4M3.UNPACK_B R49, R49.H1 ;  /* 0x00000031ff31723e */ /* 0x000fe200030006ff */
[----:B------:R-:W-:Y:S01]  /*fc80*/  HADD2.F32 R41, -RZ, R39.H0_H0 ;  /* 0x20000027ff297230 */ /* 0x000fe20000004100 */
[----:B------:R-:W-:Y:S01]  /*fc90*/  F2FP.F16.E4M3.UNPACK_B R44, R44.H1 ;  /* 0x0000002cff2c723e */ /* 0x000fe200030006ff */
[----:B------:R-:W-:-:S02]  /*fca0*/  HADD2.F32 R20, -RZ, R35.H0_H0 ;  /* 0x20000023ff147230 */ /* 0x000fc40000004100 */
[----:B------:R-:W-:Y:S01]  /*fcb0*/  FMUL.FTZ R51, R32, R42 ;  /* 0x0000002a20337220 */ /* 0x000fe20000410000 */
[----:B------:R-:W-:Y:S01]  /*fcc0*/  HADD2.F32 R31, -RZ, R26.H0_H0 ;  /* 0x2000001aff1f7230 */ /* 0x000fe20000004100 */
[----:B------:R-:W-:Y:S01]  /*fcd0*/  F2FP.F16.E4M3.UNPACK_B R27, R24 ;  /* 0x00000018ff1b723e */ /* 0x000fe200020006ff */
[----:B------:R-:W-:Y:S02]  /*fce0*/  HADD2.F32 R46, -RZ, R46.H1_H1 ;  /* 0x3000002eff2e7230 */ /* 0x000fe40000004100 */
[C---:B------:R-:W-:Y:S01]  /*fcf0*/  FMUL.FTZ R55, R20.reuse, R41 ;  /* 0x0000002914377220 */ /* 0x040fe20000410000 */
[----:B------:R-:W-:Y:S02]  /*fd00*/  HADD2.F32 R21, -RZ, R21.H1_H1 ;  /* 0x30000015ff157230 */ /* 0x000fe40000004100 */
[----:B------:R-:W-:Y:S01]  /*fd10*/  FMUL.FTZ R20, R20, R31 ;  /* 0x0000001f14147220 */ /* 0x000fe20000410000 */
[----:B------:R-:W-:Y:S02]  /*fd20*/  HADD2.F32 R6, -RZ, R29.H0_H0 ;  /* 0x2000001dff067230 */ /* 0x000fe40000004100 */
[----:B------:R-:W-:Y:S01]  /*fd30*/  FMUL.FTZ R40, R32, R46 ;  /* 0x0000002e20287220 */ /* 0x000fe20000410000 */
[----:B------:R-:W-:-:S02]  /*fd40*/  HADD2.F32 R32, -RZ, R39.H1_H1 ;  /* 0x30000027ff207230 */ /* 0x000fc40000004100 */
[C---:B------:R-:W-:Y:S01]  /*fd50*/  FFMA.FTZ R46, R21.reuse, R46, R51 ;  /* 0x0000002e152e7223 */ /* 0x040fe20000010033 */
[----:B------:R-:W-:Y:S02]  /*fd60*/  HADD2.F32 R35, -RZ, R35.H1_H1 ;  /* 0x30000023ff237230 */ /* 0x000fe40000004100 */
[C---:B------:R-:W-:Y:S01]  /*fd70*/  FFMA.FTZ R55, R6.reuse, R31, -R55 ;  /* 0x0000001f06377223 */ /* 0x040fe20000010837 */
[----:B------:R-:W-:Y:S01]  /*fd80*/  FFMA.FTZ R51, R6, R41, R20 ;  /* 0x0000002906337223 */ /* 0x000fe20000010014 */
[----:B------:R-:W-:Y:S02]  /*fd90*/  HADD2.F32 R31, -RZ, R49.H0_H0 ;  /* 0x20000031ff1f7230 */ /* 0x000fe40000004100 */
[----:B------:R-:W-:Y:S01]  /*fda0*/  FFMA.FTZ R42, R21, R42, -R40 ;  /* 0x0000002a152a7223 */ /* 0x000fe20000010828 */
[----:B------:R-:W-:Y:S02]  /*fdb0*/  HADD2.F32 R20, -RZ, R37.H0_H0 ;  /* 0x20000025ff147230 */ /* 0x000fe40000004100 */
[----:B------:R-:W-:Y:S01]  /*fdc0*/  FMUL.FTZ R40, R35, R32 ;  /* 0x0000002023287220 */ /* 0x000fe20000410000 */
[----:B------:R-:W-:Y:S01]  /*fdd0*/  HADD2.F32 R26, -RZ, R26.H1_H1 ;  /* 0x3000001aff1a7230 */ /* 0x000fe20000004100 */
[----:B------:R-:W-:Y:S01]  /*fde0*/  F2FP.F16.E4M3.UNPACK_B R24, R24.H1 ;  /* 0x00000018ff18723e */ /* 0x000fe200030006ff */
[----:B------:R-:W-:-:S02]  /*fdf0*/  HADD2.F32 R29, -RZ, R29.H1_H1 ;  /* 0x3000001dff1d7230 */ /* 0x000fc40000004100 */
[C---:B------:R-:W-:Y:S01]  /*fe00*/  FMUL.FTZ R39, R20.reuse, R31 ;  /* 0x0000001f14277220 */ /* 0x040fe20000410000 */
[----:B------:R-:W-:Y:S02]  /*fe10*/  HADD2.F32 R21, -RZ, R44.H0_H0 ;  /* 0x2000002cff157230 */ /* 0x000fe40000004100 */
[-C--:B------:R-:W-:Y:S01]  /*fe20*/  FMUL.FTZ R35, R35, R26.reuse ;  /* 0x0000001a23237220 */ /* 0x080fe20000410000 */
[----:B------:R-:W-:Y:S02]  /*fe30*/  HADD2.F32 R6, -RZ, R30.H0_H0 ;  /* 0x2000001eff067230 */ /* 0x000fe40000004100 */
[C---:B------:R-:W-:Y:S01]  /*fe40*/  FFMA.FTZ R58, R29.reuse, R26, -R40 ;  /* 0x0000001a1d3a7223 */ /* 0x040fe20000010828 */
[----:B------:R-:W-:Y:S01]  /*fe50*/  F2FP.F16.E4M3.UNPACK_B R26, R45.H1 ;  /* 0x0000002dff1a723e */ /* 0x000fe200030006ff */
[-C--:B------:R-:W-:Y:S01]  /*fe60*/  FMUL.FTZ R20, R20, R21.reuse ;  /* 0x0000001514147220 */ /* 0x080fe20000410000 */
[----:B------:R-:W-:Y:S01]  /*fe70*/  F2FP.F16.E4M3.UNPACK_B R3, R4 ;  /* 0x00000004ff03723e */ /* 0x000fe200020006ff */
[C---:B------:R-:W-:Y:S01]  /*fe80*/  FFMA.FTZ R59, R6.reuse, R21, -R39 ;  /* 0x00000015063b7223 */ /* 0x040fe20000010827 */
[----:B------:R-:W-:Y:S01]  /*fe90*/  F2FP.F16.E4M3.UNPACK_B R21, R38.H1 ;  /* 0x00000026ff15723e */ /* 0x000fe200030006ff */
[----:B------:R-:W-:Y:S01]  /*fea0*/  FFMA.FTZ R61, R6, R31, R20 ;  /* 0x0000001f063d7223 */ /* 0x000fe20000010014 */
[----:B------:R-:W-:Y:S01]  /*feb0*/  F2FP.F16.E4M3.UNPACK_B R4, R4.H1 ;  /* 0x00000004ff04723e */ /* 0x000fe200030006ff */
[----:B------:R-:W-:Y:S01]  /*fec0*/  FFMA.FTZ R60, R29, R32, R35 ;  /* 0x000000201d3c7223 */ /* 0x000fe20000010023 */
[----:B------:R-:W-:Y:S01]  /*fed0*/  HADD2.F32 R31, -RZ, R26.H0_H0 ;  /* 0x2000001aff1f7230 */ /* 0x000fe20000004100 */
[----:B------:R-:W-:Y:S01]  /*fee0*/  F2FP.F16.E4M3.UNPACK_B R45, R45 ;  /* 0x0000002dff2d723e */ /* 0x000fe200020006ff */
[----:B------:R-:W-:Y:S01]  /*fef0*/  HADD2.F32 R20, -RZ, R24.H0_H0 ;  /* 0x20000018ff147230 */ /* 0x000fe20000004100 */
[----:B------:R-:W-:Y:S01]  /*ff00*/  F2FP.F16.E4M3.UNPACK_B R38, R38 ;  /* 0x00000026ff26723e */ /* 0x000fe200020006ff */
[----:B------:R-:W-:Y:S01]  /*ff10*/  HADD2.F32 R29, -RZ, R21.H0_H0 ;  /* 0x20000015ff1d7230 */ /* 0x000fe20000004100 */
[----:B------:R-:W-:Y:S01]  /*ff20*/  F2FP.SATFINITE.E4M3.F32.PACK_AB_MERGE_C R42, R42, R53, RZ ;  /* 0x000000352a2a723e */ /* 0x000fe200048070ff */
[----:B------:R-:W-:-:S02]  /*ff30*/  HADD2.F32 R44, -RZ, R44.H1_H1 ;  /* 0x3000002cff2c7230 */ /* 0x000fc40000004100 */
[C---:B------:R-:W-:Y:S01]  /*ff40*/  FMUL.FTZ R35, R20.reuse, R31 ;  /* 0x0000001f14237220 */ /* 0x040fe20000410000 */
[----:B------:R-:W-:Y:S02]  /*ff50*/  HADD2.F32 R49, -RZ, R49.H1_H1 ;  /* 0x30000031ff317230 */ /* 0x000fe40000004100 */
[----:B------:R-:W-:Y:S01]  /*ff60*/  FMUL.FTZ R20, R20, R29 ;  /* 0x0000001d14147220 */ /* 0x000fe20000410000 */
[----:B------:R-:W-:Y:S01]  /*ff70*/  HADD2.F32 R37, -RZ, R37.H1_H1 ;  /* 0x30000025ff257230 */ /* 0x000fe20000004100 */
[----:B------:R-:W-:Y:S01]  /*ff80*/  F2FP.SATFINITE.E4M3.F32.PACK_AB_MERGE_C R46, R46, R47, RZ ;  /* 0x0000002f2e2e723e */ /* 0x000fe200048070ff */
[----:B------:R-:W-:Y:S01]  /*ff90*/  HADD2.F32 R6, -RZ, R4.H0_H0 ;  /* 0x20000004ff067230 */ /* 0x000fe20000004100 */
[----:B------:R-:W-:Y:S01]  /*ffa0*/  F2FP.SATFINITE.E4M3.F32.PACK_AB_MERGE_C R5, R50, R5, R42 ;  /* 0x000000053205723e */ /* 0x000fe2000480702a */
[----:B------:R-:W-:Y:S02]  /*ffb0*/  HADD2.F32 R30, -RZ, R30.H1_H1 ;  /* 0x3000001eff1e7230 */ /* 0x000fe40000004100 */
[C---:B------:R-:W-:Y:S01]  /*ffc0*/  FMUL.FTZ R39, R37.reuse, R49 ;  /* 0x0000003125277220 */ /* 0x040fe20000410000 */
[----:B------:R-:W-:Y:S01]  /*ffd0*/  FMUL.FTZ R32, R37, R44 ;  /* 0x0000002c25207220 */ /* 0x000fe20000410000 */
[----:B------:R-:W-:Y:S01]  /*ffe0*/  FFMA.FTZ R37, R6, R31, R20 ;  /* 0x0000001f06257223 */ /* 0x000fe20000010014 */
[----:B------:R-:W-:-:S02]  /*fff0*/  HADD2.F32 R31, -RZ, R26.H1_H1 ;  /* 0x3000001aff1f7230 */ /* 0x000fc40000004100 */
[C---:B------:R-:W-:Y:S01]  /*10000*/  FFMA.FTZ R62, R30.reuse, R44, -R39 ;  /* 0x0000002c1e3e7223 */ /* 0x040fe20000010827 */
[----:B------:R-:W-:Y:S02]  /*10010*/  HADD2.F32 R24, -RZ, R24.H1_H1 ;  /* 0x30000018ff187230 */ /* 0x000fe40000004100 */
[----:B------:R-:W-:Y:S01]  /*10020*/  FFMA.FTZ R64, R30, R49, R32 ;  /* 0x000000311e407223 */ /* 0x000fe20000010020 */
[----:B------:R-:W-:Y:S02]  /*10030*/  HADD2.F32 R21, -RZ, R21.H1_H1 ;  /* 0x30000015ff157230 */ /* 0x000fe40000004100 */
[----:B------:R-:W-:Y:S01]  /*10040*/  FFMA.FTZ R32, R6, R29, -R35 ;  /* 0x0000001d06207223 */ /* 0x000fe20000010823 */
[----:B------:R-:W-:Y:S02]  /*10050*/  HADD2.F32 R4, -RZ, R4.H1_H1 ;  /* 0x30000004ff047230 */ /* 0x000fe40000004100 */
[----:B------:R-:W-:Y:S01]  /*10060*/  FMUL.FTZ R35, R24, R31 ;  /* 0x0000001f18237220 */ /* 0x000fe20000410000 */
[----:B------:R-:W-:-:S02]  /*10070*/  HADD2.F32 R6, -RZ, R27.H0_H0 ;  /* 0x2000001bff067230 */ /* 0x000fc40000004100 */
[-C--:B------:R-:W-:Y:S01]  /*10080*/  FMUL.FTZ R24, R24, R21.reuse ;  /* 0x0000001518187220 */ /* 0x080fe20000410000 */
[--C-:B------:R-:W-:Y:S02]  /*10090*/  HADD2.F32 R29, -RZ, R45.reuse.H0_H0 ;  /* 0x2000002dff1d7230 */ /* 0x100fe40000004100 */
[C---:B------:R-:W-:Y:S01]  /*100a0*/  FFMA.FTZ R39, R4.reuse, R21, -R35 ;  /* 0x0000001504277223 */ /* 0x040fe20000010823 */
[----:B------:R-:W-:Y:S02]  /*100b0*/  HADD2.F32 R21, -RZ, R38.H0_H0 ;  /* 0x20000026ff157230 */ /* 0x000fe40000004100 */
[----:B------:R-:W-:Y:S01]  /*100c0*/  FFMA.FTZ R40, R4, R31, R24 ;  /* 0x0000001f04287223 */ /* 0x000fe20000010018 */
[----:B------:R-:W-:Y:S02]  /*100d0*/  HADD2.F32 R20, -RZ, R45.H1_H1 ;  /* 0x3000002dff147230 */ /* 0x000fe40000004100 */
[----:B------:R-:W-:Y:S01]  /*100e0*/  FMUL.FTZ R31, R6, R29 ;  /* 0x0000001d061f7220 */ /* 0x000fe20000410000 */
[----:B------:R-:W-:-:S02]  /*100f0*/  HADD2.F32 R27, -RZ, R27.H1_H1 ;  /* 0x3000001bff1b7230 */ /* 0x000fc40000004100 */
[-C--:B------:R-:W-:Y:S01]  /*10100*/  FMUL.FTZ R35, R6, R21.reuse ;  /* 0x0000001506237220 */ /* 0x080fe20000410000 */
[--C-:B------:R-:W-:Y:S01]  /*10110*/  HADD2.F32 R4, -RZ, R3.reuse.H0_H0 ;  /* 0x20000003ff047230 */ /* 0x100fe20000004100 */
[----:B------:R-:W-:Y:S01]  /*10120*/  F2FP.F16.E4M3.UNPACK_B R24, R48.H1 ;  /* 0x00000030ff18723e */ /* 0x000fe200030006ff */
[----:B------:R-:W-:Y:S02]  /*10130*/  HADD2.F32 R38, -RZ, R38.H1_H1 ;  /* 0x30000026ff267230 */ /* 0x000fe40000004100 */
[C---:B------:R-:W-:Y:S01]  /*10140*/  FMUL.FTZ R26, R27.reuse, R20 ;  /* 0x000000141b1a7220 */ /* 0x040fe20000410000 */
[----:B------:R-:W-:Y:S02]  /*10150*/  HADD2.F32 R3, -RZ, R3.H1_H1 ;  /* 0x30000003ff037230 */ /* 0x000fe40000004100 */
[C---:B------:R-:W-:Y:S01]  /*10160*/  FFMA.FTZ R31, R4.reuse, R21, -R31 ;  /* 0x00000015041f7223 */ /* 0x040fe2000001081f */
        /* <DEDUP_REMOVED lines=8> */
[--C-:B------:R-:W-:Y:S01]  /*101f0*/  HADD2.F32 R20, -RZ, R6.reuse.H0_H0 ;  /* 0x20000006ff147230 */ /* 0x100fe20000004100 */
[----:B------:R-:W-:Y:S01]  /*10200*/  F2FP.F16.E4M3.UNPACK_B R43, R43 ;  /* 0x0000002bff2b723e */ /* 0x000fe200020006ff */
[----:B------:R-:W-:Y:S02]  /*10210*/  HADD2.F32 R21, -RZ, R6.H1_H1 ;  /* 0x30000006ff157230 */ /* 0x000fe40000004100 */
[C---:B------:R-:W-:Y:S01]  /*10220*/  FMUL.FTZ R6, R4.reuse, R26 ;  /* 0x0000001a04067220 */ /* 0x040fe20000410000 */
[----:B------:R-:W-:Y:S02]  /*10230*/  HADD2.F32 R3, -RZ, R28.H0_H0 ;  /* 0x2000001cff037230 */ /* 0x000fe40000004100 */
[----:B------:R-:W-:Y:S01]  /*10240*/  FMUL.FTZ R4, R4, R20 ;  /* 0x0000001404047220 */ /* 0x000fe20000410000 */
[----:B------:R-:W-:Y:S01]  /*10250*/  HADD2.F32 R27, -RZ, R24.H1_H1 ;  /* 0x30000018ff1b7230 */ /* 0x000fe20000004100 */
[----:B------:R-:W-:Y:S01]  /*10260*/  F2FP.SATFINITE.E4M3.F32.PACK_AB_MERGE_C R61, R64, R61, RZ ;  /* 0x0000003d403d723e */ /* 0x000fe200048070ff */
[----:B------:R-:W-:-:S02]  /*10270*/  HADD2.F32 R34, -RZ, R34.H1_H1 ;  /* 0x30000022ff227230 */ /* 0x000fc40000004100 */
[C---:B------:R-:W-:Y:S01]  /*10280*/  FFMA.FTZ R29, R3.reuse, R20, -R6 ;  /* 0x00000014031d7223 */ /* 0x040fe20000010806 */
[----:B------:R-:W-:Y:S01]  /*10290*/  HADD2.F32 R28, -RZ, R28.H1_H1 ;  /* 0x3000001cff1c7230 */ /* 0x000fe20000004100 */
[----:B------:R-:W-:Y:S01]  /*102a0*/  F2FP.SATFINITE.E4M3.F32.PACK_AB_MERGE_C R25, R52, R25, R46 ;  /* 0x000000193419723e */ /* 0x000fe2000480702e */
[----:B------:R-:W-:Y:S02]  /*102b0*/  HADD2.F32 R20, -RZ, R43.H1_H1 ;  /* 0x3000002bff147230 */ /* 0x000fe40000004100 */
[C---:B------:R-:W-:Y:S01]  /*102c0*/  FMUL.FTZ R41, R34.reuse, R27 ;  /* 0x0000001b22297220 */ /* 0x040fe20000410000 */
[-C--:B------:R-:W-:Y:S01]  /*102d0*/  FMUL.FTZ R6, R34, R21.reuse ;  /* 0x0000001522067220 */ /* 0x080fe20000410000 */
[----:B------:R-:W-:Y:S01]  /*102e0*/  FFMA.FTZ R34, R3, R26, R4 ;  /* 0x0000001a03227223 */ /* 0x000fe20000010004 */
[----:B------:R-:W-:Y:S02]  /*102f0*/  HADD2.F32 R4, -RZ, R33.H0_H0 ;  /* 0x20000021ff047230 */ /* 0x000fe40000004100 */
[C---:B------:R-:W-:Y:S01]  /*10300*/  FFMA.FTZ R44, R28.reuse, R21, -R41 ;  /* 0x000000151c2c7223 */ /* 0x040fe20000010829 */
[----:B------:R-:W-:Y:S01]  /*10310*/  FFMA.FTZ R27, R28, R27, R6 ;  /* 0x0000001b1c1b7223 */ /* 0x000fe20000010006 */
[----:B------:R-:W-:-:S02]  /*10320*/  HADD2.F32 R21, -RZ, R48.H0_H0 ;  /* 0x20000030ff157230 */ /* 0x000fc40000004100 */
[----:B------:R-:W-:Y:S01]  /*10330*/  HADD2.F32 R6, -RZ, R43.H0_H0 ;  /* 0x2000002bff067230 */ /* 0x000fe20000004100 */
[----:B------:R-:W-:Y:S01]  /*10340*/  F2FP.SATFINITE.E4M3.F32.PACK_AB_MERGE_C R29, R44, R29, RZ ;  /* 0x0000001d2c1d723e */ /* 0x000fe200048070ff */
[----:B------:R-:W-:Y:S02]  /*10350*/  HADD2.F32 R48, -RZ, R48.H1_H1 ;  /* 0x30000030ff307230 */ /* 0x000fe40000004100 */
[C---:B------:R-:W-:Y:S01]  /*10360*/  FMUL.FTZ R24, R4.reuse, R21 ;  /* 0x0000001504187220 */ /* 0x040fe20000410000 */
[----:B------:R-:W-:Y:S02]  /*10370*/  HADD2.F32 R33, -RZ, R33.H1_H1 ;  /* 0x30000021ff217230 */ /* 0x000fe40000004100 */
[----:B------:R-:W-:Y:S01]  /*10380*/  FMUL.FTZ R4, R4, R6 ;  /* 0x0000000604047220 */ /* 0x000fe20000410000 */
[--C-:B------:R-:W-:Y:S01]  /*10390*/  HADD2.F32 R3, -RZ, R7.reuse.H0_H0 ;  /* 0x20000007ff037230 */ /* 0x100fe20000004100 */
[----:B------:R-:W-:Y:S01]  /*103a0*/  F2FP.SATFINITE.E4M3.F32.PACK_AB_MERGE_C R34, R27, R34, RZ ;  /* 0x000000221b22723e */ /* 0x000fe200048070ff */
[----:B------:R-:W-:-:S02]  /*103b0*/  HADD2.F32 R7, -RZ, R7.H1_H1 ;  /* 0x30000007ff077230 */ /* 0x000fc40000004100 */
[C---:B------:R-:W-:Y:S01]  /*103c0*/  FMUL.FTZ R28, R33.reuse, R48 ;  /* 0x00000030211c7220 */ /* 0x040fe20000410000 */
        /* <DEDUP_REMOVED lines=16> */
.L_x_1475:
[----:B------:R-:W-:Y:S05]  /*104d0*/  BSYNC B1 ;  /* 0x0000000000017941 */ /* 0x000fea0003800000 */
.L_x_1474:
[----:B------:R-:W-:Y:S05]  /*104e0*/  @P0 BRA `(.L_x_1459) ;  /* 0x0000000c00dc0947 */ /* 0x000fea0003800000 */
[----:B0----5:R-:W-:Y:S02]  /*104f0*/  SHF.R.U32.HI R3, RZ, 0x8, R12 ;  /* 0x00000008ff037819 */ /* 0x021fe4000001160c */
[----:B-123--:R-:W-:Y:S02]  /*10500*/  LOP3.LUT R0, R12, 0xff, RZ, 0xc0, !PT ;  /* 0x000000ff0c007812 */ /* 0x00efe400078ec0ff */
[----:B------:R-:W-:Y:S02]  /*10510*/  SHF.R.U32.HI R7, RZ, 0x8, R14 ;  /* 0x00000008ff077819 */ /* 0x000fe4000001160e */
[----:B------:R-:W-:Y:S02]  /*10520*/  LOP3.LUT R3, R3, 0xff, RZ, 0xc0, !PT ;  /* 0x000000ff03037812 */ /* 0x000fe400078ec0ff */
[----:B------:R-:W-:Y:S02]  /*10530*/  LEA.HI R54, R54, R215, RZ, 0x1c ;  /* 0x000000d736367211 */ /* 0x000fe400078fe0ff */
[----:B------:R-:W-:-:S02]  /*10540*/  LOP3.LUT R6, R14, 0xff, RZ, 0xc0, !PT ;  /* 0x000000ff0e067812 */ /* 0x000fc400078ec0ff */
[----:B------:R-:W-:Y:S02]  /*10550*/  LOP3.LUT R7, R7, 0xff, RZ, 0xc0, !PT ;  /* 0x000000ff07077812 */ /* 0x000fe400078ec0ff */
[----:B------:R-:W-:Y:S01]  /*10560*/  PRMT R21, R3, 0x7604, R0 ;  /* 0x0000760403157816 */ /* 0x000fe20000000000 */
[----:B------:R-:W-:Y:S01]  /*10570*/  IMAD.SHL.U32 R0, R54, 0x10, RZ ;  /* 0x0000001036007824 */ /* 0x000fe200078e00ff */
[----:B------:R-:W-:Y:S02]  /*10580*/  SHF.R.S32.HI R3, RZ, 0x1f, R54 ;  /* 0x0000001fff037819 */ /* 0x000fe40000011436 */
[----:B------:R-:W-:Y:S02]  /*10590*/  PRMT R29, R7, 0x7604, R6 ;  /* 0x00007604071d7816 */ /* 0x000fe40000000006 */
[----:B------:R-:W-:Y:S02]  /*105a0*/  LEA.HI R7, R3, R54, RZ, 0x3 ;  /* 0x0000003603077211 */ /* 0x000fe400078f18ff */
[----:B------:R-:W-:-:S02]  /*105b0*/  SHF.R.U32.HI R3, RZ, 0x8, R8 ;  /* 0x00000008ff037819 */ /* 0x000fc40000011608 */
[----:B------:R-:W-:Y:S01]  /*105c0*/  LOP3.LUT R0, R227, 0x70, R0, 0xf8, !PT ;  /* 0x00000070e3007812 */ /* 0x000fe200078ef800 */
[----:B------:R-:W-:Y:S01]  /*105d0*/  IMAD.SHL.U32 R24, R7, 0x800, RZ ;  /* 0x0000080007187824 */ /* 0x000fe200078e00ff */
[----:B------:R-:W-:Y:S02]  /*105e0*/  SHF.R.U32.HI R25, RZ, 0x3, R227 ;  /* 0x00000003ff197819 */ /* 0x000fe400000116e3 */
[----:B------:R-:W-:Y:S02]  /*105f0*/  SHF.R.U32.HI R5, RZ, 0x8, R13 ;  /* 0x00000008ff057819 */ /* 0x000fe4000001160d */
[----:B------:R-:W-:Y:S02]  /*10600*/  LOP3.LUT R7, R3, 0xff, RZ, 0xc0, !PT ;  /* 0x000000ff03077812 */ /* 0x000fe400078ec0ff */
[----:B------:R-:W-:Y:S02]  /*10610*/  LOP3.LUT R3, R0, R25, RZ, 0x3c, !PT ;  /* 0x0000001900037212 */ /* 0x000fe400078e3cff */
[----:B------:R-:W-:-:S02]  /*10620*/  LOP3.LUT R24, R24, 0xffffc000, RZ, 0xc0, !PT ;  /* 0xffffc00018187812 */ /* 0x000fc400078ec0ff */
[----:B------:R-:W-:Y:S02]  /*10630*/  LOP3.LUT R4, R13, 0xff, RZ, 0xc0, !PT ;  /* 0x000000ff0d047812 */ /* 0x000fe400078ec0ff */
[----:B------:R-:W-:Y:S02]  /*10640*/  LOP3.LUT R5, R5, 0xff, RZ, 0xc0, !PT ;  /* 0x000000ff05057812 */ /* 0x000fe400078ec0ff */
[----:B------:R-:W-:Y:S02]  /*10650*/  IADD3 R3, R3, R24, R230 ;  /* 0x0000001803037210 */ /* 0x000fe40007ffe0e6 */
[----:B------:R-:W-:Y:S02]  /*10660*/  PRMT R20, R5, 0x7604, R4 ;  /* 0x0000760405147816 */ /* 0x000fe40000000004 */
[----:B------:R-:W-:Y:S02]  /*10670*/  SHF.R.U32.HI R24, RZ, 0x8, R9 ;  /* 0x00000008ff187819 */ /* 0x000fe40000011609 */
[----:B------:R-:W-:-:S02]  /*10680*/  SHF.R.U32.HI R5, RZ, 0x8, R15 ;  /* 0x00000008ff057819 */ /* 0x000fc4000001160f */
[----:B------:R-:W-:Y:S02]  /*10690*/  IADD3 R0, R16, R3, RZ ;  /* 0x0000000310007210 */ /* 0x000fe40007ffe0ff */
[----:B------:R-:W-:Y:S02]  /*106a0*/  LOP3.LUT R4, R15, 0xff, RZ, 0xc0, !PT ;  /* 0x000000ff0f047812 */ /* 0x000fe400078ec0ff */
[----:B------:R-:W-:Y:S02]  /*106b0*/  LOP3.LUT R6, R8, 0xff, RZ, 0xc0, !PT ;  /* 0x000000ff08067812 */ /* 0x000fe400078ec0ff */
[----:B------:R-:W-:Y:S02]  /*106c0*/  LOP3.LUT R5, R5, 0xff, RZ, 0xc0, !PT ;  /* 0x000000ff05057812 */ /* 0x000fe400078ec0ff */
[----:B------:R-:W-:Y:S02]  /*106d0*/  LOP3.LUT R3, R24, 0xff, RZ, 0xc0, !PT ;  /* 0x000000ff18037812 */ /* 0x000fe400078ec0ff */
[----:B------:R-:W0:Y:S01]  /*106e0*/  LDS.128 R24, [R0+0x18000] ;  /* 0x0180000000187984 */ /* 0x000e220000000c00 */
[----:B------:R-:W-:-:S02]  /*106f0*/  PRMT R28, R5, 0x7604, R4 ;  /* 0x00007604051c7816 */ /* 0x000fc40000000004 */
[----:B------:R-:W-:Y:S02]  /*10700*/  PRMT R33, R7, 0x7604, R6 ;  /* 0x0000760407217816 */ /* 0x000fe40000000006 */
[----:B------:R-:W1:Y:S01]  /*10710*/  LDS.128 R4, [R223+0x18000] ;  /* 0x01800000df047984 */ /* 0x000e620000000c00 */
[----:B------:R-:W-:Y:S02]  /*10720*/  SHF.R.U32.HI R35, RZ, 0x8, R11 ;  /* 0x00000008ff237819 */ /* 0x000fe4000001160b */
[----:B------:R-:W-:Y:S02]  /*10730*/  SHF.R.U32.HI R32, RZ, 0x8, R10 ;  /* 0x00000008ff207819 */ /* 0x000fe4000001160a */
[----:B------:R-:W-:Y:S02]  /*10740*/  LOP3.LUT R34, R11, 0xff, RZ, 0xc0, !PT ;  /* 0x000000ff0b227812 */ /* 0x000fe400078ec0ff */
[----:B------:R-:W-:Y:S02]  /*10750*/  LOP3.LUT R35, R35, 0xff, RZ, 0xc0, !PT ;  /* 0x000000ff23237812 */ /* 0x000fe400078ec0ff */
[----:B------:R-:W-:-:S02]  /*10760*/  LOP3.LUT R30, R9, 0xff, RZ, 0xc0, !PT ;  /* 0x000000ff091e7812 */ /* 0x000fc400078ec0ff */
[----:B------:R-:W-:Y:S02]  /*10770*/  LOP3.LUT R31, R10, 0xff, RZ, 0xc0, !PT ;  /* 0x000000ff0a1f7812 */ /* 0x000fe400078ec0ff */
[----:B------:R-:W-:Y:S02]  /*10780*/  LOP3.LUT R32, R32, 0xff, RZ, 0xc0, !PT ;  /* 0x000000ff20207812 */ /* 0x000fe400078ec0ff */
[----:B------:R-:W-:Y:S02]  /*10790*/  PRMT R34, R35, 0x7604, R34 ;  /* 0x0000760423227816 */ /* 0x000fe40000000022 */
[----:B------:R-:W-:Y:S02]  /*107a0*/  PRMT R30, R3, 0x7604, R30 ;  /* 0x00007604031e7816 */ /* 0x000fe4000000001e */
[----:B------:R-:W-:Y:S02]  /*107b0*/  SHF.R.U32.HI R35, RZ, 0x10, R9 ;  /* 0x00000010ff237819 */ /* 0x000fe40000011609 */
[----:B------:R-:W-:-:S02]  /*107c0*/  SHF.R.U32.HI R3, RZ, 0x10, R13 ;  /* 0x00000010ff037819 */ /* 0x000fc4000001160d */
[----:B------:R-:W-:Y:S01]  /*107d0*/  PRMT R37, R32, 0x7604, R31 ;  /* 0x0000760420257816 */ /* 0x000fe2000000001f */
[----:B------:R-:W-:Y:S01]  /*107e0*/  IMAD.U32 R35, R35, 0x10000, RZ ;  /* 0x0001000023237824 */ /* 0x000fe200078e00ff */
[----:B------:R-:W-:Y:S01]  /*107f0*/  SHF.R.U32.HI R31, RZ, 0x10, R15 ;  /* 0x00000010ff1f7819 */ /* 0x000fe2000001160f */
[----:B------:R-:W-:Y:S01]  /*10800*/  IMAD.U32 R3, R3, 0x10000, RZ ;  /* 0x0001000003037824 */ /* 0x000fe200078e00ff */
[----:B------:R-:W-:Y:S02]  /*10810*/  SHF.R.U32.HI R39, RZ, 0x10, R11 ;  /* 0x00000010ff277819 */ /* 0x000fe4000001160b */
[----:B------:R-:W-:Y:S01]  /*10820*/  LOP3.LUT R35, R30, 0xff0000, R35, 0xf8, !PT ;  /* 0x00ff00001e237812 */ /* 0x000fe200078ef823 */
[----:B------:R-:W-:Y:S01]  /*10830*/  IMAD.U32 R31, R31, 0x10000, RZ ;  /* 0x000100001f1f7824 */ /* 0x000fe200078e00ff */
[----:B------:R-:W-:Y:S01]  /*10840*/  LOP3.LUT R3, R20, 0xff0000, R3, 0xf8, !PT ;  /* 0x00ff000014037812 */ /* 0x000fe200078ef803 */
[----:B------:R-:W-:Y:S01]  /*10850*/  IMAD.U32 R39, R39, 0x10000, RZ ;  /* 0x0001000027277824 */ /* 0x000fe200078e00ff */
[----:B------:R-:W-:-:S02]  /*10860*/  LOP3.LUT R29, R29, 0xff0000, R14, 0xf8, !PT ;  /* 0x00ff00001d1d7812 */ /* 0x000fc400078ef80e */
[----:B------:R-:W-:Y:S02]  /*10870*/  LOP3.LUT R31, R28, 0xff0000, R31, 0xf8, !PT ;  /* 0x00ff00001c1f7812 */ /* 0x000fe400078ef81f */
[----:B------:R-:W-:Y:S02]  /*10880*/  LOP3.LUT R35, R35, 0xff000000, R9, 0xf8, !PT ;  /* 0xff00000023237812 */ /* 0x000fe400078ef809 */
[----:B------:R-:W-:Y:S02]  /*10890*/  LOP3.LUT R28, R3, 0xff000000, R13, 0xf8, !PT ;  /* 0xff000000031c7812 */ /* 0x000fe400078ef80d */
[----:B------:R-:W-:Y:S02]  /*108a0*/  LOP3.LUT R39, R34, 0xff0000, R39, 0xf8, !PT ;  /* 0x00ff000022277812 */ /* 0x000fe400078ef827 */
[----:B------:R-:W-:Y:S02]  /*108b0*/  LOP3.LUT R33, R33, 0xff0000, R8, 0xf8, !PT ;  /* 0x00ff000021217812 */ /* 0x000fe400078ef808 */
[----:B------:R-:W-:-:S02]  /*108c0*/  LOP3.LUT R37, R37, 0xff0000, R10, 0xf8, !PT ;  /* 0x00ff000025257812 */ /* 0x000fc400078ef80a */
[----:B------:R-:W-:Y:S02]  /*108d0*/  LOP3.LUT R30, R29, 0xff000000, R14, 0xf8, !PT ;  /* 0xff0000001d1e7812 */ /* 0x000fe400078ef80e */
[----:B------:R-:W-:Y:S02]  /*108e0*/  F2FP.F16.E4M3.UNPACK_B R34, R35 ;  /* 0x00000023ff22723e */ /* 0x000fe400020006ff */
[----:B0-----:R-:W-:Y:S02]  /*108f0*/  F2FP.F16.E4M3.UNPACK_B R13, R25 ;  /* 0x00000019ff0d723e */ /* 0x001fe400020006ff */
[----:B------:R-:W-:Y:S02]  /*10900*/  F2FP.F16.E4M3.UNPACK_B R29, R28 ;  /* 0x0000001cff1d723e */ /* 0x000fe400020006ff */
[----:B------:R-:W-:Y:S01]  /*10910*/  LOP3.LUT R33, R33, 0xff000000, R8, 0xf8, !PT ;  /* 0xff00000021217812 */ /* 0x000fe200078ef808 */
[----:B------:R-:W-:Y:S01]  /*10920*/  HADD2.F32 R14, -RZ, R13.H0_H0 ;  /* 0x2000000dff0e7230 */ /* 0x000fe20000004100 */
[----:B------:R-:W-:Y:S01]  /*10930*/  LOP3.LUT R38, R37, 0xff000000, R10, 0xf8, !PT ;  /* 0xff00000025267812 */ /* 0x000fe200078ef80a */
[--C-:B------:R-:W-:Y:S01]  /*10940*/  HADD2.F32 R37, -RZ, R34.reuse.H0_H0 ;  /* 0x20000022ff257230 */ /* 0x100fe20000004100 */
[----:B------:R-:W-:Y:S01]  /*10950*/  LOP3.LUT R32, R31, 0xff000000, R15, 0xf8, !PT ;  /* 0xff0000001f207812 */ /* 0x000fe200078ef80f */
[----:B------:R-:W-:Y:S01]  /*10960*/  HADD2.F32 R31, -RZ, R29.H0_H0 ;  /* 0x2000001dff1f7230 */ /* 0x000fe20000004100 */
[----:B-1----:R-:W-:Y:S01]  /*10970*/  F2FP.F16.E4M3.UNPACK_B R8, R5 ;  /* 0x00000005ff08723e */ /* 0x002fe200020006ff */
[----:B------:R-:W-:Y:S01]  /*10980*/  HADD2.F32 R34, -RZ, R34.H1_H1 ;  /* 0x30000022ff227230 */ /* 0x000fe20000004100 */
[----:B------:R-:W-:Y:S01]  /*10990*/  LOP3.LUT R39, R39, 0xff000000, R11, 0xf8, !PT ;  /* 0xff00000027277812 */ /* 0x000fe200078ef80b */
[C---:B------:R-:W-:Y:S01]  /*109a0*/  FMUL.FTZ R41, R14.reuse, R37 ;  /* 0x000000250e297220 */ /* 0x040fe20000410000 */
[----:B------:R-:W-:Y:S01]  /*109b0*/  F2FP.F16.E4M3.UNPACK_B R10, R7 ;  /* 0x00000007ff0a723e */ /* 0x000fe200020006ff */
[----:B------:R-:W-:Y:S01]  /*109c0*/  FMUL.FTZ R14, R14, R31 ;  /* 0x0000001f0e0e7220 */ /* 0x000fe20000410000 */
[----:B------:R-:W-:Y:S01]  /*109d0*/  F2FP.F16.E4M3.UNPACK_B R11, R7.H1 ;  /* 0x00000007ff0b723e */ /* 0x000fe200030006ff */
[----:B------:R-:W-:Y:S01]  /*109e0*/  HADD2.F32 R13, -RZ, R13.H1_H1 ;  /* 0x3000000dff0d7230 */ /* 0x000fe20000004100 */
[-C--:B------:R-:W-:Y:S01]  /*109f0*/  F2FP.F16.E4M3.UNPACK_B R7, R6.reuse ;  /* 0x00000006ff07723e */ /* 0x080fe200020006ff */
[----:B------:R-:W-:Y:S01]  /*10a00*/  HADD2.F32 R29, -RZ, R29.H1_H1 ;  /* 0x3000001dff1d7230 */ /* 0x000fe20000004100 */
[----:B------:R-:W-:Y:S01]  /*10a10*/  F2FP.F16.E4M3.UNPACK_B R9, R6.H1 ;  /* 0x00000006ff09723e */ /* 0x000fe200030006ff */
[--C-:B------:R-:W-:Y:S01]  /*10a20*/  HADD2.F32 R6, -RZ, R8.reuse.H0_H0 ;  /* 0x20000008ff067230 */ /* 0x100fe20000004100 */
[----:B------:R-:W-:Y:S01]  /*10a30*/  F2FP.F16.E4M3.UNPACK_B R25, R25.H1 ;  /* 0x00000019ff19723e */ /* 0x000fe200030006ff */
[----:B------:R-:W-:Y:S01]  /*10a40*/  HADD2.F32 R8, -RZ, R8.H1_H1 ;  /* 0x30000008ff087230 */ /* 0x000fe20000004100 */
[----:B------:R-:W-:Y:S01]  /*10a50*/  F2FP.F16.E4M3.UNPACK_B R35, R35.H1 ;  /* 0x00000023ff23723e */ /* 0x000fe200030006ff */
[----:B------:R-:W-:Y:S01]  /*10a60*/  FMUL.FTZ R43, R13, R34 ;  /* 0x000000220d2b7220 */ /* 0x000fe20000410000 */
[----:B------:R-:W-:Y:S01]  /*10a70*/  F2FP.F16.E4M3.UNPACK_B R5, R5.H1 ;  /* 0x00000005ff05723e */ /* 0x000fe200030006ff */
[----:B------:R-:W-:Y:S01]  /*10a80*/  FFMA.FTZ R40, R6, R37, R14 ;  /* 0x0000002506287223 */ /* 0x000fe2000001000e */
[----:B------:R-:W-:Y:S01]  /*10a90*/  F2FP.F16.E4M3.UNPACK_B R28, R28.H1 ;  /* 0x0000001cff1c723e */ /* 0x000fe200030006ff */
[----:B------:R-:W-:-:S02]  /*10aa0*/  HADD2.F32 R37, -RZ, R35.H0_H0 ;  /* 0x20000023ff257230 */ /* 0x000fc40000004100 */
[----:B------:R-:W-:Y:S01]  /*10ab0*/  FFMA.FTZ R41, R6, R31, -R41 ;  /* 0x0000001f06297223 */ /* 0x000fe20000010829 */
[----:B------:R-:W-:Y:S02]  /*10ac0*/  HADD2.F32 R14, -RZ, R25.H0_H0 ;  /* 0x20000019ff0e7230 */ /* 0x000fe40000004100 */
[-C--:B------:R-:W-:Y:S01]  /*10ad0*/  FMUL.FTZ R13, R13, R29.reuse ;  /* 0x0000001d0d0d7220 */ /* 0x080fe20000410000 */
[----:B------:R-:W-:Y:S02]  /*10ae0*/  HADD2.F32 R31, -RZ, R28.H0_H0 ;  /* 0x2000001cff1f7230 */ /* 0x000fe40000004100 */
[----:B------:R-:W-:Y:S01]  /*10af0*/  FFMA.FTZ R42, R8, R29, -R43 ;  /* 0x0000001d082a7223 */ /* 0x000fe2000001082b */
[----:B------:R-:W-:Y:S02]  /*10b00*/  HADD2.F32 R6, -RZ, R5.H0_H0 ;  /* 0x20000005ff067230 */ /* 0x000fe40000004100 */
[C---:B------:R-:W-:Y:S01]  /*10b10*/  FMUL.FTZ R45, R14.reuse, R37 ;  /* 0x000000250e2d7220 */ /* 0x040fe20000410000 */
[----:B------:R-:W-:Y:S01]  /*10b20*/  F2FP.F16.E4M3.UNPACK_B R20, R27 ;  /* 0x0000001bff14723e */ /* 0x000fe200020006ff */
[-C--:B------:R-:W-:Y:S01]  /*10b30*/  FMUL.FTZ R14, R14, R31.reuse ;  /* 0x0000001f0e0e7220 */ /* 0x080fe20000410000 */
[----:B------:R-:W-:Y:S01]  /*10b40*/  FFMA.FTZ R43, R8, R34, R13 ;  /* 0x00000022082b7223 */ /* 0x000fe2000001000d */
[C---:B------:R-:W-:Y:S01]  /*10b50*/  FFMA.FTZ R45, R6.reuse, R31, -R45 ;  /* 0x0000001f062d7223 */ /* 0x040fe2000001082d */
[----:B------:R-:W-:Y:S01]  /*10b60*/  F2FP.F16.E4M3.UNPACK_B R31, R39 ;  /* 0x00000027ff1f723e */ /* 0x000fe200020006ff */
        /* <DEDUP_REMOVED lines=10> */
[----:B------:R-:W-:Y:S01]  /*10c10*/  HADD2.F32 R28, -RZ, R28.H1_H1 ;  /* 0x3000001cff1c7230 */ /* 0x000fe20000004100 */
[----:B------:R-:W-:Y:S01]  /*10c20*/  LOP3.LUT R21, R21, 0xff0000, R12, 0xf8, !PT ;  /* 0x00ff000015157812 */ /* 0x000fe200078ef80c */
[----:B------:R-:W-:Y:S02]  /*10c30*/  HADD2.F32 R29, -RZ, R13.H0_H0 ;  /* 0x2000000dff1d7230 */ /* 0x000fe40000004100 */
        /* <DEDUP_REMOVED lines=10> */
[----:B------:R-:W-:Y:S02]  /*10ce0*/  HADD2.F32 R13, -RZ, R13.H1_H1 ;  /* 0x3000000dff0d7230 */ /* 0x000fe40000004100 */
[----:B------:R-:W-:Y:S01]  /*10cf0*/  FFMA.FTZ R34, R5, R28, -R34 ;  /* 0x0000001c05227223 */ /* 0x000fe20000010822 */
[----:B------:R-:W-:Y:S02]  /*10d00*/  HADD2.F32 R14, -RZ, R39.H0_H0 ;  /* 0x20000027ff0e7230 */ /* 0x000fe40000004100 */
[----:B------:R-:W-:Y:S01]  /*10d10*/  FMUL.FTZ R25, R20, R31 ;  /* 0x0000001f14197220 */ /* 0x000fe20000410000 */
[----:B------:R-:W-:-:S02]  /*10d20*/  HADD2.F32 R6, -RZ, R27.H0_H0 ;  /* 0x2000001bff067230 */ /* 0x000fc40000004100 */
[----:B------:R-:W-:Y:S01]  /*10d30*/  FMUL.FTZ R20, R20, R13 ;  /* 0x0000000d14147220 */ /* 0x000fe20000410000 */
[----:B------:R-:W-:Y:S01]  /*10d40*/  HADD2.F32 R10, -RZ, R10.H1_H1 ;  /* 0x3000000aff0a7230 */ /* 0x000fe20000004100 */
[----:B------:R-:W-:Y:S01]  /*10d50*/  LOP3.LUT R21, R21, 0xff000000, R12, 0xf8, !PT ;  /* 0xff00000015157812 */ /* 0x000fe200078ef80c */
[--C-:B------:R-:W-:Y:S02]  /*10d60*/  HADD2.F32 R8, -RZ, R32.reuse.H0_H0 ;  /* 0x20000020ff087230 */ /* 0x100fe40000004100 */
[----:B------:R-:W-:Y:S01]  /*10d70*/  FMUL.FTZ R28, R6, R14 ;  /* 0x0000000e061c7220 */ /* 0x000fe20000410000 */
[----:B------:R-:W-:Y:S02]  /*10d80*/  HADD2.F32 R5, -RZ, R11.H0_H0 ;  /* 0x2000000bff057230 */ /* 0x000fe40000004100 */
[----:B------:R-:W-:Y:S01]  /*10d90*/  FFMA.FTZ R48, R10, R31, R20 ;  /* 0x0000001f0a307223 */ /* 0x000fe20000010014 */
[----:B------:R-:W-:Y:S01]  /*10da0*/  F2FP.F16.E4M3.UNPACK_B R12, R24 ;  /* 0x00000018ff0c723e */ /* 0x000fe200020006ff */
[-C--:B------:R-:W-:Y:S01]  /*10db0*/  FMUL.FTZ R29, R6, R8.reuse ;  /* 0x00000008061d7220 */ /* 0x080fe20000410000 */
[----:B------:R-:W-:Y:S01]  /*10dc0*/  FFMA.FTZ R46, R10, R13, -R25 ;  /* 0x0000000d0a2e7223 */ /* 0x000fe20000010819 */
[C---:B------:R-:W-:Y:S01]  /*10dd0*/  FFMA.FTZ R31, R5.reuse, R8, -R28 ;  /* 0x00000008051f7223 */ /* 0x040fe2000001081c */
[----:B------:R-:W-:Y:S01]  /*10de0*/  HADD2.F32 R20, -RZ, R39.H1_H1 ;  /* 0x30000027ff147230 */ /* 0x000fe20000004100 */
[----:B------:R-:W-:Y:S01]  /*10df0*/  F2FP.F16.E4M3.UNPACK_B R24, R24.H1 ;  /* 0x00000018ff18723e */ /* 0x000fe200030006ff */
[----:B------:R-:W-:Y:S01]  /*10e00*/  HADD2.F32 R27, -RZ, R27.H1_H1 ;  /* 0x3000001bff1b7230 */ /* 0x000fe20000004100 */
[----:B------:R-:W-:Y:S01]  /*10e10*/  F2FP.F16.E4M3.UNPACK_B R13, R33.H1 ;  /* 0x00000021ff0d723e */ /* 0x000fe200030006ff */
[----:B------:R-:W-:Y:S01]  /*10e20*/  HADD2.F32 R32, -RZ, R32.H1_H1 ;  /* 0x30000020ff207230 */ /* 0x000fe20000004100 */
[----:B------:R-:W-:Y:S01]  /*10e30*/  F2FP.F16.E4M3.UNPACK_B R8, R21.H1 ;  /* 0x00000015ff08723e */ /* 0x000fe200030006ff */
[----:B------:R-:W-:Y:S01]  /*10e40*/  HADD2.F32 R11, -RZ, R11.H1_H1 ;  /* 0x3000000bff0b7230 */ /* 0x000fe20000004100 */
[----:B------:R-:W-:Y:S01]  /*10e50*/  F2FP.F16.E4M3.UNPACK_B R3, R4 ;  /* 0x00000004ff03723e */ /* 0x000fe200020006ff */
[----:B------:R-:W-:Y:S01]  /*10e60*/  FFMA.FTZ R49, R5, R14, R29 ;  /* 0x0000000e05317223 */ /* 0x000fe2000001001d */
[----:B------:R-:W-:Y:S01]  /*10e70*/  F2FP.F16.E4M3.UNPACK_B R4, R4.H1 ;  /* 0x00000004ff04723e */ /* 0x000fe200030006ff */
[----:B------:R-:W-:Y:S01]  /*10e80*/  FMUL.FTZ R50, R27, R20 ;  /* 0x000000141b327220 */ /* 0x000fe20000410000 */
[----:B------:R-:W-:-:S02]  /*10e90*/  HADD2.F32 R14, -RZ, R13.H0_H0 ;  /* 0x2000000dff0e7230 */ /* 0x000fc40000004100 */
[-C--:B------:R-:W-:Y:S01]  /*10ea0*/  FMUL.FTZ R27, R27, R32.reuse ;  /* 0x000000201b1b7220 */ /* 0x080fe20000410000 */
[----:B------:R-:W-:Y:S02]  /*10eb0*/  HADD2.F32 R6, -RZ, R24.H0_H0 ;  /* 0x20000018ff067230 */ /* 0x000fe40000004100 */
[C---:B------:R-:W-:Y:S01]  /*10ec0*/  FFMA.FTZ R50, R11.reuse, R32, -R50 ;  /* 0x000000200b327223 */ /* 0x040fe20000010832 */
[----:B------:R-:W-:Y:S02]  /*10ed0*/  HADD2.F32 R10, -RZ, R8.H0_H0 ;  /* 0x20000008ff0a7230 */ /* 0x000fe40000004100 */
[----:B------:R-:W-:Y:S01]  /*10ee0*/  FFMA.FTZ R32, R11, R20, R27 ;  /* 0x000000140b207223 */ /* 0x000fe2000001001b */
[----:B------:R-:W-:Y:S02]  /*10ef0*/  HADD2.F32 R5, -RZ, R4.H0_H0 ;  /* 0x20000004ff057230 */ /* 0x000fe40000004100 */
[----:B------:R-:W-:Y:S01]  /*10f00*/  FMUL.FTZ R28, R6, R14 ;  /* 0x0000000e061c7220 */ /* 0x000fe20000410000 */
[----:B------:R-:W-:-:S02]  /*10f10*/  HADD2.F32 R13, -RZ, R13.H1_H1 ;  /* 0x3000000dff0d7230 */ /* 0x000fc40000004100 */
[-C--:B------:R-:W-:Y:S01]  /*10f20*/  FMUL.FTZ R25, R6, R10.reuse ;  /* 0x0000000a06197220 */ /* 0x080fe20000410000 */
[----:B------:R-:W-:Y:S01]  /*10f30*/  HADD2.F32 R24, -RZ, R24.H1_H1 ;  /* 0x30000018ff187230 */ /* 0x000fe20000004100 */
[----:B------:R-:W-:Y:S01]  /*10f40*/  F2FP.F16.E4M3.UNPACK_B R33, R33 ;  /* 0x00000021ff21723e */ /* 0x000fe200020006ff */
[----:B------:R-:W-:Y:S01]  /*10f50*/  HADD2.F32 R11, -RZ, R8.H1_H1 ;  /* 0x30000008ff0b7230 */ /* 0x000fe20000004100 */
[----:B------:R-:W-:Y:S01]  /*10f60*/  F2FP.F16.E4M3.UNPACK_B R21, R21 ;  /* 0x00000015ff15723e */ /* 0x000fe200020006ff */
[C---:B------:R-:W-:Y:S01]  /*10f70*/  FFMA.FTZ R28, R5.reuse, R10, -R28 ;  /* 0x0000000a051c7223 */ /* 0x040fe2000001081c */
[----:B------:R-:W-:Y:S01]  /*10f80*/  FFMA.FTZ R25, R5, R14, R25 ;  /* 0x0000000e05197223 */ /* 0x000fe20000010019 */
[----:B------:R-:W-:Y:S02]  /*10f90*/  HADD2.F32 R4, -RZ, R4.H1_H1 ;  /* 0x30000004ff047230 */ /* 0x000fe40000004100 */
[C---:B------:R-:W-:Y:S01]  /*10fa0*/  FMUL.FTZ R27, R24.reuse, R13 ;  /* 0x0000000d181b7220 */ /* 0x040fe20000410000 */
[----:B------:R-:W-:Y:S01]  /*10fb0*/  FMUL.FTZ R24, R24, R11 ;  /* 0x0000000b18187220 */ /* 0x000fe20000410000 */
[----:B------:R-:W-:Y:S01]  /*10fc0*/  HADD2.F32 R8, -RZ, R33.H0_H0 ;  /* 0x20000021ff087230 */ /* 0x000fe20000004100 */
        /* <DEDUP_REMOVED lines=9> */
[----:B------:R-:W-:Y:S01]  /*11060*/  HADD2.F32 R12, -RZ, R12.H1_H1 ;  /* 0x3000000cff0c7230 */ /* 0x000fe20000004100 */
[----:B------:R-:W-:Y:S01]  /*11070*/  F2FP.F16.E4M3.UNPACK_B R26, R26.H1 ;  /* 0x0000001aff1a723e */ /* 0x000fe200030006ff */
[----:B------:R-:W-:Y:S01]  /*11080*/  HADD2.F32 R21, -RZ, R21.H1_H1 ;  /* 0x30000015ff157230 */ /* 0x000fe20000004100 */
[----:B------:R-:W-:Y:S01]  /*11090*/  F2FP.F16.E4M3.UNPACK_B R10, R38.H1 ;  /* 0x00000026ff0a723e */ /* 0x000fe200030006ff */
[----:B------:R-:W-:Y:S01]  /*110a0*/  FFMA.FTZ R13, R4, R6, -R11 ;  /* 0x00000006040d7223 */ /* 0x000fe2000001080b */
[----:B------:R-:W-:-:S02]  /*110b0*/  HADD2.F32 R3, -RZ, R3.H1_H1 ;  /* 0x30000003ff037230 */ /* 0x000fc40000004100 */
[----:B------:R-:W-:Y:S01]  /*110c0*/  FFMA.FTZ R14, R4, R8, R5 ;  /* 0x00000008040e7223 */ /* 0x000fe20000010005 */
[C---:B------:R-:W-:Y:S01]  /*110d0*/  FMUL.FTZ R6, R12.reuse, R33 ;  /* 0x000000210c067220 */ /* 0x040fe20000410000 */
[-C--:B------:R-:W-:Y:S01]  /*110e0*/  F2FP.F16.E4M3.UNPACK_B R5, R30.reuse.H1 ;  /* 0x0000001eff05723e */ /* 0x080fe200030006ff */
        /* <DEDUP_REMOVED lines=12> */
[C---:B------:R-:W-:Y:S01]  /*111b0*/  FFMA.FTZ R20, R3.reuse, R6, -R20 ;  /* 0x0000000603147223 */ /* 0x040fe20000010814 */
[----:B------:R-:W-:Y:S01]  /*111c0*/  HADD2.F32 R5, -RZ, R5.H1_H1 ;  /* 0x30000005ff057230 */ /* 0x000fe20000004100 */
[----:B------:R-:W-:Y:S01]  /*111d0*/  F2FP.F16.E4M3.UNPACK_B R38, R38 ;  /* 0x00000026ff26723e */ /* 0x000fe200020006ff */
[----:B------:R-:W-:Y:S02]  /*111e0*/  HADD2.F32 R9, -RZ, R9.H1_H1 ;  /* 0x30000009ff097230 */ /* 0x000fe40000004100 */
[C---:B------:R-:W-:Y:S01]  /*111f0*/  FMUL.FTZ R6, R26.reuse, R10 ;  /* 0x0000000a1a067220 */ /* 0x040fe20000410000 */
[----:B------:R-:W-:Y:S01]  /*11200*/  FFMA.FTZ R21, R3, R8, R4 ;  /* 0x0000000803157223 */ /* 0x000fe20000010004 */
[----:B------:R-:W-:Y:S01]  /*11210*/  FMUL.FTZ R11, R26, R5 ;  /* 0x000000051a0b7220 */ /* 0x000fe20000410000 */
[----:B------:R-:W-:-:S02]  /*11220*/  HADD2.F32 R4, -RZ, R15.H0_H0 ;  /* 0x2000000fff047230 */ /* 0x000fc40000004100 */
[C---:B------:R-:W-:Y:S01]  /*11230*/  FFMA.FTZ R29, R9.reuse, R5, -R6 ;  /* 0x00000005091d7223 */ /* 0x040fe20000010806 */
[----:B------:R-:W-:Y:S02]  /*11240*/  HADD2.F32 R5, -RZ, R30.H0_H0 ;  /* 0x2000001eff057230 */ /* 0x000fe40000004100 */
[----:B------:R-:W-:Y:S01]  /*11250*/  FFMA.FTZ R26, R9, R10, R11 ;  /* 0x0000000a091a7223 */ /* 0x000fe2000001000b */
[----:B------:R-:W-:Y:S02]  /*11260*/  HADD2.F32 R6, -RZ, R38.H0_H0 ;  /* 0x20000026ff067230 */ /* 0x000fe40000004100 */
[----:B------:R-:W-:Y:S02]  /*11270*/  HADD2.F32 R30, -RZ, R30.H1_H1 ;  /* 0x3000001eff1e7230 */ /* 0x000fe40000004100 */
[C---:B------:R-:W-:Y:S01]  /*11280*/  FMUL.FTZ R9, R4.reuse, R5 ;  /* 0x0000000504097220 */ /* 0x040fe20000410000 */
[----:B------:R-:W-:Y:S02]  /*11290*/  HADD2.F32 R38, -RZ, R38.H1_H1 ;  /* 0x30000026ff267230 */ /* 0x000fe40000004100 */
[----:B------:R-:W-:Y:S01]  /*112a0*/  FMUL.FTZ R8, R4, R6 ;  /* 0x0000000604087220 */ /* 0x000fe20000410000 */
[----:B------:R-:W-:Y:S01]  /*112b0*/  HADD2.F32 R15, -RZ, R15.H1_H1 ;  /* 0x3000000fff0f7230 */ /* 0x000fe20000004100 */
[----:B------:R-:W-:Y:S01]  /*112c0*/  F2FP.SATFINITE.E4M3.F32.PACK_AB_MERGE_C R21, R26, R21, RZ ;  /* 0x000000151a15723e */ /* 0x000fe200048070ff */
[----:B------:R-:W-:-:S02]  /*112d0*/  HADD2.F32 R3, -RZ, R7.H0_H0 ;  /* 0x20000007ff037230 */ /* 0x000fc40000004100 */
[----:B------:R-:W-:Y:S02]  /*112e0*/  HADD2.F32 R7, -RZ, R7.H1_H1 ;  /* 0x30000007ff077230 */ /* 0x000fe40000004100 */
[C---:B------:R-:W-:Y:S01]  /*112f0*/  FMUL.FTZ R4, R15.reuse, R38 ;  /* 0x000000260f047220 */ /* 0x040fe20000410000 */
[----:B------:R-:W-:Y:S01]  /*11300*/  FMUL.FTZ R11, R15, R30 ;  /* 0x0000001e0f0b7220 */ /* 0x000fe20000410000 */
        /* <DEDUP_REMOVED lines=21> */
.L_x_1459:
[----:B------:R-:W-:Y:S05]  /*11460*/  BSYNC B0 ;  /* 0x0000000000007941 */ /* 0x000fea0003800000 */
.L_x_1431:
[----:B------:R-:W-:Y:S01]  /*11470*/  @!PT LDS RZ, [RZ] ;  /* 0x00000000fffff984 */ /* 0x000fe20000000800 */
[----:B------:R-:W-:Y:S01]  /*11480*/  @!PT LDS RZ, [RZ] ;  /* 0x00000000fffff984 */ /* 0x000fe20000000800 */
[----:B------:R-:W-:Y:S01]  /*11490*/  @!PT LDS RZ, [RZ] ;  /* 0x00000000fffff984 */ /* 0x000fe20000000800 */
[----:B------:R-:W-:Y:S01]  /*114a0*/  @!PT LDS RZ, [RZ] ;  /* 0x00000000fffff984 */ /* 0x000fe20000000800 */
[----:B------:R1:W-:Y:S06]  /*114b0*/  MEMBAR.ALL.CTA ;  /* 0x0000000000007992 */ /* 0x0003ec0000008000 */
[----:B-1----:R-:W1:Y:S01]  /*114c0*/  FENCE.VIEW.ASYNC.S ;  /* 0x00000000000073c6 */ /* 0x002e620000000000 */
[----:B------:R-:W-:Y:S05]  /*114d0*/  WARPSYNC.ALL ;  /* 0x0000000000007948 */ /* 0x000fea0003800000 */
[----:B-1----:R-:W-:Y:S06]  /*114e0*/  BAR.SYNC.DEFER_BLOCKING 0xd, 0x100 ;  /* 0x0344000000007b1d */ /* 0x002fec0000010000 */
.L_x_1429:
[----:B--234-:R-:W-:-:S05]  /*114f0*/  IMAD.U32 R0, RZ, RZ, UR45 ;  /* 0x0000002dff007e24 */ /* 0x01cfca000f8e00ff */
[----:B------:R-:W-:-:S13]  /*11500*/  ISETP.NE.AND P0, PT, R0, 0x3, PT ;  /* 0x000000030000780c */ /* 0x000fda0003f05270 */
[----:B------:R-:W-:Y:S05]  /*11510*/  @!P0 BRA `(.L_x_1476) ;  /* 0x0000000000048947 */ /* 0x000fea0003800000 */
[----:B------:R-:W-:Y:S01]  /*11520*/  BPT.TRAP 0x1 ;  /* 0x000000040000795c */ /* 0x000fe20000300000 */
.L_x_1476:
[----:B-----5:R-:W-:Y:S01]  /*11530*/  IMAD R9, R199, 0x8, R16 ;  /* 0x00000008c7097824 */ /* 0x020fe200078e0210 */
[----:B------:R-:W-:-:S04]  /*11540*/  SHF.L.U32 R0, R193, 0x1f, RZ ;  /* 0x0000001fc1007819 */ /* 0x000fc800000006ff */
[----:B------:R2:W3:Y:S01]  /*11550*/  SYNCS.PHASECHK.TRANS64.TRYWAIT P2, [R9+URZ+0x28430], R0 ;  /* 0x02843000090075a7 */ /* 0x0004e2000804017f */
[----:B------:R-:W-:Y:S05]  /*11560*/  @!P0 BRA `(.L_x_1477) ;  /* 0x0000000000048947 */ /* 0x000fea0003800000 */
[----:B------:R-:W-:Y:S01]  /*11570*/  BPT.TRAP 0x1 ;  /* 0x000000040000795c */ /* 0x000fe20000300000 */
.L_x_1477:
[----:B01----:R-:W0:Y:S02]  /*11580*/  S2R R3, SR_TID.X ;  /* 0x0000000000037919 */ /* 0x003e240000002100 */
[----:B0-----:R-:W-:-:S04]  /*11590*/  LOP3.LUT R3, R3, 0x7f, RZ, 0xc0, !PT ;  /* 0x0000007f03037812 */ /* 0x001fc800078ec0ff */
[----:B------:R-:W-:Y:S01]  /*115a0*/  ISETP.NE.AND P1, PT, R3, RZ, PT ;  /* 0x000000ff0300720c */ /* 0x000fe20003f25270 */
[----:B---3--:R-:W-:-:S12]  /*115b0*/  @P2 BRA `(.L_x_1478) ;  /* 0x0000000000082947 */ /* 0x008fd80003800000 */
[----:B------:R-:W0:Y:S02]  /*115c0*/  SYNCS.PHASECHK.TRANS64.TRYWAIT P2, [R9+URZ+0x28430], R0 ;  /* 0x02843000090075a7 */ /* 0x000e24000804017f */
[----:B0-----:R-:W-:Y:S05]  /*115d0*/  @!P2 BRA `(.L_x_1479) ;  /* 0x0000015400c0a947 */ /* 0x001fea0003800000 */
.L_x_1478:
[----:B------:R-:W-:Y:S05]  /*115e0*/  WARPSYNC.ALL ;  /* 0x0000000000007948 */ /* 0x000fea0003800000 */
[----:B0-2---:R-:W-:Y:S01]  /*115f0*/  VIADD R0, R16, 0x20000 ;  /* 0x0002000010007836 */ /* 0x005fe20000000000 */
[----:B------:R-:W-:Y:S01]  /*11600*/  R2UR UR12, R36 ;  /* 0x00000000240c72ca */ /* 0x000fe200000e0000 */
[----:B------:R-:W-:Y:S01]  /*11610*/  IMAD.MOV.U32 R7, RZ, RZ, 0x40000040 ;  /* 0x40000040ff077424 */ /* 0x000fe200078e00ff */
[----:B------:R-:W-:Y:S01]  /*11620*/  WARPGROUP.ARRIVE ;  /* 0x00000000000079c5 */ /* 0x000fe20000000000 */
[----:B------:R-:W-:Y:S01]  /*11630*/  UMOV UR13, 0x40000040 ;  /* 0x40000040000d7882 */ /* 0x000fe20000000000 */
[----:B------:R-:W-:Y:S01]  /*11640*/  SHF.R.U32.HI R0, RZ, 0x4, R0 ;  /* 0x00000004ff007819 */ /* 0x000fe20000011600 */
[----:B------:R-:W-:Y:S01]  /*11650*/  IMAD.MOV.U32 R11, RZ, RZ, 0x40000040 ;  /* 0x40000040ff0b7424 */ /* 0x000fe200078e00ff */
[----:B------:R-:W-:Y:S01]  /*11660*/  R2UR UR15, R7 ;  /* 0x00000000070f72ca */ /* 0x000fe200000e0000 */
[----:B------:R-:W-:Y:S01]  /*11670*/  UMOV UR9, 0x40000040 ;  /* 0x4000004000097882 */ /* 0x000fe20000000000 */
[----:B------:R-:W-:Y:S01]  /*11680*/  LOP3.LUT R0, R0, 0x3fff, RZ, 0xc0, !PT ;  /* 0x00003fff00007812 */ /* 0x000fe200078ec0ff */
[----:B------:R-:W-:Y:S01]  /*11690*/  UMOV UR5, 0x40000040 ;  /* 0x4000004000057882 */ /* 0x000fe20000000000 */
[----:B------:R-:W-:Y:S01]  /*116a0*/  R2UR UR11, R11 ;  /* 0x000000000b0b72ca */ /* 0x000fe200000e0000 */
[----:B------:R-:W-:Y:S01]  /*116b0*/  IMAD.MOV.U32 R11, RZ, RZ, 0x40000040 ;  /* 0x40000040ff0b7424 */ /* 0x000fe200078e00ff */
[----:B------:R-:W-:Y:S01]  /*116c0*/  LOP3.LUT R4, R0, 0x10000, RZ, 0xfc, !PT ;  /* 0x0001000000047812 */ /* 0x000fe200078efcff */
[----:B------:R-:W-:Y:S01]  /*116d0*/  ULOP3.LUT UR12, UR12, 0x10000, URZ, 0xfc, !UPT ;  /* 0x000100000c0c7892 */ /* 0x000fe2000f8efc3f */
[----:B------:R-:W-:Y:S01]  /*116e0*/  IMAD.MOV.U32 R7, RZ, RZ, 0x40000040 ;  /* 0x40000040ff077424 */ /* 0x000fe200078e00ff */
[----:B------:R-:W-:Y:S01]  /*116f0*/  UMOV UR17, 0x40000040 ;  /* 0x4000004000117882 */ /* 0x000fe20000000000 */
[----:B------:R-:W-:Y:S01]  /*11700*/  R2UR UR7, R11 ;  /* 0x000000000b0772ca */ /* 0x000fe200000e0000 */
[----:B------:R-:W-:Y:S01]  /*11710*/  IMAD R6, R199, 0x400, R4 ;  /* 0x00000400c7067824 */ /* 0x000fe200078e0204 */
[----:B------:R-:W-:Y:S01]  /*11720*/  UIADD3 UR8, UR12, 0x2, URZ ;  /* 0x000000020c087890 */ /* 0x000fe2000fffe03f */
[----:B------:R-:W-:Y:S01]  /*11730*/  IMAD.MOV.U32 R11, RZ, RZ, 0x40000040 ;  /* 0x40000040ff0b7424 */ /* 0x000fe200078e00ff */
[----:B------:R-:W-:Y:S01]  /*11740*/  UIADD3 UR4, UR12, 0x4, URZ ;  /* 0x000000040c047890 */ /* 0x000fe2000fffe03f */
[C---:B------:R-:W-:Y:S01]  /*11750*/  VIADD R10, R6.reuse, 0x2 ;  /* 0x00000002060a7836 */ /* 0x040fe20000000000 */
[----:B------:R-:W-:Y:S01]  /*11760*/  R2UR UR14, R6 ;  /* 0x00000000060e72ca */ /* 0x000fe200000e0000 */
[----:B------:R-:W-:Y:S01]  /*11770*/  UIADD3 UR16, UR12, 0x6, URZ ;  /* 0x000000060c107890 */ /* 0x000fe2000fffe03f */
[----:B------:R-:W-:Y:S01]  /*11780*/  R2UR UR19, R11 ;  /* 0x000000000b1372ca */ /* 0x000fe200000e0000 */
[----:B------:R-:W-:Y:S01]  /*11790*/  IMAD.MOV.U32 R11, RZ, RZ, 0x40000040 ;  /* 0x40000040ff0b7424 */ /* 0x000fe200078e00ff */
[----:B------:R-:W-:Y:S01]  /*117a0*/  R2UR UR10, R10 ;  /* 0x000000000a0a72ca */ /* 0x000fe200000e0000 */
[----:B------:R-:W-:Y:S01]  /*117b0*/  VIADD R10, R6, 0x4 ;  /* 0x00000004060a7836 */ /* 0x000fe20000000000 */
[----:B------:R-:W-:Y:S01]  /*117c0*/  UIADD3 UR20, UR12, 0x400, URZ ;  /* 0x000004000c147890 */ /* 0x000fe2000fffe03f */
[----:B------:R-:W-:Y:S01]  /*117d0*/  R2UR UR35, R7 ;  /* 0x00000000072372ca */ /* 0x000fe200000e0000 */
[----:B------:R-:W-:Y:S01]  /*117e0*/  UMOV UR21, 0x40000040 ;  /* 0x4000004000157882 */ /* 0x000fe20000000000 */
[----:B------:R-:W-:Y:S01]  /*117f0*/  R2UR UR23, R11 ;  /* 0x000000000b1772ca */ /* 0x000fe200000e0000 */
[----:B------:R-:W-:Y:S01]  /*11800*/  IMAD.MOV.U32 R11, RZ, RZ, 0x40000040 ;  /* 0x40000040ff0b7424 */ /* 0x000fe200078e00ff */
[----:B------:R-:W-:Y:S01]  /*11810*/  R2UR UR6, R10 ;  /* 0x000000000a0672ca */ /* 0x000fe200000e0000 */
[----:B------:R-:W-:-:S02]  /*11820*/  UIADD3 UR24, UR12, 0x402, URZ ;  /* 0x000004020c187890 */ /* 0x000fc4000fffe03f */
[----:B------:R-:W-:Y:S01]  /*11830*/  QGMMA.64x64x32.F32.E4M3.E4M3 R24, gdesc[UR12], RZ, !UPT, gsb0 ;  /* 0x00e000000c1879f3 */ /* 0x000fe2000c0008ff */
[----:B------:R-:W-:Y:S01]  /*11840*/  IADD3 R10, R6, 0x6, RZ ;  /* 0x00000006060a7810 */ /* 0x000fe20007ffe0ff */
[----:B------:R-:W-:Y:S01]  /*11850*/  UMOV UR25, 0x40000040 ;  /* 0x4000004000197882 */ /* 0x000fe20000000000 */
[----:B------:R-:W-:Y:S01]  /*11860*/  R2UR UR27, R11 ;  /* 0x000000000b1b72ca */ /* 0x000fe200000e0000 */
[----:B------:R-:W-:Y:S01]  /*11870*/  IMAD.MOV.U32 R11, RZ, RZ, 0x40000040 ;  /* 0x40000040ff0b7424 */ /* 0x000fe200078e00ff */
[----:B------:R-:W-:Y:S01]  /*11880*/  R2UR UR18, R10 ;  /* 0x000000000a1272ca */ /* 0x000fe200000e0000 */
[----:B------:R-:W-:Y:S01]  /*11890*/  VIADD R10, R6, 0x200 ;  /* 0x00000200060a7836 */ /* 0x000fe20000000000 */
[----:B------:R-:W-:Y:S01]  /*118a0*/  UIADD3 UR28, UR12, 0x404, URZ ;  /* 0x000004040c1c7890 */ /* 0x000fe2000fffe03f */
[----:B------:R-:W0:Y:S01]  /*118b0*/  LDC R0, c[0x0][0x448] ;  /* 0x00011200ff007b82 */ /* 0x000e220000000800 */
[----:B------:R-:W-:Y:S01]  /*118c0*/  R2UR UR31, R11 ;  /* 0x000000000b1f72ca */ /* 0x000fe200000e0000 */
[----:B------:R-:W-:Y:S01]  /*118d0*/  UMOV UR29, 0x40000040 ;  /* 0x40000040001d7882 */ /* 0x000fe20000000000 */
[----:B------:R-:W-:Y:S01]  /*118e0*/  R2UR UR22, R10 ;  /* 0x000000000a1672ca */ /* 0x000fe200000e0000 */
[----:B------:R-:W-:Y:S01]  /*118f0*/  VIADD R10, R6, 0x202 ;  /* 0x00000202060a7836 */ /* 0x000fe20000000000 */
[----:B------:R-:W-:Y:S01]  /*11900*/  UIADD3 UR32, UR12, 0x406, URZ ;  /* 0x000004060c207890 */ /* 0x000fe2000fffe03f */
[----:B------:R-:W-:Y:S01]  /*11910*/  IMAD.IADD R3, R205, 0x1, R204 ;  /* 0x00000001cd037824 */ /* 0x000fe200078e02cc */
[----:B------:R-:W-:-:S02]  /*11920*/  UMOV UR33, 0x40000040 ;  /* 0x4000004000217882 */ /* 0x000fc40000000000 */
[----:B------:R-:W-:Y:S01]  /*11930*/  R2UR UR26, R10 ;  /* 0x000000000a1a72ca */ /* 0x000fe200000e0000 */
[C---:B------:R-:W-:Y:S02]  /*11940*/  VIADD R10, R6.reuse, 0x204 ;  /* 0x00000204060a7836 */ /* 0x040fe40000000000 */
[----:B------:R-:W-:-:S03]  /*11950*/  VIADD R6, R6, 0x206 ;  /* 0x0000020606067836 */ /* 0x000fc60000000000 */
[----:B------:R-:W-:Y:S02]  /*11960*/  R2UR UR30, R10 ;  /* 0x000000000a1e72ca */ /* 0x000fe400000e0000 */
[----:B------:R-:W-:Y:S01]  /*11970*/  R2UR UR34, R6 ;  /* 0x00000000062272ca */ /* 0x000fe200000e0000 */
[----:B------:R-:W1:Y:S01]  /*11980*/  LDC.64 R10, c[0x0][0x9e0] ;  /* 0x00027800ff0a7b82 */ /* 0x000e620000000a00 */
[----:B0-----:R-:W-:-:S13]  /*11990*/  ISETP.NE.AND P2, PT, R0, 0x1, PT ;  /* 0x000000010000780c */ /* 0x001fda0003f45270 */
[----:B------:R-:W0:Y:S01]  /*119a0*/  @P2 LDC R0, c[0x0][0x44c] ;  /* 0x00011300ff002b82 */ /* 0x000e220000000800 */
[----:B-1----:R-:W-:-:S07]  /*119b0*/  ISETP.GE.AND P3, PT, R11, 0x1, PT ;  /* 0x000000010b00780c */ /* 0x002fce0003f66270 */
[----:B------:R-:W1:Y:S01]  /*119c0*/  @P2 LDC R5, c[0x0][0x450] ;  /* 0x00011400ff052b82 */ /* 0x000e620000000800 */
[----:B0-----:R-:W-:Y:S01]  /*119d0*/  @P2 IMAD.HI.U32 R0, R3, R0, RZ ;  /* 0x0000000003002227 */ /* 0x001fe200078e00ff */
[----:B------:R-:W-:Y:S02]  /*119e0*/  WARPGROUP.DEPBAR.LE gsb0, 0x0 ;  /* 0x00008000000079c5 */ /* 0x000fe40000010000 */
[----:B------:R-:W-:Y:S02]  /*119f0*/  WARPGROUP.ARRIVE ;  /* 0x00000000000079c5 */ /* 0x000fe40000000000 */
[----:B-1----:R-:W-:Y:S01]  /*11a00*/  @P2 SHF.R.U32.HI R3, RZ, R5, R0 ;  /* 0x00000005ff032219 */ /* 0x002fe20000011600 */
[----:B------:R-:W-:Y:S02]  /*11a10*/  IMAD.MOV.U32 R5, RZ, RZ, -0x40 ;  /* 0xffffffc0ff057424 */ /* 0x000fe400078e00ff */
[----:B------:R-:W-:Y:S01]  /*11a20*/  @!P1 VIADD R0, R9, 0x28440 ;  /* 0x0002844009009836 */ /* 0x000fe20000000000 */
[----:B------:R-:W-:Y:S01]  /*11a30*/  QGMMA.64x64x32.F32.E4M3.E4M3 R24, gdesc[UR8], R24, gsb0 ;  /* 0x00e00000081879f3 */ /* 0x000fe20008000818 */
[----:B------:R-:W0:Y:S01]  /*11a40*/  SHFL.IDX PT, R20, R3, RZ, 0x1c1f ;  /* 0x001c1fff03147589 */ /* 0x000e2200000e0000 */
[----:B------:R-:W-:-:S02]  /*11a50*/  IMAD R9, R56, R5, 0x40 ;  /* 0x0000004038097424 */ /* 0x000fc400078e0205 */
[----:B------:R-:W-:Y:S02]  /*11a60*/  @!P1 PRMT R0, RZ, 0x654, R0 ;  /* 0x00000654ff009816 */ /* 0x000fe40000000000 */
[----:B------:R-:W-:-:S04]  /*11a70*/  VIADD R8, R9, 0x1 ;  /* 0x0000000109087836 */ /* 0x000fc80000000000 */
[----:B------:R-:W-:-:S05]  /*11a80*/  IMAD R8, R197, -0x2, R8 ;  /* 0xfffffffec5087824 */ /* 0x000fca00078e0208 */
[----:B------:R-:W-:-:S05]  /*11a90*/  IADD3 R5, -R195, R8, R196 ;  /* 0x00000008c3057210 */ /* 0x000fca0007ffe1c4 */
[----:B------:R-:W-:Y:S01]  /*11aa0*/  IMAD.IADD R14, R5, 0x1, R10 ;  /* 0x00000001050e7824 */ /* 0x000fe200078e020a */
[----:B------:R-:W-:Y:S02]  /*11ab0*/  WARPGROUP.DEPBAR.LE gsb0, 0x0 ;  /* 0x00008000000079c5 */ /* 0x000fe40000010000 */
[----:B------:R-:W-:-:S06]  /*11ac0*/  WARPGROUP.ARRIVE ;  /* 0x00000000000079c5 */ /* 0x000fcc0000000000 */
[----:B------:R-:W-:Y:S01]  /*11ad0*/  QGMMA.64x64x32.F32.E4M3.E4M3 R24, gdesc[UR4], R24, gsb0 ;  /* 0x00e00000041879f3 */ /* 0x000fe20008000818 */
[----:B------:R-:W-:Y:S02]  /*11ae0*/  ULDC UR6, c[0x0][0x9dc] ;  /* 0x0002770000067ab9 */ /* 0x000fe40000000800 */
[----:B------:R-:W-:-:S04]  /*11af0*/  MOV R6, UR6 ;  /* 0x0000000600067c02 */ /* 0x000fc80008000f00 */
[----:B------:R-:W-:-:S05]  /*11b00*/  LOP3.LUT R12, RZ, R6, RZ, 0x33, !PT ;  /* 0x00000006ff0c7212 */ /* 0x000fca00078e33ff */
[----:B------:R-:W-:Y:S01]  /*11b10*/  IMAD.IADD R15, R5, 0x1, R12 ;  /* 0x00000001050f7824 */ /* 0x000fe200078e020c */
[----:B------:R-:W-:-:S03]  /*11b20*/  LEA R12, R56, 0xffffffc0, 0x6 ;  /* 0xffffffc0380c7811 */ /* 0x000fc600078e30ff */
[----:B0-----:R-:W-:Y:S01]  /*11b30*/  IMAD.IADD R5, R15, 0x1, R20 ;  /* 0x000000010f057824 */ /* 0x001fe200078e0214 */
        /* <DEDUP_REMOVED lines=17> */
[----:B0-----:R-:W-:-:S04]  /*11c50*/  IMAD.IADD R0, R196, 0x1, R9 ;  /* 0x00000001c4007824 */ /* 0x001fc800078e0209 */
[----:B------:R-:W-:-:S05]  /*11c60*/  IMAD R13, R197, -0x2, R0 ;  /* 0xfffffffec50d7824 */ /* 0x000fca00078e0200 */
[----:B------:R-:W-:Y:S01]  /*11c70*/  VIADDMNMX R0, R20, R14, R13, PT ;  /* 0x0000000e14007246 */ /* 0x000fe2000380010d */
[----:B------:R-:W-:Y:S06]  /*11c80*/  @!P3 BRA `(.L_x_1480) ;  /* 0x000000000050b947 */ /* 0x000fec0003800000 */
[----:B------:R-:W-:Y:S01]  /*11c90*/  IADD3 R7, -R195, R196, R20 ;  /* 0x000000c4c3077210 */ /* 0x000fe20007ffe114 */
[----:B------:R-:W-:Y:S03]  /*11ca0*/  BSSY B0, `(.L_x_1481) ;  /* 0x000000e000007945 */ /* 0x000fe60003800000 */
        /* <DEDUP_REMOVED lines=9> */
.L_x_1482:
[----:B------:R-:W-:-:S13]  /*11d40*/  ISETP.NE.AND P4, PT, R11, 0x1, PT ;  /* 0x000000010b00780c */ /* 0x000fda0003f85270 */
[----:B------:R-:W0:Y:S02]  /*11d50*/  @P4 LDC.64 R20, c[0x0][0x9e8] ;  /* 0x00027a00ff144b82 */ /* 0x000e240000000a00 */
[----:B0-----:R-:W-:-:S05]  /*11d60*/  @P4 IMAD.HI.U32 R8, R7, R20, RZ ;  /* 0x0000001407084227 */ /* 0x001fca00078e00ff */
[----:B------:R-:W-:-:S07]  /*11d70*/  @P4 SHF.R.U32.HI R7, RZ, R21, R8 ;  /* 0x00000015ff074219 */ /* 0x000fce0000011608 */
.L_x_1483:
[----:B------:R-:W-:Y:S05]  /*11d80*/  BSYNC B0 ;  /* 0x0000000000007941 */ /* 0x000fea0003800000 */
.L_x_1481:
[----:B------:R-:W-:-:S04]  /*11d90*/  IMAD R8, R7, R11, -R12 ;  /* 0x0000000b07087224 */ /* 0x000fc800078e0a0c */
[----:B------:R-:W-:-:S05]  /*11da0*/  IMAD R8, R197, -0x2, R8 ;  /* 0xfffffffec5087824 */ /* 0x000fca00078e0208 */
[----:B------:R-:W-:Y:S02]  /*11db0*/  VIMNMX R5, R5, R8, !PT ;  /* 0x0000000805057248 */ /* 0x000fe40007fe0100 */
[----:B------:R-:W-:-:S07]  /*11dc0*/  VIADDMNMX R0, R8, R11, R0, PT ;  /* 0x0000000b08007246 */ /* 0x000fce0003800100 */
.L_x_1480:
[C---:B------:R-:W-:Y:S01]  /*11dd0*/  ISETP.GE.AND P4, PT, R9.reuse, 0x2, PT ;  /* 0x000000020900780c */ /* 0x040fe20003f86270 */
[----:B------:R-:W0:Y:S01]  /*11de0*/  SHFL.IDX PT, R8, R3, 0x1, 0x1c1f ;  /* 0x003c1f0003087f89 */ /* 0x000e2200000e0000 */
[----:B------:R-:W-:Y:S02]  /*11df0*/  ISETP.GE.AND P6, PT, R9, 0x9, PT ;  /* 0x000000090900780c */ /* 0x000fe40003fc6270 */
[----:B------:R-:W-:Y:S02]  /*11e00*/  ISETP.GT.AND P5, PT, R5, 0x1, !P4 ;  /* 0x000000010500780c */ /* 0x000fe400067a4270 */
[----:B------:R-:W-:Y:S02]  /*11e10*/  P2R R21, PR, RZ, 0x40 ;  /* 0x00000040ff157803 */ /* 0x000fe40000000000 */
[----:B------:R-:W-:-:S04]  /*11e20*/  ISETP.LT.OR P5, PT, R0, 0x2, P5 ;  /* 0x000000020000780c */ /* 0x000fc80002fa1670 */
[----:B------:R-:W-:Y:S02]  /*11e30*/  FSEL R59, R25, -INF , !P5 ;  /* 0xff800000193b7808 */ /* 0x000fe40006800000 */
[----:B------:R-:W-:Y:S02]  /*11e40*/  ISETP.GT.AND P5, PT, R5, 0x8, !P6 ;  /* 0x000000080500780c */ /* 0x000fe400077a4270 */
[----:B------:R-:W-:Y:S02]  /*11e50*/  ISETP.GE.AND P6, PT, R9, 0xa, PT ;  /* 0x0000000a0900780c */ /* 0x000fe40003fc6270 */
[----:B------:R-:W-:Y:S02]  /*11e60*/  ISETP.LT.OR P5, PT, R0, 0x9, P5 ;  /* 0x000000090000780c */ /* 0x000fe40002fa1670 */
[----:B------:R-:W-:Y:S02]  /*11e70*/  P2R R25, PR, RZ, 0x40 ;  /* 0x00000040ff197803 */ /* 0x000fe40000000000 */
[----:B------:R-:W-:-:S02]  /*11e80*/  FSEL R28, R28, -INF , !P5 ;  /* 0xff8000001c1c7808 */ /* 0x000fc40006800000 */
[----:B------:R-:W-:Y:S01]  /*11e90*/  ISETP.GT.AND P5, PT, R5, 0x9, !P6 ;  /* 0x000000090500780c */ /* 0x000fe200077a4270 */
[----:B0-----:R-:W-:Y:S01]  /*11ea0*/  IMAD.IADD R7, R15, 0x1, R8 ;  /* 0x000000010f077824 */ /* 0x001fe200078e0208 */
[----:B------:R-:W-:Y:S02]  /*11eb0*/  ISETP.GE.AND P6, PT, R9, 0x11, PT ;  /* 0x000000110900780c */ /* 0x000fe40003fc6270 */
[----:B------:R-:W-:-:S04]  /*11ec0*/  ISETP.LT.OR P5, PT, R0, 0xa, P5 ;  /* 0x0000000a0000780c */ /* 0x000fc80002fa1670 */
        /* <DEDUP_REMOVED lines=61> */
[----:B------:R-:W-:-:S04]  /*122a0*/  ISETP.GT.AND P6, PT, R5, 0x39, !P6 ;  /* 0x000000390500780c */ /* 0x000fc800077c4270 */
[----:B------:R-:W-:Y:S02]  /*122b0*/  ISETP.LT.OR P6, PT, R0, 0x3a, P6 ;  /* 0x0000003a0000780c */ /* 0x000fe400037c1670 */
[----:B------:R-:W-:Y:S02]  /*122c0*/  VIADDMNMX R0, R8, R14, R13, PT ;  /* 0x0000000e08007246 */ /* 0x000fe4000380010d */
[----:B------:R-:W-:Y:S01]  /*122d0*/  FSEL R70, R53, -INF , !P6 ;  /* 0xff80000035467808 */ /* 0x000fe20007000000 */
[----:B------:R-:W-:Y:S08]  /*122e0*/  @!P3 BRA `(.L_x_1484) ;  /* 0x000000000050b947 */ /* 0x000ff00003800000 */
        /* <DEDUP_REMOVED lines=11> */
.L_x_1486:
[----:B------:R-:W-:-:S13]  /*123a0*/  ISETP.NE.AND P6, PT, R11, 0x1, PT ;  /* 0x000000010b00780c */ /* 0x000fda0003fc5270 */
[----:B------:R-:W0:Y:S02]  /*123b0*/  @P6 LDC.64 R8, c[0x0][0x9e8] ;  /* 0x00027a00ff086b82 */ /* 0x000e240000000a00 */
[----:B0-----:R-:W-:-:S05]  /*123c0*/  @P6 IMAD.HI.U32 R8, R3, R8, RZ ;  /* 0x0000000803086227 */ /* 0x001fca00078e00ff */
[----:B------:R-:W-:-:S07]  /*123d0*/  @P6 SHF.R.U32.HI R3, RZ, R9, R8 ;  /* 0x00000009ff036219 */ /* 0x000fce0000011608 */
.L_x_1487:
[----:B------:R-:W-:Y:S05]  /*123e0*/  BSYNC B0 ;  /* 0x0000000000007941 */ /* 0x000fea0003800000 */
.L_x_1485:
[----:B------:R-:W-:-:S04]  /*123f0*/  IMAD R8, R3, R11, -R12 ;  /* 0x0000000b03087224 */ /* 0x000fc800078e0a0c */
[----:B------:R-:W-:-:S05]  /*12400*/  IMAD R8, R197, -0x2, R8 ;  /* 0xfffffffec5087824 */ /* 0x000fca00078e0208 */
[----:B------:R-:W-:Y:S02]  /*12410*/  VIMNMX R7, R7, R8, !PT ;  /* 0x0000000807077248 */ /* 0x000fe40007fe0100 */
[----:B------:R-:W-:-:S07]  /*12420*/  VIADDMNMX R0, R8, R11, R0, PT ;  /* 0x0000000b08007246 */ /* 0x000fce0003800100 */
.L_x_1484:
[----:B------:R-:W-:Y:S02]  /*12430*/  ISETP.GT.AND P4, PT, R7, 0x1, !P4 ;  /* 0x000000010700780c */ /* 0x000fe40006784270 */
[----:B------:R-:W-:Y:S02]  /*12440*/  ISETP.NE.AND P6, PT, R25, RZ, PT ;  /* 0x000000ff1900720c */ /* 0x000fe40003fc5270 */
[----:B------:R-:W-:Y:S02]  /*12450*/  ISETP.LT.OR P4, PT, R0, 0x2, P4 ;  /* 0x000000020000780c */ /* 0x000fe40002781670 */
        /* <DEDUP_REMOVED lines=9> */
[----:B------:R-:W-:Y:S02]  /*124f0*/  ISETP.GT.AND P4, PT, R7, 0x9, !P6 ;  /* 0x000000090700780c */ /* 0x000fe40007784270 */
[----:B------:R-:W-:Y:S02]  /*12500*/  FMNMX.FTZ R5, R60, R5, !PT ;  /* 0x000000053c057209 */ /* 0x000fe40007810000 */
        /* <DEDUP_REMOVED lines=24> */
[----:B------:R-:W-:Y:S01]  /*12690*/  ISETP.NE.AND P4, PT, R63, RZ, PT ;  /* 0x000000ff3f00720c */ /* 0x000fe20003f85270 */
[----:B------:R-:W0:Y:S01]  /*126a0*/  SHFL.BFLY PT, R5, R12, 0x2, 0x1f ;  /* 0x0c401f000c057f89 */ /* 0x000e2200000e0000 */
[----:B------:R-:W-:Y:S02]  /*126b0*/  ISETP.NE.AND P6, PT, R20, RZ, PT ;  /* 0x000000ff1400720c */ /* 0x000fe40003fc5270 */
[C---:B------:R-:W-:Y:S02]  /*126c0*/  ISETP.GT.AND P4, PT, R7.reuse, 0x19, !P4 ;  /* 0x000000190700780c */ /* 0x040fe40006784270 */
[----:B------:R-:W-:-:S02]  /*126d0*/  ISETP.GT.AND P5, PT, R7, 0x38, !P5 ;  /* 0x000000380700780c */ /* 0x000fc40006fa4270 */
[C---:B------:R-:W-:Y:S02]  /*126e0*/  ISETP.LT.OR P4, PT, R0.reuse, 0x1a, P4 ;  /* 0x0000001a0000780c */ /* 0x040fe40002781670 */
[----:B------:R-:W-:Y:S02]  /*126f0*/  ISETP.LT.OR P5, PT, R0, 0x39, P5 ;  /* 0x000000390000780c */ /* 0x000fe40002fa1670 */
[----:B------:R-:W-:Y:S02]  /*12700*/  FSEL R39, R39, -INF , !P4 ;  /* 0xff80000027277808 */ /* 0x000fe40006000000 */
[----:B------:R-:W-:Y:S02]  /*12710*/  ISETP.NE.AND P4, PT, R37, RZ, PT ;  /* 0x000000ff2500720c */ /* 0x000fe40003f85270 */
[----:B------:R-:W-:Y:S02]  /*12720*/  FSEL R33, R54, -INF , !P5 ;  /* 0xff80000036217808 */ /* 0x000fe40006800000 */
[----:B------:R-:W-:-:S04]  /*12730*/  ISETP.GT.AND P4, PT, R7, 0x20, !P4 ;  /* 0x000000200700780c */ /* 0x000fc80006784270 */
[----:B------:R-:W-:Y:S02]  /*12740*/  ISETP.LT.OR P4, PT, R0, 0x21, P4 ;  /* 0x000000210000780c */ /* 0x000fe40002781670 */
[----:B0-----:R-:W-:Y:S02]  /*12750*/  FMNMX.FTZ R14, R12, R5, !PT ;  /* 0x000000050c0e7209 */ /* 0x001fe40007810000 */
[----:B------:R-:W-:Y:S02]  /*12760*/  FSEL R21, R42, -INF , !P4 ;  /* 0xff8000002a157808 */ /* 0x000fe40006000000 */
[----:B------:R-:W-:Y:S01]  /*12770*/  ISETP.NE.AND P4, PT, R65, RZ, PT ;  /* 0x000000ff4100720c */ /* 0x000fe20003f85270 */
[----:B------:R-:W0:Y:S03]  /*12780*/  SHFL.BFLY PT, R5, R14, 0x1, 0x1f ;  /* 0x0c201f000e057f89 */ /* 0x000e2600000e0000 */
[----:B------:R-:W-:-:S04]  /*12790*/  ISETP.GT.AND P4, PT, R7, 0x21, !P4 ;  /* 0x000000210700780c */ /* 0x000fc80006784270 */
[----:B------:R-:W-:-:S04]  /*127a0*/  ISETP.LT.OR P4, PT, R0, 0x22, P4 ;  /* 0x000000220000780c */ /* 0x000fc80002781670 */
[----:B------:R-:W-:Y:S02]  /*127b0*/  FSEL R43, R43, -INF , !P4 ;  /* 0xff8000002b2b7808 */ /* 0x000fe40006000000 */
[----:B------:R-:W-:-:S04]  /*127c0*/  ISETP.NE.AND P4, PT, R41, RZ, PT ;  /* 0x000000ff2900720c */ /* 0x000fc80003f85270 */
[----:B------:R-:W-:-:S04]  /*127d0*/  ISETP.GT.AND P4, PT, R7, 0x28, !P4 ;  /* 0x000000280700780c */ /* 0x000fc80006784270 */
[----:B------:R-:W-:Y:S02]  /*127e0*/  ISETP.LT.OR P4, PT, R0, 0x29, P4 ;  /* 0x000000290000780c */ /* 0x000fe40002781670 */
[----:B0-----:R-:W-:Y:S02]  /*127f0*/  FMNMX.FTZ R5, R14, R5, !PT ;  /* 0x000000050e057209 */ /* 0x001fe40007810000 */
[----:B------:R-:W-:Y:S02]  /*12800*/  FSEL R25, R46, -INF , !P4 ;  /* 0xff8000002e197808 */ /* 0x000fe40006000000 */
[----:B------:R-:W-:Y:S01]  /*12810*/  ISETP.NE.AND P4, PT, R67, RZ, PT ;  /* 0x000000ff4300720c */ /* 0x000fe20003f85270 */
[----:B------:R-:W-:-:S03]  /*12820*/  FFMA.FTZ R8, R2, R5, -8 ;  /* 0xc100000002087423 */ /* 0x000fc60000010005 */
[----:B------:R-:W-:-:S04]  /*12830*/  ISETP.GT.AND P4, PT, R7, 0x29, !P4 ;  /* 0x000000290700780c */ /* 0x000fc80006784270 */
[----:B------:R-:W-:-:S04]  /*12840*/  ISETP.LT.OR P4, PT, R0, 0x2a, P4 ;  /* 0x0000002a0000780c */ /* 0x000fc80002781670 */
[----:B------:R-:W-:Y:S02]  /*12850*/  FSEL R47, R47, -INF , !P4 ;  /* 0xff8000002f2f7808 */ /* 0x000fe40006000000 */
[----:B------:R-:W-:-:S04]  /*12860*/  ISETP.NE.AND P4, PT, R45, RZ, PT ;  /* 0x000000ff2d00720c */ /* 0x000fc80003f85270 */
[----:B------:R-:W-:-:S04]  /*12870*/  ISETP.GT.AND P4, PT, R7, 0x30, !P4 ;  /* 0x000000300700780c */ /* 0x000fc80006784270 */
[----:B------:R-:W-:-:S04]  /*12880*/  ISETP.LT.OR P4, PT, R0, 0x31, P4 ;  /* 0x000000310000780c */ /* 0x000fc80002781670 */
[----:B------:R-:W-:Y:S02]  /*12890*/  FSEL R29, R50, -INF , !P4 ;  /* 0xff800000321d7808 */ /* 0x000fe40006000000 */
[----:B------:R-:W-:-:S04]  /*128a0*/  ISETP.NE.AND P4, PT, R69, RZ, PT ;  /* 0x000000ff4500720c */ /* 0x000fc80003f85270 */
[----:B------:R-:W-:-:S04]  /*128b0*/  ISETP.GT.AND P4, PT, R7, 0x31, !P4 ;  /* 0x000000310700780c */ /* 0x000fc80006784270 */
[----:B------:R-:W-:-:S04]  /*128c0*/  ISETP.LT.OR P4, PT, R0, 0x32, P4 ;  /* 0x000000320000780c */ /* 0x000fc80002781670 */
[----:B------:R-:W-:Y:S02]  /*128d0*/  FSEL R51, R51, -INF , !P4 ;  /* 0xff80000033337808 */ /* 0x000fe40006000000 */
[----:B------:R-:W-:Y:S02]  /*128e0*/  ISETP.GT.AND P4, PT, R7, RZ, !P6 ;  /* 0x000000ff0700720c */ /* 0x000fe40007784270 */
[----:B------:R-:W-:Y:S02]  /*128f0*/  ISETP.NE.AND P6, PT, R49, RZ, PT ;  /* 0x000000ff3100720c */ /* 0x000fe40003fc5270 */
[----:B------:R-:W-:-:S04]  /*12900*/  ISETP.LT.OR P4, PT, R0, 0x1, P4 ;  /* 0x000000010000780c */ /* 0x000fc80002781670 */
[----:B------:R-:W-:Y:S02]  /*12910*/  FSEL R3, R26, -INF , !P4 ;  /* 0xff8000001a037808 */ /* 0x000fe40006000000 */
[----:B------:R-:W-:-:S04]  /*12920*/  FSETP.NEU.FTZ.AND P4, PT, R5, -INF , PT ;  /* 0xff8000000500780b */ /* 0x000fc80003f9d000 */
[----:B------:R-:W-:Y:S02]  /*12930*/  FSEL R37, R8, RZ, P4 ;  /* 0x000000ff08257208 */ /* 0x000fe40002000000 */
[----:B------:R-:W-:Y:S02]  /*12940*/  FMNMX.FTZ R8, R3, R27, !PT ;  /* 0x0000001b03087209 */ /* 0x000fe40007810000 */
[----:B------:R-:W-:Y:S01]  /*12950*/  ISETP.GT.AND P4, PT, R7, 0x39, !P6 ;  /* 0x000000390700780c */ /* 0x000fe20007784270 */
[----:B------:R-:W-:-:S01]  /*12960*/  FFMA.FTZ R14, R2, R59, -R37 ;  /* 0x0000003b020e7223 */ /* 0x000fc20000010825 */
[----:B------:R-:W-:Y:S01]  /*12970*/  FMNMX.FTZ R8, R9, R8, !PT ;  /* 0x0000000809087209 */ /* 0x000fe20007810000 */
[----:B------:R-:W-:-:S01]  /*12980*/  FFMA.FTZ R12, R2, R24, -R37 ;  /* 0x00000018020c7223 */ /* 0x000fc20000010825 */
[----:B------:R-:W-:Y:S01]  /*12990*/  ISETP.LT.OR P4, PT, R0, 0x3a, P4 ;  /* 0x0000003a0000780c */ /* 0x000fe20002781670 */
[----:B------:R-:W-:-:S01]  /*129a0*/  FFMA.FTZ R0, R2, R28, -R37 ;  /* 0x0000001c02007223 */ /* 0x000fc20000010825 */
[----:B------:R-:W-:Y:S01]  /*129b0*/  FMNMX.FTZ R8, R31, R8, !PT ;  /* 0x000000081f087209 */ /* 0x000fe20007810000 */
[----:B------:R-:W-:-:S01]  /*129c0*/  FFMA.FTZ R24, R2, R58, -R37 ;  /* 0x0000003a02187223 */ /* 0x000fc20000010825 */
[----:B------:R-:W-:Y:S01]  /*129d0*/  FSEL R55, R55, -INF , !P4 ;  /* 0xff80000037377808 */ /* 0x000fe20006000000 */
        /* <DEDUP_REMOVED lines=8> */
[----:B------:R0:W-:Y:S01]  /*12a60*/  MUFU.EX2 R45, R24 ;  /* 0x00000018002d7308 */ /* 0x0001e20000000800 */
[----:B------:R-:W-:-:S04]  /*12a70*/  FMNMX.FTZ R8, R15, R8, !PT ;  /* 0x000000080f087209 */ /* 0x000fc80007810000 */
[----:B------:R-:W-:-:S03]  /*12a80*/  FMNMX.FTZ R8, R39, R8, !PT ;  /* 0x0000000827087209 */ /* 0x000fc60007810000 */
[----:B------:R-:W-:Y:S01]  /*12a90*/  MUFU.EX2 R12, R12 ;  /* 0x0000000c000c7308 */ /* 0x000fe20000000800 */
[----:B------:R-:W-:Y:S01]  /*12aa0*/  FMNMX.FTZ R8, R21, R8, !PT ;  /* 0x0000000815087209 */ /* 0x000fe20007810000 */
[----:B0-----:R-:W-:-:S03]  /*12ab0*/  FFMA.FTZ R24, R2, R66, -R37 ;  /* 0x0000004202187223 */ /* 0x001fc60000010825 */
[----:B------:R-:W-:-:S03]  /*12ac0*/  FMNMX.FTZ R8, R43, R8, !PT ;  /* 0x000000082b087209 */ /* 0x000fc60007810000 */
[----:B------:R0:W1:Y:S01]  /*12ad0*/  MUFU.EX2 R41, R14 ;  /* 0x0000000e00297308 */ /* 0x0000620000000800 */
[----:B------:R-:W-:-:S04]  /*12ae0*/  FMNMX.FTZ R8, R25, R8, !PT ;  /* 0x0000000819087209 */ /* 0x000fc80007810000 */
[----:B------:R-:W-:-:S03]  /*12af0*/  FMNMX.FTZ R8, R47, R8, !PT ;  /* 0x000000082f087209 */ /* 0x000fc60007810000 */
[----:B------:R-:W-:Y:S01]  /*12b00*/  MUFU.EX2 R61, R24 ;  /* 0x00000018003d7308 */ /* 0x000fe20000000800 */
[----:B------:R-:W-:Y:S01]  /*12b10*/  FMNMX.FTZ R8, R29, R8, !PT ;  /* 0x000000081d087209 */ /* 0x000fe20007810000 */
[----:B0-----:R-:W-:-:S03]  /*12b20*/  FFMA.FTZ R14, R2, R60, -R37 ;  /* 0x0000003c020e7223 */ /* 0x001fc60000010825 */
[----:B------:R-:W-:-:S03]  /*12b30*/  FMNMX.FTZ R8, R51, R8, !PT ;  /* 0x0000000833087209 */ /* 0x000fc60007810000 */
[----:B------:R-:W-:Y:S01]  /*12b40*/  MUFU.EX2 R63, R34 ;  /* 0x00000022003f7308 */ /* 0x000fe20000000800 */
[----:B------:R-:W-:-:S04]  /*12b50*/  FMNMX.FTZ R8, R33, R8, !PT ;  /* 0x0000000821087209 */ /* 0x000fc80007810000 */
[----:B------:R-:W-:-:S03]  /*12b60*/  FMNMX.FTZ R8, R55, R8, !PT ;  /* 0x0000000837087209 */ /* 0x000fc60007810000 */
[----:B------:R-:W-:Y:S02]  /*12b70*/  MUFU.EX2 R26, R26 ;  /* 0x0000001a001a7308 */ /* 0x000fe40000000800 */
[----:B------:R-:W0:Y:S06]  /*12b80*/  SHFL.BFLY PT, R7, R8, 0x2, 0x1f ;  /* 0x0c401f0008077f89 */ /* 0x000e2c00000e0000 */
[----:B------:R-:W-:Y:S08]  /*12b90*/  MUFU.EX2 R28, R28 ;  /* 0x0000001c001c7308 */ /* 0x000ff00000000800 */
[----:B------:R2:W-:Y:S08]  /*12ba0*/  MUFU.EX2 R53, R30 ;  /* 0x0000001e00357308 */ /* 0x0005f00000000800 */
[----:B------:R3:W-:Y:S01]  /*12bb0*/  MUFU.EX2 R49, R14 ;  /* 0x0000000e00317308 */ /* 0x0007e20000000800 */
[----:B--2---:R-:W-:-:S01]  /*12bc0*/  FFMA.FTZ R30, R2, R48, -R37 ;  /* 0x00000030021e7223 */ /* 0x004fc20000010825 */
[----:B0-----:R-:W-:Y:S01]  /*12bd0*/  FMNMX.FTZ R0, R8, R7, !PT ;  /* 0x0000000708007209 */ /* 0x001fe20007810000 */
[----:B------:R-:W-:-:S04]  /*12be0*/  FFMA.FTZ R8, R2, R64, -R37 ;  /* 0x0000004002087223 */ /* 0x000fc80000010825 */
[----:B------:R-:W0:Y:S01]  /*12bf0*/  SHFL.BFLY PT, R7, R0, 0x1, 0x1f ;  /* 0x0c201f0000077f89 */ /* 0x000e2200000e0000 */
[----:B------:R2:W-:Y:S01]  /*12c00*/  MUFU.EX2 R59, R8 ;  /* 0x00000008003b7308 */ /* 0x0005e20000000800 */
[----:B---3--:R-:W-:-:S07]  /*12c10*/  FFMA.FTZ R14, R2, R44, -R37 ;  /* 0x0000002c020e7223 */ /* 0x008fce0000010825 */
[----:B------:R-:W-:Y:S08]  /*12c20*/  MUFU.EX2 R14, R14 ;  /* 0x0000000e000e7308 */ /* 0x000ff00000000800 */
[----:B------:R-:W-:Y:S01]  /*12c30*/  MUFU.EX2 R32, R32 ;  /* 0x0000002000207308 */ /* 0x000fe20000000800 */
[----:B0-----:R-:W-:Y:S01]  /*12c40*/  FMNMX.FTZ R7, R0, R7, !PT ;  /* 0x0000000700077209 */ /* 0x001fe20007810000 */
[C-C-:B------:R-:W-:Y:S01]  /*12c50*/  FFMA.FTZ R0, R2.reuse, R52, -R37.reuse ;  /* 0x0000003402007223 */ /* 0x140fe20000010825 */
[----:B------:R-:W-:-:S05]  /*12c60*/  FFMA.FTZ R37, R2, R70, -R37 ;  /* 0x0000004602257223 */ /* 0x000fca0000010825 */
[----:B------:R-:W-:Y:S01]  /*12c70*/  MUFU.EX2 R30, R30 ;  /* 0x0000001e001e7308 */ /* 0x000fe20000000800 */
[----:B------:R-:W-:Y:S01]  /*12c80*/  FSETP.NEU.FTZ.AND P4, PT, R7, -INF , PT ;  /* 0xff8000000700780b */ /* 0x000fe20003f9d000 */
[----:B--2---:R-:W-:-:S05]  /*12c90*/  FFMA.FTZ R8, R2, R7, -8 ;  /* 0xc100000002087423 */ /* 0x004fca0000010007 */
[----:B------:R-:W-:Y:S01]  /*12ca0*/  FSEL R8, R8, RZ, P4 ;  /* 0x000000ff08087208 */ /* 0x000fe20002000000 */
[----:B------:R-:W-:Y:S04]  /*12cb0*/  MUFU.EX2 R0, R0 ;  /* 0x0000000000007308 */ /* 0x000fe80000000800 */
[----:B------:R-:W-:-:S01]  /*12cc0*/  FFMA.FTZ R3, R2, R3, -R8 ;  /* 0x0000000302037223 */ /* 0x000fc20000010808 */
[C-C-:B------:R-:W-:Y:S01]  /*12cd0*/  FFMA.FTZ R27, R2.reuse, R27, -R8.reuse ;  /* 0x0000001b021b7223 */ /* 0x140fe20000010808 */
[----:B------:R-:W-:-:S01]  /*12ce0*/  FFMA.FTZ R9, R2, R9, -R8 ;  /* 0x0000000902097223 */ /* 0x000fc20000010808 */
[C-C-:B------:R-:W-:Y:S01]  /*12cf0*/  FFMA.FTZ R31, R2.reuse, R31, -R8.reuse ;  /* 0x0000001f021f7223 */ /* 0x140fe20000010808 */
[----:B------:R-:W-:-:S01]  /*12d00*/  FFMA.FTZ R13, R2, R13, -R8 ;  /* 0x0000000d020d7223 */ /* 0x000fc20000010808 */
[----:B------:R1:W-:Y:S01]  /*12d10*/  MUFU.EX2 R24, R27 ;  /* 0x0000001b00187308 */ /* 0x0003e20000000800 */
[----:B------:R-:W-:-:S01]  /*12d20*/  FFMA.FTZ R35, R2, R35, -R8 ;  /* 0x0000002302237223 */ /* 0x000fc20000010808 */
[C-C-:B------:R-:W-:Y:S01]  /*12d30*/  FFMA.FTZ R15, R2.reuse, R15, -R8.reuse ;  /* 0x0000000f020f7223 */ /* 0x140fe20000010808 */
[----:B------:R-:W-:-:S01]  /*12d40*/  FFMA.FTZ R39, R2, R39, -R8 ;  /* 0x0000002702277223 */ /* 0x000fc20000010808 */
[C-C-:B------:R-:W-:Y:S01]  /*12d50*/  FFMA.FTZ R21, R2.reuse, R21, -R8.reuse ;  /* 0x0000001502157223 */ /* 0x140fe20000010808 */
[----:B------:R-:W-:-:S01]  /*12d60*/  FFMA.FTZ R43, R2, R43, -R8 ;  /* 0x0000002b022b7223 */ /* 0x000fc20000010808 */
[C-C-:B------:R-:W-:Y:S01]  /*12d70*/  FFMA.FTZ R25, R2.reuse, R25, -R8.reuse ;  /* 0x0000001902197223 */ /* 0x140fe20000010808 */
[----:B------:R-:W-:-:S01]  /*12d80*/  FFMA.FTZ R47, R2, R47, -R8 ;  /* 0x0000002f022f7223 */ /* 0x000fc20000010808 */
[----:B------:R-:W0:Y:S01]  /*12d90*/  MUFU.EX2 R3, R3 ;  /* 0x0000000300037308 */ /* 0x000e220000000800 */
[----:B-1----:R-:W-:-:S01]  /*12da0*/  FADD.FTZ R27, R12, R41 ;  /* 0x000000290c1b7221 */ /* 0x002fc20000010000 */
[C-C-:B------:R-:W-:Y:S01]  /*12db0*/  FFMA.FTZ R29, R2.reuse, R29, -R8.reuse ;  /* 0x0000001d021d7223 */ /* 0x140fe20000010808 */
[----:B------:R-:W-:-:S01]  /*12dc0*/  FFMA.FTZ R51, R2, R51, -R8 ;  /* 0x0000003302337223 */ /* 0x000fc20000010808 */
[----:B------:R-:W-:Y:S01]  /*12dd0*/  FFMA.FTZ R33, R2, R33, -R8 ;  /* 0x0000002102217223 */ /* 0x000fe20000010808 */
[----:B------:R-:W-:-:S01]  /*12de0*/  FADD.FTZ R44, R20, R27 ;  /* 0x0000001b142c7221 */ /* 0x000fc20000010000 */
[----:B------:R-:W-:Y:S01]  /*12df0*/  F2FP.SATFINITE.E4M3.F32.PACK_AB_MERGE_C R27, R45, R20, RZ ;  /* 0x000000142d1b723e */ /* 0x000fe200048070ff */
[----:B------:R-:W-:-:S01]  /*12e00*/  FFMA.FTZ R8, R2, R55, -R8 ;  /* 0x0000003702087223 */ /* 0x000fc20000010808 */
[----:B------:R-:W1:Y:S01]  /*12e10*/  MUFU.EX2 R9, R9 ;  /* 0x0000000900097308 */ /* 0x000e620000000800 */
[----:B------:R-:W-:-:S01]  /*12e20*/  FADD.FTZ R45, R45, R44 ;  /* 0x0000002c2d2d7221 */ /* 0x000fc20000010000 */
[----:B------:R-:W-:-:S06]  /*12e30*/  F2FP.SATFINITE.E4M3.F32.PACK_AB_MERGE_C R188, R41, R12, R27 ;  /* 0x0000000c29bc723e */ /* 0x000fcc000480701b */
[----:B------:R2:W3:Y:S01]  /*12e40*/  MUFU.EX2 R34, R31 ;  /* 0x0000001f00227308 */ /* 0x0004e20000000800 */
[----:B0-----:R-:W-:-:S07]  /*12e50*/  FADD.FTZ R42, R3, R24 ;  /* 0x00000018032a7221 */ /* 0x001fce0000010000 */
[----:B------:R-:W0:Y:S01]  /*12e60*/  MUFU.EX2 R13, R13 ;  /* 0x0000000d000d7308 */ /* 0x000e220000000800 */
[----:B-1----:R-:W-:-:S01]  /*12e70*/  FADD.FTZ R27, R9, R42 ;  /* 0x0000002a091b7221 */ /* 0x002fc20000010000 */
[----:B------:R-:W-:-:S04]  /*12e80*/  FADD.FTZ R42, R26, R45 ;  /* 0x0000002d1a2a7221 */ /* 0x000fc80000010000 */
[----:B--2---:R-:W-:Y:S02]  /*12e90*/  FADD.FTZ R31, R49, R42 ;  /* 0x0000002a311f7221 */ /* 0x004fe40000010000 */
[----:B------:R1:W2:Y:S01]  /*12ea0*/  MUFU.EX2 R36, R35 ;  /* 0x0000002300247308 */ /* 0x0002a20000000800 */
[----:B---3--:R-:W-:-:S01]  /*12eb0*/  FADD.FTZ R12, R34, R27 ;  /* 0x0000001b220c7221 */ /* 0x008fc20000010000 */
[----:B------:R-:W-:-:S04]  /*12ec0*/  F2FP.SATFINITE.E4M3.F32.PACK_AB_MERGE_C R34, R34, R9, RZ ;  /* 0x000000092222723e */ /* 0x000fc800048070ff */
[----:B------:R-:W-:Y:S02]  /*12ed0*/  F2FP.SATFINITE.E4M3.F32.PACK_AB_MERGE_C R189, R24, R3, R34 ;  /* 0x0000000318bd723e */ /* 0x000fe40004807022 */
[----:B------:R-:W3:Y:S01]  /*12ee0*/  MUFU.EX2 R15, R15 ;  /* 0x0000000f000f7308 */ /* 0x000ee20000000800 */
[----:B-1----:R-:W-:Y:S01]  /*12ef0*/  F2FP.SATFINITE.E4M3.F32.PACK_AB_MERGE_C R35, R53, R28, RZ ;  /* 0x0000001c3523723e */ /* 0x002fe200048070ff */
[----:B0-----:R-:W-:Y:S01]  /*12f00*/  FADD.FTZ R27, R13, R12 ;  /* 0x0000000c0d1b7221 */ /* 0x001fe20000010000 */
[----:B------:R-:W-:-:S01]  /*12f10*/  FADD.FTZ R28, R28, R31 ;  /* 0x0000001f1c1c7221 */ /* 0x000fc20000010000 */
[----:B------:R-:W-:Y:S02]  /*12f20*/  F2FP.SATFINITE.E4M3.F32.PACK_AB_MERGE_C R31, R61, R14, RZ ;  /* 0x0000000e3d1f723e */ /* 0x000fe400048070ff */
[----:B------:R-:W-:Y:S01]  /*12f30*/  F2FP.SATFINITE.E4M3.F32.PACK_AB_MERGE_C R190, R49, R26, R35 ;  /* 0x0000001a31be723e */ /* 0x000fe20004807023 */
[----:B------:R-:W-:Y:S01]  /*12f40*/  FADD.FTZ R53, R53, R28 ;  /* 0x0000001c35357221 */ /* 0x000fe20000010000 */
[----:B------:R-:W0:Y:S01]  /*12f50*/  MUFU.EX2 R38, R39 ;  /* 0x0000002700267308 */ /* 0x000e220000000800 */
[----:B--2---:R-:W-:-:S01]  /*12f60*/  FADD.FTZ R26, R36, R27 ;  /* 0x0000001b241a7221 */ /* 0x004fc20000010000 */
[----:B------:R-:W1:Y:S01]  /*12f70*/  @P2 LDC R35, c[0x0][0x44c] ;  /* 0x00011300ff232b82 */ /* 0x000e620000000800 */
[----:B------:R-:W-:Y:S01]  /*12f80*/  F2FP.SATFINITE.E4M3.F32.PACK_AB_MERGE_C R184, R59, R32, R31 ;  /* 0x000000203bb8723e */ /* 0x000fe2000480701f */
[----:B------:R-:W-:-:S04]  /*12f90*/  FADD.FTZ R32, R32, R53 ;  /* 0x0000003520207221 */ /* 0x000fc80000010000 */
[----:B------:R-:W2:Y:S01]  /*12fa0*/  MUFU.EX2 R21, R21 ;  /* 0x0000001500157308 */ /* 0x000ea20000000800 */
[----:B---3--:R-:W-:-:S01]  /*12fb0*/  FADD.FTZ R27, R15, R26 ;  /* 0x0000001a0f1b7221 */ /* 0x008fc20000010000 */
[----:B------:R-:W3:Y:S01]  /*12fc0*/  @P2 LDC R28, c[0x0][0x450] ;  /* 0x00011400ff1c2b82 */ /* 0x000ee20000000800 */
[----:B------:R-:W-:-:S04]  /*12fd0*/  FADD.FTZ R59, R59, R32 ;  /* 0x000000203b3b7221 */ /* 0x000fc80000010000 */
[----:B------:R-:W-:Y:S01]  /*12fe0*/  FADD.FTZ R14, R14, R59 ;  /* 0x0000003b0e0e7221 */ /* 0x000fe20000010000 */
[----:B------:R-:W4:Y:S01]  /*12ff0*/  MUFU.EX2 R40, R43 ;  /* 0x0000002b00287308 */ /* 0x000f220000000800 */
[----:B0-----:R-:W-:-:S01]  /*13000*/  FADD.FTZ R26, R38, R27 ;  /* 0x0000001b261a7221 */ /* 0x001fc20000010000 */
[----:B------:R-:W-:Y:S01]  /*13010*/  F2FP.SATFINITE.E4M3.F32.PACK_AB_MERGE_C R15, R38, R15, RZ ;  /* 0x0000000f260f723e */ /* 0x000fe200048070ff */
[----:B------:R-:W-:-:S03]  /*13020*/  FADD.FTZ R61, R61, R14 ;  /* 0x0000000e3d3d7221 */ /* 0x000fc60000010000 */
[----:B------:R-:W-:Y:S02]  /*13030*/  F2FP.SATFINITE.E4M3.F32.PACK_AB_MERGE_C R191, R36, R13, R15 ;  /* 0x0000000d24bf723e */ /* 0x000fe4000480700f */
[----:B------:R-:W0:Y:S01]  /*13040*/  MUFU.EX2 R25, R25 ;  /* 0x0000001900197308 */ /* 0x000e220000000800 */
[----:B--2---:R-:W-:-:S01]  /*13050*/  FADD.FTZ R9, R21, R26 ;  /* 0x0000001a15097221 */ /* 0x004fc20000010000 */
[----:B-1----:R-:W-:-:S06]  /*13060*/  @P2 IMAD.HI.U32 R35, R204, R35, RZ ;  /* 0x00000023cc232227 */ /* 0x002fcc00078e00ff */
[----:B------:R-:W1:Y:S01]  /*13070*/  MUFU.EX2 R37, R37 ;  /* 0x0000002500257308 */ /* 0x000e620000000800 */
[----:B----4-:R-:W-:-:S07]  /*13080*/  FADD.FTZ R26, R40, R9 ;  /* 0x00000009281a7221 */ /* 0x010fce0000010000 */
[----:B------:R-:W2:Y:S01]  /*13090*/  MUFU.EX2 R20, R47 ;  /* 0x0000002f00147308 */ /* 0x000ea20000000800 */
[----:B0-----:R-:W-:-:S07]  /*130a0*/  FADD.FTZ R3, R25, R26 ;  /* 0x0000001a19037221 */ /* 0x001fce0000010000 */
[----:B------:R-:W0:Y:S01]  /*130b0*/  MUFU.EX2 R29, R29 ;  /* 0x0000001d001d7308 */ /* 0x000e220000000800 */
[----:B-1----:R-:W-:-:S04]  /*130c0*/  F2FP.SATFINITE.E4M3.F32.PACK_AB_MERGE_C R9, R37, R0, RZ ;  /* 0x000000002509723e */ /* 0x002fc800048070ff */
[----:B------:R-:W-:Y:S01]  /*130d0*/  F2FP.SATFINITE.E4M3.F32.PACK_AB_MERGE_C R186, R63, R30, R9 ;  /* 0x0000001e3fba723e */ /* 0x000fe20004807009 */
[----:B------:R-:W-:-:S02]  /*130e0*/  FADD.FTZ R30, R30, R61 ;  /* 0x0000003d1e1e7221 */ /* 0x000fc40000010000 */
[----:B------:R-:W1:Y:S01]  /*130f0*/  MUFU.EX2 R12, R51 ;  /* 0x00000033000c7308 */ /* 0x000e620000000800 */
[C---:B--2---:R-:W-:Y:S01]  /*13100*/  F2FP.SATFINITE.E4M3.F32.PACK_AB_MERGE_C R25, R20.reuse, R25, RZ ;  /* 0x000000191419723e */ /* 0x044fe200048070ff */
[----:B------:R-:W-:Y:S01]  /*13110*/  FADD.FTZ R20, R20, R3 ;  /* 0x0000000314147221 */ /* 0x000fe20000010000 */
[----:B------:R-:W-:-:S02]  /*13120*/  FADD.FTZ R63, R63, R30 ;  /* 0x0000001e3f3f7221 */ /* 0x000fc40000010000 */
[----:B------:R-:W-:Y:S02]  /*13130*/  F2FP.SATFINITE.E4M3.F32.PACK_AB_MERGE_C R185, R40, R21, R25 ;  /* 0x0000001528b9723e */ /* 0x000fe40004807019 */
[----:B------:R-:W-:-:S01]  /*13140*/  FADD.FTZ R0, R0, R63 ;  /* 0x0000003f00007221 */ /* 0x000fc20000010000 */
[----:B------:R-:W-:Y:S01]  /*13150*/  MUFU.EX2 R33, R33 ;  /* 0x0000002100217308 */ /* 0x000fe20000000800 */
[----:B0-----:R-:W-:-:S01]  /*13160*/  FADD.FTZ R3, R29, R20 ;  /* 0x000000141d037221 */ /* 0x001fc20000010000 */
[----:B------:R-:W-:Y:S01]  /*13170*/  IMAD.MOV.U32 R20, RZ, RZ, R204 ;  /* 0x000000ffff147224 */ /* 0x000fe200078e00cc */
[----:B---3--:R-:W-:-:S05]  /*13180*/  @P2 SHF.R.U32.HI R20, RZ, R28, R35 ;  /* 0x0000001cff142219 */ /* 0x008fca0000011623 */
[----:B------:R-:W0:Y:S01]  /*13190*/  MUFU.EX2 R8, R8 ;  /* 0x0000000800087308 */ /* 0x000e220000000800 */
[----:B-1----:R-:W-:-:S01]  /*131a0*/  FADD.FTZ R14, R12, R3 ;  /* 0x000000030c0e7221 */ /* 0x002fc20000010000 */
[----:B------:R-:W-:-:S04]  /*131b0*/  IMAD.IADD R57, R57, 0x1, R20 ;  /* 0x0000000139397824 */ /* 0x000fc800078e0214 */
[----:B------:R-:W-:Y:S01]  /*131c0*/  IMAD.IADD R10, R57, 0x1, R10 ;  /* 0x00000001390a7824 */ /* 0x000fe200078e020a */
[----:B0-----:R-:W-:Y:S01]  /*131d0*/  F2FP.SATFINITE.E4M3.F32.PACK_AB_MERGE_C R3, R8, R33, RZ ;  /* 0x000000210803723e */ /* 0x001fe200048070ff */
[----:B------:R-:W-:-:S03]  /*131e0*/  FADD.FTZ R33, R33, R14 ;  /* 0x0000000e21217221 */ /* 0x000fc60000010000 */
[----:B------:R-:W-:Y:S01]  /*131f0*/  F2FP.SATFINITE.E4M3.F32.PACK_AB_MERGE_C R187, R12, R29, R3 ;  /* 0x0000001d0cbb723e */ /* 0x000fe20004807003 */
[----:B------:R-:W-:-:S01]  /*13200*/  FADD.FTZ R3, R37, R0 ;  /* 0x0000000025037221 */ /* 0x000fc20000010000 */
[----:B------:R-:W-:Y:S01]  /*13210*/  FADD.FTZ R0, R8, R33 ;  /* 0x0000002108007221 */ /* 0x000fe20000010000 */
[----:B------:R-:W-:Y:S01]  /*13220*/  VIADD R8, R56, 0xfffffffe ;  /* 0xfffffffe38087836 */ /* 0x000fe20000000000 */
        /* <DEDUP_REMOVED lines=12> */
.L_x_1490:
[----:B------:R-:W-:-:S13]  /*132f0*/  ISETP.NE.AND P4, PT, R11, 0x1, PT ;  /* 0x000000010b00780c */ /* 0x000fda0003f85270 */
[----:B------:R-:W0:Y:S02]  /*13300*/  @P4 LDC.64 R12, c[0x0][0x9e8] ;  /* 0x00027a00ff0c4b82 */ /* 0x000e240000000a00 */
[----:B0-----:R-:W-:-:S05]  /*13310*/  @P4 IMAD.HI.U32 R12, R9, R12, RZ ;  /* 0x0000000c090c4227 */ /* 0x001fca00078e00ff */
[----:B------:R-:W-:-:S07]  /*13320*/  @P4 SHF.R.U32.HI R9, RZ, R13, R12 ;  /* 0x0000000dff094219 */ /* 0x000fce000001160c */
.L_x_1491:
[----:B------:R-:W-:Y:S05]  /*13330*/  BSYNC B0 ;  /* 0x0000000000007941 */ /* 0x000fea0003800000 */
.L_x_1489:
[----:B------:R-:W-:-:S05]  /*13340*/  IMAD R9, R9, R11, R11 ;  /* 0x0000000b09097224 */ /* 0x000fca00078e020b */
[----:B------:R-:W-:-:S07]  /*13350*/  VIMNMX R10, R10, R9, PT ;  /* 0x000000090a0a7248 */ /* 0x000fce0003fe0100 */
.L_x_1488:
[----:B------:R-:W-:Y:S01]  /*13360*/  SHF.R.S32.HI R9, RZ, 0x1f, R10 ;  /* 0x0000001fff097819 */ /* 0x000fe2000001140a */
[----:B------:R-:W-:Y:S01]  /*13370*/  ULDC UR49, c[0x0][0x9e4] ;  /* 0x0002790000317ab9 */ /* 0x000fe20000000800 */
[----:B------:R-:W-:Y:S01]  /*13380*/  ULDC UR48, c[0x0][0x9e4] ;  /* 0x0002790000307ab9 */ /* 0x000fe20000000800 */
[----:B------:R-:W-:Y:S01]  /*13390*/  ULDC UR50, c[0x0][0x9dc] ;  /* 0x0002770000327ab9 */ /* 0x000fe20000000800 */
[----:B------:R-:W-:Y:S01]  /*133a0*/  LEA.HI R9, R9, R10, RZ, 0x6 ;  /* 0x0000000a09097211 */ /* 0x000fe200078f30ff */
[----:B------:R-:W-:Y:S01]  /*133b0*/  ULDC UR52, c[0x0][0x9dc] ;  /* 0x0002770000347ab9 */ /* 0x000fe20000000800 */
[----:B------:R-:W-:Y:S01]  /*133c0*/  ULDC UR53, c[0x0][0x9e0] ;  /* 0x0002780000357ab9 */ /* 0x000fe20000000800 */
[----:B------:R-:W-:Y:S01]  /*133d0*/  ULDC UR51, c[0x0][0x9e0] ;  /* 0x0002780000337ab9 */ /* 0x000fe20000000800 */
[----:B------:R-:W-:Y:S02]  /*133e0*/  SHF.R.S32.HI R10, RZ, 0x6, R9 ;  /* 0x00000006ff0a7819 */ /* 0x000fe40000011409 */
[----:B------:R-:W-:-:S02]  /*133f0*/  CS2R R150, SRZ ;  /* 0x0000000000967805 */ /* 0x000fc4000001ff00 */
[----:B------:R-:W-:Y:S02]  /*13400*/  CS2R R148, SRZ ;  /* 0x0000000000947805 */ /* 0x000fe4000001ff00 */
[----:B------:R-:W-:Y:S02]  /*13410*/  CS2R R146, SRZ ;  /* 0x0000000000927805 */ /* 0x000fe4000001ff00 */
[----:B------:R-:W-:Y:S02]  /*13420*/  VIMNMX R9, R201, R10, !PT ;  /* 0x0000000ac9097248 */ /* 0x000fe40007fe0100 */
[----:B------:R-:W-:Y:S02]  /*13430*/  CS2R R144, SRZ ;  /* 0x0000000000907805 */ /* 0x000fe4000001ff00 */
[----:B------:R-:W-:Y:S02]  /*13440*/  CS2R R142, SRZ ;  /* 0x00000000008e7805 */ /* 0x000fe4000001ff00 */
[----:B------:R-:W-:-:S02]  /*13450*/  CS2R R140, SRZ ;  /* 0x00000000008c7805 */ /* 0x000fc4000001ff00 */
[----:B------:R-:W-:Y:S02]  /*13460*/  ISETP.GE.AND P4, PT, R8, R9, PT ;  /* 0x000000090800720c */ /* 0x000fe40003f86270 */
        /* <DEDUP_REMOVED lines=58> */
[----:B------:R-:W-:Y:S06]  /*13810*/  @!P4 BRA `(.L_x_1492) ;  /* 0x000000240038c947 */ /* 0x000fec0003800000 */
[----:B------:R-:W-:-:S07]  /*13820*/  IMAD.MOV.U32 R151, RZ, RZ, RZ ;  /* 0x000000ffff977224 */ /* 0x000fce00078e00ff */
.L_x_1511:
[----:B------:R-:W-:Y:S01]  /*13830*/  VIADD R12, R199, 0x1 ;  /* 0x00000001c70c7836 */ /* 0x000fe20000000000 */
[----:B------:R-:W-:Y:S05]  /*13840*/  YIELD ;  /* 0x0000000000007946 */ /* 0x000fea0003800000 */
[----:B------:R-:W-:-:S04]  /*13850*/  ISETP.NE.AND P4, PT, R12, 0x2, PT ;  /* 0x000000020c00780c */ /* 0x000fc80003f85270 */
[----:B------:R-:W-:Y:S02]  /*13860*/  SEL R6, RZ, 0x1, P4 ;  /* 0x00000001ff067807 */ /* 0x000fe40002000000 */
[----:B------:R-:W-:Y:S02]  /*13870*/  SEL R12, R12, RZ, P4 ;  /* 0x000000ff0c0c7207 */ /* 0x000fe40002000000 */
[----:B------:R-:W-:Y:S02]  /*13880*/  ISETP.NE.AND P4, PT, R200, RZ, PT ;  /* 0x000000ffc800720c */ /* 0x000fe40003f85270 */
[----:B------:R-:W-:-:S11]  /*13890*/  LOP3.LUT R13, R193, R6, RZ, 0x3c, !PT ;  /* 0x00000006c10d7212 */ /* 0x000fd600078e3cff */
[----:B------:R-:W-:Y:S05]  /*138a0*/  @P4 BRA `(.L_x_1493) ;  /* 0x0000000000304947 */ /* 0x000fea0003800000 */
[----:B------:R-:W-:Y:S05]  /*138b0*/  @!P0 BRA `(.L_x_1494) ;  /* 0x0000000000048947 */ /* 0x000fea0003800000 */
[----:B------:R-:W-:Y:S01]  /*138c0*/  BPT.TRAP 0x1 ;  /* 0x000000040000795c */ /* 0x000fe20000300000 */
.L_x_1494:
[----:B------:R-:W-:Y:S02]  /*138d0*/  LEA R11, R12, R16, 0x3 ;  /* 0x000000100c0b7211 */ /* 0x000fe400078e18ff */
[----:B------:R-:W-:-:S04]  /*138e0*/  SHF.L.U32 R6, R13, 0x1f, RZ ;  /* 0x0000001f0d067819 */ /* 0x000fc800000006ff */
[----:B------:R0:W1:Y:S01]  /*138f0*/  SYNCS.PHASECHK.TRANS64.TRYWAIT P5, [R11+URZ+0x28430], R6 ;  /* 0x028430060b0075a7 */ /* 0x00006200080a017f */
[----:B------:R-:W-:Y:S05]  /*13900*/  @!P0 BRA `(.L_x_1495) ;  /* 0x0000000000048947 */ /* 0x000fea0003800000 */
[----:B------:R-:W-:Y:S01]  /*13910*/  BPT.TRAP 0x1 ;  /* 0x000000040000795c */ /* 0x000fe20000300000 */
.L_x_1495:
[----:B------:R-:W-:Y:S04]  /*13920*/  BSSY B0, `(.L_x_1493) ;  /* 0x0000004000007945 */ /* 0x000fe80003800000 */
[----:B-1----:R-:W-:Y:S05]  /*13930*/  @P5 BRA `(.L_x_1496) ;  /* 0x0000000000085947 */ /* 0x002fea0003800000 */
[----:B------:R-:W1:Y:S02]  /*13940*/  SYNCS.PHASECHK.TRANS64.TRYWAIT P5, [R11+URZ+0x28430], R6 ;  /* 0x028430060b0075a7 */ /* 0x000e6400080a017f */
[----:B-1----:R-:W-:Y:S05]  /*13950*/  @!P5 BRA `(.L_x_1497) ;  /* 0x0000013000f4d947 */ /* 0x002fea0003800000 */
.L_x_1496:
[----:B------:R-:W-:Y:S05]  /*13960*/  BSYNC B0 ;  /* 0x0000000000007941 */ /* 0x000fea0003800000 */
.L_x_1493:
[----:B01----:R-:W0:Y:S01]  /*13970*/  S2R R6, SR_TID.X ;  /* 0x0000000000067919 */ /* 0x003e220000002100 */
[----:B------:R-:W-:Y:S05]  /*13980*/  WARPSYNC.ALL ;  /* 0x0000000000007948 */ /* 0x000fea0003800000 */
[----:B------:R-:W-:Y:S02]  /*13990*/  IMAD R10, R12, 0x400, R4 ;  /* 0x000004000c0a7824 */ /* 0x000fe400078e0204 */
[----:B------:R-:W-:Y:S02]  /*139a0*/  IMAD.MOV.U32 R11, RZ, RZ, 0x40000040 ;  /* 0x40000040ff0b7424 */ /* 0x000fe400078e00ff */
[C---:B------:R-:W-:Y:S01]  /*139b0*/  VIADD R152, R10.reuse, 0x4 ;  /* 0x000000040a987836 */ /* 0x040fe20000000000 */
[C---:B------:R-:W-:Y:S01]  /*139c0*/  R2UR UR14, R10.reuse ;  /* 0x000000000a0e72ca */ /* 0x040fe200000e0000 */
[----:B------:R-:W-:Y:S01]  /*139d0*/  IMAD.MOV.U32 R153, RZ, RZ, 0x40000040 ;  /* 0x40000040ff997424 */ /* 0x000fe200078e00ff */
[----:B------:R-:W-:Y:S01]  /*139e0*/  R2UR UR15, R11 ;  /* 0x000000000b0f72ca */ /* 0x000fe200000e0000 */
[----:B------:R-:W-:Y:S01]  /*139f0*/  VIADD R20, R10, 0x2 ;  /* 0x000000020a147836 */ /* 0x000fe20000000000 */
[----:B------:R-:W-:Y:S01]  /*13a00*/  R2UR UR6, R152 ;  /* 0x00000000980672ca */ /* 0x000fe200000e0000 */
[C---:B------:R-:W-:Y:S01]  /*13a10*/  VIADD R152, R10.reuse, 0x204 ;  /* 0x000002040a987836 */ /* 0x040fe20000000000 */
[C---:B------:R-:W-:Y:S01]  /*13a20*/  R2UR UR7, R153.reuse ;  /* 0x00000000990772ca */ /* 0x040fe200000e0000 */
[----:B------:R-:W-:Y:S01]  /*13a30*/  IMAD.MOV.U32 R21, RZ, RZ, 0x40000040 ;  /* 0x40000040ff157424 */ /* 0x000fe200078e00ff */
[----:B------:R-:W-:Y:S01]  /*13a40*/  R2UR UR31, R153 ;  /* 0x00000000991f72ca */ /* 0x000fe200000e0000 */
[----:B------:R-:W-:Y:S01]  /*13a50*/  VIADD R14, R10, 0x6 ;  /* 0x000000060a0e7836 */ /* 0x000fe20000000000 */
[----:B------:R-:W-:Y:S01]  /*13a60*/  R2UR UR30, R152 ;  /* 0x00000000981e72ca */ /* 0x000fe200000e0000 */
[----:B------:R-:W-:Y:S01]  /*13a70*/  IMAD.MOV.U32 R15, RZ, RZ, 0x40000040 ;  /* 0x40000040ff0f7424 */ /* 0x000fe200078e00ff */
[----:B------:R-:W-:Y:S01]  /*13a80*/  R2UR UR10, R20 ;  /* 0x00000000140a72ca */ /* 0x000fe200000e0000 */
[----:B------:R-:W-:Y:S01]  /*13a90*/  VIADD R20, R10, 0x200 ;  /* 0x000002000a147836 */ /* 0x000fe20000000000 */
[----:B------:R-:W-:-:S02]  /*13aa0*/  R2UR UR11, R21 ;  /* 0x00000000150b72ca */ /* 0x000fc400000e0000 */
[----:B------:R-:W-:Y:S01]  /*13ab0*/  R2UR UR18, R14 ;  /* 0x000000000e1272ca */ /* 0x000fe200000e0000 */
[C---:B------:R-:W-:Y:S01]  /*13ac0*/  VIADD R14, R10.reuse, 0x202 ;  /* 0x000002020a0e7836 */ /* 0x040fe20000000000 */
[----:B------:R-:W-:Y:S01]  /*13ad0*/  R2UR UR19, R15 ;  /* 0x000000000f1372ca */ /* 0x000fe200000e0000 */
[----:B------:R-:W-:Y:S01]  /*13ae0*/  VIADD R10, R10, 0x206 ;  /* 0x000002060a0a7836 */ /* 0x000fe20000000000 */
[----:B------:R-:W-:Y:S02]  /*13af0*/  R2UR UR22, R20 ;  /* 0x00000000141672ca */ /* 0x000fe400000e0000 */
[----:B0-----:R-:W-:Y:S02]  /*13b00*/  SHF.R.U32.HI R6, RZ, 0x7, R6 ;  /* 0x00000007ff067819 */ /* 0x001fe40000011606 */
[----:B------:R-:W-:Y:S02]  /*13b10*/  R2UR UR23, R21 ;  /* 0x00000000151772ca */ /* 0x000fe400000e0000 */
[----:B------:R-:W-:Y:S01]  /*13b20*/  R2UR UR26, R14 ;  /* 0x000000000e1a72ca */ /* 0x000fe200000e0000 */
[----:B------:R-:W-:Y:S01]  /*13b30*/  VIADD R6, R6, 0x8 ;  /* 0x0000000806067836 */ /* 0x000fe20000000000 */
[----:B------:R-:W-:-:S02]  /*13b40*/  R2UR UR27, R15 ;  /* 0x000000000f1b72ca */ /* 0x000fc400000e0000 */
[----:B------:R-:W-:Y:S02]  /*13b50*/  R2UR UR34, R10 ;  /* 0x000000000a2272ca */ /* 0x000fe400000e0000 */
[----:B------:R0:W-:Y:S01]  /*13b60*/  BAR.SYNC.DEFER_BLOCKING R6, 0x100 ;  /* 0x000400060000751d */ /* 0x0001e20000010000 */
[----:B------:R-:W-:-:S05]  /*13b70*/  R2UR UR35, R11 ;  /* 0x000000000b2372ca */ /* 0x000fca00000e0000 */
        /* <DEDUP_REMOVED lines=27> */
.L_x_1499:
[----:B------:R-:W-:Y:S02]  /*13d30*/  SHF.L.U32 R6, R193, 0x1f, RZ ;  /* 0x0000001fc1067819 */ /* 0x000fe400000006ff */
[----:B------:R-:W-:-:S04]  /*13d40*/  LEA R11, R199, R16, 0x3 ;  /* 0x00000010c70b7211 */ /* 0x000fc800078e18ff */
[----:B------:R0:W1:Y:S01]  /*13d50*/  SYNCS.PHASECHK.TRANS64.TRYWAIT P4, [R11+URZ+0x28450], R6 ;  /* 0x028450060b0075a7 */ /* 0x000062000808017f */
[----:B------:R-:W-:Y:S05]  /*13d60*/  @!P0 BRA `(.L_x_1500) ;  /* 0x0000000000048947 */ /* 0x000fea0003800000 */
[----:B------:R-:W-:Y:S01]  /*13d70*/  BPT.TRAP 0x1 ;  /* 0x000000040000795c */ /* 0x000fe20000300000 */
.L_x_1500:
[----:B-1----:R-:W-:Y:S05]  /*13d80*/  @P4 BRA `(.L_x_1498) ;  /* 0x0000000000084947 */ /* 0x002fea0003800000 */
[----:B------:R-:W1:Y:S02]  /*13d90*/  SYNCS.PHASECHK.TRANS64.TRYWAIT P4, [R11+URZ+0x28450], R6 ;  /* 0x028450060b0075a7 */ /* 0x000e64000808017f */
[----:B-1----:R-:W-:Y:S05]  /*13da0*/  @!P4 BRA `(.L_x_1501) ;  /* 0x0000012c00f4c947 */ /* 0x002fea0003800000 */
.L_x_1498:
[----:B01----:R-:W-:Y:S01]  /*13db0*/  VIADD R6, R16, 0x8000 ;  /* 0x0000800010067836 */ /* 0x003fe20000000000 */
[----:B------:R-:W-:Y:S05]  /*13dc0*/  WARPSYNC.ALL ;  /* 0x0000000000007948 */ /* 0x000fea0003800000 */
[----:B------:R-:W-:Y:S01]  /*13dd0*/  SHF.R.U32.HI R6, RZ, 0x4, R6 ;  /* 0x00000004ff067819 */ /* 0x000fe20000011606 */
[----:B------:R-:W-:Y:S01]  /*13de0*/  IMAD.MOV.U32 R11, RZ, RZ, -0x7fffffe0 ;  /* 0x80000020ff0b7424 */ /* 0x000fe200078e00ff */
[----:B------:R-:W-:-:S06]  /*13df0*/  WARPGROUP.ARRIVE ;  /* 0x00000000000079c5 */ /* 0x000fcc0000000000 */
[----:B------:R-:W0:Y:S01]  /*13e00*/  S2R R14, SR_TID.X ;  /* 0x00000000000e7919 */ /* 0x000e220000002100 */
[----:B------:R-:W-:Y:S01]  /*13e10*/  LOP3.LUT R6, R6, 0x3fff, RZ, 0xc0, !PT ;  /* 0x00003fff06067812 */ /* 0x000fe200078ec0ff */
[----:B------:R-:W-:Y:S01]  /*13e20*/  IMAD.IADD R15, R205, 0x1, R204 ;  /* 0x00000001cd0f7824 */ /* 0x000fe200078e02cc */
[----:B------:R-:W-:Y:S01]  /*13e30*/  R2UR UR7, R11 ;  /* 0x000000000b0772ca */ /* 0x000fe200000e0000 */
[----:B------:R-:W-:Y:S01]  /*13e40*/  IMAD.MOV.U32 R11, RZ, RZ, -0x7fffffe0 ;  /* 0x80000020ff0b7424 */ /* 0x000fe200078e00ff */
[----:B------:R-:W-:-:S05]  /*13e50*/  LOP3.LUT R6, R6, 0x10000, RZ, 0xfc, !PT ;  /* 0x0001000006067812 */ /* 0x000fca00078efcff */
[----:B------:R-:W-:Y:S02]  /*13e60*/  IMAD R10, R199, 0x400, R6 ;  /* 0x00000400c70a7824 */ /* 0x000fe400078e0206 */
[----:B------:R-:W1:Y:S03]  /*13e70*/  @P2 LDC R6, c[0x0][0x44c] ;  /* 0x00011300ff062b82 */ /* 0x000e660000000800 */
[C---:B------:R-:W-:Y:S01]  /*13e80*/  R2UR UR6, R10.reuse ;  /* 0x000000000a0672ca */ /* 0x040fe200000e0000 */
[----:B------:R-:W-:-:S12]  /*13e90*/  VIADD R10, R10, 0x2 ;  /* 0x000000020a0a7836 */ /* 0x000fd80000000000 */
[----:B------:R-:W-:Y:S01]  /*13ea0*/  QGMMA.64x256x32.F32.E4M3.E4M3 R24, R188, gdesc[UR4], R24, gsb0 ;  /* 0x03e00004bc187df3 */ /* 0x000fe20008000818 */
[----:B------:R-:W-:Y:S02]  /*13eb0*/  R2UR UR6, R10 ;  /* 0x000000000a0672ca */ /* 0x000fe400000e0000 */
[----:B------:R-:W-:Y:S02]  /*13ec0*/  R2UR UR7, R11 ;  /* 0x000000000b0772ca */ /* 0x000fe400000e0000 */
[----:B------:R-:W2:Y:S01]  /*13ed0*/  @P2 LDC R11, c[0x0][0x450] ;  /* 0x00011400ff0b2b82 */ /* 0x000ea20000000800 */
[----:B0-----:R-:W-:Y:S01]  /*13ee0*/  SHF.R.U32.HI R14, RZ, 0x7, R14 ;  /* 0x00000007ff0e7819 */ /* 0x001fe2000001160e */
[----:B-1----:R-:W-:-:S03]  /*13ef0*/  @P2 IMAD.HI.U32 R6, R15, R6, RZ ;  /* 0x000000060f062227 */ /* 0x002fc600078e00ff */
[----:B------:R-:W-:Y:S01]  /*13f00*/  IADD3 R10, -R14, 0xb, RZ ;  /* 0x0000000b0e0a7810 */ /* 0x000fe20007ffe1ff */
[----:B------:R-:W-:Y:S01]  /*13f10*/  IMAD.SHL.U32 R14, R8, 0x40, RZ ;  /* 0x00000040080e7824 */ /* 0x000fe200078e00ff */
[----:B--2---:R-:W-:Y:S01]  /*13f20*/  @P2 SHF.R.U32.HI R15, RZ, R11, R6 ;  /* 0x0000000bff0f2219 */ /* 0x004fe20000011606 */
[----:B------:R-:W-:-:S04]  /*13f30*/  @!P1 IMAD R6, R12, 0x8, R16 ;  /* 0x000000080c069824 */ /* 0x000fc800078e0210 */
[----:B------:R-:W-:-:S05]  /*13f40*/  @!P1 VIADD R6, R6, 0x28440 ;  /* 0x0002844006069836 */ /* 0x000fca0000000000 */
[----:B------:R-:W-:Y:S01]  /*13f50*/  @!P1 PRMT R6, RZ, 0x654, R6 ;  /* 0x00000654ff069816 */ /* 0x000fe20000000006 */
[----:B------:R-:W-:Y:S02]  /*13f60*/  WARPGROUP.DEPBAR.LE gsb0, 0x0 ;  /* 0x00008000000079c5 */ /* 0x000fe40000010000 */
[----:B------:R-:W-:-:S06]  /*13f70*/  WARPGROUP.ARRIVE ;  /* 0x00000000000079c5 */ /* 0x000fcc0000000000 */
[----:B------:R-:W-:Y:S03]  /*13f80*/  QGMMA.64x256x32.F32.E4M3.E4M3 R24, R184, gdesc[UR4], R24, gsb0 ;  /* 0x03e00004b8187df3 */ /* 0x000fe60008000818 */
[----:B------:R-:W-:Y:S02]  /*13f90*/  WARPGROUP.DEPBAR.LE gsb0, 0x0 ;  /* 0x00008000000079c5 */ /* 0x000fe40000010000 */
[----:B------:R-:W0:Y:S01]  /*13fa0*/  SHFL.IDX PT, R186, R15, RZ, 0x1c1f ;  /* 0x001c1fff0fba7589 */ /* 0x000e2200000e0000 */
[----:B------:R1:W-:Y:S06]  /*13fb0*/  BAR.ARV R10, 0x100 ;  /* 0x0004000a0000751d */ /* 0x0003ec0000002000 */
[----:B------:R2:W-:Y:S02]  /*13fc0*/  @!P1 SYNCS.ARRIVE.TRANS64.RED.A1T0 RZ, [R6+URZ], RZ ;  /* 0x000000ff06ff99a7 */ /* 0x0005e4000810043f */
[----:B--2---:R-:W-:-:S05]  /*13fd0*/  IADD3 R6, -R14, 0x1, RZ ;  /* 0x000000010e067810 */ /* 0x004fca0007ffe1ff */
[----:B------:R-:W-:Y:S02]  /*13fe0*/  IMAD R11, R197, -0x2, R6 ;  /* 0xfffffffec50b7824 */ /* 0x000fe400078e0206 */
[----:B------:R-:W-:-:S03]  /*13ff0*/  IMAD.U32 R6, RZ, RZ, UR50 ;  /* 0x00000032ff067e24 */ /* 0x000fc6000f8e00ff */
[----:B------:R-:W-:Y:S02]  /*14000*/  IADD3 R11, -R195, R11, R196 ;  /* 0x0000000bc30b7210 */ /* 0x000fe40007ffe1c4 */
[----:B------:R-:W-:-:S03]  /*14010*/  LOP3.LUT R20, RZ, R6, RZ, 0x33, !PT ;  /* 0x00000006ff147212 */ /* 0x000fc600078e33ff */
[----:B------:R-:W-:Y:S02]  /*14020*/  VIADD R21, R11, UR53 ;  /* 0x000000350b157c36 */ /* 0x000fe40008000000 */
[----:B------:R-:W-:Y:S02]  /*14030*/  IMAD.IADD R20, R20, 0x1, R11 ;  /* 0x0000000114147824 */ /* 0x000fe400078e020b */
[----:B0-----:R-:W-:-:S03]  /*14040*/  IMAD.IADD R184, R21, 0x1, R186 ;  /* 0x0000000115b87824 */ /* 0x001fc600078e02ba */
[----:B------:R-:W-:Y:S01]  /*14050*/  IADD3 R185, R20, R186, RZ ;  /* 0x000000ba14b97210 */ /* 0x000fe20007ffe0ff */
[----:B-1----:R-:W-:Y:S06]  /*14060*/  @!P3 BRA `(.L_x_1502) ;  /* 0x000000000058b947 */ /* 0x002fec0003800000 */
[----:B------:R-:W-:Y:S01]  /*14070*/  IADD3 R186, -R195, R196, R186 ;  /* 0x000000c4c3ba7210 */ /* 0x000fe20007ffe1ba */
[----:B------:R-:W-:Y:S03]  /*14080*/  BSSY B0, `(.L_x_1503) ;  /* 0x0000010000007945 */ /* 0x000fe60003800000 */
        /* <DEDUP_REMOVED lines=10> */
.L_x_1504:
[----:B------:R-:W-:-:S05]  /*14130*/  IMAD.U32 R187, RZ, RZ, UR49 ;  /* 0x00000031ffbb7e24 */ /* 0x000fca000f8e00ff */
[----:B------:R-:W-:-:S13]  /*14140*/  ISETP.NE.AND P4, PT, R187, 0x1, PT ;  /* 0x00000001bb00780c */ /* 0x000fda0003f85270 */
[----:B------:R-:W0:Y:S02]  /*14150*/  @P4 LDC.64 R10, c[0x0][0x9e8] ;  /* 0x00027a00ff0a4b82 */ /* 0x000e240000000a00 */
[----:B0-----:R-:W-:-:S05]  /*14160*/  @P4 IMAD.HI.U32 R10, R186, R10, RZ ;  /* 0x0000000aba0a4227 */ /* 0x001fca00078e00ff */
[----:B------:R-:W-:-:S07]  /*14170*/  @P4 SHF.R.U32.HI R186, RZ, R11, R10 ;  /* 0x0000000bffba4219 */ /* 0x000fce000001160a */
.L_x_1505:
[----:B------:R-:W-:Y:S05]  /*14180*/  BSYNC B0 ;  /* 0x0000000000007941 */ /* 0x000fea0003800000 */
.L_x_1503:
[----:B------:R-:W-:-:S04]  /*14190*/  IMAD R186, R186, R187, -R14 ;  /* 0x000000bbbaba7224 */ /* 0x000fc800078e0a0e */
[----:B------:R-:W-:-:S05]  /*141a0*/  IMAD R186, R197, -0x2, R186 ;  /* 0xfffffffec5ba7824 */ /* 0x000fca00078e02ba */
[----:B------:R-:W-:Y:S02]  /*141b0*/  VIADDMNMX R184, R186, R187, R184, PT ;  /* 0x000000bbbab87246 */ /* 0x000fe400038001b8 */
[----:B------:R-:W-:-:S07]  /*141c0*/  VIMNMX R185, R185, R186, !PT ;  /* 0x000000bab9b97248 */ /* 0x000fce0007fe0100 */
.L_x_1502:
[----:B------:R-:W-:Y:S01]  /*141d0*/  ISETP.GT.AND P4, PT, R8, -0x1, PT ;  /* 0xffffffff0800780c */ /* 0x000fe20003f84270 */
[----:B------:R-:W0:Y:S03]  /*141e0*/  SHFL.IDX PT, R15, R15, 0x1, 0x1c1f ;  /* 0x003c1f000f0f7f89 */ /* 0x000e2600000e0000 */
[----:B------:R-:W-:-:S04]  /*141f0*/  ISETP.GT.AND P5, PT, R185, RZ, P4 ;  /* 0x000000ffb900720c */ /* 0x000fc800027a4270 */
[----:B------:R-:W-:-:S04]  /*14200*/  ISETP.LT.OR P5, PT, R184, 0x1, P5 ;  /* 0x00000001b800780c */ /* 0x000fc80002fa1670 */
[----:B------:R-:W-:Y:S02]  /*14210*/  FSEL R152, R152, -INF , !P5 ;  /* 0xff80000098987808 */ /* 0x000fe40006800000 */
[----:B------:R-:W-:-:S04]  /*14220*/  ISETP.GT.AND P5, PT, R185, 0x1, P4 ;  /* 0x00000001b900780c */ /* 0x000fc800027a4270 */
[----:B------:R-:W-:-:S04]  /*14230*/  ISETP.LT.OR P5, PT, R184, 0x2, P5 ;  /* 0x00000002b800780c */ /* 0x000fc80002fa1670 */
[----:B------:R-:W-:Y:S02]  /*14240*/  FSEL R153, R153, -INF , !P5 ;  /* 0xff80000099997808 */ /* 0x000fe40006800000 */
[----:B------:R-:W-:Y:S01]  /*14250*/  ISETP.GT.AND P5, PT, R185, 0x8, P4 ;  /* 0x00000008b900780c */ /* 0x000fe200027a4270 */
[--C-:B0-----:R-:W-:Y:S02]  /*14260*/  IMAD.IADD R21, R21, 0x1, R15.reuse ;  /* 0x0000000115157824 */ /* 0x101fe400078e020f */
[----:B------:R-:W-:Y:S01]  /*14270*/  IMAD.IADD R20, R20, 0x1, R15 ;  /* 0x0000000114147824 */ /* 0x000fe200078e020f */
[----:B------:R-:W-:-:S04]  /*14280*/  ISETP.LT.OR P5, PT, R184, 0x9, P5 ;  /* 0x00000009b800780c */ /* 0x000fc80002fa1670 */
[----:B------:R-:W-:Y:S02]  /*14290*/  FSEL R187, R156, -INF , !P5 ;  /* 0xff8000009cbb7808 */ /* 0x000fe40006800000 */
[----:B------:R-:W-:-:S04]  /*142a0*/  ISETP.GT.AND P5, PT, R185, 0x9, P4 ;  /* 0x00000009b900780c */ /* 0x000fc800027a4270 */
        /* <DEDUP_REMOVED lines=37> */
[----:B------:R-:W-:Y:S01]  /*14500*/  FSEL R181, R181, -INF , !P5 ;  /* 0xff800000b5b57808 */ /* 0x000fe20006800000 */
[----:B------:R-:W-:Y:S08]  /*14510*/  @!P3 BRA `(.L_x_1506) ;  /* 0x000000000058b947 */ /* 0x000ff00003800000 */
        /* <DEDUP_REMOVED lines=12> */
.L_x_1508:
[----:B------:R-:W-:-:S05]  /*145e0*/  IMAD.U32 R15, RZ, RZ, UR49 ;  /* 0x00000031ff0f7e24 */ /* 0x000fca000f8e00ff */
[----:B------:R-:W-:-:S13]  /*145f0*/  ISETP.NE.AND P5, PT, R15, 0x1, PT ;  /* 0x000000010f00780c */ /* 0x000fda0003fa5270 */
[----:B------:R-:W0:Y:S02]  /*14600*/  @P5 LDC.64 R10, c[0x0][0x9e8] ;  /* 0x00027a00ff0a5b82 */ /* 0x000e240000000a00 */
[----:B0-----:R-:W-:-:S05]  /*14610*/  @P5 IMAD.HI.U32 R10, R185, R10, RZ ;  /* 0x0000000ab90a5227 */ /* 0x001fca00078e00ff */
[----:B------:R-:W-:-:S07]  /*14620*/  @P5 SHF.R.U32.HI R185, RZ, R11, R10 ;  /* 0x0000000bffb95219 */ /* 0x000fce000001160a */
.L_x_1509:
[----:B------:R-:W-:Y:S05]  /*14630*/  BSYNC B0 ;  /* 0x0000000000007941 */ /* 0x000fea0003800000 */
.L_x_1507:
[----:B------:R-:W-:-:S04]  /*14640*/  IMAD R14, R185, R15, -R14 ;  /* 0x0000000fb90e7224 */ /* 0x000fc800078e0a0e */
[----:B------:R-:W-:-:S05]  /*14650*/  IMAD R14, R197, -0x2, R14 ;  /* 0xfffffffec50e7824 */ /* 0x000fca00078e020e */
[----:B------:R-:W-:Y:S02]  /*14660*/  VIADDMNMX R21, R14, R15, R21, PT ;  /* 0x0000000f0e157246 */ /* 0x000fe40003800115 */
[----:B------:R-:W-:-:S07]  /*14670*/  VIMNMX R20, R20, R14, !PT ;  /* 0x0000000e14147248 */ /* 0x000fce0007fe0100 */
.L_x_1506:
[----:B------:R-:W-:Y:S02]  /*14680*/  ISETP.GT.AND P5, PT, R20, 0x1, P4 ;  /* 0x000000011400780c */ /* 0x000fe400027a4270 */
[----:B------:R-:W-:Y:S02]  /*14690*/  FMNMX.FTZ R10, R152, R5, !PT ;  /* 0x00000005980a7209 */ /* 0x000fe40007810000 */
[----:B------:R-:W-:Y:S02]  /*146a0*/  ISETP.LT.OR P5, PT, R21, 0x2, P5 ;  /* 0x000000021500780c */ /* 0x000fe40002fa1670 */
[----:B------:R-:W-:Y:S02]  /*146b0*/  FMNMX.FTZ R10, R153, R10, !PT ;  /* 0x0000000a990a7209 */ /* 0x000fe40007810000 */
[----:B------:R-:W-:Y:S02]  /*146c0*/  FSEL R155, R155, -INF , !P5 ;  /* 0xff8000009b9b7808 */ /* 0x000fe40006800000 */
[----:B------:R-:W-:-:S02]  /*146d0*/  ISETP.GT.AND P5, PT, R20, 0x8, P4 ;  /* 0x000000081400780c */ /* 0x000fc400027a4270 */
[----:B------:R-:W-:Y:S02]  /*146e0*/  FMNMX.FTZ R10, R187, R10, !PT ;  /* 0x0000000abb0a7209 */ /* 0x000fe40007810000 */
[----:B------:R-:W-:Y:S02]  /*146f0*/  ISETP.LT.OR P5, PT, R21, 0x9, P5 ;  /* 0x000000091500780c */ /* 0x000fe40002fa1670 */
[----:B------:R-:W-:Y:S02]  /*14700*/  FMNMX.FTZ R10, R157, R10, !PT ;  /* 0x0000000a9d0a7209 */ /* 0x000fe40007810000 */
[----:B------:R-:W-:Y:S02]  /*14710*/  FSEL R11, R158, -INF , !P5 ;  /* 0xff8000009e0b7808 */ /* 0x000fe40006800000 */
[----:B------:R-:W-:Y:S02]  /*14720*/  ISETP.GT.AND P5, PT, R20, 0x9, P4 ;  /* 0x000000091400780c */ /* 0x000fe400027a4270 */
[----:B------:R-:W-:-:S02]  /*14730*/  FMNMX.FTZ R10, R189, R10, !PT ;  /* 0x0000000abd0a7209 */ /* 0x000fc40007810000 */
[----:B------:R-:W-:Y:S02]  /*14740*/  ISETP.LT.OR P5, PT, R21, 0xa, P5 ;  /* 0x0000000a1500780c */ /* 0x000fe40002fa1670 */
[----:B------:R-:W-:Y:S02]  /*14750*/  FMNMX.FTZ R10, R161, R10, !PT ;  /* 0x0000000aa10a7209 */ /* 0x000fe40007810000 */
[----:B------:R-:W-:Y:S02]  /*14760*/  FSEL R159, R159, -INF , !P5 ;  /* 0xff8000009f9f7808 */ /* 0x000fe40006800000 */
[----:B------:R-:W-:Y:S02]  /*14770*/  ISETP.GT.AND P5, PT, R20, 0x10, P4 ;  /* 0x000000101400780c */ /* 0x000fe400027a4270 */
[----:B------:R-:W-:Y:S02]  /*14780*/  FMNMX.FTZ R10, R191, R10, !PT ;  /* 0x0000000abf0a7209 */ /* 0x000fe40007810000 */
[----:B------:R-:W-:-:S02]  /*14790*/  ISETP.LT.OR P5, PT, R21, 0x11, P5 ;  /* 0x000000111500780c */ /* 0x000fc40002fa1670 */
[----:B------:R-:W-:Y:S02]  /*147a0*/  FMNMX.FTZ R10, R165, R10, !PT ;  /* 0x0000000aa50a7209 */ /* 0x000fe40007810000 */
[----:B------:R-:W-:Y:S02]  /*147b0*/  FSEL R15, R162, -INF , !P5 ;  /* 0xff800000a20f7808 */ /* 0x000fe40006800000 */
[----:B------:R-:W-:Y:S02]  /*147c0*/  ISETP.GT.AND P5, PT, R20, 0x11, P4 ;  /* 0x000000111400780c */ /* 0x000fe400027a4270 */
[----:B------:R-:W-:Y:S02]  /*147d0*/  FMNMX.FTZ R10, R193, R10, !PT ;  /* 0x0000000ac10a7209 */ /* 0x000fe40007810000 */
[----:B------:R-:W-:Y:S02]  /*147e0*/  ISETP.LT.OR P5, PT, R21, 0x12, P5 ;  /* 0x000000121500780c */ /* 0x000fe40002fa1670 */
[----:B------:R-:W-:-:S02]  /*147f0*/  FMNMX.FTZ R10, R169, R10, !PT ;  /* 0x0000000aa90a7209 */ /* 0x000fc40007810000 */
[----:B------:R-:W-:Y:S02]  /*14800*/  FSEL R163, R163, -INF , !P5 ;  /* 0xff800000a3a37808 */ /* 0x000fe40006800000 */
[----:B------:R-:W-:Y:S02]  /*14810*/  ISETP.GT.AND P5, PT, R20, 0x18, P4 ;  /* 0x000000181400780c */ /* 0x000fe400027a4270 */
[----:B------:R-:W-:Y:S02]  /*14820*/  FMNMX.FTZ R10, R172, R10, !PT ;  /* 0x0000000aac0a7209 */ /* 0x000fe40007810000 */
[----:B------:R-:W-:Y:S02]  /*14830*/  ISETP.LT.OR P5, PT, R21, 0x19, P5 ;  /* 0x000000191500780c */ /* 0x000fe40002fa1670 */
[----:B------:R-:W-:Y:S02]  /*14840*/  FMNMX.FTZ R10, R173, R10, !PT ;  /* 0x0000000aad0a7209 */ /* 0x000fe40007810000 */
[----:B------:R-:W-:-:S02]  /*14850*/  FSEL R185, R166, -INF , !P5 ;  /* 0xff800000a6b97808 */ /* 0x000fc40006800000 */
        /* <DEDUP_REMOVED lines=10> */
[----:B------:R-:W-:Y:S01]  /*14900*/  ISETP.GT.AND P5, PT, R20, 0x21, P4 ;  /* 0x000000211400780c */ /* 0x000fe200027a4270 */
[----:B------:R-:W0:Y:S03]  /*14910*/  SHFL.BFLY PT, R10, R14, 0x2, 0x1f ;  /* 0x0c401f000e0a7f89 */ /* 0x000e2600000e0000 */
[----:B------:R-:W-:-:S04]  /*14920*/  ISETP.LT.OR P5, PT, R21, 0x22, P5 ;  /* 0x000000221500780c */ /* 0x000fc80002fa1670 */
[----:B------:R-:W-:Y:S02]  /*14930*/  FSEL R171, R171, -INF , !P5 ;  /* 0xff800000abab7808 */ /* 0x000fe40006800000 */
[----:B------:R-:W-:-:S04]  /*14940*/  ISETP.GT.AND P5, PT, R20, 0x28, P4 ;  /* 0x000000281400780c */ /* 0x000fc800027a4270 */
[----:B------:R-:W-:-:S04]  /*14950*/  ISETP.LT.OR P5, PT, R21, 0x29, P5 ;  /* 0x000000291500780c */ /* 0x000fc80002fa1670 */
[----:B------:R-:W-:Y:S02]  /*14960*/  FSEL R174, R174, -INF , !P5 ;  /* 0xff800000aeae7808 */ /* 0x000fe40006800000 */
[----:B------:R-:W-:-:S04]  /*14970*/  ISETP.GT.AND P5, PT, R20, 0x29, P4 ;  /* 0x000000291400780c */ /* 0x000fc800027a4270 */
[----:B------:R-:W-:Y:S02]  /*14980*/  ISETP.LT.OR P5, PT, R21, 0x2a, P5 ;  /* 0x0000002a1500780c */ /* 0x000fe40002fa1670 */
[----:B0-----:R-:W-:Y:S02]  /*14990*/  FMNMX.FTZ R10, R14, R10, !PT ;  /* 0x0000000a0e0a7209 */ /* 0x001fe40007810000 */
[----:B------:R-:W-:Y:S02]  /*149a0*/  FSEL R175, R175, -INF , !P5 ;  /* 0xff800000afaf7808 */ /* 0x000fe40006800000 */
[----:B------:R-:W-:Y:S01]  /*149b0*/  ISETP.GT.AND P5, PT, R20, 0x30, P4 ;  /* 0x000000301400780c */ /* 0x000fe200027a4270 */
[----:B------:R-:W0:Y:S03]  /*149c0*/  SHFL.BFLY PT, R156, R10, 0x1, 0x1f ;  /* 0x0c201f000a9c7f89 */ /* 0x000e2600000e0000 */
[----:B------:R-:W-:-:S04]  /*149d0*/  ISETP.LT.OR P5, PT, R21, 0x31, P5 ;  /* 0x000000311500780c */ /* 0x000fc80002fa1670 */
[----:B------:R-:W-:Y:S02]  /*149e0*/  FSEL R178, R178, -INF , !P5 ;  /* 0xff800000b2b27808 */ /* 0x000fe40006800000 */
[----:B------:R-:W-:-:S04]  /*149f0*/  ISETP.GT.AND P5, PT, R20, RZ, P4 ;  /* 0x000000ff1400720c */ /* 0x000fc800027a4270 */
[----:B------:R-:W-:-:S04]  /*14a00*/  ISETP.LT.OR P5, PT, R21, 0x1, P5 ;  /* 0x000000011500780c */ /* 0x000fc80002fa1670 */
[----:B------:R-:W-:Y:S02]  /*14a10*/  FSEL R154, R154, -INF , !P5 ;  /* 0xff8000009a9a7808 */ /* 0x000fe40006800000 */
[----:B------:R-:W-:Y:S02]  /*14a20*/  ISETP.GT.AND P5, PT, R20, 0x31, P4 ;  /* 0x000000311400780c */ /* 0x000fe400027a4270 */
[----:B------:R-:W-:Y:S02]  /*14a30*/  FMNMX.FTZ R14, R154, R7, !PT ;  /* 0x000000079a0e7209 */ /* 0x000fe40007810000 */
[----:B------:R-:W-:Y:S02]  /*14a40*/  ISETP.LT.OR P5, PT, R21, 0x32, P5 ;  /* 0x000000321500780c */ /* 0x000fe40002fa1670 */
[----:B------:R-:W-:Y:S02]  /*14a50*/  FMNMX.FTZ R14, R155, R14, !PT ;  /* 0x0000000e9b0e7209 */ /* 0x000fe40007810000 */
[----:B------:R-:W-:-:S02]  /*14a60*/  FSEL R179, R179, -INF , !P5 ;  /* 0xff800000b3b37808 */ /* 0x000fc40006800000 */
[----:B------:R-:W-:Y:S02]  /*14a70*/  FMNMX.FTZ R14, R11, R14, !PT ;  /* 0x0000000e0b0e7209 */ /* 0x000fe40007810000 */
[C---:B------:R-:W-:Y:S02]  /*14a80*/  ISETP.GT.AND P5, PT, R20.reuse, 0x38, P4 ;  /* 0x000000381400780c */ /* 0x040fe400027a4270 */
[----:B------:R-:W-:Y:S02]  /*14a90*/  FMNMX.FTZ R14, R159, R14, !PT ;  /* 0x0000000e9f0e7209 */ /* 0x000fe40007810000 */
[----:B------:R-:W-:Y:S02]  /*14aa0*/  ISETP.GT.AND P4, PT, R20, 0x39, P4 ;  /* 0x000000391400780c */ /* 0x000fe40002784270 */
[----:B------:R-:W-:Y:S02]  /*14ab0*/  FMNMX.FTZ R14, R15, R14, !PT ;  /* 0x0000000e0f0e7209 */ /* 0x000fe40007810000 */
[----:B------:R-:W-:-:S02]  /*14ac0*/  ISETP.LT.OR P5, PT, R21, 0x39, P5 ;  /* 0x000000391500780c */ /* 0x000fc40002fa1670 */
[----:B------:R-:W-:Y:S02]  /*14ad0*/  ISETP.LT.OR P4, PT, R21, 0x3a, P4 ;  /* 0x0000003a1500780c */ /* 0x000fe40002781670 */
[----:B------:R-:W-:Y:S02]  /*14ae0*/  FMNMX.FTZ R14, R163, R14, !PT ;  /* 0x0000000ea30e7209 */ /* 0x000fe40007810000 */
[----:B0-----:R-:W-:Y:S02]  /*14af0*/  FMNMX.FTZ R21, R10, R156, !PT ;  /* 0x0000009c0a157209 */ /* 0x001fe40007810000 */
[----:B------:R-:W-:Y:S02]  /*14b00*/  FMNMX.FTZ R10, R185, R14, !PT ;  /* 0x0000000eb90a7209 */ /* 0x000fe40007810000 */
[----:B------:R-:W-:Y:S01]  /*14b10*/  FSEL R182, R182, -INF , !P5 ;  /* 0xff800000b6b67808 */ /* 0x000fe20006800000 */
[----:B------:R-:W-:-:S01]  /*14b20*/  FFMA.FTZ R20, R2, R21, -8 ;  /* 0xc100000002147423 */ /* 0x000fc20000010015 */
[----:B------:R-:W-:-:S02]  /*14b30*/  FSETP.NEU.FTZ.AND P5, PT, R21, -INF , PT ;  /* 0xff8000001500780b */ /* 0x000fc40003fbd000 */
[----:B------:R-:W-:Y:S02]  /*14b40*/  FMNMX.FTZ R10, R167, R10, !PT ;  /* 0x0000000aa70a7209 */ /* 0x000fe40007810000 */
[----:B------:R-:W-:Y:S02]  /*14b50*/  FSEL R14, R20, RZ, P5 ;  /* 0x000000ff140e7208 */ /* 0x000fe40002800000 */
[----:B------:R-:W-:Y:S02]  /*14b60*/  FMNMX.FTZ R20, R170, R10, !PT ;  /* 0x0000000aaa147209 */ /* 0x000fe40007810000 */
[----:B------:R-:W-:Y:S01]  /*14b70*/  FSEL R183, R183, -INF , !P4 ;  /* 0xff800000b7b77808 */ /* 0x000fe20006000000 */
[----:B------:R-:W-:-:S01]  /*14b80*/  FFMA.FTZ R156, R2, R152, -R14 ;  /* 0x00000098029c7223 */ /* 0x000fc2000001080e */
[----:B------:R-:W-:Y:S01]  /*14b90*/  FMNMX.FTZ R20, R171, R20, !PT ;  /* 0x00000014ab147209 */ /* 0x000fe20007810000 */
[----:B------:R-:W-:-:S01]  /*14ba0*/  FFMA.FTZ R158, R2, R187, -R14 ;  /* 0x000000bb029e7223 */ /* 0x000fc2000001080e */
[--C-:B------:R-:W-:Y:S01]  /*14bb0*/  FFMA.FTZ R153, R2, R153, -R14.reuse ;  /* 0x0000009902997223 */ /* 0x100fe2000001080e */
[----:B------:R0:W-:Y:S01]  /*14bc0*/  MUFU.EX2 R10, R156 ;  /* 0x0000009c000a7308 */ /* 0x0001e20000000800 */
        /* <DEDUP_REMOVED lines=9> */
[C-C-:B0-----:R-:W-:Y:S01]  /*14c60*/  FFMA.FTZ R156, R2.reuse, R191, -R14.reuse ;  /* 0x000000bf029c7223 */ /* 0x141fe2000001080e */
[----:B------:R-:W-:-:S01]  /*14c70*/  FFMA.FTZ R177, R2, R177, -R14 ;  /* 0x000000b102b17223 */ /* 0x000fc2000001080e */
[C-C-:B------:R-:W-:Y:S01]  /*14c80*/  FFMA.FTZ R180, R2.reuse, R180, -R14.reuse ;  /* 0x000000b402b47223 */ /* 0x140fe2000001080e */
[----:B------:R-:W-:Y:S01]  /*14c90*/  FMNMX.FTZ R187, R179, R152, !PT ;  /* 0x00000098b3bb7209 */ /* 0x000fe20007810000 */
[C-C-:B------:R-:W-:Y:S01]  /*14ca0*/  FFMA.FTZ R152, R2.reuse, R189, -R14.reuse ;  /* 0x000000bd02987223 */ /* 0x140fe2000001080e */
[----:B------:R-:W-:-:S01]  /*14cb0*/  FFMA.FTZ R181, R2, R181, -R14 ;  /* 0x000000b502b57223 */ /* 0x000fc2000001080e */
[----:B------:R0:W-:Y:S01]  /*14cc0*/  MUFU.EX2 R20, R158 ;  /* 0x0000009e00147308 */ /* 0x0001e20000000800 */
[----:B------:R-:W-:Y:S01]  /*14cd0*/  FMNMX.FTZ R160, R182, R187, !PT ;  /* 0x000000bbb6a07209 */ /* 0x000fe20007810000 */
[----:B------:R-:W-:-:S03]  /*14ce0*/  FFMA.FTZ R187, R2, R165, -R14 ;  /* 0x000000a502bb7223 */ /* 0x000fc6000001080e */
[----:B------:R-:W-:-:S03]  /*14cf0*/  FMNMX.FTZ R160, R183, R160, !PT ;  /* 0x000000a0b7a07209 */ /* 0x000fc60007810000 */
[----:B------:R-:W-:Y:S01]  /*14d00*/  MUFU.EX2 R157, R157 ;  /* 0x0000009d009d7308 */ /* 0x000fe20000000800 */
[----:B0-----:R-:W-:-:S01]  /*14d10*/  FFMA.FTZ R158, R2, R193, -R14 ;  /* 0x000000c1029e7223 */ /* 0x001fc2000001080e */
[----:B------:R-:W0:Y:S06]  /*14d20*/  SHFL.BFLY PT, R189, R160, 0x2, 0x1f ;  /* 0x0c401f00a0bd7f89 */ /* 0x000e2c00000e0000 */
[----:B------:R-:W-:Y:S08]  /*14d30*/  MUFU.EX2 R152, R152 ;  /* 0x0000009800987308 */ /* 0x000ff00000000800 */
[----:B------:R-:W-:Y:S08]  /*14d40*/  MUFU.EX2 R161, R161 ;  /* 0x000000a100a17308 */ /* 0x000ff00000000800 */
[----:B------:R-:W-:Y:S01]  /*14d50*/  MUFU.EX2 R156, R156 ;  /* 0x0000009c009c7308 */ /* 0x000fe20000000800 */
[----:B0-----:R-:W-:Y:S01]  /*14d60*/  FMNMX.FTZ R189, R160, R189, !PT ;  /* 0x000000bda0bd7209 */ /* 0x001fe20007810000 */
[----:B------:R-:W-:-:S04]  /*14d70*/  FFMA.FTZ R160, R2, R172, -R14 ;  /* 0x000000ac02a07223 */ /* 0x000fc8000001080e */
[----:B------:R-:W0:Y:S02]  /*14d80*/  SHFL.BFLY PT, R164, R189, 0x1, 0x1f ;  /* 0x0c201f00bda47f89 */ /* 0x000e2400000e0000 */
[----:B------:R-:W-:Y:S08]  /*14d90*/  MUFU.EX2 R187, R187 ;  /* 0x000000bb00bb7308 */ /* 0x000ff00000000800 */
[----:B------:R-:W-:Y:S08]  /*14da0*/  MUFU.EX2 R158, R158 ;  /* 0x0000009e009e7308 */ /* 0x000ff00000000800 */
[----:B------:R-:W-:Y:S01]  /*14db0*/  MUFU.EX2 R169, R169 ;  /* 0x000000a900a97308 */ /* 0x000fe20000000800 */
[----:B0-----:R-:W-:-:S07]  /*14dc0*/  FMNMX.FTZ R165, R189, R164, !PT ;  /* 0x000000a4bda57209 */ /* 0x001fce0007810000 */
[----:B------:R-:W-:Y:S01]  /*14dd0*/  MUFU.EX2 R160, R160 ;  /* 0x000000a000a07308 */ /* 0x000fe20000000800 */
[----:B------:R-:W-:Y:S02]  /*14de0*/  FSEL R164, R21, RZ, P5 ;  /* 0x000000ff15a47208 */ /* 0x000fe40002800000 */
[----:B------:R-:W-:Y:S01]  /*14df0*/  FSETP.NEU.FTZ.AND P4, PT, R165, -INF , PT ;  /* 0xff800000a500780b */ /* 0x000fe20003f9d000 */
[----:B------:R-:W-:-:S02]  /*14e00*/  FFMA.FTZ R189, R2, R165, -8 ;  /* 0xc100000002bd7423 */ /* 0x000fc400000100a5 */
[----:B------:R-:W-:Y:S01]  /*14e10*/  FADD.FTZ R5, -R164, R5 ;  /* 0x00000005a4057221 */ /* 0x000fe20000010100 */
[----:B------:R-:W-:Y:S01]  /*14e20*/  FSEL R168, R165, RZ, P4 ;  /* 0x000000ffa5a87208 */ /* 0x000fe20002000000 */
[----:B------:R-:W-:Y:S01]  /*14e30*/  MUFU.EX2 R173, R173 ;  /* 0x000000ad00ad7308 */ /* 0x000fe20000000800 */
[----:B------:R-:W-:Y:S01]  /*14e40*/  FSEL R189, R189, RZ, P4 ;  /* 0x000000ffbdbd7208 */ /* 0x000fe20002000000 */
[----:B------:R-:W-:-:S02]  /*14e50*/  FMUL.FTZ R5, R2, R5 ;  /* 0x0000000502057220 */ /* 0x000fc40000410000 */
[----:B------:R-:W-:-:S02]  /*14e60*/  FADD.FTZ R7, -R168, R7 ;  /* 0x00000007a8077221 */ /* 0x000fc40000010100 */
[C-C-:B------:R-:W-:Y:S01]  /*14e70*/  FFMA.FTZ R191, R2.reuse, R154, -R189.reuse ;  /* 0x0000009a02bf7223 */ /* 0x140fe200000108bd */
[----:B------:R-:W-:-:S01]  /*14e80*/  FFMA.FTZ R154, R2, R155, -R189 ;  /* 0x0000009b029a7223 */ /* 0x000fc200000108bd */
[C---:B------:R-:W-:Y:S01]  /*14e90*/  FMUL.FTZ R172, R2.reuse, R7 ;  /* 0x0000000702ac7220 */ /* 0x040fe20000410000 */
[----:B------:R-:W0:Y:S01]  /*14ea0*/  MUFU.EX2 R5, R5 ;  /* 0x0000000500057308 */ /* 0x000e220000000800 */
[----:B------:R-:W-:-:S01]  /*14eb0*/  FFMA.FTZ R11, R2, R11, -R189 ;  /* 0x0000000b020b7223 */ /* 0x000fc200000108bd */
        /* <DEDUP_REMOVED lines=8> */
[C-C-:B------:R-:W-:Y:S01]  /*14f40*/  FFMA.FTZ R174, R2.reuse, R174, -R189.reuse ;  /* 0x000000ae02ae7223 */ /* 0x140fe200000108bd */
[----:B------:R-:W-:-:S01]  /*14f50*/  FFMA.FTZ R175, R2, R175, -R189 ;  /* 0x000000af02af7223 */ /* 0x000fc200000108bd */
[C-C-:B------:R-:W-:Y:S01]  /*14f60*/  FFMA.FTZ R178, R2.reuse, R178, -R189.reuse ;  /* 0x000000b202b27223 */ /* 0x140fe200000108bd */
[----:B------:R-:W-:-:S01]  /*14f70*/  FFMA.FTZ R179, R2, R179, -R189 ;  /* 0x000000b302b37223 */ /* 0x000fc200000108bd */
[C-C-:B------:R-:W-:Y:S01]  /*14f80*/  FFMA.FTZ R182, R2.reuse, R182, -R189.reuse ;  /* 0x000000b602b67223 */ /* 0x140fe200000108bd */
[----:B------:R-:W-:-:S01]  /*14f90*/  FFMA.FTZ R183, R2, R183, -R189 ;  /* 0x000000b702b77223 */ /* 0x000fc200000108bd */
[----:B------:R-:W1:Y:S01]  /*14fa0*/  MUFU.EX2 R172, R172 ;  /* 0x000000ac00ac7308 */ /* 0x000e620000000800 */
[----:B0-----:R-:W-:-:S04]  /*14fb0*/  FFMA.FTZ R176, R5, R3, R10 ;  /* 0x0000000305b07223 */ /* 0x001fc8000001000a */
[----:B------:R-:W-:-:S03]  /*14fc0*/  FADD.FTZ R159, R153, R176 ;  /* 0x000000b0999f7221 */ /* 0x000fc60000010000 */
[----:B------:R-:W0:Y:S01]  /*14fd0*/  MUFU.EX2 R154, R154 ;  /* 0x0000009a009a7308 */ /* 0x000e220000000800 */
[----:B------:R-:W-:-:S04]  /*14fe0*/  FADD.FTZ R176, R20, R159 ;  /* 0x0000009f14b07221 */ /* 0x000fc80000010000 */
[----:B------:R-:W-:-:S03]  /*14ff0*/  FADD.FTZ R159, R157, R176 ;  /* 0x000000b09d9f7221 */ /* 0x000fc60000010000 */
[----:B------:R-:W2:Y:S01]  /*15000*/  MUFU.EX2 R11, R11 ;  /* 0x0000000b000b7308 */ /* 0x000ea20000000800 */
[----:B-1----:R-:W-:-:S01]  /*15010*/  FFMA.FTZ R3, R172, R0, R191 ;  /* 0x00000000ac037223 */ /* 0x002fc200000100bf */
[----:B------:R-:W-:-:S04]  /*15020*/  FADD.FTZ R176, R152, R159 ;  /* 0x0000009f98b07221 */ /* 0x000fc80000010000 */
[----:B------:R-:W-:Y:S02]  /*15030*/  FADD.FTZ R159, R161, R176 ;  /* 0x000000b0a19f7221 */ /* 0x000fe40000010000 */
[----:B------:R-:W1:Y:S01]  /*15040*/  MUFU.EX2 R164, R164 ;  /* 0x000000a400a47308 */ /* 0x000e620000000800 */
[----:B0-----:R-:W-:-:S01]  /*15050*/  FADD.FTZ R0, R154, R3 ;  /* 0x000000039a007221 */ /* 0x001fc20000010000 */
[----:B------:R-:W-:-:S04]  /*15060*/  FADD.FTZ R176, R156, R159 ;  /* 0x0000009f9cb07221 */ /* 0x000fc80000010000 */
[----:B------:R-:W-:Y:S02]  /*15070*/  FADD.FTZ R159, R187, R176 ;  /* 0x000000b0bb9f7221 */ /* 0x000fe40000010000 */
[----:B------:R-:W0:Y:S01]  /*15080*/  MUFU.EX2 R15, R15 ;  /* 0x0000000f000f7308 */ /* 0x000e220000000800 */
[----:B--2---:R-:W-:-:S01]  /*15090*/  FADD.FTZ R3, R11, R0 ;  /* 0x000000000b037221 */ /* 0x004fc20000010000 */
[----:B------:R-:W-:-:S04]  /*150a0*/  FADD.FTZ R176, R158, R159 ;  /* 0x0000009f9eb07221 */ /* 0x000fc80000010000 */
[----:B------:R-:W-:Y:S02]  /*150b0*/  FADD.FTZ R159, R169, R176 ;  /* 0x000000b0a99f7221 */ /* 0x000fe40000010000 */
        /* <DEDUP_REMOVED lines=12> */
[----:B------:R-:W-:-:S06]  /*15180*/  FADD.FTZ R0, R160, R159 ;  /* 0x0000009fa0007221 */ /* 0x000fcc0000010000 */
[----:B------:R-:W2:Y:S01]  /*15190*/  MUFU.EX2 R175, R175 ;  /* 0x000000af00af7308 */ /* 0x000ea20000000800 */
[----:B-1----:R-:W-:-:S07]  /*151a0*/  FADD.FTZ R3, R170, R3 ;  /* 0x00000003aa037221 */ /* 0x002fce0000010000 */
[----:B------:R-:W1:Y:S01]  /*151b0*/  MUFU.EX2 R162, R162 ;  /* 0x000000a200a27308 */ /* 0x000e620000000800 */
[----:B0-----:R-:W-:-:S01]  /*151c0*/  FADD.FTZ R176, R174, R3 ;  /* 0x00000003aeb07221 */ /* 0x001fc20000010000 */
[----:B------:R-:W-:-:S06]  /*151d0*/  FADD.FTZ R3, R173, R0 ;  /* 0x00000000ad037221 */ /* 0x000fcc0000010000 */
        /* <DEDUP_REMOVED lines=18> */
.L_x_1510:
[----:B------:R-:W-:Y:S01]  /*15300*/  F2FP.SATFINITE.E4M3.F32.PACK_AB_MERGE_C R188, R157, R20, RZ ;  /* 0x000000149dbc723e */ /* 0x000fe200048070ff */
[----:B------:R-:W-:Y:S01]  /*15310*/  FMUL.FTZ R24, R24, R5 ;  /* 0x0000000518187220 */ /* 0x000fe20000410000 */
[----:B------:R-:W-:Y:S01]  /*15320*/  F2FP.SATFINITE.E4M3.F32.PACK_AB_MERGE_C R11, R164, R11, RZ ;  /* 0x0000000ba40b723e */ /* 0x000fe200048070ff */
[----:B------:R-:W-:Y:S01]  /*15330*/  FMUL.FTZ R25, R25, R5 ;  /* 0x0000000519197220 */ /* 0x000fe20000410000 */
[----:B------:R-:W-:Y:S01]  /*15340*/  F2FP.SATFINITE.E4M3.F32.PACK_AB_MERGE_C R188, R153, R10, R188 ;  /* 0x0000000a99bc723e */ /* 0x000fe200048070bc */
[----:B------:R-:W-:Y:S01]  /*15350*/  IMAD R10, R199, 0x8, R16 ;  /* 0x00000008c70a7824 */ /* 0x000fe200078e0210 */
[----:B------:R-:W-:Y:S01]  /*15360*/  ISETP.GT.AND P4, PT, R8, R9, PT ;  /* 0x000000090800720c */ /* 0x000fe20003f84270 */
[----:B------:R-:W-:Y:S01]  /*15370*/  FMUL.FTZ R28, R28, R5 ;  /* 0x000000051c1c7220 */ /* 0x000fe20000410000 */
[----:B------:R-:W-:Y:S01]  /*15380*/  F2FP.SATFINITE.E4M3.F32.PACK_AB_MERGE_C R189, R154, R191, R11 ;  /* 0x000000bf9abd723e */ /* 0x000fe2000480700b */
[----:B------:R-:W-:Y:S01]  /*15390*/  IMAD.U32 R11, RZ, RZ, UR42 ;  /* 0x0000002aff0b7e24 */ /* 0x000fe2000f8e00ff */
[----:B------:R-:W-:Y:S01]  /*153a0*/  F2FP.SATFINITE.E4M3.F32.PACK_AB_MERGE_C R174, R175, R174, RZ ;  /* 0x000000aeafae723e */ /* 0x000fe200048070ff */
[----:B------:R-:W-:Y:S01]  /*153b0*/  VIADD R10, R10, 0x28460 ;  /* 0x000284600a0a7836 */ /* 0x000fe20000000000 */
[----:B------:R-:W-:Y:S01]  /*153c0*/  F2FP.SATFINITE.E4M3.F32.PACK_AB_MERGE_C R156, R187, R156, RZ ;  /* 0x0000009cbb9c723e */ /* 0x000fe200048070ff */
[----:B------:R-:W-:Y:S01]  /*153d0*/  FMUL.FTZ R29, R29, R5 ;  /* 0x000000051d1d7220 */ /* 0x000fe20000410000 */
[----:B------:R-:W-:Y:S01]  /*153e0*/  F2FP.SATFINITE.E4M3.F32.PACK_AB_MERGE_C R155, R168, R155, RZ ;  /* 0x0000009ba89b723e */ /* 0x000fe200048070ff */
[-C--:B------:R-:W-:Y:S01]  /*153f0*/  FMUL.FTZ R32, R32, R5.reuse ;  /* 0x0000000520207220 */ /* 0x080fe20000410000 */
[----:B------:R-:W-:Y:S01]  /*15400*/  PRMT R10, R11, 0x654, R10 ;  /* 0x000006540b0a7816 */ /* 0x000fe2000000000a */
[-C--:B------:R-:W-:Y:S01]  /*15410*/  FMUL.FTZ R33, R33, R5.reuse ;  /* 0x0000000521217220 */ /* 0x080fe20000410000 */
[----:B------:R-:W-:Y:S01]  /*15420*/  F2FP.SATFINITE.E4M3.F32.PACK_AB_MERGE_C R160, R173, R160, RZ ;  /* 0x000000a0ada0723e */ /* 0x000fe200048070ff */
[-C--:B------:R-:W-:Y:S01]  /*15430*/  FMUL.FTZ R36, R36, R5.reuse ;  /* 0x0000000524247220 */ /* 0x080fe20000410000 */
[----:B------:R-:W-:Y:S01]  /*15440*/  F2FP.SATFINITE.E4M3.F32.PACK_AB_MERGE_C R14, R181, R14, RZ ;  /* 0x0000000eb50e723e */ /* 0x000fe200048070ff */
[----:B------:R0:W-:Y:S01]  /*15450*/  SYNCS.ARRIVE.TRANS64.RED.A1T0 RZ, [R10+URZ], RZ ;  /* 0x000000ff0aff79a7 */ /* 0x0001e2000810043f */
[----:B------:R-:W-:Y:S01]  /*15460*/  F2FP.SATFINITE.E4M3.F32.PACK_AB_MERGE_C R182, R183, R182, RZ ;  /* 0x000000b6b7b6723e */ /* 0x000fe200048070ff */
        /* <DEDUP_REMOVED lines=127> */
[----:B------:R-:W-:Y:S01]  /*15c60*/  VIADD R8, R8, 0xffffffff ;  /* 0xffffffff08087836 */ /* 0x000fe20000000000 */
[----:B------:R-:W-:Y:S01]  /*15c70*/  MOV R199, R12 ;  /* 0x0000000c00c77202 */ /* 0x000fe20000000f00 */
[----:B------:R-:W-:-:S02]  /*15c80*/  IMAD.MOV.U32 R7, RZ, RZ, R165 ;  /* 0x000000ffff077224 */ /* 0x000fc400078e00a5 */
[----:B------:R-:W-:Y:S02]  /*15c90*/  IMAD.MOV.U32 R5, RZ, RZ, R21 ;  /* 0x000000ffff057224 */ /* 0x000fe400078e0015 */
[----:B------:R-:W-:Y:S01]  /*15ca0*/  IMAD.MOV.U32 R193, RZ, RZ, R13 ;  /* 0x000000ffffc17224 */ /* 0x000fe200078e000d */
[----:B0-----:R-:W-:Y:S06]  /*15cb0*/  @P4 BRA `(.L_x_1511) ;  /* 0xffffffd800dc4947 */ /* 0x001fec000383ffff */
[----:B------:R-:W-:Y:S02]  /*15cc0*/  IMAD.MOV.U32 R7, RZ, RZ, R165 ;  /* 0x000000ffff077224 */ /* 0x000fe400078e00a5 */
[----:B------:R-:W-:Y:S02]  /*15cd0*/  IMAD.MOV.U32 R5, RZ, RZ, R21 ;  /* 0x000000ffff057224 */ /* 0x000fe400078e0015 */
[----:B------:R-:W-:Y:S02]  /*15ce0*/  IMAD.MOV.U32 R199, RZ, RZ, R12 ;  /* 0x000000ffffc77224 */ /* 0x000fe400078e000c */
[----:B------:R-:W-:-:S07]  /*15cf0*/  IMAD.MOV.U32 R193, RZ, RZ, R13 ;  /* 0x000000ffffc17224 */ /* 0x000fce00078e000d */
.L_x_1492:
[----:B------:R-:W0:Y:S01]  /*15d00*/  LDC R9, c[0x0][0x448] ;  /* 0x00011200ff097b82 */ /* 0x000e220000000800 */
[----:B------:R-:W-:-:S07]  /*15d10*/  IADD3 R12, R196, 0x1, -R195 ;  /* 0x00000001c40c7810 */ /* 0x000fce0007ffe8c3 */
[----:B------:R-:W1:Y:S01]  /*15d20*/  LDC R14, c[0x0][0x9e4] ;  /* 0x00027900ff0e7b82 */ /* 0x000e620000000800 */
[----:B0-----:R-:W-:Y:S01]  /*15d30*/  ISETP.NE.AND P4, PT, R9, 0x1, PT ;  /* 0x000000010900780c */ /* 0x001fe20003f85270 */
[----:B------:R-:W-:Y:S01]  /*15d40*/  VIADD R9, R204, 0x7f ;  /* 0x0000007fcc097836 */ /* 0x000fe20000000000 */
[----:B-1----:R-:W-:-:S11]  /*15d50*/  ISETP.GE.AND P5, PT, R14, 0x1, PT ;  /* 0x000000010e00780c */ /* 0x002fd60003fa6270 */
[----:B------:R-:W0:Y:S08]  /*15d60*/  @P4 LDC R10, c[0x0][0x44c] ;  /* 0x00011300ff0a4b82 */ /* 0x000e300000000800 */
[----:B------:R-:W1:Y:S01]  /*15d70*/  @P4 LDC R11, c[0x0][0x450] ;  /* 0x00011400ff0b4b82 */ /* 0x000e620000000800 */
[----:B0-----:R-:W-:-:S05]  /*15d80*/  @P4 IMAD.HI.U32 R10, R9, R10, RZ ;  /* 0x0000000a090a4227 */ /* 0x001fca00078e00ff */
[----:B-1----:R-:W-:-:S05]  /*15d90*/  @P4 SHF.R.U32.HI R9, RZ, R11, R10 ;  /* 0x0000000bff094219 */ /* 0x002fca000001160a */
[----:B------:R-:W-:-:S04]  /*15da0*/  IMAD.IADD R9, R9, 0x1, R12 ;  /* 0x0000000109097824 */ /* 0x000fc800078e020c */
[----:B------:R-:W-:Y:S01]  /*15db0*/  IMAD.IADD R6, R9, 0x1, -R6 ;  /* 0x0000000109067824 */ /* 0x000fe200078e0a06 */
        /* <DEDUP_REMOVED lines=11> */
.L_x_1514:
[----:B------:R-:W-:-:S13]  /*15e70*/  ISETP.NE.AND P2, PT, R14, 0x1, PT ;  /* 0x000000010e00780c */ /* 0x000fda0003f45270 */
[----:B------:R-:W0:Y:S02]  /*15e80*/  @P2 LDC.64 R10, c[0x0][0x9e8] ;  /* 0x00027a00ff0a2b82 */ /* 0x000e240000000a00 */
[----:B0-----:R-:W-:-:S05]  /*15e90*/  @P2 IMAD.HI.U32 R10, R9, R10, RZ ;  /* 0x0000000a090a2227 */ /* 0x001fca00078e00ff */
[----:B------:R-:W-:-:S07]  /*15ea0*/  @P2 SHF.R.U32.HI R9, RZ, R11, R10 ;  /* 0x0000000bff092219 */ /* 0x000fce000001160a */
.L_x_1515:
[----:B------:R-:W-:Y:S05]  /*15eb0*/  BSYNC B0 ;  /* 0x0000000000007941 */ /* 0x000fea0003800000 */
.L_x_1513:
[----:B------:R-:W-:-:S05]  /*15ec0*/  IMAD R9, R9, R14, RZ ;  /* 0x0000000e09097224 */ /* 0x000fca00078e02ff */
[----:B------:R-:W-:-:S07]  /*15ed0*/  VIMNMX R6, R6, R9, !PT ;  /* 0x0000000906067248 */ /* 0x000fce0007fe0100 */
.L_x_1512:
[----:B------:R-:W-:-:S05]  /*15ee0*/  VIADD R6, R6, 0x3f ;  /* 0x0000003f06067836 */ /* 0x000fca0000000000 */
[----:B------:R-:W-:-:S04]  /*15ef0*/  SHF.R.S32.HI R9, RZ, 0x1f, R6 ;  /* 0x0000001fff097819 */ /* 0x000fc80000011406 */
[----:B------:R-:W-:-:S04]  /*15f00*/  LEA.HI R9, R9, R6, RZ, 0x6 ;  /* 0x0000000609097211 */ /* 0x000fc800078f30ff */
[----:B------:R-:W-:-:S04]  /*15f10*/  SHF.R.S32.HI R6, RZ, 0x6, R9 ;  /* 0x00000006ff067819 */ /* 0x000fc80000011409 */
[----:B------:R-:W-:-:S04]  /*15f20*/  VIMNMX R9, R201, R6, !PT ;  /* 0x00000006c9097248 */ /* 0x000fc80007fe0100 */
[----:B------:R-:W-:-:S13]  /*15f30*/  ISETP.GE.AND P2, PT, R8, R9, PT ;  /* 0x000000090800720c */ /* 0x000fda0003f46270 */
[----:B------:R-:W-:Y:S05]  /*15f40*/  @!P2 BRA `(.L_x_1516) ;  /* 0x0000001800a4a947 */ /* 0x000fea0003800000 */
[----:B------:R-:W-:Y:S02]  /*15f50*/  IMAD.MOV.U32 R10, RZ, RZ, R7 ;  /* 0x000000ffff0a7224 */ /* 0x000fe400078e0007 */
[----:B------:R-:W-:Y:S02]  /*15f60*/  IMAD.MOV.U32 R11, RZ, RZ, R5 ;  /* 0x000000ffff0b7224 */ /* 0x000fe400078e0005 */
[----:B------:R-:W-:-:S07]  /*15f70*/  IMAD.MOV.U32 R13, RZ, RZ, R193 ;  /* 0x000000ffff0d7224 */ /* 0x000fce00078e00c1 */
.L_x_1527:
        /* <DEDUP_REMOVED lines=8> */
.L_x_1518:
        /* <DEDUP_REMOVED lines=8> */
.L_x_1519:
[----:B------:R-:W-:Y:S04]  /*16080*/  BSSY B0, `(.L_x_1517) ;  /* 0x0000004000007945 */ /* 0x000fe80003800000 */
[----:B-1----:R-:W-:Y:S05]  /*16090*/  @P3 BRA `(.L_x_1520) ;  /* 0x0000000000083947 */ /* 0x002fea0003800000 */
[----:B------:R-:W1:Y:S02]  /*160a0*/  SYNCS.PHASECHK.TRANS64.TRYWAIT P3, [R5+URZ+0x28430], R6 ;  /* 0x02843006050075a7 */ /* 0x000e64000806017f */
[----:B-1----:R-:W-:Y:S05]  /*160b0*/  @!P3 BRA `(.L_x_1521) ;  /* 0x0000010c0044b947 */ /* 0x002fea0003800000 */
.L_x_1520:
[----:B------:R-:W-:Y:S05]  /*160c0*/  BSYNC B0 ;  /* 0x0000000000007941 */ /* 0x000fea0003800000 */
.L_x_1517:
[----:B01----:R-:W0:Y:S01]  /*160d0*/  S2R R5, SR_TID.X ;  /* 0x0000000000057919 */ /* 0x003e220000002100 */
[----:B------:R-:W-:Y:S01]  /*160e0*/  IADD3 R12, R199, 0x1, RZ ;  /* 0x00000001c70c7810 */ /* 0x000fe20007ffe0ff */
[----:B------:R-:W-:Y:S05]  /*160f0*/  WARPSYNC.ALL ;  /* 0x0000000000007948 */ /* 0x000fea0003800000 */
[C---:B------:R-:W-:Y:S01]  /*16100*/  ISETP.NE.AND P3, PT, R12.reuse, 0x2, PT ;  /* 0x000000020c00780c */ /* 0x040fe20003f65270 */
[----:B------:R-:W-:Y:S02]  /*16110*/  IMAD.MOV.U32 R7, RZ, RZ, 0x40000040 ;  /* 0x40000040ff077424 */ /* 0x000fe400078e00ff */
[----:B------:R-:W-:Y:S01]  /*16120*/  IMAD.MOV.U32 R153, RZ, RZ, 0x40000040 ;  /* 0x40000040ff997424 */ /* 0x000fe200078e00ff */
[----:B------:R-:W-:Y:S01]  /*16130*/  SEL R12, R12, RZ, P3 ;  /* 0x000000ff0c0c7207 */ /* 0x000fe20001800000 */
[----:B------:R-:W-:Y:S01]  /*16140*/  IMAD.MOV.U32 R21, RZ, RZ, 0x40000040 ;  /* 0x40000040ff157424 */ /* 0x000fe200078e00ff */
[----:B------:R-:W-:Y:S01]  /*16150*/  R2UR UR15, R7 ;  /* 0x00000000070f72ca */ /* 0x000fe200000e0000 */
[----:B------:R-:W-:Y:S01]  /*16160*/  IMAD.MOV.U32 R15, RZ, RZ, 0x40000040 ;  /* 0x40000040ff0f7424 */ /* 0x000fe200078e00ff */
[C---:B------:R-:W-:Y:S01]  /*16170*/  R2UR UR7, R153.reuse ;  /* 0x00000000990772ca */ /* 0x040fe200000e0000 */
[----:B------:R-:W-:Y:S01]  /*16180*/  IMAD R6, R12, 0x400, R4 ;  /* 0x000004000c067824 */ /* 0x000fe200078e0204 */
[----:B------:R-:W-:-:S02]  /*16190*/  R2UR UR31, R153 ;  /* 0x00000000991f72ca */ /* 0x000fc400000e0000 */
[----:B------:R-:W-:Y:S01]  /*161a0*/  R2UR UR11, R21 ;  /* 0x00000000150b72ca */ /* 0x000fe200000e0000 */
[C---:B------:R-:W-:Y:S01]  /*161b0*/  VIADD R152, R6.reuse, 0x4 ;  /* 0x0000000406987836 */ /* 0x040fe20000000000 */
[C---:B------:R-:W-:Y:S01]  /*161c0*/  R2UR UR14, R6.reuse ;  /* 0x00000000060e72ca */ /* 0x040fe200000e0000 */
[C---:B------:R-:W-:Y:S01]  /*161d0*/  VIADD R20, R6.reuse, 0x2 ;  /* 0x0000000206147836 */ /* 0x040fe20000000000 */
[----:B------:R-:W-:Y:S01]  /*161e0*/  R2UR UR19, R15 ;  /* 0x000000000f1372ca */ /* 0x000fe200000e0000 */
[----:B------:R-:W-:Y:S01]  /*161f0*/  VIADD R14, R6, 0x6 ;  /* 0x00000006060e7836 */ /* 0x000fe20000000000 */
        /* <DEDUP_REMOVED lines=8> */
[----:B0-----:R-:W-:-:S02]  /*16280*/  SHF.R.U32.HI R5, RZ, 0x7, R5 ;  /* 0x00000007ff057819 */ /* 0x001fc40000011605 */
[----:B------:R-:W-:Y:S02]  /*16290*/  R2UR UR22, R20 ;  /* 0x00000000141672ca */ /* 0x000fe400000e0000 */
[----:B------:R-:W-:Y:S01]  /*162a0*/  R2UR UR23, R21 ;  /* 0x00000000151772ca */ /* 0x000fe200000e0000 */
[----:B------:R-:W-:Y:S01]  /*162b0*/  VIADD R5, R5, 0x8 ;  /* 0x0000000805057836 */ /* 0x000fe20000000000 */
[----:B------:R-:W-:Y:S02]  /*162c0*/  R2UR UR26, R14 ;  /* 0x000000000e1a72ca */ /* 0x000fe400000e0000 */
[----:B------:R-:W-:Y:S02]  /*162d0*/  R2UR UR27, R15 ;  /* 0x000000000f1b72ca */ /* 0x000fe400000e0000 */
[----:B------:R0:W-:Y:S01]  /*162e0*/  BAR.SYNC.DEFER_BLOCKING R5, 0x100 ;  /* 0x000400050000751d */ /* 0x0001e20000010000 */
[----:B------:R-:W-:Y:S02]  /*162f0*/  R2UR UR34, R6 ;  /* 0x00000000062272ca */ /* 0x000fe400000e0000 */
[----:B------:R-:W-:-:S03]  /*16300*/  R2UR UR35, R7 ;  /* 0x00000000072372ca */ /* 0x000fc600000e0000 */
        /* <DEDUP_REMOVED lines=27> */
.L_x_1523:
[----:B------:R-:W-:Y:S02]  /*164c0*/  SHF.L.U32 R5, R13, 0x1f, RZ ;  /* 0x0000001f0d057819 */ /* 0x000fe400000006ff */
[----:B------:R-:W-:-:S04]  /*164d0*/  LEA R6, R199, R16, 0x3 ;  /* 0x00000010c7067211 */ /* 0x000fc800078e18ff */
[----:B------:R0:W1:Y:S01]  /*164e0*/  SYNCS.PHASECHK.TRANS64.TRYWAIT P2, [R6+URZ+0x28450], R5 ;  /* 0x02845005060075a7 */ /* 0x000062000804017f */
[----:B------:R-:W-:Y:S05]  /*164f0*/  @!P0 BRA `(.L_x_1524) ;  /* 0x0000000000048947 */ /* 0x000fea0003800000 */
[----:B------:R-:W-:Y:S01]  /*16500*/  BPT.TRAP 0x1 ;  /* 0x000000040000795c */ /* 0x000fe20000300000 */
.L_x_1524:
[----:B-1----:R-:W-:Y:S05]  /*16510*/  @P2 BRA `(.L_x_1522) ;  /* 0x0000000000082947 */ /* 0x002fea0003800000 */
[----:B------:R-:W1:Y:S02]  /*16520*/  SYNCS.PHASECHK.TRANS64.TRYWAIT P2, [R6+URZ+0x28450], R5 ;  /* 0x02845005060075a7 */ /* 0x000e64000804017f */
[----:B-1----:R-:W-:Y:S05]  /*16530*/  @!P2 BRA `(.L_x_1525) ;  /* 0x000001080038a947 */ /* 0x002fea0003800000 */
.L_x_1522:
[----:B01----:R-:W-:Y:S01]  /*16540*/  VIADD R5, R16, 0x8000 ;  /* 0x0000800010057836 */ /* 0x003fe20000000000 */
[----:B------:R-:W-:Y:S05]  /*16550*/  WARPSYNC.ALL ;  /* 0x0000000000007948 */ /* 0x000fea0003800000 */
[----:B------:R-:W-:Y:S01]  /*16560*/  SHF.R.U32.HI R5, RZ, 0x4, R5 ;  /* 0x00000004ff057819 */ /* 0x000fe20000011605 */
[----:B------:R-:W-:Y:S01]  /*16570*/  IMAD.MOV.U32 R7, RZ, RZ, -0x7fffffe0 ;  /* 0x80000020ff077424 */ /* 0x000fe200078e00ff */
[----:B------:R-:W-:-:S06]  /*16580*/  WARPGROUP.ARRIVE ;  /* 0x00000000000079c5 */ /* 0x000fcc0000000000 */
[----:B------:R-:W0:Y:S01]  /*16590*/  S2R R226, SR_TID.X ;  /* 0x0000000000e27919 */ /* 0x000e220000002100 */
[----:B------:R-:W-:Y:S02]  /*165a0*/  LOP3.LUT R5, R5, 0x3fff, RZ, 0xc0, !PT ;  /* 0x00003fff05057812 */ /* 0x000fe400078ec0ff */
[----:B------:R-:W-:Y:S01]  /*165b0*/  R2UR UR7, R7 ;  /* 0x00000000070772ca */ /* 0x000fe200000e0000 */
[----:B------:R-:W-:Y:S01]  /*165c0*/  IMAD.MOV.U32 R7, RZ, RZ, -0x7fffffe0 ;  /* 0x80000020ff077424 */ /* 0x000fe200078e00ff */
[----:B------:R-:W-:-:S05]  /*165d0*/  LOP3.LUT R6, R5, 0x10000, RZ, 0xfc, !PT ;  /* 0x0001000005067812 */ /* 0x000fca00078efcff */
[----:B------:R-:W-:-:S05]  /*165e0*/  IMAD R6, R199, 0x400, R6 ;  /* 0x00000400c7067824 */ /* 0x000fca00078e0206 */
[C---:B------:R-:W-:Y:S01]  /*165f0*/  R2UR UR6, R6.reuse ;  /* 0x00000000060672ca */ /* 0x040fe200000e0000 */
[----:B------:R-:W-:-:S12]  /*16600*/  VIADD R6, R6, 0x2 ;  /* 0x0000000206067836 */ /* 0x000fd80000000000 */
[----:B------:R-:W-:Y:S01]  /*16610*/  QGMMA.64x256x32.F32.E4M3.E4M3 R24, R188, gdesc[UR4], R24, gsb0 ;  /* 0x03e00004bc187df3 */ /* 0x000fe20008000818 */
[----:B------:R-:W-:Y:S02]  /*16620*/  R2UR UR6, R6 ;  /* 0x00000000060672ca */ /* 0x000fe400000e0000 */
[----:B------:R-:W-:Y:S02]  /*16630*/  R2UR UR7, R7 ;  /* 0x00000000070772ca */ /* 0x000fe400000e0000 */
[----:B------:R-:W-:Y:S02]  /*16640*/  FMNMX.FTZ R6, R152, R11, !PT ;  /* 0x0000000b98067209 */ /* 0x000fe40007810000 */
[----:B0-----:R-:W-:Y:S02]  /*16650*/  SHF.R.U32.HI R226, RZ, 0x7, R226 ;  /* 0x00000007ffe27819 */ /* 0x001fe400000116e2 */
[----:B------:R-:W-:Y:S02]  /*16660*/  FMNMX.FTZ R5, R153, R6, !PT ;  /* 0x0000000699057209 */ /* 0x000fe40007810000 */
[----:B------:R-:W-:-:S04]  /*16670*/  FMNMX.FTZ R6, R154, R10, !PT ;  /* 0x0000000a9a067209 */ /* 0x000fc80007810000 */
        /* <DEDUP_REMOVED lines=33> */
[----:B------:R-:W0:Y:S02]  /*16890*/  SHFL.BFLY PT, R20, R13, 0x1, 0x1f ;  /* 0x0c201f000d147f89 */ /* 0x000e2400000e0000 */
[----:B0-----:R-:W-:-:S05]  /*168a0*/  FMNMX.FTZ R5, R13, R20, !PT ;  /* 0x000000140d057209 */ /* 0x001fca0007810000 */
[----:B------:R-:W-:Y:S01]  /*168b0*/  FFMA.FTZ R13, R2, R5, -8 ;  /* 0xc1000000020d7423 */ /* 0x000fe20000010005 */
[----:B------:R-:W-:-:S03]  /*168c0*/  FADD.FTZ R11, -R5, R11 ;  /* 0x0000000b050b7221 */ /* 0x000fc60000010100 */
[C-C-:B------:R-:W-:Y:S01]  /*168d0*/  FFMA.FTZ R21, R2.reuse, R157, -R13.reuse ;  /* 0x0000009d02157223 */ /* 0x140fe2000001080d */
[----:B------:R-:W-:-:S01]  /*168e0*/  FFMA.FTZ R157, R2, R165, -R13 ;  /* 0x000000a5029d7223 */ /* 0x000fc2000001080d */
[C---:B------:R-:W-:Y:S01]  /*168f0*/  FMUL.FTZ R20, R2.reuse, R11 ;  /* 0x0000000b02147220 */ /* 0x040fe20000410000 */
[----:B------:R-:W-:-:S01]  /*16900*/  FFMA.FTZ R165, R2, R173, -R13 ;  /* 0x000000ad02a57223 */ /* 0x000fc2000001080d */
[C-C-:B------:R-:W-:Y:S01]  /*16910*/  FFMA.FTZ R14, R2.reuse, R156, -R13.reuse ;  /* 0x0000009c020e7223 */ /* 0x140fe2000001080d */
[----:B------:R-:W-:-:S01]  /*16920*/  FFMA.FTZ R156, R2, R168, -R13 ;  /* 0x000000a8029c7223 */ /* 0x000fc2000001080d */
[----:B------:R0:W-:Y:S01]  /*16930*/  MUFU.EX2 R6, R20 ;  /* 0x0000001400067308 */ /* 0x0001e20000000800 */
[----:B------:R-:W-:-:S07]  /*16940*/  FFMA.FTZ R168, R2, R180, -R13 ;  /* 0x000000b402a87223 */ /* 0x000fce000001080d */
[----:B------:R-:W-:Y:S01]  /*16950*/  MUFU.EX2 R14, R14 ;  /* 0x0000000e000e7308 */ /* 0x000fe20000000800 */
[----:B0-----:R-:W-:-:S01]  /*16960*/  FFMA.FTZ R20, R2, R160, -R13 ;  /* 0x000000a002147223 */ /* 0x001fc2000001080d */
[----:B------:R-:W-:Y:S01]  /*16970*/  FFMA.FTZ R160, R2, R172, -R13 ;  /* 0x000000ac02a07223 */ /* 0x000fe2000001080d */
[----:B------:R-:W-:-:S04]  /*16980*/  @!P1 IMAD R172, R12, 0x8, R16 ;  /* 0x000000080cac9824 */ /* 0x000fc800078e0210 */
[----:B------:R-:W-:Y:S01]  /*16990*/  @!P1 VIADD R172, R172, 0x28440 ;  /* 0x00028440acac9836 */ /* 0x000fe20000000000 */
[----:B------:R-:W-:Y:S04]  /*169a0*/  MUFU.EX2 R21, R21 ;  /* 0x0000001500157308 */ /* 0x000fe80000000800 */
[----:B------:R-:W-:-:S04]  /*169b0*/  @!P1 PRMT R172, RZ, 0x654, R172 ;  /* 0x00000654ffac9816 */ /* 0x000fc800000000ac */
[----:B------:R-:W-:Y:S08]  /*169c0*/  MUFU.EX2 R20, R20 ;  /* 0x0000001400147308 */ /* 0x000ff00000000800 */
[----:B------:R-:W-:Y:S08]  /*169d0*/  MUFU.EX2 R157, R157 ;  /* 0x0000009d009d7308 */ /* 0x000ff00000000800 */
[----:B------:R-:W-:Y:S08]  /*169e0*/  MUFU.EX2 R156, R156 ;  /* 0x0000009c009c7308 */ /* 0x000ff00000000800 */
[----:B------:R-:W-:Y:S08]  /*169f0*/  MUFU.EX2 R160, R160 ;  /* 0x000000a000a07308 */ /* 0x000ff00000000800 */
[----:B------:R-:W-:Y:S08]  /*16a00*/  MUFU.EX2 R165, R165 ;  /* 0x000000a500a57308 */ /* 0x000ff00000000800 */
[----:B------:R-:W-:Y:S01]  /*16a10*/  MUFU.EX2 R168, R168 ;  /* 0x000000a800a87308 */ /* 0x000fe20000000800 */
[----:B------:R-:W-:-:S02]  /*16a20*/  WARPGROUP.DEPBAR.LE gsb0, 0x0 ;  /* 0x00008000000079c5 */ /* 0x000fc40000010000 */
[----:B------:R-:W-:Y:S01]  /*16a30*/  WARPGROUP.ARRIVE ;  /* 0x00000000000079c5 */ /* 0x000fe20000000000 */
[----:B------:R-:W0:Y:S05]  /*16a40*/  SHFL.BFLY PT, R188, R15, 0x1, 0x1f ;  /* 0x0c201f000fbc7f89 */ /* 0x000e2a00000e0000 */
[----:B------:R-:W-:Y:S01]  /*16a50*/  QGMMA.64x256x32.F32.E4M3.E4M3 R24, R184, gdesc[UR4], R24, gsb0 ;  /* 0x03e00004b8187df3 */ /* 0x000fe20008000818 */
[----:B0-----:R-:W-:Y:S01]  /*16a60*/  FMNMX.FTZ R7, R15, R188, !PT ;  /* 0x000000bc0f077209 */ /* 0x001fe20007810000 */
[C-C-:B------:R-:W-:Y:S01]  /*16a70*/  FFMA.FTZ R15, R2.reuse, R152, -R13.reuse ;  /* 0x00000098020f7223 */ /* 0x140fe2000001080d */
[----:B------:R-:W-:-:S01]  /*16a80*/  FFMA.FTZ R152, R2, R164, -R13 ;  /* 0x000000a402987223 */ /* 0x000fc2000001080d */
[----:B------:R-:W-:Y:S01]  /*16a90*/  FFMA.FTZ R164, R2, R176, -R13 ;  /* 0x000000b002a47223 */ /* 0x000fe2000001080d */
[----:B------:R-:W-:Y:S01]  /*16aa0*/  IADD3 R176, -R226, 0xb, RZ ;  /* 0x0000000be2b07810 */ /* 0x000fe20007ffe1ff */
[----:B------:R-:W-:Y:S01]  /*16ab0*/  FADD.FTZ R11, -R7, R10 ;  /* 0x0000000a070b7221 */ /* 0x000fe20000010100 */
[----:B------:R-:W-:-:S01]  /*16ac0*/  FFMA.FTZ R173, R2, R7, -8 ;  /* 0xc100000002ad7423 */ /* 0x000fc20000010007 */
[C---:B------:R-:W-:Y:S01]  /*16ad0*/  FFMA.FTZ R10, R2.reuse, R153, -R13 ;  /* 0x00000099020a7223 */ /* 0x040fe2000001080d */
[----:B------:R-:W0:Y:S01]  /*16ae0*/  MUFU.EX2 R15, R15 ;  /* 0x0000000f000f7308 */ /* 0x000e220000000800 */
[C---:B------:R-:W-:Y:S01]  /*16af0*/  FMUL.FTZ R11, R2.reuse, R11 ;  /* 0x0000000b020b7220 */ /* 0x040fe20000410000 */
[C-C-:B------:R-:W-:Y:S01]  /*16b00*/  FFMA.FTZ R154, R2.reuse, R154, -R173.reuse ;  /* 0x0000009a029a7223 */ /* 0x140fe200000108ad */
[----:B------:R-:W-:-:S01]  /*16b10*/  FFMA.FTZ R155, R2, R155, -R173 ;  /* 0x0000009b029b7223 */ /* 0x000fc200000108ad */
[C-C-:B------:R-:W-:Y:S01]  /*16b20*/  FFMA.FTZ R158, R2.reuse, R158, -R173.reuse ;  /* 0x0000009e029e7223 */ /* 0x140fe200000108ad */
        /* <DEDUP_REMOVED lines=9> */
[C-C-:B------:R-:W-:Y:S01]  /*16bc0*/  FFMA.FTZ R170, R2.reuse, R170, -R173.reuse ;  /* 0x000000aa02aa7223 */ /* 0x140fe200000108ad */
[----:B------:R-:W-:-:S01]  /*16bd0*/  FFMA.FTZ R171, R2, R171, -R173 ;  /* 0x000000ab02ab7223 */ /* 0x000fc200000108ad */
[----:B------:R-:W1:Y:S01]  /*16be0*/  MUFU.EX2 R154, R154 ;  /* 0x0000009a009a7308 */ /* 0x000e620000000800 */
[----:B0-----:R-:W-:-:S01]  /*16bf0*/  FFMA.FTZ R3, R6, R3, R15 ;  /* 0x0000000306037223 */ /* 0x001fc2000001000f */
[C-C-:B------:R-:W-:Y:S01]  /*16c00*/  FFMA.FTZ R175, R2.reuse, R175, -R173.reuse ;  /* 0x000000af02af7223 */ /* 0x140fe200000108ad */
[----:B------:R-:W-:-:S01]  /*16c10*/  FFMA.FTZ R178, R2, R178, -R173 ;  /* 0x000000b202b27223 */ /* 0x000fc200000108ad */
[C-C-:B------:R-:W-:Y:S01]  /*16c20*/  FFMA.FTZ R179, R2.reuse, R179, -R173.reuse ;  /* 0x000000b302b37223 */ /* 0x140fe200000108ad */
[----:B------:R-:W-:-:S01]  /*16c30*/  FFMA.FTZ R182, R2, R182, -R173 ;  /* 0x000000b602b67223 */ /* 0x000fc200000108ad */
[----:B------:R-:W-:-:S02]  /*16c40*/  FFMA.FTZ R13, R2, R181, -R13 ;  /* 0x000000b5020d7223 */ /* 0x000fc4000001080d */
[----:B------:R-:W0:Y:S08]  /*16c50*/  MUFU.EX2 R10, R10 ;  /* 0x0000000a000a7308 */ /* 0x000e300000000800 */
[----:B------:R-:W2:Y:S01]  /*16c60*/  MUFU.EX2 R155, R155 ;  /* 0x0000009b009b7308 */ /* 0x000ea20000000800 */
[----:B-1----:R-:W-:-:S07]  /*16c70*/  FFMA.FTZ R0, R11, R0, R154 ;  /* 0x000000000b007223 */ /* 0x002fce000001009a */
[----:B------:R-:W-:Y:S01]  /*16c80*/  MUFU.EX2 R158, R158 ;  /* 0x0000009e009e7308 */ /* 0x000fe20000000800 */
[----:B0-----:R-:W-:-:S07]  /*16c90*/  FADD.FTZ R3, R10, R3 ;  /* 0x000000030a037221 */ /* 0x001fce0000010000 */
[----:B------:R-:W-:Y:S01]  /*16ca0*/  MUFU.EX2 R159, R159 ;  /* 0x0000009f009f7308 */ /* 0x000fe20000000800 */
[----:B--2---:R-:W-:-:S01]  /*16cb0*/  FADD.FTZ R177, R155, R0 ;  /* 0x000000009bb17221 */ /* 0x004fc20000010000 */
[----:B------:R-:W-:-:S04]  /*16cc0*/  FADD.FTZ R0, R14, R3 ;  /* 0x000000030e007221 */ /* 0x000fc80000010000 */
[----:B------:R-:W-:Y:S02]  /*16cd0*/  FADD.FTZ R3, R21, R0 ;  /* 0x0000000015037221 */ /* 0x000fe40000010000 */
[----:B------:R-:W-:Y:S02]  /*16ce0*/  MUFU.EX2 R162, R162 ;  /* 0x000000a200a27308 */ /* 0x000fe40000000800 */
[----:B------:R-:W-:-:S06]  /*16cf0*/  FADD.FTZ R0, R20, R3 ;  /* 0x0000000314007221 */ /* 0x000fcc0000010000 */
[----:B------:R-:W0:Y:S08]  /*16d00*/  MUFU.EX2 R153, R153 ;  /* 0x0000009900997308 */ /* 0x000e300000000800 */
[----:B------:R-:W-:Y:S08]  /*16d10*/  MUFU.EX2 R163, R163 ;  /* 0x000000a300a37308 */ /* 0x000ff00000000800 */
[----:B------:R-:W1:Y:S01]  /*16d20*/  MUFU.EX2 R152, R152 ;  /* 0x0000009800987308 */ /* 0x000e620000000800 */
[----:B0-----:R-:W-:-:S07]  /*16d30*/  FADD.FTZ R3, R153, R0 ;  /* 0x0000000099037221 */ /* 0x001fce0000010000 */
[----:B------:R-:W-:Y:S08]  /*16d40*/  MUFU.EX2 R166, R166 ;  /* 0x000000a600a67308 */ /* 0x000ff00000000800 */
[----:B------:R-:W-:Y:S01]  /*16d50*/  MUFU.EX2 R167, R167 ;  /* 0x000000a700a77308 */ /* 0x000fe20000000800 */
[----:B-1----:R-:W-:-:S04]  /*16d60*/  FADD.FTZ R0, R152, R3 ;  /* 0x0000000398007221 */ /* 0x002fc80000010000 */
[----:B------:R-:W-:-:S03]  /*16d70*/  FADD.FTZ R3, R157, R0 ;  /* 0x000000009d037221 */ /* 0x000fc60000010000 */
[----:B------:R-:W-:Y:S01]  /*16d80*/  MUFU.EX2 R170, R170 ;  /* 0x000000aa00aa7308 */ /* 0x000fe20000000800 */
[----:B------:R-:W-:-:S07]  /*16d90*/  FADD.FTZ R0, R156, R3 ;  /* 0x000000039c007221 */ /* 0x000fce0000010000 */
[----:B------:R-:W0:Y:S08]  /*16da0*/  MUFU.EX2 R161, R161 ;  /* 0x000000a100a17308 */ /* 0x000e300000000800 */
[----:B------:R-:W-:Y:S08]  /*16db0*/  MUFU.EX2 R171, R171 ;  /* 0x000000ab00ab7308 */ /* 0x000ff00000000800 */
[----:B------:R-:W-:Y:S01]  /*16dc0*/  MUFU.EX2 R175, R175 ;  /* 0x000000af00af7308 */ /* 0x000fe20000000800 */
[----:B0-----:R-:W-:-:S04]  /*16dd0*/  FADD.FTZ R3, R161, R0 ;  /* 0x00000000a1037221 */ /* 0x001fc80000010000 */
[----:B------:R-:W-:-:S03]  /*16de0*/  FADD.FTZ R0, R160, R3 ;  /* 0x00000003a0007221 */ /* 0x000fc60000010000 */
[----:B------:R-:W0:Y:S01]  /*16df0*/  MUFU.EX2 R164, R164 ;  /* 0x000000a400a47308 */ /* 0x000e220000000800 */
[----:B------:R-:W-:-:S07]  /*16e00*/  FADD.FTZ R3, R165, R0 ;  /* 0x00000000a5037221 */ /* 0x000fce0000010000 */
[----:B------:R-:W-:Y:S08]  /*16e10*/  MUFU.EX2 R178, R178 ;  /* 0x000000b200b27308 */ /* 0x000ff00000000800 */
[----:B------:R-:W1:Y:S01]  /*16e20*/  MUFU.EX2 R169, R169 ;  /* 0x000000a900a97308 */ /* 0x000e620000000800 */
[----:B0-----:R-:W-:-:S07]  /*16e30*/  FADD.FTZ R0, R164, R3 ;  /* 0x00000003a4007221 */ /* 0x001fce0000010000 */
[----:B------:R-:W-:Y:S08]  /*16e40*/  MUFU.EX2 R179, R179 ;  /* 0x000000b300b37308 */ /* 0x000ff00000000800 */
[----:B------:R-:W-:Y:S01]  /*16e50*/  MUFU.EX2 R182, R182 ;  /* 0x000000b600b67308 */ /* 0x000fe20000000800 */
[----:B-1----:R-:W-:-:S04]  /*16e60*/  FADD.FTZ R3, R169, R0 ;  /* 0x00000000a9037221 */ /* 0x002fc80000010000 */
[----:B------:R-:W-:-:S03]  /*16e70*/  FADD.FTZ R0, R168, R3 ;  /* 0x00000003a8007221 */ /* 0x000fc60000010000 */
[----:B------:R-:W0:Y:S02]  /*16e80*/  MUFU.EX2 R13, R13 ;  /* 0x0000000d000d7308 */ /* 0x000e240000000800 */
[----:B0-----:R-:W-:-:S01]  /*16e90*/  FADD.FTZ R3, R13, R0 ;  /* 0x000000000d037221 */ /* 0x001fc20000010000 */
[----:B------:R-:W-:Y:S02]  /*16ea0*/  WARPGROUP.DEPBAR.LE gsb0, 0x0 ;  /* 0x00008000000079c5 */ /* 0x000fe40000010000 */
[----:B------:R0:W-:Y:S06]  /*16eb0*/  BAR.ARV R176, 0x100 ;  /* 0x000400b00000751d */ /* 0x0001ec0000002000 */
[----:B------:R1:W-:Y:S02]  /*16ec0*/  @!P1 SYNCS.ARRIVE.TRANS64.RED.A1T0 RZ, [R172+URZ], RZ ;  /* 0x000000ffacff99a7 */ /* 0x0003e4000810043f */
[----:B-1----:R-:W-:-:S01]  /*16ed0*/  FFMA.FTZ R172, R2, R174, -R173 ;  /* 0x000000ae02ac7223 */ /* 0x002fc200000108ad */
[----:B------:R-:W-:Y:S01]  /*16ee0*/  FADD.FTZ R174, R158, R177 ;  /* 0x000000b19eae7221 */ /* 0x000fe20000010000 */
[----:B------:R-:W-:-:S03]  /*16ef0*/  FFMA.FTZ R173, R2, R183, -R173 ;  /* 0x000000b702ad7223 */ /* 0x000fc600000108ad */
[----:B------:R-:W-:Y:S01]  /*16f00*/  FADD.FTZ R177, R159, R174 ;  /* 0x000000ae9fb17221 */ /* 0x000fe20000010000 */
[----:B------:R-:W1:Y:S03]  /*16f10*/  MUFU.EX2 R172, R172 ;  /* 0x000000ac00ac7308 */ /* 0x000e660000000800 */
[----:B------:R-:W-:-:S04]  /*16f20*/  FADD.FTZ R174, R162, R177 ;  /* 0x000000b1a2ae7221 */ /* 0x000fc80000010000 */
[----:B------:R-:W-:Y:S01]  /*16f30*/  FADD.FTZ R177, R163, R174 ;  /* 0x000000aea3b17221 */ /* 0x000fe20000010000 */
[----:B------:R-:W2:Y:S03]  /*16f40*/  MUFU.EX2 R173, R173 ;  /* 0x000000ad00ad7308 */ /* 0x000ea60000000800 */
[----:B------:R-:W-:-:S04]  /*16f50*/  FADD.FTZ R174, R166, R177 ;  /* 0x000000b1a6ae7221 */ /* 0x000fc80000010000 */
[----:B------:R-:W-:-:S04]  /*16f60*/  FADD.FTZ R177, R167, R174 ;  /* 0x000000aea7b17221 */ /* 0x000fc80000010000 */
[----:B------:R-:W-:-:S04]  /*16f70*/  FADD.FTZ R174, R170, R177 ;  /* 0x000000b1aaae7221 */ /* 0x000fc80000010000 */
[----:B------:R-:W-:-:S04]  /*16f80*/  FADD.FTZ R177, R171, R174 ;  /* 0x000000aeabb17221 */ /* 0x000fc80000010000 */
[----:B-1----:R-:W-:-:S04]  /*16f90*/  FADD.FTZ R174, R172, R177 ;  /* 0x000000b1acae7221 */ /* 0x002fc80000010000 */
[----:B------:R-:W-:-:S04]  /*16fa0*/  FADD.FTZ R177, R175, R174 ;  /* 0x000000aeafb17221 */ /* 0x000fc80000010000 */
[----:B------:R-:W-:-:S04]  /*16fb0*/  FADD.FTZ R174, R178, R177 ;  /* 0x000000b1b2ae7221 */ /* 0x000fc80000010000 */
[----:B------:R-:W-:-:S04]  /*16fc0*/  FADD.FTZ R177, R179, R174 ;  /* 0x000000aeb3b17221 */ /* 0x000fc80000010000 */
[----:B------:R-:W-:-:S04]  /*16fd0*/  FADD.FTZ R174, R182, R177 ;  /* 0x000000b1b6ae7221 */ /* 0x000fc80000010000 */
[----:B--2---:R-:W-:Y:S01]  /*16fe0*/  FADD.FTZ R0, R173, R174 ;  /* 0x000000aead007221 */ /* 0x004fe20000010000 */
[----:B0-----:R-:W-:Y:S06]  /*16ff0*/  @!P0 BRA `(.L_x_1526) ;  /* 0x0000000000048947 */ /* 0x001fec0003800000 */
[----:B------:R-:W-:Y:S01]  /*17000*/  BPT.TRAP 0x1 ;  /* 0x000000040000795c */ /* 0x000fe20000300000 */
.L_x_1526:
[----:B------:R-:W-:Y:S01]  /*17010*/  F2FP.SATFINITE.E4M3.F32.PACK_AB_MERGE_C R188, R21, R14, RZ ;  /* 0x0000000e15bc723e */ /* 0x000fe200048070ff */
[----:B------:R-:W-:Y:S01]  /*17020*/  FMUL.FTZ R26, R26, R11 ;  /* 0x0000000b1a1a7220 */ /* 0x000fe20000410000 */
[----:B------:R-:W-:Y:S01]  /*17030*/  ISETP.GT.AND P2, PT, R8, R9, PT ;  /* 0x000000090800720c */ /* 0x000fe20003f44270 */
[----:B------:R-:W-:Y:S01]  /*17040*/  FMUL.FTZ R27, R27, R11 ;  /* 0x0000000b1b1b7220 */ /* 0x000fe20000410000 */
[----:B------:R-:W-:Y:S01]  /*17050*/  F2FP.SATFINITE.E4M3.F32.PACK_AB_MERGE_C R188, R10, R15, R188 ;  /* 0x0000000f0abc723e */ /* 0x000fe200048070bc */
[----:B------:R-:W-:Y:S01]  /*17060*/  IMAD R10, R199, 0x8, R16 ;  /* 0x00000008c70a7824 */ /* 0x000fe200078e0210 */
[----:B------:R-:W-:Y:S01]  /*17070*/  F2FP.SATFINITE.E4M3.F32.PACK_AB_MERGE_C R13, R13, R168, RZ ;  /* 0x000000a80d0d723e */ /* 0x000fe200048070ff */
[----:B------:R-:W-:Y:S01]  /*17080*/  IMAD.U32 R15, RZ, RZ, UR42 ;  /* 0x0000002aff0f7e24 */ /* 0x000fe2000f8e00ff */
[----:B------:R-:W-:Y:S01]  /*17090*/  F2FP.SATFINITE.E4M3.F32.PACK_AB_MERGE_C R158, R159, R158, RZ ;  /* 0x0000009e9f9e723e */ /* 0x000fe200048070ff */
[----:B------:R-:W-:Y:S01]  /*170a0*/  VIADD R10, R10, 0x28460 ;  /* 0x000284600a0a7836 */ /* 0x000fe20000000000 */
[----:B------:R-:W-:Y:S01]  /*170b0*/  F2FP.SATFINITE.E4M3.F32.PACK_AB_MERGE_C R152, R157, R152, RZ ;  /* 0x000000989d98723e */ /* 0x000fe200048070ff */
[-C--:B------:R-:W-:Y:S01]  /*170c0*/  FMUL.FTZ R30, R30, R11.reuse ;  /* 0x0000000b1e1e7220 */ /* 0x080fe20000410000 */
        /* <DEDUP_REMOVED lines=140> */
[----:B0-----:R-:W-:-:S02]  /*17990*/  IMAD.MOV.U32 R10, RZ, RZ, R7 ;  /* 0x000000ffff0a7224 */ /* 0x001fc400078e0007 */
[----:B------:R-:W-:Y:S02]  /*179a0*/  IMAD.MOV.U32 R11, RZ, RZ, R5 ;  /* 0x000000ffff0b7224 */ /* 0x000fe400078e0005 */
[----:B------:R-:W-:Y:S01]  /*179b0*/  IMAD.MOV.U32 R199, RZ, RZ, R12 ;  /* 0x000000ffffc77224 */ /* 0x000fe200078e000c */
[----:B------:R-:W-:Y:S06]  /*179c0*/  @P2 BRA `(.L_x_1527) ;  /* 0xffffffe4006c2947 */ /* 0x000fec000383ffff */
[----:B------:R-:W-:-:S07]  /*179d0*/  IMAD.MOV.U32 R199, RZ, RZ, R12 ;  /* 0x000000ffffc77224 */ /* 0x000fce00078e000c */
.L_x_1516:
[----:B------:R-:W-:-:S13]  /*179e0*/  ISETP.GE.AND P2, PT, R8, R201, PT ;  /* 0x000000c90800720c */ /* 0x000fda0003f46270 */
[----:B------:R-:W-:Y:S05]  /*179f0*/  @!P2 BRA `(.L_x_1528) ;  /* 0x000000240040a947 */ /* 0x000fea0003800000 */
[----:B------:R-:W-:Y:S02]  /*17a00*/  IMAD.MOV.U32 R9, RZ, RZ, R7 ;  /* 0x000000ffff097224 */ /* 0x000fe400078e0007 */
[----:B------:R-:W-:Y:S02]  /*17a10*/  IMAD.MOV.U32 R10, RZ, RZ, R5 ;  /* 0x000000ffff0a7224 */ /* 0x000fe400078e0005 */
[----:B------:R-:W-:-:S07]  /*17a20*/  IMAD.MOV.U32 R226, RZ, RZ, R193 ;  /* 0x000000ffffe27224 */ /* 0x000fce00078e00c1 */
.L_x_1547:
        /* <DEDUP_REMOVED lines=8> */
.L_x_1530:
        /* <DEDUP_REMOVED lines=8> */
.L_x_1531:
[----:B------:R-:W-:Y:S04]  /*17b30*/  BSSY B0, `(.L_x_1529) ;  /* 0x0000004000007945 */ /* 0x000fe80003800000 */
[----:B-1----:R-:W-:Y:S05]  /*17b40*/  @P3 BRA `(.L_x_1532) ;  /* 0x0000000000083947 */ /* 0x002fea0003800000 */
[----:B------:R-:W1:Y:S02]  /*17b50*/  SYNCS.PHASECHK.TRANS64.TRYWAIT P3, [R5+URZ+0x28430], R6 ;  /* 0x02843006050075a7 */ /* 0x000e64000806017f */
[----:B-1----:R-:W-:Y:S05]  /*17b60*/  @!P3 BRA `(.L_x_1533) ;  /* 0x000000f000c0b947 */ /* 0x002fea0003800000 */
.L_x_1532:
[----:B------:R-:W-:Y:S05]  /*17b70*/  BSYNC B0 ;  /* 0x0000000000007941 */ /* 0x000fea0003800000 */
.L_x_1529:
[----:B01----:R-:W0:Y:S01]  /*17b80*/  S2R R5, SR_TID.X ;  /* 0x0000000000057919 */ /* 0x003e220000002100 */
[----:B------:R-:W-:Y:S01]  /*17b90*/  VIADD R11, R199, 0x1 ;  /* 0x00000001c70b7836 */ /* 0x000fe20000000000 */
        /* <DEDUP_REMOVED lines=8> */
[----:B------:R-:W-:Y:S01]  /*17c20*/  R2UR UR11, R15 ;  /* 0x000000000f0b72ca */ /* 0x000fe200000e0000 */
[----:B------:R-:W-:Y:S01]  /*17c30*/  IMAD R6, R11, 0x400, R4 ;  /* 0x000004000b067824 */ /* 0x000fe200078e0204 */
[----:B------:R-:W-:-:S02]  /*17c40*/  R2UR UR7, R21 ;  /* 0x00000000150772ca */ /* 0x000fc400000e0000 */
[----:B------:R-:W-:Y:S01]  /*17c50*/  R2UR UR19, R13 ;  /* 0x000000000d1372ca */ /* 0x000fe200000e0000 */
[C---:B------:R-:W-:Y:S01]  /*17c60*/  VIADD R14, R6.reuse, 0x2 ;  /* 0x00000002060e7836 */ /* 0x040fe20000000000 */
[C---:B------:R-:W-:Y:S01]  /*17c70*/  R2UR UR14, R6.reuse ;  /* 0x00000000060e72ca */ /* 0x040fe200000e0000 */
[C---:B------:R-:W-:Y:S01]  /*17c80*/  VIADD R20, R6.reuse, 0x4 ;  /* 0x0000000406147836 */ /* 0x040fe20000000000 */
[----:B------:R-:W-:Y:S02]  /*17c90*/  IADD3 R12, R6, 0x6, RZ ;  /* 0x00000006060c7810 */ /* 0x000fe40007ffe0ff */
        /* <DEDUP_REMOVED lines=16> */
[----:B------:R-:W-:-:S02]  /*17da0*/  R2UR UR34, R6 ;  /* 0x00000000062272ca */ /* 0x000fc400000e0000 */
[----:B------:R-:W-:Y:S01]  /*17db0*/  R2UR UR35, R7 ;  /* 0x00000000072372ca */ /* 0x000fe200000e0000 */
        /* <DEDUP_REMOVED lines=27> */
.L_x_1535:
[----:B------:R-:W-:Y:S01]  /*17f70*/  SHF.L.U32 R5, R226, 0x1f, RZ ;  /* 0x0000001fe2057819 */ /* 0x000fe200000006ff */
[----:B------:R-:W-:-:S04]  /*17f80*/  IMAD R6, R199, 0x8, R16 ;  /* 0x00000008c7067824 */ /* 0x000fc800078e0210 */
[----:B------:R0:W1:Y:S01]  /*17f90*/  SYNCS.PHASECHK.TRANS64.TRYWAIT P2, [R6+URZ+0x28450], R5 ;  /* 0x02845005060075a7 */ /* 0x000062000804017f */
[----:B------:R-:W-:Y:S05]  /*17fa0*/  @!P0 BRA `(.L_x_1536) ;  /* 0x0000000000048947 */ /* 0x000fea0003800000 */
[----:B------:R-:W-:Y:S01]  /*17fb0*/  BPT.TRAP 0x1 ;  /* 0x000000040000795c */ /* 0x000fe20000300000 */
.L_x_1536:
[----:B-1----:R-:W-:Y:S05]  /*17fc0*/  @P2 BRA `(.L_x_1534) ;  /* 0x0000000000082947 */ /* 0x002fea0003800000 */
[----:B------:R-:W1:Y:S02]  /*17fd0*/  SYNCS.PHASECHK.TRANS64.TRYWAIT P2, [R6+URZ+0x28450], R5 ;  /* 0x02845005060075a7 */ /* 0x000e64000804017f */
[----:B-1----:R-:W-:Y:S05]  /*17fe0*/  @!P2 BRA `(.L_x_1537) ;  /* 0x000000ec00b4a947 */ /* 0x002fea0003800000 */
.L_x_1534:
        /* <DEDUP_REMOVED lines=9> */
[----:B------:R-:W-:Y:S02]  /*18080*/  LOP3.LUT R6, R5, 0x10000, RZ, 0xfc, !PT ;  /* 0x0001000005067812 */ /* 0x000fe400078efcff */
[----:B------:R-:W1:Y:S01]  /*18090*/  @P4 LDC R5, c[0x0][0x450] ;  /* 0x00011400ff054b82 */ /* 0x000e620000000800 */
[----:B------:R-:W-:Y:S02]  /*180a0*/  IADD3 R21, R205, R204, RZ ;  /* 0x000000cccd157210 */ /* 0x000fe40007ffe0ff */
[----:B------:R-:W-:-:S05]  /*180b0*/  IMAD R6, R199, 0x400, R6 ;  /* 0x00000400c7067824 */ /* 0x000fca00078e0206 */
[C---:B------:R-:W-:Y:S01]  /*180c0*/  R2UR UR6, R6.reuse ;  /* 0x00000000060672ca */ /* 0x040fe200000e0000 */
[----:B------:R-:W-:-:S12]  /*180d0*/  VIADD R6, R6, 0x2 ;  /* 0x0000000206067836 */ /* 0x000fd80000000000 */
[----:B------:R-:W-:Y:S01]  /*180e0*/  QGMMA.64x256x32.F32.E4M3.E4M3 R24, R188, gdesc[UR4], R24, gsb0 ;  /* 0x03e00004bc187df3 */ /* 0x000fe20008000818 */
[----:B------:R-:W-:Y:S02]  /*180f0*/  R2UR UR6, R6 ;  /* 0x00000000060672ca */ /* 0x000fe400000e0000 */
[----:B------:R-:W-:Y:S01]  /*18100*/  R2UR UR7, R7 ;  /* 0x00000000070772ca */ /* 0x000fe200000e0000 */
[----:B------:R-:W2:Y:S01]  /*18110*/  @P4 LDC R6, c[0x0][0x44c] ;  /* 0x00011300ff064b82 */ /* 0x000ea20000000800 */
[----:B0-----:R-:W-:-:S04]  /*18120*/  SHF.R.U32.HI R12, RZ, 0x7, R12 ;  /* 0x00000007ff0c7819 */ /* 0x001fc8000001160c */
[----:B------:R-:W-:Y:S01]  /*18130*/  IADD3 R7, -R12, 0xb, RZ ;  /* 0x0000000b0c077810 */ /* 0x000fe20007ffe1ff */
[----:B--2---:R-:W-:-:S05]  /*18140*/  @P4 IMAD.HI.U32 R6, R21, R6, RZ ;  /* 0x0000000615064227 */ /* 0x004fca00078e00ff */
[----:B-1----:R-:W-:Y:S01]  /*18150*/  @P4 SHF.R.U32.HI R21, RZ, R5, R6 ;  /* 0x00000005ff154219 */ /* 0x002fe20000011606 */
[----:B------:R-:W-:-:S04]  /*18160*/  @!P1 IMAD R5, R11, 0x8, R16 ;  /* 0x000000080b059824 */ /* 0x000fc800078e0210 */
[----:B------:R-:W-:Y:S01]  /*18170*/  @!P1 VIADD R5, R5, 0x28440 ;  /* 0x0002844005059836 */ /* 0x000fe20000000000 */
[----:B------:R-:W0:Y:S04]  /*18180*/  SHFL.IDX PT, R13, R21, RZ, 0x1c1f ;  /* 0x001c1fff150d7589 */ /* 0x000e2800000e0000 */
[----:B------:R-:W-:Y:S01]  /*18190*/  @!P1 PRMT R5, RZ, 0x654, R5 ;  /* 0x00000654ff059816 */ /* 0x000fe20000000005 */
[----:B------:R-:W-:Y:S02]  /*181a0*/  WARPGROUP.DEPBAR.LE gsb0, 0x0 ;  /* 0x00008000000079c5 */ /* 0x000fe40000010000 */
[----:B------:R-:W-:-:S06]  /*181b0*/  WARPGROUP.ARRIVE ;  /* 0x00000000000079c5 */ /* 0x000fcc0000000000 */
[----:B------:R-:W-:Y:S01]  /*181c0*/  QGMMA.64x256x32.F32.E4M3.E4M3 R24, R184, gdesc[UR4], R24, gsb0 ;  /* 0x03e00004b8187df3 */ /* 0x000fe20008000818 */
[----:B------:R-:W-:Y:S02]  /*181d0*/  ULOP3.LUT UR6, URZ, UR52, URZ, 0x33, !UPT ;  /* 0x000000343f067292 */ /* 0x000fe4000f8e333f */
[----:B------:R-:W-:Y:S02]  /*181e0*/  WARPGROUP.DEPBAR.LE gsb0, 0x0 ;  /* 0x00008000000079c5 */ /* 0x000fe40000010000 */
[----:B------:R1:W-:Y:S06]  /*181f0*/  BAR.ARV R7, 0x100 ;  /* 0x000400070000751d */ /* 0x0003ec0000002000 */
[----:B------:R2:W-:Y:S02]  /*18200*/  @!P1 SYNCS.ARRIVE.TRANS64.RED.A1T0 RZ, [R5+URZ], RZ ;  /* 0x000000ff05ff99a7 */ /* 0x0005e4000810043f */
[----:B--2---:R-:W-:-:S05]  /*18210*/  IMAD.SHL.U32 R5, R8, 0x40, RZ ;  /* 0x0000004008057824 */ /* 0x004fca00078e00ff */
[----:B------:R-:W-:-:S05]  /*18220*/  IADD3 R6, -R5, 0x1, RZ ;  /* 0x0000000105067810 */ /* 0x000fca0007ffe1ff */
[----:B------:R-:W-:-:S05]  /*18230*/  IMAD R6, R197, -0x2, R6 ;  /* 0xfffffffec5067824 */ /* 0x000fca00078e0206 */
[----:B------:R-:W-:-:S05]  /*18240*/  IADD3 R6, -R195, R6, R196 ;  /* 0x00000006c3067210 */ /* 0x000fca0007ffe1c4 */
[C---:B------:R-:W-:Y:S02]  /*18250*/  VIADD R20, R6.reuse, UR51 ;  /* 0x0000003306147c36 */ /* 0x040fe40008000000 */
[----:B------:R-:W-:Y:S02]  /*18260*/  VIADD R15, R6, UR6 ;  /* 0x00000006060f7c36 */ /* 0x000fe40008000000 */
[--C-:B0-----:R-:W-:Y:S02]  /*18270*/  IMAD.IADD R14, R20, 0x1, R13.reuse ;  /* 0x00000001140e7824 */ /* 0x101fe400078e020d */
[----:B------:R-:W-:Y:S01]  /*18280*/  IMAD.IADD R12, R15, 0x1, R13 ;  /* 0x000000010f0c7824 */ /* 0x000fe200078e020d */
        /* <DEDUP_REMOVED lines=13> */
.L_x_1540:
[----:B------:R-:W-:-:S05]  /*18360*/  IMAD.U32 R184, RZ, RZ, UR48 ;  /* 0x00000030ffb87e24 */ /* 0x000fca000f8e00ff */
[----:B------:R-:W-:-:S13]  /*18370*/  ISETP.NE.AND P2, PT, R184, 0x1, PT ;  /* 0x00000001b800780c */ /* 0x000fda0003f45270 */
[----:B------:R-:W0:Y:S02]  /*18380*/  @P2 LDC.64 R6, c[0x0][0x9e8] ;  /* 0x00027a00ff062b82 */ /* 0x000e240000000a00 */
[----:B0-----:R-:W-:-:S05]  /*18390*/  @P2 IMAD.HI.U32 R6, R13, R6, RZ ;  /* 0x000000060d062227 */ /* 0x001fca00078e00ff */
[----:B------:R-:W-:-:S07]  /*183a0*/  @P2 SHF.R.U32.HI R13, RZ, R7, R6 ;  /* 0x00000007ff0d2219 */ /* 0x000fce0000011606 */
.L_x_1541:
[----:B------:R-:W-:Y:S05]  /*183b0*/  BSYNC B0 ;  /* 0x0000000000007941 */ /* 0x000fea0003800000 */
.L_x_1539:
[----:B------:R-:W-:-:S04]  /*183c0*/  IMAD R6, R13, R184, -R5 ;  /* 0x000000b80d067224 */ /* 0x000fc800078e0a05 */
[----:B------:R-:W-:-:S05]  /*183d0*/  IMAD R7, R197, -0x2, R6 ;  /* 0xfffffffec5077824 */ /* 0x000fca00078e0206 */
[----:B------:R-:W-:Y:S02]  /*183e0*/  VIADDMNMX R14, R7, R184, R14, PT ;  /* 0x000000b8070e7246 */ /* 0x000fe4000380010e */
[----:B------:R-:W-:-:S07]  /*183f0*/  VIMNMX R12, R12, R7, !PT ;  /* 0x000000070c0c7248 */ /* 0x000fce0007fe0100 */
.L_x_1538:
        /* <DEDUP_REMOVED lines=65> */
.L_x_1544:
[----:B------:R-:W-:-:S05]  /*18810*/  IMAD.U32 R12, RZ, RZ, UR48 ;  /* 0x00000030ff0c7e24 */ /* 0x000fca000f8e00ff */
[----:B------:R-:W-:-:S13]  /*18820*/  ISETP.NE.AND P3, PT, R12, 0x1, PT ;  /* 0x000000010c00780c */ /* 0x000fda0003f65270 */
[----:B------:R-:W0:Y:S02]  /*18830*/  @P3 LDC.64 R6, c[0x0][0x9e8] ;  /* 0x00027a00ff063b82 */ /* 0x000e240000000a00 */
[----:B0-----:R-:W-:-:S05]  /*18840*/  @P3 IMAD.HI.U32 R6, R21, R6, RZ ;  /* 0x0000000615063227 */ /* 0x001fca00078e00ff */
[----:B------:R-:W-:-:S07]  /*18850*/  @P3 SHF.R.U32.HI R21, RZ, R7, R6 ;  /* 0x00000007ff153219 */ /* 0x000fce0000011606 */
.L_x_1545:
[----:B------:R-:W-:Y:S05]  /*18860*/  BSYNC B0 ;  /* 0x0000000000007941 */ /* 0x000fea0003800000 */
.L_x_1543:
[----:B------:R-:W-:-:S04]  /*18870*/  IMAD R6, R21, R12, -R5 ;  /* 0x0000000c15067224 */ /* 0x000fc800078e0a05 */
[----:B------:R-:W-:-:S05]  /*18880*/  IMAD R5, R197, -0x2, R6 ;  /* 0xfffffffec5057824 */ /* 0x000fca00078e0206 */
[----:B------:R-:W-:Y:S02]  /*18890*/  VIADDMNMX R20, R5, R12, R20, PT ;  /* 0x0000000c05147246 */ /* 0x000fe40003800114 */
[----:B------:R-:W-:-:S07]  /*188a0*/  VIMNMX R15, R15, R5, !PT ;  /* 0x000000050f0f7248 */ /* 0x000fce0007fe0100 */
.L_x_1542:
        /* <DEDUP_REMOVED lines=12> */
[C---:B------:R-:W-:Y:S02]  /*18970*/  ISETP.LT.OR P3, PT, R20.reuse, 0xa, P3 ;  /* 0x0000000a1400780c */ /* 0x040fe40001f61670 */
        /* <DEDUP_REMOVED lines=53> */
[----:B0-----:R-:W-:Y:S02]  /*18cd0*/  FMNMX.FTZ R5, R5, R12, !PT ;  /* 0x0000000c05057209 */ /* 0x001fe40007810000 */
[----:B------:R-:W-:Y:S02]  /*18ce0*/  FMNMX.FTZ R6, R162, R7, !PT ;  /* 0x00000007a2067209 */ /* 0x000fe40007810000 */
[----:B------:R-:W-:Y:S01]  /*18cf0*/  ISETP.LT.OR P3, PT, R20, 0x39, P3 ;  /* 0x000000391400780c */ /* 0x000fe20001f61670 */
[----:B------:R-:W-:-:S01]  /*18d00*/  FFMA.FTZ R12, R2, R5, -8 ;  /* 0xc1000000020c7423 */ /* 0x000fc20000010005 */
[----:B------:R-:W-:-:S02]  /*18d10*/  FMNMX.FTZ R7, R163, R6, !PT ;  /* 0x00000006a3077209 */ /* 0x000fc40007810000 */
[----:B------:R-:W-:Y:S02]  /*18d20*/  ISETP.GT.AND P2, PT, R15, 0x39, P2 ;  /* 0x000000390f00780c */ /* 0x000fe40001744270 */
[----:B------:R-:W-:Y:S02]  /*18d30*/  FMNMX.FTZ R6, R166, R7, !PT ;  /* 0x00000007a6067209 */ /* 0x000fe40007810000 */
[----:B------:R-:W-:Y:S02]  /*18d40*/  FSEL R15, R182, -INF , !P3 ;  /* 0xff800000b60f7808 */ /* 0x000fe40005800000 */
[----:B------:R-:W-:Y:S02]  /*18d50*/  FSETP.NEU.FTZ.AND P3, PT, R5, -INF , PT ;  /* 0xff8000000500780b */ /* 0x000fe40003f7d000 */
[----:B------:R-:W-:Y:S02]  /*18d60*/  FMNMX.FTZ R6, R167, R6, !PT ;  /* 0x00000006a7067209 */ /* 0x000fe40007810000 */
[----:B------:R-:W-:-:S02]  /*18d70*/  FSEL R7, R12, RZ, P3 ;  /* 0x000000ff0c077208 */ /* 0x000fc40001800000 */
[----:B------:R-:W-:Y:S02]  /*18d80*/  FMNMX.FTZ R12, R170, R6, !PT ;  /* 0x00000006aa0c7209 */ /* 0x000fe40007810000 */
[----:B------:R-:W-:Y:S01]  /*18d90*/  ISETP.LT.OR P2, PT, R20, 0x3a, P2 ;  /* 0x0000003a1400780c */ /* 0x000fe20001741670 */
[----:B------:R-:W-:-:S01]  /*18da0*/  FFMA.FTZ R20, R2, R13, -R7 ;  /* 0x0000000d02147223 */ /* 0x000fc20000010807 */
[----:B------:R-:W-:Y:S01]  /*18db0*/  FMNMX.FTZ R13, R171, R12, !PT ;  /* 0x0000000cab0d7209 */ /* 0x000fe20007810000 */
[----:B------:R-:W-:-:S01]  /*18dc0*/  FFMA.FTZ R152, R2, R153, -R7 ;  /* 0x0000009902987223 */ /* 0x000fc20000010807 */
[----:B------:R-:W-:Y:S01]  /*18dd0*/  FSEL R183, R183, -INF , !P2 ;  /* 0xff800000b7b77808 */ /* 0x000fe20005000000 */
[----:B------:R0:W-:Y:S01]  /*18de0*/  MUFU.EX2 R6, R20 ;  /* 0x0000001400067308 */ /* 0x0001e20000000800 */
[----:B------:R-:W-:Y:S01]  /*18df0*/  FMNMX.FTZ R12, R174, R13, !PT ;  /* 0x0000000dae0c7209 */ /* 0x000fe20007810000 */
[C-C-:B------:R-:W-:Y:S01]  /*18e00*/  FFMA.FTZ R158, R2.reuse, R176, -R7.reuse ;  /* 0x000000b0029e7223 */ /* 0x140fe20000010807 */
[----:B------:R-:W-:-:S01]  /*18e10*/  FFMA.FTZ R180, R2, R180, -R7 ;  /* 0x000000b402b47223 */ /* 0x000fc20000010807 */
[C-C-:B------:R-:W-:Y:S01]  /*18e20*/  FFMA.FTZ R181, R2.reuse, R181, -R7.reuse ;  /* 0x000000b502b57223 */ /* 0x140fe20000010807 */
[----:B------:R-:W-:Y:S01]  /*18e30*/  FMNMX.FTZ R153, R175, R12, !PT ;  /* 0x0000000caf997209 */ /* 0x000fe20007810000 */
[----:B------:R-:W-:-:S02]  /*18e40*/  FFMA.FTZ R12, R2, R185, -R7 ;  /* 0x000000b9020c7223 */ /* 0x000fc40000010807 */
        /* <DEDUP_REMOVED lines=8> */
[C-C-:B0-----:R-:W-:Y:S01]  /*18ed0*/  FFMA.FTZ R20, R2.reuse, R189, -R7.reuse ;  /* 0x000000bd02147223 */ /* 0x141fe20000010807 */
[----:B------:R-:W-:Y:S01]  /*18ee0*/  FMNMX.FTZ R14, R15, R14, !PT ;  /* 0x0000000e0f0e7209 */ /* 0x000fe20007810000 */
[C-C-:B-1----:R-:W-:Y:S01]  /*18ef0*/  FFMA.FTZ R152, R2.reuse, R191, -R7.reuse ;  /* 0x000000bf02987223 */ /* 0x142fe20000010807 */
[----:B------:R-:W-:-:S01]  /*18f00*/  FFMA.FTZ R173, R2, R177, -R7 ;  /* 0x000000b102ad7223 */ /* 0x000fc20000010807 */
[----:B------:R-:W-:Y:S01]  /*18f10*/  FSEL R177, R5, RZ, P3 ;  /* 0x000000ff05b17208 */ /* 0x000fe20001800000 */
[----:B------:R-:W-:Y:S01]  /*18f20*/  MUFU.EX2 R12, R12 ;  /* 0x0000000c000c7308 */ /* 0x000fe20000000800 */
[----:B------:R-:W-:Y:S01]  /*18f30*/  FMNMX.FTZ R156, R183, R14, !PT ;  /* 0x0000000eb79c7209 */ /* 0x000fe20007810000 */
[----:B------:R-:W-:-:S02]  /*18f40*/  FFMA.FTZ R14, R2, R187, -R7 ;  /* 0x000000bb020e7223 */ /* 0x000fc40000010807 */
[----:B------:R-:W-:-:S02]  /*18f50*/  FADD.FTZ R177, -R177, R10 ;  /* 0x0000000ab1b17221 */ /* 0x000fc40000010100 */
[----:B------:R-:W0:Y:S02]  /*18f60*/  SHFL.BFLY PT, R185, R156, 0x2, 0x1f ;  /* 0x0c401f009cb97f89 */ /* 0x000e2400000e0000 */
[----:B------:R-:W-:Y:S01]  /*18f70*/  FMUL.FTZ R177, R2, R177 ;  /* 0x000000b102b17220 */ /* 0x000fe20000410000 */
[----:B------:R-:W-:Y:S08]  /*18f80*/  MUFU.EX2 R153, R153 ;  /* 0x0000009900997308 */ /* 0x000ff00000000800 */
[----:B------:R-:W1:Y:S08]  /*18f90*/  MUFU.EX2 R177, R177 ;  /* 0x000000b100b17308 */ /* 0x000e700000000800 */
[----:B------:R-:W2:Y:S01]  /*18fa0*/  MUFU.EX2 R14, R14 ;  /* 0x0000000e000e7308 */ /* 0x000ea20000000800 */
[----:B0-----:R-:W-:Y:S01]  /*18fb0*/  FMNMX.FTZ R160, R156, R185, !PT ;  /* 0x000000b99ca07209 */ /* 0x001fe20007810000 */
[----:B------:R-:W-:-:S06]  /*18fc0*/  FFMA.FTZ R156, R2, R172, -R7 ;  /* 0x000000ac029c7223 */ /* 0x000fcc0000010807 */
[----:B------:R-:W0:Y:S01]  /*18fd0*/  MUFU.EX2 R157, R157 ;  /* 0x0000009d009d7308 */ /* 0x000e220000000800 */
[----:B------:R-:W3:Y:S07]  /*18fe0*/  SHFL.BFLY PT, R185, R160, 0x1, 0x1f ;  /* 0x0c201f00a0b97f89 */ /* 0x000eee00000e0000 */
[----:B------:R-:W-:Y:S08]  /*18ff0*/  MUFU.EX2 R20, R20 ;  /* 0x0000001400147308 */ /* 0x000ff00000000800 */
[----:B------:R-:W-:Y:S08]  /*19000*/  MUFU.EX2 R161, R161 ;  /* 0x000000a100a17308 */ /* 0x000ff00000000800 */
[----:B------:R-:W-:Y:S01]  /*19010*/  MUFU.EX2 R152, R152 ;  /* 0x0000009800987308 */ /* 0x000fe20000000800 */
[----:B---3--:R-:W-:-:S04]  /*19020*/  FMNMX.FTZ R7, R160, R185, !PT ;  /* 0x000000b9a0077209 */ /* 0x008fc80007810000 */
[----:B------:R-:W-:Y:S01]  /*19030*/  FSETP.NEU.FTZ.AND P2, PT, R7, -INF , PT ;  /* 0xff8000000700780b */ /* 0x000fe20003f5d000 */
[----:B------:R-:W-:-:S02]  /*19040*/  FFMA.FTZ R185, R2, R7, -8 ;  /* 0xc100000002b97423 */ /* 0x000fc40000010007 */
[----:B------:R-:W-:Y:S01]  /*19050*/  MUFU.EX2 R165, R165 ;  /* 0x000000a500a57308 */ /* 0x000fe20000000800 */
[----:B------:R-:W-:Y:S02]  /*19060*/  FSEL R164, R7, RZ, P2 ;  /* 0x000000ff07a47208 */ /* 0x000fe40001000000 */
[----:B------:R-:W-:-:S03]  /*19070*/  FSEL R185, R185, RZ, P2 ;  /* 0x000000ffb9b97208 */ /* 0x000fc60001000000 */
[----:B------:R-:W-:Y:S02]  /*19080*/  FADD.FTZ R9, -R164, R9 ;  /* 0x00000009a4097221 */ /* 0x000fe40000010100 */
[----:B------:R-:W-:Y:S01]  /*19090*/  MUFU.EX2 R156, R156 ;  /* 0x0000009c009c7308 */ /* 0x000fe20000000800 */
[----:B------:R-:W-:-:S01]  /*190a0*/  FFMA.FTZ R187, R2, R154, -R185 ;  /* 0x0000009a02bb7223 */ /* 0x000fc200000108b9 */
[C-C-:B------:R-:W-:Y:S01]  /*190b0*/  FFMA.FTZ R10, R2.reuse, R155, -R185.reuse ;  /* 0x0000009b020a7223 */ /* 0x140fe200000108b9 */
[C---:B------:R-:W-:Y:S01]  /*190c0*/  FMUL.FTZ R164, R2.reuse, R9 ;  /* 0x0000000902a47220 */ /* 0x040fe20000410000 */
[C-C-:B------:R-:W-:Y:S01]  /*190d0*/  FFMA.FTZ R21, R2.reuse, R21, -R185.reuse ;  /* 0x0000001502157223 */ /* 0x140fe200000108b9 */
[----:B------:R-:W-:-:S01]  /*190e0*/  FFMA.FTZ R154, R2, R159, -R185 ;  /* 0x0000009f029a7223 */ /* 0x000fc200000108b9 */
[C-C-:B------:R-:W-:Y:S01]  /*190f0*/  FFMA.FTZ R155, R2.reuse, R162, -R185.reuse ;  /* 0x000000a2029b7223 */ /* 0x140fe200000108b9 */
[----:B------:R-:W-:-:S01]  /*19100*/  FFMA.FTZ R162, R2, R163, -R185 ;  /* 0x000000a302a27223 */ /* 0x000fc200000108b9 */
[----:B------:R-:W-:Y:S01]  /*19110*/  MUFU.EX2 R187, R187 ;  /* 0x000000bb00bb7308 */ /* 0x000fe20000000800 */
[----:B------:R-:W-:-:S01]  /*19120*/  FFMA.FTZ R9, R2, R170, -R185 ;  /* 0x000000aa02097223 */ /* 0x000fc200000108b9 */
[----:B-1----:R-:W-:Y:S01]  /*19130*/  FFMA.FTZ R170, R177, R3, R6 ;  /* 0x00000003b1aa7223 */ /* 0x002fe20000010006 */
[----:B------:R-:W-:-:S01]  /*19140*/  FFMA.FTZ R159, R2, R166, -R185 ;  /* 0x000000a6029f7223 */ /* 0x000fc200000108b9 */
[C-C-:B------:R-:W-:Y:S01]  /*19150*/  FFMA.FTZ R166, R2.reuse, R167, -R185.reuse ;  /* 0x000000a702a67223 */ /* 0x140fe200000108b9 */
[----:B------:R-:W-:-:S01]  /*19160*/  FFMA.FTZ R168, R2, R171, -R185 ;  /* 0x000000ab02a87223 */ /* 0x000fc200000108b9 */
[----:B------:R-:W-:Y:S01]  /*19170*/  FADD.FTZ R167, R13, R170 ;  /* 0x000000aa0da77221 */ /* 0x000fe20000010000 */
[----:B------:R-:W-:-:S01]  /*19180*/  FFMA.FTZ R163, R2, R174, -R185 ;  /* 0x000000ae02a37223 */ /* 0x000fc200000108b9 */
[----:B------:R-:W1:Y:S01]  /*19190*/  MUFU.EX2 R164, R164 ;  /* 0x000000a400a47308 */ /* 0x000e620000000800 */
[----:B------:R-:W-:-:S01]  /*191a0*/  FFMA.FTZ R175, R2, R175, -R185 ;  /* 0x000000af02af7223 */ /* 0x000fc200000108b9 */
[----:B------:R-:W-:Y:S01]  /*191b0*/  FADD.FTZ R172, R12, R167 ;  /* 0x000000a70cac7221 */ /* 0x000fe20000010000 */
[----:B------:R-:W-:-:S01]  /*191c0*/  FFMA.FTZ R178, R2, R178, -R185 ;  /* 0x000000b202b27223 */ /* 0x000fc200000108b9 */
[C-C-:B------:R-:W-:Y:S01]  /*191d0*/  FFMA.FTZ R179, R2.reuse, R179, -R185.reuse ;  /* 0x000000b302b37223 */ /* 0x140fe200000108b9 */
[----:B------:R-:W-:-:S01]  /*191e0*/  FFMA.FTZ R15, R2, R15, -R185 ;  /* 0x0000000f020f7223 */ /* 0x000fc200000108b9 */
[----:B------:R-:W-:Y:S01]  /*191f0*/  FADD.FTZ R167, R153, R172 ;  /* 0x000000ac99a77221 */ /* 0x000fe20000010000 */
[----:B------:R-:W-:-:S01]  /*19200*/  FFMA.FTZ R183, R2, R183, -R185 ;  /* 0x000000b702b77223 */ /* 0x000fc200000108b9 */
[----:B------:R-:W3:Y:S02]  /*19210*/  MUFU.EX2 R10, R10 ;  /* 0x0000000a000a7308 */ /* 0x000ee40000000800 */
[----:B--2---:R-:W-:-:S04]  /*19220*/  FADD.FTZ R172, R14, R167 ;  /* 0x000000a70eac7221 */ /* 0x004fc80000010000 */
[----:B0-----:R-:W-:Y:S02]  /*19230*/  FADD.FTZ R167, R157, R172 ;  /* 0x000000ac9da77221 */ /* 0x001fe40000010000 */
[----:B------:R-:W0:Y:S01]  /*19240*/  MUFU.EX2 R21, R21 ;  /* 0x0000001500157308 */ /* 0x000e220000000800 */
[----:B-1----:R-:W-:-:S01]  /*19250*/  FFMA.FTZ R3, R164, R0, R187 ;  /* 0x00000000a4037223 */ /* 0x002fc200000100bb */
[----:B------:R-:W-:-:S04]  /*19260*/  FADD.FTZ R172, R20, R167 ;  /* 0x000000a714ac7221 */ /* 0x000fc80000010000 */
[----:B------:R-:W-:Y:S02]  /*19270*/  FADD.FTZ R167, R161, R172 ;  /* 0x000000aca1a77221 */ /* 0x000fe40000010000 */
[----:B------:R-:W1:Y:S01]  /*19280*/  MUFU.EX2 R154, R154 ;  /* 0x0000009a009a7308 */ /* 0x000e620000000800 */
[----:B---3--:R-:W-:-:S01]  /*19290*/  FADD.FTZ R0, R10, R3 ;  /* 0x000000030a007221 */ /* 0x008fc20000010000 */
[----:B------:R-:W-:-:S04]  /*192a0*/  FADD.FTZ R172, R152, R167 ;  /* 0x000000a798ac7221 */ /* 0x000fc80000010000 */
[----:B------:R-:W-:Y:S02]  /*192b0*/  FADD.FTZ R167, R165, R172 ;  /* 0x000000aca5a77221 */ /* 0x000fe40000010000 */
[----:B------:R-:W2:Y:S01]  /*192c0*/  MUFU.EX2 R155, R155 ;  /* 0x0000009b009b7308 */ /* 0x000ea20000000800 */
[----:B0-----:R-:W-:-:S01]  /*192d0*/  FADD.FTZ R3, R21, R0 ;  /* 0x0000000015037221 */ /* 0x001fc20000010000 */
[----:B------:R-:W-:-:S06]  /*192e0*/  FADD.FTZ R174, R156, R167 ;  /* 0x000000a79cae7221 */ /* 0x000fcc0000010000 */
        /* <DEDUP_REMOVED lines=32> */
[----:B--2---:R-:W-:-:S03]  /*194f0*/  FADD.FTZ R3, R181, R0 ;  /* 0x00000000b5037221 */ /* 0x004fc60000010000 */
[----:B0-----:R-:W-:Y:S01]  /*19500*/  FADD.FTZ R0, R172, R167 ;  /* 0x000000a7ac007221 */ /* 0x001fe20000010000 */
[----:B------:R-:W-:Y:S06]  /*19510*/  @!P0 BRA `(.L_x_1546) ;  /* 0x0000000000048947 */ /* 0x000fec0003800000 */
[----:B------:R-:W-:Y:S01]  /*19520*/  BPT.TRAP 0x1 ;  /* 0x000000040000795c */ /* 0x000fe20000300000 */
.L_x_1546:
[----:B------:R-:W-:Y:S01]  /*19530*/  F2FP.SATFINITE.E4M3.F32.PACK_AB_MERGE_C R12, R153, R12, RZ ;  /* 0x0000000c990c723e */ /* 0x000fe200048070ff */
[-C--:B------:R-:W-:Y:S01]  /*19540*/  FMUL.FTZ R24, R24, R177.reuse ;  /* 0x000000b118187220 */ /* 0x080fe20000410000 */
[----:B------:R-:W-:Y:S01]  /*19550*/  LEA R153, R199, R16, 0x3 ;  /* 0x00000010c7997211 */ /* 0x000fe200078e18ff */
[----:B------:R-:W-:Y:S01]  /*19560*/  FMUL.FTZ R25, R25, R177 ;  /* 0x000000b119197220 */ /* 0x000fe20000410000 */
[----:B------:R-:W-:Y:S01]  /*19570*/  ISETP.GT.AND P2, PT, R8, R201, PT ;  /* 0x000000c90800720c */ /* 0x000fe20003f44270 */
[----:B------:R-:W-:Y:S01]  /*19580*/  FMUL.FTZ R28, R28, R177 ;  /* 0x000000b11c1c7220 */ /* 0x000fe20000410000 */
[----:B------:R-:W-:Y:S01]  /*19590*/  F2FP.SATFINITE.E4M3.F32.PACK_AB_MERGE_C R188, R13, R6, R12 ;  /* 0x000000060dbc723e */ /* 0x000fe2000480700c */
        /* <DEDUP_REMOVED lines=8> */
[----:B------:R-:W-:Y:S01]  /*19620*/  FMUL.FTZ R33, R33, R177 ;  /* 0x000000b121217220 */ /* 0x000fe20000410000 */
[----:B------:R-:W-:Y:S01]  /*19630*/  F2FP.SATFINITE.E4M3.F32.PACK_AB_MERGE_C R159, R166, R159, RZ ;  /* 0x0000009fa69f723e */ /* 0x000fe200048070ff */
[-C--:B------:R-:W-:Y:S01]  /*19640*/  FMUL.FTZ R36, R36, R177.reuse ;  /* 0x000000b124247220 */ /* 0x080fe20000410000 */
[----:B------:R-:W-:Y:S01]  /*19650*/  F2FP.SATFINITE.E4M3.F32.PACK_AB_MERGE_C R156, R169, R156, RZ ;  /* 0x0000009ca99c723e */ /* 0x000fe200048070ff */
[----:B------:R0:W-:Y:S01]  /*19660*/  SYNCS.ARRIVE.TRANS64.RED.A1T0 RZ, [R6+URZ], RZ ;  /* 0x000000ff06ff79a7 */ /* 0x0001e2000810043f */
[----:B------:R-:W-:Y:S01]  /*19670*/  F2FP.SATFINITE.E4M3.F32.PACK_AB_MERGE_C R160, R181, R160, RZ ;  /* 0x000000a0b5a0723e */ /* 0x000fe200048070ff */
[----:B------:R-:W-:Y:S01]  /*19680*/  FMUL.FTZ R37, R37, R177 ;  /* 0x000000b125257220 */ /* 0x000fe20000410000 */
[----:B------:R-:W-:Y:S01]  /*19690*/  F2FP.SATFINITE.E4M3.F32.PACK_AB_MERGE_C R15, R172, R15, RZ ;  /* 0x0000000fac0f723e */ /* 0x000fe200048070ff */
        /* <DEDUP_REMOVED lines=129> */
[----:B------:R-:W-:Y:S02]  /*19eb0*/  IMAD.MOV.U32 R10, RZ, RZ, R5 ;  /* 0x000000ffff0a7224 */ /* 0x000fe400078e0005 */
[----:B------:R-:W-:Y:S02]  /*19ec0*/  IMAD.MOV.U32 R226, RZ, RZ, R193 ;  /* 0x000000ffffe27224 */ /* 0x000fe400078e00c1 */
[----:B------:R-:W-:Y:S01]  /*19ed0*/  IMAD.MOV.U32 R199, RZ, RZ, R11 ;  /* 0x000000ffffc77224 */ /* 0x000fe200078e000b */
[----:B0-----:R-:W-:Y:S06]  /*19ee0*/  @P2 BRA `(.L_x_1547) ;  /* 0xffffffd800d02947 */ /* 0x001fec000383ffff */
[----:B------:R-:W-:-:S07]  /*19ef0*/  IMAD.MOV.U32 R199, RZ, RZ, R11 ;  /* 0x000000ffffc77224 */ /* 0x000fce00078e000b */
.L_x_1528:
[----:B------:R-:W-:Y:S05]  /*19f00*/  WARPSYNC.ALL ;  /* 0x0000000000007948 */ /* 0x000fea0003800000 */
[----:B------:R-:W-:Y:S06]  /*19f10*/  BAR.ARV 0x8, 0x180 ;  /* 0x0206000000007b1d */ /* 0x000fec0000002000 */
[----:B------:R-:W-:Y:S05]  /*19f20*/  @!P0 BRA `(.L_x_1548) ;  /* 0x0000000000048947 */ /* 0x000fea0003800000 */
[----:B------:R-:W-:Y:S01]  /*19f30*/  BPT.TRAP 0x1 ;  /* 0x000000040000795c */ /* 0x000fe20000300000 */
.L_x_1548:
[----:B------:R-:W-:Y:S01]  /*19f40*/  IMAD R4, R199, 0x8, R16 ;  /* 0x00000008c7047824 */ /* 0x000fe200078e0210 */
[----:B------:R-:W-:-:S04]  /*19f50*/  SHF.L.U32 R9, R193, 0x1f, RZ ;  /* 0x0000001fc1097819 */ /* 0x000fc800000006ff */
[----:B------:R0:W1:Y:S01]  /*19f60*/  SYNCS.PHASECHK.TRANS64.TRYWAIT P1, [R4+URZ+0x28450], R9 ;  /* 0x02845009040075a7 */ /* 0x000062000802017f */
[----:B------:R-:W-:Y:S05]  /*19f70*/  @!P0 BRA `(.L_x_1549) ;  /* 0x0000000000048947 */ /* 0x000fea0003800000 */
[----:B------:R-:W-:Y:S01]  /*19f80*/  BPT.TRAP 0x1 ;  /* 0x000000040000795c */ /* 0x000fe20000300000 */
.L_x_1549:
[----:B-1----:R-:W-:Y:S05]  /*19f90*/  @P1 BRA `(.L_x_1550) ;  /* 0x0000000000081947 */ /* 0x002fea0003800000 */
[----:B------:R-:W1:Y:S02]  /*19fa0*/  SYNCS.PHASECHK.TRANS64.TRYWAIT P1, [R4+URZ+0x28450], R9 ;  /* 0x02845009040075a7 */ /* 0x000e64000802017f */
[----:B-1----:R-:W-:Y:S05]  /*19fb0*/  @!P1 BRA `(.L_x_1551) ;  /* 0x000000cc00d49947 */ /* 0x002fea0003800000 */
.L_x_1550:
[----:B------:R-:W-:Y:S05]  /*19fc0*/  WARPSYNC.ALL ;  /* 0x0000000000007948 */ /* 0x000fea0003800000 */
[----:B------:R-:W-:Y:S01]  /*19fd0*/  ULDC.64 UR4, c[0x0][0x9a0] ;  /* 0x0002680000047ab9 */ /* 0x000fe20000000a00 */
[----:B------:R-:W-:Y:S01]  /*19fe0*/  VIADD R16, R16, 0x8000 ;  /* 0x0000800010107836 */ /* 0x000fe20000000000 */
[----:B------:R-:W-:Y:S01]  /*19ff0*/  ISETP.NE.U32.AND P1, PT, RZ, UR4, PT ;  /* 0x00000004ff007c0c */ /* 0x000fe2000bf25070 */
[----:B------:R-:W-:Y:S01]  /*1a000*/  IMAD.MOV.U32 R13, RZ, RZ, -0x7fffffe0 ;  /* 0x80000020ff0d7424 */ /* 0x000fe200078e00ff */
[----:B------:R-:W-:Y:S02]  /*1a010*/  WARPGROUP.ARRIVE ;  /* 0x00000000000079c5 */ /* 0x000fe40000000000 */
[----:B------:R-:W-:-:S02]  /*1a020*/  SHF.R.U32.HI R16, RZ, 0x4, R16 ;  /* 0x00000004ff107819 */ /* 0x000fc40000011610 */
[----:B------:R-:W-:Y:S02]  /*1a030*/  ISETP.NE.AND.EX P1, PT, RZ, UR5, PT, P1 ;  /* 0x00000005ff007c0c */ /* 0x000fe4000bf25310 */
[----:B------:R-:W-:Y:S02]  /*1a040*/  LOP3.LUT R16, R16, 0x3fff, RZ, 0xc0, !PT ;  /* 0x00003fff10107812 */ /* 0x000fe400078ec0ff */
[----:B------:R-:W-:Y:S02]  /*1a050*/  R2UR UR7, R13 ;  /* 0x000000000d0772ca */ /* 0x000fe400000e0000 */
[----:B------:R-:W-:-:S05]  /*1a060*/  LOP3.LUT R16, R16, 0x10000, RZ, 0xfc, !PT ;  /* 0x0001000010107812 */ /* 0x000fca00078efcff */
[----:B------:R-:W-:Y:S02]  /*1a070*/  IMAD R12, R199, 0x400, R16 ;  /* 0x00000400c70c7824 */ /* 0x000fe400078e0210 */
[----:B01----:R-:W0:Y:S01]  /*1a080*/  @P1 LDC.64 R8, c[0x0][0x9c8] ;  /* 0x00027200ff081b82 */ /* 0x003e220000000a00 */
[----:B------:R-:W-:Y:S02]  /*1a090*/  @P1 SHF.R.S32.HI R15, RZ, 0x1f, R203 ;  /* 0x0000001fff0f1819 */ /* 0x000fe400000114cb */
[----:B------:R-:W-:-:S05]  /*1a0a0*/  R2UR UR6, R12 ;  /* 0x000000000c0672ca */ /* 0x000fca00000e0000 */
[----:B------:R-:W1:Y:S08]  /*1a0b0*/  @P1 LDC.64 R10, c[0x0][0x9d0] ;  /* 0x00027400ff0a1b82 */ /* 0x000e700000000a00 */
[----:B------:R-:W-:Y:S01]  /*1a0c0*/  QGMMA.64x256x32.F32.E4M3.E4M3 R24, R188, gdesc[UR4], R24, gsb0 ;  /* 0x03e00004bc187df3 */ /* 0x000fe20008000818 */
[----:B0-----:R-:W-:Y:S01]  /*1a0d0*/  @P1 IMAD R6, R15, R8, RZ ;  /* 0x000000080f061224 */ /* 0x001fe200078e02ff */
[----:B------:R-:W-:-:S03]  /*1a0e0*/  @P1 SHF.R.S32.HI R15, RZ, 0x1f, R202 ;  /* 0x0000001fff0f1819 */ /* 0x000fc600000114ca */
[C---:B------:R-:W-:Y:S02]  /*1a0f0*/  @P1 IMAD R13, R203.reuse, R9, R6 ;  /* 0x00000009cb0d1224 */ /* 0x040fe400078e0206 */
[----:B------:R-:W-:-:S04]  /*1a100*/  @P1 IMAD.WIDE.U32 R8, R203, R8, RZ ;  /* 0x00000008cb081225 */ /* 0x000fc800078e00ff */
[-C--:B-1----:R-:W-:Y:S02]  /*1a110*/  @P1 IMAD R6, R15, R10.reuse, RZ ;  /* 0x0000000a0f061224 */ /* 0x082fe400078e02ff */
[----:B------:R-:W-:Y:S02]  /*1a120*/  @P1 IMAD.IADD R9, R9, 0x1, R13 ;  /* 0x0000000109091824 */ /* 0x000fe400078e020d */
[C---:B------:R-:W-:Y:S02]  /*1a130*/  @P1 IMAD R11, R202.reuse, R11, R6 ;  /* 0x0000000bca0b1224 */ /* 0x040fe400078e0206 */
[----:B------:R-:W-:-:S04]  /*1a140*/  @P1 IMAD.WIDE.U32 R8, R202, R10, R8 ;  /* 0x0000000aca081225 */ /* 0x000fc800078e0008 */
[----:B------:R-:W-:Y:S01]  /*1a150*/  IMAD.MOV.U32 R6, RZ, RZ, 0x3f800000 ;  /* 0x3f800000ff067424 */ /* 0x000fe200078e00ff */
[----:B------:R-:W-:Y:S02]  /*1a160*/  @P1 IADD3 R9, R9, R11, RZ ;  /* 0x0000000b09091210 */ /* 0x000fe40007ffe0ff */
[----:B------:R-:W-:-:S04]  /*1a170*/  @P1 LEA R10, P2, R8, UR4, 0x2 ;  /* 0x00000004080a1c11 */ /* 0x000fc8000f8410ff */
[----:B------:R-:W-:-:S05]  /*1a180*/  @P1 LEA.HI.X R11, R8, UR5, R9, 0x2, P2 ;  /* 0x00000005080b1c11 */ /* 0x000fca00090f1409 */
[----:B------:R0:W2:Y:S01]  /*1a190*/  @P1 LDG.E R6, desc[UR46][R10.64] ;  /* 0x0000002e0a061981 */ /* 0x0000a2000c1e1900 */
[----:B------:R-:W-:Y:S02]  /*1a1a0*/  VIADD R12, R12, 0x2 ;  /* 0x000000020c0c7836 */ /* 0x000fe40000000000 */
[----:B------:R-:W-:-:S03]  /*1a1b0*/  IMAD.MOV.U32 R13, RZ, RZ, -0x7fffffe0 ;  /* 0x80000020ff0d7424 */ /* 0x000fc600078e00ff */
[----:B------:R-:W-:Y:S02]  /*1a1c0*/  R2UR UR6, R12 ;  /* 0x000000000c0672ca */ /* 0x000fe400000e0000 */
[----:B------:R-:W-:Y:S01]  /*1a1d0*/  R2UR UR7, R13 ;  /* 0x000000000d0772ca */ /* 0x000fe200000e0000 */
[----:B------:R-:W1:Y:S04]  /*1a1e0*/  SHFL.BFLY PT, R8, R3, 0x2, 0x1f ;  /* 0x0c401f0003087f89 */ /* 0x000e6800000e0000 */
[----:B------:R-:W3:Y:S01]  /*1a1f0*/  SHFL.BFLY PT, R13, R0, 0x2, 0x1f ;  /* 0x0c401f00000d7f89 */ /* 0x000ee200000e0000 */
[----:B-1----:R-:W-:-:S01]  /*1a200*/  FADD.FTZ R8, R8, R3 ;  /* 0x0000000308087221 */ /* 0x002fc20000010000 */
[----:B---3--:R-:W-:-:S04]  /*1a210*/  FADD.FTZ R13, R13, R0 ;  /* 0x000000000d0d7221 */ /* 0x008fc80000010000 */
[----:B------:R-:W0:Y:S04]  /*1a220*/  SHFL.BFLY PT, R9, R8, 0x1, 0x1f ;  /* 0x0c201f0008097f89 */ /* 0x000e2800000e0000 */
[----:B------:R-:W1:Y:S01]  /*1a230*/  SHFL.BFLY PT, R12, R13, 0x1, 0x1f ;  /* 0x0c201f000d0c7f89 */ /* 0x000e6200000e0000 */
[----:B0-----:R-:W-:-:S01]  /*1a240*/  FADD.FTZ R11, R8, R9 ;  /* 0x00000009080b7221 */ /* 0x001fc20000010000 */
[----:B-1----:R-:W-:-:S04]  /*1a250*/  FADD.FTZ R14, R13, R12 ;  /* 0x0000000c0d0e7221 */ /* 0x002fc80000010000 */
[C---:B------:R-:W-:Y:S01]  /*1a260*/  FSETP.NE.FTZ.AND P1, PT, R11.reuse, RZ, PT ;  /* 0x000000ff0b00720b */ /* 0x040fe20003f35000 */
[----:B------:R-:W-:Y:S01]  /*1a270*/  FMUL.FTZ R10, R11, 0.00390625 ;  /* 0x3b8000000b0a7820 */ /* 0x000fe20000410000 */
[----:B------:R-:W-:Y:S01]  /*1a280*/  FMUL.FTZ R15, R14, 0.00390625 ;  /* 0x3b8000000e0f7820 */ /* 0x000fe20000410000 */
[----:B------:R-:W-:-:S03]  /*1a290*/  IMAD.MOV.U32 R9, RZ, RZ, RZ ;  /* 0x000000ffff097224 */ /* 0x000fc600078e00ff */
[----:B------:R-:W-:Y:S02]  /*1a2a0*/  FSETP.NE.FTZ.AND P2, PT, R10, RZ, PT ;  /* 0x000000ff0a00720b */ /* 0x000fe40003f55000 */
[----:B------:R-:W-:-:S05]  /*1a2b0*/  FSETP.NE.FTZ.AND P3, PT, R15, RZ, PT ;  /* 0x000000ff0f00720b */ /* 0x000fca0003f75000 */
[----:B------:R-:W-:Y:S01]  /*1a2c0*/  @P1 MUFU.RCP R9, R11 ;  /* 0x0000000b00091308 */ /* 0x000fe20000001000 */
[----:B------:R-:W-:Y:S01]  /*1a2d0*/  FSETP.NE.FTZ.AND P1, PT, R14, RZ, PT ;  /* 0x000000ff0e00720b */ /* 0x000fe20003f35000 */
[----:B------:R-:W-:Y:S02]  /*1a2e0*/  WARPGROUP.DEPBAR.LE gsb0, 0x0 ;  /* 0x00008000000079c5 */ /* 0x000fe40000010000 */
[----:B------:R-:W-:-:S06]  /*1a2f0*/  WARPGROUP.ARRIVE ;  /* 0x00000000000079c5 */ /* 0x000fcc0000000000 */
[----:B------:R-:W-:Y:S01]  /*1a300*/  QGMMA.64x256x32.F32.E4M3.E4M3 R24, R184, gdesc[UR4], R24, gsb0 ;  /* 0x03e00004b8187df3 */ /* 0x000fe20008000818 */
[----:B------:R-:W-:Y:S01]  /*1a310*/  IMAD.MOV.U32 R13, RZ, RZ, RZ ;  /* 0x000000ffff0d7224 */ /* 0x000fe200078e00ff */
[----:B------:R-:W0:Y:S08]  /*1a320*/  @P2 MUFU.LG2 R10, R10 ;  /* 0x0000000a000a2308 */ /* 0x000e300000000c00 */
[----:B------:R-:W1:Y:S08]  /*1a330*/  @P3 MUFU.LG2 R12, R15 ;  /* 0x0000000f000c3308 */ /* 0x000e700000000c00 */
[----:B------:R-:W3:Y:S01]  /*1a340*/  @P1 MUFU.RCP R13, R14 ;  /* 0x0000000e000d1308 */ /* 0x000ee20000001000 */
[C---:B------:R-:W-:Y:S01]  /*1a350*/  @P2 FMUL.FTZ R8, R2.reuse, 0.69314718246459960938 ;  /* 0x3f31721802082820 */ /* 0x040fe20000410000 */
[----:B------:R-:W-:Y:S01]  /*1a360*/  @P3 FMUL.FTZ R21, R2, 0.69314718246459960938 ;  /* 0x3f31721802153820 */ /* 0x000fe20000410000 */
[----:B0-----:R-:W-:Y:S01]  /*1a370*/  @P2 FMUL.FTZ R11, R10, 0.69314718246459960938 ;  /* 0x3f3172180a0b2820 */ /* 0x001fe20000410000 */
[----:B------:R-:W-:-:S02]  /*1a380*/  IMAD.MOV.U32 R0, RZ, RZ, -0x800000 ;  /* 0xff800000ff007424 */ /* 0x000fc400078e00ff */
[----:B------:R-:W-:Y:S02]  /*1a390*/  IMAD.MOV.U32 R3, RZ, RZ, -0x800000 ;  /* 0xff800000ff037424 */ /* 0x000fe400078e00ff */
[----:B-1----:R-:W-:Y:S01]  /*1a3a0*/  @P3 FMUL.FTZ R12, R12, 0.69314718246459960938 ;  /* 0x3f3172180c0c3820 */ /* 0x002fe20000410000 */
[----:B------:R-:W-:-:S03]  /*1a3b0*/  @P2 FFMA.FTZ R0, R8, R5, R11 ;  /* 0x0000000508002223 */ /* 0x000fc6000001000b */
[----:B------:R-:W-:Y:S01]  /*1a3c0*/  @P3 FFMA.FTZ R3, R21, R7, R12 ;  /* 0x0000000715033223 */ /* 0x000fe2000001000c */
[-C--:B--2---:R-:W-:Y:S01]  /*1a3d0*/  FMUL.FTZ R2, R9, R6.reuse ;  /* 0x0000000609027220 */ /* 0x084fe20000410000 */
[----:B---3--:R-:W-:Y:S01]  /*1a3e0*/  FMUL.FTZ R10, R13, R6 ;  /* 0x000000060d0a7220 */ /* 0x008fe20000410000 */
[----:B------:R-:W-:Y:S02]  /*1a3f0*/  WARPGROUP.DEPBAR.LE gsb0, 0x0 ;  /* 0x00008000000079c5 */ /* 0x000fe40000010000 */
[----:B------:R-:W-:Y:S05]  /*1a400*/  @!P0 BRA `(.L_x_1552) ;  /* 0x0000000000048947 */ /* 0x000fea0003800000 */
[----:B------:R-:W-:Y:S01]  /*1a410*/  BPT.TRAP 0x1 ;  /* 0x000000040000795c */ /* 0x000fe20000300000 */
.L_x_1552:
[----:B------:R-:W-:Y:S02]  /*1a420*/  VIADD R13, R4, 0x28460 ;  /* 0x00028460040d7836 */ /* 0x000fe40000000000 */
[-C--:B------:R-:W-:Y:S01]  /*1a430*/  FMUL.FTZ R6, R37, R2.reuse ;  /* 0x0000000225067220 */ /* 0x080fe20000410000 */
[----:B------:R-:W-:Y:S02]  /*1a440*/  IMAD.U32 R4, RZ, RZ, UR42 ;  /* 0x0000002aff047e24 */ /* 0x000fe4000f8e00ff */
[-C--:B------:R-:W-:Y:S01]  /*1a450*/  FMUL.FTZ R37, R76, R2.reuse ;  /* 0x000000024c257220 */ /* 0x080fe20000410000 */
[-C--:B------:R-:W-:Y:S01]  /*1a460*/  FMUL.FTZ R76, R117, R2.reuse ;  /* 0x00000002754c7220 */ /* 0x080fe20000410000 */
[----:B------:R-:W-:Y:S02]  /*1a470*/  VIADD R199, R199, 0x1 ;  /* 0x00000001c7c77836 */ /* 0x000fe40000000000 */
[----:B------:R-:W-:Y:S01]  /*1a480*/  FMUL.FTZ R12, R53, R2 ;  /* 0x00000002350c7220 */ /* 0x000fe20000410000 */
[----:B------:R-:W-:Y:S01]  /*1a490*/  FMUL.FTZ R117, R30, R10 ;  /* 0x0000000a1e757220 */ /* 0x000fe20000410000 */
[----:B------:R-:W-:Y:S01]  /*1a4a0*/  FMUL.FTZ R53, R92, R2 ;  /* 0x000000025c357220 */ /* 0x000fe20000410000 */
[----:B------:R-:W-:Y:S01]  /*1a4b0*/  FMUL.FTZ R30, R31, R10 ;  /* 0x0000000a1f1e7220 */ /* 0x000fe20000410000 */
[----:B------:R-:W-:Y:S01]  /*1a4c0*/  FMUL.FTZ R92, R133, R2 ;  /* 0x00000002855c7220 */ /* 0x000fe20000410000 */
[-C--:B------:R-:W-:Y:S01]  /*1a4d0*/  FMUL.FTZ R31, R38, R10.reuse ;  /* 0x0000000a261f7220 */ /* 0x080fe20000410000 */
[----:B------:R-:W-:Y:S01]  /*1a4e0*/  PRMT R13, R4, 0x654, R13 ;  /* 0x00000654040d7816 */ /* 0x000fe2000000000d */
[-C--:B------:R-:W-:Y:S01]  /*1a4f0*/  FMUL.FTZ R38, R39, R10.reuse ;  /* 0x0000000a27267220 */ /* 0x080fe20000410000 */
[----:B------:R-:W-:Y:S01]  /*1a500*/  FMUL.FTZ R133, R102, R10 ;  /* 0x0000000a66857220 */ /* 0x000fe20000410000 */
[-C--:B------:R-:W-:Y:S01]  /*1a510*/  FMUL.FTZ R5, R28, R2.reuse ;  /* 0x000000021c057220 */ /* 0x080fe20000410000 */
[----:B------:R-:W-:Y:S01]  /*1a520*/  FMUL.FTZ R4, R29, R2 ;  /* 0x000000021d047220 */ /* 0x000fe20000410000 */
[-C--:B------:R-:W-:Y:S01]  /*1a530*/  FMUL.FTZ R39, R46, R10.reuse ;  /* 0x0000000a2e277220 */ /* 0x080fe20000410000 */
[----:B------:R-:W-:Y:S01]  /*1a540*/  FMUL.FTZ R102, R103, R10 ;  /* 0x0000000a67667220 */ /* 0x000fe20000410000 */
        /* <DEDUP_REMOVED lines=80> */
[-C--:B0-----:R-:W-:Y:S01]  /*1aa50*/  FMUL.FTZ R13, R27, R10.reuse ;  /* 0x0000000a1b0d7220 */ /* 0x081fe20000410000 */
        /* <DEDUP_REMOVED lines=38> */
[----:B------:R-:W-:-:S11]  /*1acc0*/  SEL R199, R199, RZ, P1 ;  /* 0x000000ffc7c77207 */ /* 0x000fd60000800000 */
.L_x_1422:
[----:B------:R-:W-:Y:S05]  /*1acd0*/  WARPSYNC.ALL ;  /* 0x0000000000007948 */ /* 0x000fea0003800000 */
[----:B------:R-:W0:Y:S08]  /*1ace0*/  S2UR UR42, SR_CgaCtaId ;  /* 0x00000000002a79c3 */ /* 0x000e300000008800 */
[----:B------:R-:W-:Y:S06]  /*1acf0*/  BAR.SYNC.DEFER_BLOCKING 0x5, 0x180 ;  /* 0x0146000000007b1d */ /* 0x000fec0000010000 */
[----:B------:R-:W-:Y:S01]  /*1ad00*/  UMOV UR4, 0x400 ;  /* 0x0000040000047882 */ /* 0x000fe20000000000 */
[----:B------:R-:W-:Y:S01]  /*1ad10*/  BSSY B0, `(.L_x_1553) ;  /* 0x0000391000007945 */ /* 0x000fe20003800000 */
[----:B0-----:R-:W-:-:S06]  /*1ad20*/  ULEA UR4, UR42, UR4, 0x18 ;  /* 0x000000042a047291 */ /* 0x001fcc000f8ec03f */
[----:B------:R-:W-:-:S05]  /*1ad30*/  IMAD.U32 R16, RZ, RZ, UR4 ;  /* 0x00000004ff107e24 */ /* 0x000fca000f8e00ff */
[----:B------:R0:W1:Y:S01]  /*1ad40*/  LDS.128 R200, [R16+0x284d0] ;  /* 0x0284d00010c87984 */ /* 0x0000620000000c00 */
[----:B------:R-:W-:Y:S06]  /*1ad50*/  BAR.ARV 0x4, 0x180 ;  /* 0x0106000000007b1d */ /* 0x000fec0000002000 */
[----:B------:R-:W-:Y:S05]  /*1ad60*/  @P0 BRA `(.L_x_1554) ;  /* 0x0000002800d40947 */ /* 0x000fea0003800000 */
[----:B-----5:R-:W2:Y:S01]  /*1ad70*/  S2R R87, SR_TID.X ;  /* 0x0000000000577919 */ /* 0x020ea20000002100 */
[----:B------:R-:W-:Y:S01]  /*1ad80*/  F2FP.BF16.F32.PACK_AB R57, R30, R13 ;  /* 0x0000000d1e39723e */ /* 0x000fe200000010ff */
[----:B------:R-:W-:Y:S01]  /*1ad90*/  ULDC.64 UR4, c[0x4][0x38] ;  /* 0x01000e0000047ab9 */ /* 0x000fe20000000a00 */
[----:B------:R-:W3:Y:S01]  /*1ada0*/  S2R R13, SR_SWINHI ;  /* 0x00000000000d7919 */ /* 0x000ee20000002f00 */
        /* <DEDUP_REMOVED lines=8> */
[----:B--2---:R-:W-:Y:S01]  /*1ae30*/  IMAD.SHL.U32 R2, R87, 0x4, RZ ;  /* 0x0000000457027824 */ /* 0x004fe200078e00ff */
[----:B------:R-:W-:Y:S02]  /*1ae40*/  MOV R76, R16 ;  /* 0x00000010004c7202 */ /* 0x000fe40000000f00 */
[----:B---3--:R-:W-:-:S02]  /*1ae50*/  MOV R77, R13 ;  /* 0x0000000d004d7202 */ /* 0x008fc40000000f00 */
[----:B------:R-:W-:-:S04]  /*1ae60*/  LOP3.LUT R2, R2, 0xc, RZ, 0xc0, !PT ;  /* 0x0000000c02027812 */ /* 0x000fc800078ec0ff */
[----:B------:R-:W-:Y:S01]  /*1ae70*/  IADD3 R26, P0, R2, UR4, RZ ;  /* 0x00000004021a7c10 */ /* 0x000fe2000ff1e0ff */
[----:B------:R-:W-:Y:S01]  /*1ae80*/  IMAD.WIDE R62, R233, 0x2, R76 ;  /* 0x00000002e93e7825 */ /* 0x000fe200078e024c */
[----:B------:R-:W-:Y:S02]  /*1ae90*/  F2FP.BF16.F32.PACK_AB R78, R117, R116 ;  /* 0x00000074754e723e */ /* 0x000fe400000010ff */
[----:B------:R-:W-:Y:S01]  /*1aea0*/  F2FP.BF16.F32.PACK_AB R49, R12, R49 ;  /* 0x000000310c31723e */ /* 0x000fe200000010ff */
[----:B------:R-:W-:Y:S01]  /*1aeb0*/  IMAD.X R27, RZ, RZ, UR5, P0 ;  /* 0x00000005ff1b7e24 */ /* 0x000fe200080e06ff */
        /* <DEDUP_REMOVED lines=26> */
[----:B------:R-:W-:Y:S01]  /*1b060*/  UMOV UR4, 0xffffffff ;  /* 0xffffffff00047882 */ /* 0x000fe20000000000 */
[----:B------:R-:W-:Y:S01]  /*1b070*/  LOP3.LUT P0, R12, R87, 0x3, RZ, 0xc0, !PT ;  /* 0x00000003570c7812 */ /* 0x000fe2000780c0ff */
[----:B------:R2:W5:Y:S01]  /*1b080*/  LDG.E.CONSTANT R2, desc[UR46][R26.64] ;  /* 0x0000002e1a027981 */ /* 0x000562000c1e9900 */
[----:B------:R-:W-:-:S02]  /*1b090*/  IADD3 R85, P3, R62, 0xc060, RZ ;  /* 0x0000c0603e557810 */ /* 0x000fc40007f7e0ff */
[C---:B------:R-:W-:Y:S02]  /*1b0a0*/  IADD3 R83, P2, R62.reuse, 0xc040, RZ ;  /* 0x0000c0403e537810 */ /* 0x040fe40007f5e0ff */
[C---:B------:R-:W-:Y:S02]  /*1b0b0*/  IADD3 R81, P1, R62.reuse, 0xc020, RZ ;  /* 0x0000c0203e517810 */ /* 0x040fe40007f3e0ff */
[C---:B------:R-:W-:Y:S02]  /*1b0c0*/  IADD3 R87, P5, R62.reuse, 0xc000, RZ ;  /* 0x0000c0003e577810 */ /* 0x040fe40007fbe0ff */
[----:B------:R-:W-:Y:S02]  /*1b0d0*/  IADD3 R75, P4, R62, 0x8060, RZ ;  /* 0x000080603e4b7810 */ /* 0x000fe40007f9e0ff */
[----:B------:R-:W-:Y:S02]  /*1b0e0*/  F2FP.BF16.F32.PACK_AB R8, R45, R80 ;  /* 0x000000502d08723e */ /* 0x000fe400000010ff */
        /* <DEDUP_REMOVED lines=25> */
[----:B------:R-:W-:Y:S02]  /*1b280*/  F2FP.BF16.F32.PACK_AB R9, R46, R43 ;  /* 0x0000002b2e09723e */ /* 0x000fe400000010ff */
        /* <DEDUP_REMOVED lines=18> */
[----:B------:R-:W-:Y:S01]  /*1b3b0*/  LOP3.LUT R46, R46, R47, RZ, 0x3c, !PT ;  /* 0x0000002f2e2e7212 */ /* 0x000fe200078e3cff */
[----:B------:R-:W-:Y:S01]  /*1b3c0*/  IMAD.X R47, RZ, RZ, R63, P4 ;  /* 0x000000ffff2f7224 */ /* 0x000fe200020e063f */
[----:B------:R-:W-:-:S02]  /*1b3d0*/  ISETP.EQ.OR P0, PT, R12, 0x3, !P0 ;  /* 0x000000030c00780c */ /* 0x000fc40004702670 */
[C---:B------:R-:W-:Y:S02]  /*1b3e0*/  IADD3 R45, P3, R62.reuse, 0x4020, RZ ;  /* 0x000040203e2d7810 */ /* 0x040fe40007f7e0ff */
[C---:B------:R-:W-:Y:S02]  /*1b3f0*/  IADD3 R39, P2, R62.reuse, 0x4000, RZ ;  /* 0x000040003e277810 */ /* 0x040fe40007f5e0ff */
[C---:B------:R-:W-:Y:S02]  /*1b400*/  IADD3 R37, P1, R62.reuse, 0x60, RZ ;  /* 0x000000603e257810 */ /* 0x040fe40007f3e0ff */
[C---:B------:R-:W-:Y:S02]  /*1b410*/  IADD3 R33, P5, R62.reuse, 0x40, RZ ;  /* 0x000000403e217810 */ /* 0x040fe40007fbe0ff */
[----:B------:R-:W-:Y:S02]  /*1b420*/  IADD3 R29, P4, R62, 0x20, RZ ;  /* 0x000000203e1d7810 */ /* 0x000fe40007f9e0ff */
[----:B------:R-:W-:-:S02]  /*1b430*/  F2FP.BF16.F32.PACK_AB R43, R36, R73 ;  /* 0x00000049242b723e */ /* 0x000fc400000010ff */
[----:B------:R-:W-:Y:S02]  /*1b440*/  SEL R13, R5, R4, P0 ;  /* 0x00000004050d7207 */ /* 0x000fe40000000000 */
[----:B------:R-:W-:Y:S02]  /*1b450*/  LOP3.LUT R44, R45, 0x380, RZ, 0xc0, !PT ;  /* 0x000003802d2c7812 */ /* 0x000fe400078ec0ff */
[----:B------:R-:W-:Y:S02]  /*1b460*/  LOP3.LUT R38, R39, 0x380, RZ, 0xc0, !PT ;  /* 0x0000038027267812 */ /* 0x000fe400078ec0ff */
[----:B------:R-:W-:Y:S02]  /*1b470*/  LOP3.LUT R36, R37, 0x380, RZ, 0xc0, !PT ;  /* 0x0000038025247812 */ /* 0x000fe400078ec0ff */
[----:B------:R-:W-:Y:S02]  /*1b480*/  LOP3.LUT R32, R33, 0x380, RZ, 0xc0, !PT ;  /* 0x0000038021207812 */ /* 0x000fe400078ec0ff */
[----:B------:R-:W-:-:S02]  /*1b490*/  SEL R4, R4, R5, P0 ;  /* 0x0000000504047207 */ /* 0x000fc40000000000 */
[----:B------:R-:W-:Y:S02]  /*1b4a0*/  LOP3.LUT R28, R29, 0x380, RZ, 0xc0, !PT ;  /* 0x000003801d1c7812 */ /* 0x000fe400078ec0ff */
[----:B------:R-:W-:Y:S02]  /*1b4b0*/  LOP3.LUT R5, R62, 0x380, RZ, 0xc0, !PT ;  /* 0x000003803e057812 */ /* 0x000fe400078ec0ff */
[----:B------:R-:W-:Y:S02]  /*1b4c0*/  SHF.R.U64 R44, R44, 0x3, RZ ;  /* 0x000000032c2c7819 */ /* 0x000fe400000012ff */
[----:B------:R-:W-:Y:S02]  /*1b4d0*/  SHF.R.U64 R38, R38, 0x3, RZ ;  /* 0x0000000326267819 */ /* 0x000fe400000012ff */
[----:B------:R-:W-:Y:S02]  /*1b4e0*/  SHF.R.U64 R36, R36, 0x3, RZ ;  /* 0x0000000324247819 */ /* 0x000fe400000012ff */
[----:B------:R-:W-:-:S02]  /*1b4f0*/  SHF.R.U64 R32, R32, 0x3, RZ ;  /* 0x0000000320207819 */ /* 0x000fc400000012ff */
        /* <DEDUP_REMOVED lines=10> */
[----:B------:R-:W-:-:S02]  /*1b5a0*/  LOP3.LUT R28, R28, R29, RZ, 0x3c, !PT ;  /* 0x0000001d1c1c7212 */ /* 0x000fc400078e3cff */
[----:B------:R-:W-:Y:S02]  /*1b5b0*/  LOP3.LUT R62, R5, R62, RZ, 0x3c, !PT ;  /* 0x0000003e053e7212 */ /* 0x000fe400078e3cff */
[----:B------:R-:W-:Y:S02]  /*1b5c0*/  IADD3.X R29, RZ, R63, RZ, P4, !PT ;  /* 0x0000003fff1d7210 */ /* 0x000fe400027fe4ff */
[----:B------:R-:W-:Y:S02]  /*1b5d0*/  F2FP.BF16.F32.PACK_AB R107, R110, R107 ;  /* 0x0000006b6e6b723e */ /* 0x000fe400000010ff */
[----:B------:R-:W-:Y:S02]  /*1b5e0*/  F2FP.BF16.F32.PACK_AB R125, R125, R90 ;  /* 0x0000005a7d7d723e */ /* 0x000fe400000010ff */
[----:B------:R-:W-:Y:S02]  /*1b5f0*/  F2FP.BF16.F32.PACK_AB R20, R94, R91 ;  /* 0x0000005b5e14723e */ /* 0x000fe400000010ff */
[----:B------:R-:W-:-:S02]  /*1b600*/  F2FP.BF16.F32.PACK_AB R133, R133, R98 ;  /* 0x000000628585723e */ /* 0x000fc400000010ff */
[----:B--2---:R-:W-:Y:S02]  /*1b610*/  F2FP.BF16.F32.PACK_AB R26, R102, R95 ;  /* 0x0000005f661a723e */ /* 0x004fe400000010ff */
[----:B------:R-:W-:Y:S02]  /*1b620*/  F2FP.BF16.F32.PACK_AB R110, R111, R114 ;  /* 0x000000726f6e723e */ /* 0x000fe400000010ff */
[----:B------:R-:W-:Y:S02]  /*1b630*/  F2FP.BF16.F32.PACK_AB R128, R93, R128 ;  /* 0x000000805d80723e */ /* 0x000fe400000010ff */
[----:B------:R-:W-:Y:S02]  /*1b640*/  F2FP.BF16.F32.PACK_AB R129, R92, R129 ;  /* 0x000000815c81723e */ /* 0x000fe400000010ff */
[----:B------:R-:W-:Y:S02]  /*1b650*/  MOV R79, R86 ;  /* 0x00000056004f7202 */ /* 0x000fe40000000f00 */
        /* <DEDUP_REMOVED lines=30> */
[----:B------:R-:W-:Y:S01]  /*1b840*/  MOV R73, R28 ;  /* 0x0000001c00497202 */ /* 0x000fe20000000f00 */
[----:B------:R-:W-:Y:S06]  /*1b850*/  BRA.DIV UR4, `(.L_x_1555) ;  /* 0x000000b604c07947 */ /* 0x000fec000b800000 */
[----:B------:R-:W-:Y:S02]  /*1b860*/  SEL R25, R7, R6, P0 ;  /* 0x0000000607197207 */ /* 0x000fe40000000000 */
[----:B------:R-:W-:Y:S02]  /*1b870*/  SEL R6, R6, R7, P0 ;  /* 0x0000000706067207 */ /* 0x000fe40000000000 */
[----:B------:R-:W-:Y:S02]  /*1b880*/  SEL R27, R40, R41, P0 ;  /* 0x00000029281b7207 */ /* 0x000fe40000000000 */
[----:B------:R-:W-:Y:S02]  /*1b890*/  SEL R7, R41, R40, P0 ;  /* 0x0000002829077207 */ /* 0x000fe40000000000 */
[----:B------:R-:W-:Y:S02]  /*1b8a0*/  SEL R37, R8, R51, P0 ;  /* 0x0000003308257207 */ /* 0x000fe40000000000 */
[----:B------:R-:W-:Y:S01]  /*1b8b0*/  SEL R40, R51, R8, P0 ;  /* 0x0000000833287207 */ /* 0x000fe20000000000 */
[----:B-----5:R-:W-:Y:S01]  /*1b8c0*/  SHFL.IDX PT, R27, R27, R2, 0x1c1f ;  /* 0x001c1f021b1b7589 */ /* 0x020fe200000e0000 */
        /* <DEDUP_REMOVED lines=27> */
[----:B------:R-:W-:Y:S02]  /*1ba80*/  SEL R88, R67, R66, P0 ;  /* 0x0000004243587207 */ /* 0x000fe40000000000 */
[----:B------:R-:W-:Y:S01]  /*1ba90*/  SEL R69, R71, R124, P0 ;  /* 0x0000007c47457207 */ /* 0x000fe20000000000 */
[----:B------:R-:W-:Y:S01]  /*1baa0*/  SHFL.IDX PT, R55, R55, R2, 0x1c1f ;  /* 0x001c1f0237377589 */ /* 0x000fe200000e0000 */
[----:B------:R-:W-:Y:S02]  /*1bab0*/  SEL R100, R124, R71, P0 ;  /* 0x000000477c647207 */ /* 0x000fe40000000000 */
[----:B------:R-:W-:Y:S01]  /*1bac0*/  LOP3.LUT R9, R2, 0x2, RZ, 0x3c, !PT ;  /* 0x0000000202097812 */ /* 0x000fe200078e3cff */
[----:B------:R-:W-:Y:S01]  /*1bad0*/  SHFL.IDX PT, R65, R65, R2, 0x1c1f ;  /* 0x001c1f0241417589 */ /* 0x000fe200000e0000 */
[----:B------:R-:W-:Y:S02]  /*1bae0*/  SEL R28, R21, R14, P0 ;  /* 0x0000000e151c7207 */ /* 0x000fe40000000000 */
[----:B------:R-:W-:Y:S01]  /*1baf0*/  SEL R41, R48, R143, P0 ;  /* 0x0000008f30297207 */ /* 0x000fe20000000000 */
[----:B------:R-:W2:Y:S01]  /*1bb00*/  SHFL.IDX PT, R21, R4, R9, 0x1c1f ;  /* 0x001c1f0904157589 */ /* 0x000ea200000e0000 */
        /* <DEDUP_REMOVED lines=26> */
[----:B------:R-:W3:Y:S01]  /*1bcb0*/  SHFL.IDX PT, R33, R32, R9, 0x1c1f ;  /* 0x001c1f0920217589 */ /* 0x000ee200000e0000 */
        /* <DEDUP_REMOVED lines=14> */
[----:B------:R-:W4:Y:S01]  /*1bda0*/  SHFL.IDX PT, R20, R7, R9, 0x1c1f ;  /* 0x001c1f0907147589 */ /* 0x000f2200000e0000 */
[----:B------:R-:W-:Y:S02]  /*1bdb0*/  SEL R110, R115, R110, P0 ;  /* 0x0000006e736e7207 */ /* 0x000fe40000000000 */
[----:B------:R-:W-:Y:S01]  /*1bdc0*/  SEL R112, R123, R112, P0 ;  /* 0x000000707b707207 */ /* 0x000fe20000000000 */
[----:B------:R-:W-:Y:S01]  /*1bdd0*/  SHFL.IDX PT, R26, R29, R2, 0x1c1f ;  /* 0x001c1f021d1a7589 */ /* 0x000fe200000e0000 */
[----:B------:R-:W-:-:S02]  /*1bde0*/  SEL R75, R141, R140, P0 ;  /* 0x0000008c8d4b7207 */ /* 0x000fc40000000000 */
[----:B------:R-:W-:Y:S01]  /*1bdf0*/  SEL R5, R140, R141, P0 ;  /* 0x0000008d8c057207 */ /* 0x000fe20000000000 */
[----:B------:R0:W1:Y:S01]  /*1be00*/  SHFL.IDX PT, R25, R6, R9, 0x1c1f ;  /* 0x001c1f0906197589 */ /* 0x00006200000e0000 */
[----:B--2---:R-:W-:Y:S02]  /*1be10*/  SEL R4, R8, R21, P0 ;  /* 0x0000001508047207 */ /* 0x004fe40000000000 */
[----:B---3--:R-:W-:Y:S01]  /*1be20*/  SEL R32, R34, R33, P0 ;  /* 0x0000002122207207 */ /* 0x008fe20000000000 */
[----:B------:R-:W2:Y:S01]  /*1be30*/  SHFL.IDX PT, R29, R24, R9, 0x1c1f ;  /* 0x001c1f09181d7589 */ /* 0x000ea200000e0000 */
[----:B------:R-:W-:Y:S02]  /*1be40*/  SEL R36, R38, R35, P0 ;  /* 0x0000002326247207 */ /* 0x000fe40000000000 */
[----:B------:R-:W-:Y:S01]  /*1be50*/  SEL R40, R42, R37, P0 ;  /* 0x000000252a287207 */ /* 0x000fe20000000000 */
[----:B------:R-:W3:Y:S01]  /*1be60*/  SHFL.IDX PT, R7, R64, R9, 0x1c1f ;  /* 0x001c1f0940077589 */ /* 0x000ee200000e0000 */
[----:B------:R-:W-:-:S02]  /*1be70*/  SEL R44, R46, R39, P0 ;  /* 0x000000272e2c7207 */ /* 0x000fc40000000000 */
[----:B0-----:R-:W-:Y:S01]  /*1be80*/  SEL R6, R21, R8, P0 ;  /* 0x0000000815067207 */ /* 0x001fe20000000000 */
[----:B------:R-:W0:Y:S01]  /*1be90*/  SHFL.IDX PT, R41, R48, R9, 0x1c1f ;  /* 0x001c1f0930297589 */ /* 0x000e2200000e0000 */
[----:B------:R-:W-:Y:S02]  /*1bea0*/  SEL R28, R30, R31, P0 ;  /* 0x0000001f1e1c7207 */ /* 0x000fe40000000000 */
[----:B------:R-:W-:Y:S01]  /*1beb0*/  SEL R34, R33, R34, P0 ;  /* 0x0000002221227207 */ /* 0x000fe20000000000 */
[----:B------:R-:W0:Y:S01]  /*1bec0*/  SHFL.IDX PT, R43, R52, R9, 0x1c1f ;  /* 0x001c1f09342b7589 */ /* 0x000e2200000e0000 */
[----:B------:R-:W-:Y:S02]  /*1bed0*/  SEL R38, R35, R38, P0 ;  /* 0x0000002623267207 */ /* 0x000fe40000000000 */
[----:B------:R-:W-:Y:S01]  /*1bee0*/  SEL R42, R37, R42, P0 ;  /* 0x0000002a252a7207 */ /* 0x000fe20000000000 */
[----:B------:R-:W0:Y:S01]  /*1bef0*/  SHFL.IDX PT, R45, R56, R9, 0x1c1f ;  /* 0x001c1f09382d7589 */ /* 0x000e2200000e0000 */
[----:B------:R-:W-:-:S02]  /*1bf00*/  SEL R46, R39, R46, P0 ;  /* 0x0000002e272e7207 */ /* 0x000fc40000000000 */
[----:B----4-:R-:W-:Y:S01]  /*1bf10*/  SEL R12, R27, R20, P0 ;  /* 0x000000141b0c7207 */ /* 0x010fe20000000000 */
[----:B------:R-:W4:Y:S01]  /*1bf20*/  SHFL.IDX PT, R47, R60, R9, 0x1c1f ;  /* 0x001c1f093c2f7589 */ /* 0x000f2200000e0000 */
[----:B-1----:R-:W-:Y:S02]  /*1bf30*/  SEL R8, R10, R25, P0 ;  /* 0x000000190a087207 */ /* 0x002fe40000000000 */
[----:B------:R-:W-:Y:S01]  /*1bf40*/  SEL R10, R25, R10, P0 ;  /* 0x0000000a190a7207 */ /* 0x000fe20000000000 */
[----:B------:R-:W1:Y:S01]  /*1bf50*/  SHFL.IDX PT, R49, R68, R9, 0x1c1f ;  /* 0x001c1f0944317589 */ /* 0x000e6200000e0000 */
[----:B--2---:R-:W-:Y:S02]  /*1bf60*/  SEL R24, R26, R29, P0 ;  /* 0x0000001d1a187207 */ /* 0x004fe40000000000 */
[----:B------:R-:W-:Y:S01]  /*1bf70*/  SEL R14, R20, R27, P0 ;  /* 0x0000001b140e7207 */ /* 0x000fe20000000000 */
[----:B------:R-:W2:Y:S01]  /*1bf80*/  SHFL.IDX PT, R51, R72, R9, 0x1c1f ;  /* 0x001c1f0948337589 */ /* 0x000ea200000e0000 */
[----:B---3--:R-:W-:Y:S01]  /*1bf90*/  SEL R64, R66, R7, P0 ;  /* 0x0000000742407207 */ /* 0x008fe20000000000 */
[----:B------:R-:W-:Y:S01]  /*1bfa0*/  IMAD.MOV.U32 R20, RZ, RZ, RZ ;  /* 0x000000ffff147224 */ /* 0x000fe200078e00ff */
[----:B------:R-:W-:Y:S01]  /*1bfb0*/  SEL R26, R29, R26, P0 ;  /* 0x0000001a1d1a7207 */ /* 0x000fe20000000000 */
[----:B------:R-:W3:Y:S01]  /*1bfc0*/  SHFL.IDX PT, R88, R88, R9, 0x1c1f ;  /* 0x001c1f0958587589 */ /* 0x000ee200000e0000 */
[----:B------:R-:W-:-:S02]  /*1bfd0*/  SEL R30, R31, R30, P0 ;  /* 0x0000001e1f1e7207 */ /* 0x000fc40000000000 */
[----:B0-----:R-:W-:Y:S01]  /*1bfe0*/  SEL R48, R50, R41, P0 ;  /* 0x0000002932307207 */ /* 0x001fe20000000000 */
[----:B------:R-:W0:Y:S01]  /*1bff0*/  SHFL.IDX PT, R100, R100, R9, 0x1c1f ;  /* 0x001c1f0964647589 */ /* 0x000e2200000e0000 */
[----:B------:R-:W-:Y:S02]  /*1c000*/  SEL R52, R54, R43, P0 ;  /* 0x0000002b36347207 */ /* 0x000fe40000000000 */
[----:B------:R-:W-:Y:S01]  /*1c010*/  SEL R66, R7, R66, P0 ;  /* 0x0000004207427207 */ /* 0x000fe20000000000 */
[----:B------:R-:W-:Y:S01]  /*1c020*/  SHFL.IDX PT, R57, R57, R2, 0x1c1f ;  /* 0x001c1f0239397589 */ /* 0x000fe200000e0000 */
[----:B------:R-:W-:Y:S02]  /*1c030*/  SEL R56, R58, R45, P0 ;  /* 0x0000002d3a387207 */ /* 0x000fe40000000000 */
[----:B------:R-:W-:Y:S01]  /*1c040*/  SEL R50, R41, R50, P0 ;  /* 0x0000003229327207 */ /* 0x000fe20000000000 */
[----:B------:R-:W-:Y:S01]  /*1c050*/  SHFL.IDX PT, R61, R61, R2, 0x1c1f ;  /* 0x001c1f023d3d7589 */ /* 0x000fe200000e0000 */
[----:B----4-:R-:W-:-:S02]  /*1c060*/  SEL R60, R62, R47, P0 ;  /* 0x0000002f3e3c7207 */ /* 0x010fc40000000000 */
[----:B------:R-:W-:Y:S01]  /*1c070*/  SEL R54, R43, R54, P0 ;  /* 0x000000362b367207 */ /* 0x000fe20000000000 */
        /* <DEDUP_REMOVED lines=9> */
[----:B------:R-:W1:Y:S01]  /*1c110*/  SHFL.IDX PT, R78, R78, R9, 0x1c1f ;  /* 0x001c1f094e4e7589 */ /* 0x000e6200000e0000 */
[----:B0-----:R-:W-:Y:S02]  /*1c120*/  SEL R37, R69, R100, P0 ;  /* 0x0000006445257207 */ /* 0x001fe40000000000 */
[----:B------:R-:W-:Y:S01]  /*1c130*/  SEL R39, R100, R69, P0 ;  /* 0x0000004564277207 */ /* 0x000fe20000000000 */
[----:B------:R-:W0:Y:S01]  /*1c140*/  SHFL.IDX PT, R80, R80, R9, 0x1c1f ;  /* 0x001c1f0950507589 */ /* 0x000e2200000e0000 */
[----:B------:R-:W-:Y:S02]  /*1c150*/  SEL R70, R49, R70, P0 ;  /* 0x0000004631467207 */ /* 0x000fe40000000000 */
[----:B------:R-:W-:Y:S01]  /*1c160*/  SEL R74, R51, R74, P0 ;  /* 0x0000004a334a7207 */ /* 0x000fe20000000000 */
[----:B------:R-:W2:Y:S04]  /*1c170*/  SHFL.IDX PT, R82, R82, R9, 0x1c1f ;  /* 0x001c1f0952527589 */ /* 0x000ea800000e0000 */
[----:B------:R-:W3:Y:S04]  /*1c180*/  SHFL.IDX PT, R84, R84, R9, 0x1c1f ;  /* 0x001c1f0954547589 */ /* 0x000ee800000e0000 */
[----:B------:R-:W4:Y:S04]  /*1c190*/  SHFL.IDX PT, R86, R86, R9, 0x1c1f ;  /* 0x001c1f0956567589 */ /* 0x000f2800000e0000 */
[----:B------:R-:W4:Y:S04]  /*1c1a0*/  SHFL.IDX PT, R114, R114, R9, 0x1c1f ;  /* 0x001c1f0972727589 */ /* 0x000f2800000e0000 */
[----:B------:R-:W4:Y:S01]  /*1c1b0*/  SHFL.IDX PT, R116, R116, R9, 0x1c1f ;  /* 0x001c1f0974747589 */ /* 0x000f2200000e0000 */
[----:B-1----:R-:W-:-:S03]  /*1c1c0*/  SEL R7, R78, R55, P0 ;  /* 0x000000374e077207 */ /* 0x002fc60000000000 */
[----:B------:R-:W-:Y:S01]  /*1c1d0*/  SHFL.IDX PT, R99, R99, R2, 0x1c1f ;  /* 0x001c1f0263637589 */ /* 0x000fe200000e0000 */
[----:B0-----:R-:W-:-:S03]  /*1c1e0*/  SEL R11, R80, R57, P0 ;  /* 0x00000039500b7207 */ /* 0x001fc60000000000 */
[----:B------:R-:W-:Y:S01]  /*1c1f0*/  SHFL.IDX PT, R101, R101, R2, 0x1c1f ;  /* 0x001c1f0265657589 */ /* 0x000fe200000e0000 */
[----:B--2---:R-:W-:Y:S02]  /*1c200*/  SEL R13, R59, R82, P0 ;  /* 0x000000523b0d7207 */ /* 0x004fe40000000000 */
[----:B------:R-:W-:Y:S01]  /*1c210*/  SEL R15, R82, R59, P0 ;  /* 0x0000003b520f7207 */ /* 0x000fe20000000000 */
[----:B------:R-:W-:Y:S01]  /*1c220*/  SHFL.IDX PT, R103, R103, R2, 0x1c1f ;  /* 0x001c1f0267677589 */ /* 0x000fe200000e0000 */
[----:B---3--:R-:W-:Y:S02]  /*1c230*/  SEL R25, R61, R84, P0 ;  /* 0x000000543d197207 */ /* 0x008fe40000000000 */
[----:B------:R-:W-:Y:S01]  /*1c240*/  SEL R27, R84, R61, P0 ;  /* 0x0000003d541b7207 */ /* 0x000fe20000000000 */
[----:B------:R-:W-:Y:S01]  /*1c250*/  SHFL.IDX PT, R105, R105, R2, 0x1c1f ;  /* 0x001c1f0269697589 */ /* 0x000fe200000e0000 */
[----:B----4-:R-:W-:Y:S02]  /*1c260*/  SEL R29, R63, R86, P0 ;  /* 0x000000563f1d7207 */ /* 0x010fe40000000000 */
[----:B------:R-:W-:Y:S01]  /*1c270*/  SEL R31, R86, R63, P0 ;  /* 0x0000003f561f7207 */ /* 0x000fe20000000000 */
[----:B------:R-:W-:Y:S01]  /*1c280*/  SHFL.IDX PT, R107, R107, R2, 0x1c1f ;  /* 0x001c1f026b6b7589 */ /* 0x000fe200000e0000 */
[----:B------:R-:W-:-:S02]  /*1c290*/  SEL R65, R67, R114, P0 ;  /* 0x0000007243417207 */ /* 0x000fc40000000000 */
[----:B------:R-:W-:Y:S01]  /*1c2a0*/  SEL R67, R114, R67, P0 ;  /* 0x0000004372437207 */ /* 0x000fe20000000000 */
[----:B------:R-:W-:Y:S01]  /*1c2b0*/  SHFL.IDX PT, R109, R109, R2, 0x1c1f ;  /* 0x001c1f026d6d7589 */ /* 0x000fe200000e0000 */
[----:B------:R-:W-:Y:S02]  /*1c2c0*/  SEL R69, R71, R116, P0 ;  /* 0x0000007447457207 */ /* 0x000fe40000000000 */
[----:B------:R-:W-:Y:S01]  /*1c2d0*/  SEL R71, R116, R71, P0 ;  /* 0x0000004774477207 */ /* 0x000fe20000000000 */
        /* <DEDUP_REMOVED lines=9> */
[----:B------:R0:W4:Y:S01]  /*1c370*/  SHFL.IDX PT, R2, R5, R9, 0x1c1f ;  /* 0x001c1f0905027589 */ /* 0x00012200000e0000 */
[----:B-1----:R-:W-:Y:S02]  /*1c380*/  SEL R45, R101, R104, P0 ;  /* 0x00000068652d7207 */ /* 0x002fe40000000000 */
[----:B------:R-:W-:Y:S02]  /*1c390*/  SEL R47, R104, R101, P0 ;  /* 0x00000065682f7207 */ /* 0x000fe40000000000 */
[----:B--2---:R-:W-:Y:S02]  /*1c3a0*/  SEL R49, R103, R106, P0 ;  /* 0x0000006a67317207 */ /* 0x004fe40000000000 */
[----:B------:R-:W-:Y:S02]  /*1c3b0*/  SEL R51, R106, R103, P0 ;  /* 0x000000676a337207 */ /* 0x000fe40000000000 */
[----:B---3--:R-:W-:-:S02]  /*1c3c0*/  SEL R53, R105, R108, P0 ;  /* 0x0000006c69357207 */ /* 0x008fc40000000000 */
[----:B0-----:R-:W-:Y:S02]  /*1c3d0*/  SEL R5, R55, R78, P0 ;  /* 0x0000004e37057207 */ /* 0x001fe40000000000 */
[----:B------:R-:W-:Y:S02]  /*1c3e0*/  SEL R9, R57, R80, P0 ;  /* 0x0000005039097207 */ /* 0x000fe40000000000 */
[----:B------:R-:W-:Y:S02]  /*1c3f0*/  SEL R55, R108, R105, P0 ;  /* 0x000000696c377207 */ /* 0x000fe40000000000 */
[----:B----4-:R-:W-:Y:S02]  /*1c400*/  SEL R57, R107, R110, P0 ;  /* 0x0000006e6b397207 */ /* 0x010fe40000000000 */
[----:B------:R-:W-:Y:S02]  /*1c410*/  SEL R59, R110, R107, P0 ;  /* 0x0000006b6e3b7207 */ /* 0x000fe40000000000 */
[----:B------:R-:W-:-:S02]  /*1c420*/  SEL R61, R109, R112, P0 ;  /* 0x000000706d3d7207 */ /* 0x000fc40000000000 */
[----:B------:R-:W-:-:S07]  /*1c430*/  SEL R63, R112, R109, P0 ;  /* 0x0000006d703f7207 */ /* 0x000fce0000000000 */
.L_x_1845:
[----:B------:R-:W-:Y:S05]  /*1c440*/  WARPSYNC.ALL ;  /* 0x0000000000007948 */ /* 0x000fea0003800000 */
[----:B------:R-:W-:Y:S06]  /*1c450*/  BAR.SYNC.DEFER_BLOCKING 0x1, 0x100 ;  /* 0x0044000000007b1d */ /* 0x000fec0000010000 */
[----:B------:R-:W-:-:S02]  /*1c460*/  ULDC.64 UR4, c[0x0][0xc00] ;  /* 0x0003000000047ab9 */ /* 0x000fc40000000a00 */
[----:B------:R-:W0:Y:S01]  /*1c470*/  LDC.64 R100, c[0x0][0xc00] ;  /* 0x00030000ff647b82 */ /* 0x000e220000000a00 */
[----:B------:R-:W-:-:S04]  /*1c480*/  ISETP.NE.U32.AND P2, PT, RZ, UR4, PT ;  /* 0x00000004ff007c0c */ /* 0x000fc8000bf45070 */
[----:B------:R-:W-:Y:S01]  /*1c490*/  ISETP.NE.AND.EX P2, PT, RZ, UR5, PT, P2 ;  /* 0x00000005ff007c0c */ /* 0x000fe2000bf45320 */
[----:B------:R-:W-:Y:S01]  /*1c4a0*/  ULDC.64 UR4, c[0x0][0xc08] ;  /* 0x0003020000047ab9 */ /* 0x000fe20000000a00 */
[----:B------:R-:W-:Y:S04]  /*1c4b0*/  STSM.16.M88.4 [R98], R4 ;  /* 0x0000000462007844 */ /* 0x000fe80000000200 */
[----:B------:R1:W-:Y:S01]  /*1c4c0*/  STSM.16.M88.4 [R73], R8 ;  /* 0x0000000849007844 */ /* 0x0003e20000000200 */
[----:B0-----:R-:W-:-:S03]  /*1c4d0*/  IMAD.WIDE R100, R217, 0x4, R100 ;  /* 0x00000004d9647825 */ /* 0x001fc600078e0264 */
[----:B------:R-:W-:Y:S04]  /*1c4e0*/  STSM.16.M88.4 [R87], R12 ;  /* 0x0000000c57007844 */ /* 0x000fe80000000200 */
[----:B------:R-:W-:Y:S04]  /*1c4f0*/  STSM.16.M88.4 [R89], R24 ;  /* 0x0000001859007844 */ /* 0x000fe80000000200 */
[----:B------:R-:W-:Y:S01]  /*1c500*/  STSM.16.M88.4 [R90], R28 ;  /* 0x0000001c5a007844 */ /* 0x000fe20000000200 */
[----:B-1----:R-:W-:-:S03]  /*1c510*/  SEL R73, R75, R2, P0 ;  /* 0x000000024b497207 */ /* 0x002fc60000000000 */
[----:B------:R-:W-:Y:S01]  /*1c520*/  STSM.16.M88.4 [R91], R32 ;  /* 0x000000205b007844 */ /* 0x000fe20000000200 */
[----:B------:R-:W-:Y:S02]  /*1c530*/  SEL R75, R2, R75, P0 ;  /* 0x0000004b024b7207 */ /* 0x000fe40000000000 */
[----:B------:R-:W-:Y:S01]  /*1c540*/  ISETP.NE.U32.AND P0, PT, RZ, UR4, PT ;  /* 0x00000004ff007c0c */ /* 0x000fe2000bf05070 */
[----:B------:R-:W-:Y:S01]  /*1c550*/  STSM.16.M88.4 [R92], R36 ;  /* 0x000000245c007844 */ /* 0x000fe20000000200 */
[----:B------:R-:W0:Y:S02]  /*1c560*/  LDC R2, c[0x0][0xbe8] ;  /* 0x0002fa00ff027b82 */ /* 0x000e240000000800 */
[----:B------:R-:W-:Y:S01]  /*1c570*/  ISETP.NE.AND.EX P0, PT, RZ, UR5, PT, P0 ;  /* 0x00000005ff007c0c */ /* 0x000fe2000bf05300 */
[----:B------:R-:W-:Y:S04]  /*1c580*/  STSM.16.M88.4 [R93], R40 ;  /* 0x000000285d007844 */ /* 0x000fe80000000200 */
[----:B------:R-:W-:Y:S04]  /*1c590*/  STSM.16.M88.4 [R94], R44 ;  /* 0x0000002c5e007844 */ /* 0x000fe80000000200 */
[----:B------:R-:W-:Y:S04]  /*1c5a0*/  STSM.16.M88.4 [R95], R48 ;  /* 0x000000305f007844 */ /* 0x000fe80000000200 */
[----:B------:R-:W-:Y:S01]  /*1c5b0*/  STSM.16.M88.4 [R96], R52 ;  /* 0x0000003460007844 */ /* 0x000fe20000000200 */
[----:B------:R-:W1:Y:S03]  /*1c5c0*/  @P0 LDC.64 R4, c[0x0][0xc08] ;  /* 0x00030200ff040b82 */ /* 0x000e660000000a00 */
[----:B------:R-:W-:Y:S04]  /*1c5d0*/  STSM.16.M88.4 [R97], R56 ;  /* 0x0000003861007844 */ /* 0x000fe80000000200 */
[----:B------:R-:W-:Y:S04]  /*1c5e0*/  STSM.16.M88.4 [R79], R60 ;  /* 0x0000003c4f007844 */ /* 0x000fe80000000200 */
[----:B------:R2:W-:Y:S04]  /*1c5f0*/  STSM.16.M88.4 [R81], R64 ;  /* 0x0000004051007844 */ /* 0x0005e80000000200 */
[----:B------:R3:W-:Y:S04]  /*1c600*/  STSM.16.M88.4 [R83], R68 ;  /* 0x0000004453007844 */ /* 0x0007e80000000200 */
[----:B------:R3:W-:Y:S01]  /*1c610*/  STSM.16.M88.4 [R85], R72 ;  /* 0x0000004855007844 */ /* 0x0007e20000000200 */
[----:B------:R-:W-:Y:S01]  /*1c620*/  BAR.SYNC.DEFER_BLOCKING 0x1, 0x100 ;  /* 0x0044000000007b1d */ /* 0x000fe20000010000 */
[----:B-1----:R-:W-:-:S05]  /*1c630*/  @P0 IMAD.WIDE R4, R217, 0x4, R4 ;  /* 0x00000004d9040825 */ /* 0x002fca00078e0204 */
[----:B------:R-:W-:Y:S02]  /*1c640*/  ULDC UR4, c[0x0][0xa88] ;  /* 0x0002a20000047ab9 */ /* 0x000fe40000000800 */
[----:B--2---:R-:W-:Y:S01]  /*1c650*/  IMAD.U32 R81, RZ, RZ, UR4 ;  /* 0x00000004ff517e24 */ /* 0x004fe2000f8e00ff */
[----:B------:R3:W5:Y:S01]  /*1c660*/  @P2 LDG.E R20, desc[UR46][R100.64] ;  /* 0x0000002e64142981 */ /* 0x000762000c1e1900 */
[----:B0-----:R-:W-:Y:S01]  /*1c670*/  ISETP.NE.AND P1, PT, R2, 0x1, PT ;  /* 0x000000010200780c */ /* 0x001fe20003f25270 */
[----:B------:R-:W-:-:S03]  /*1c680*/  IMAD.IADD R15, R205, 0x1, R204 ;  /* 0x00000001cd0f7824 */ /* 0x000fc600078e02cc */
[----:B------:R3:W5:Y:S09]  /*1c690*/  @P0 LDG.E R81, desc[UR46][R4.64] ;  /* 0x0000002e04510981 */ /* 0x000772000c1e1900 */
[----:B------:R-:W0:Y:S08]  /*1c6a0*/  @P1 LDC R6, c[0x0][0xbec] ;  /* 0x0002fb00ff061b82 */ /* 0x000e300000000800 */
[----:B------:R-:W1:Y:S01]  /*1c6b0*/  @P1 LDC R11, c[0x0][0xbf0] ;  /* 0x0002fc00ff0b1b82 */ /* 0x000e620000000800 */
[----:B---3--:R-:W-:Y:S05]  /*1c6c0*/  @P0 BRA `(.L_x_1556) ;  /* 0x0000000000100947 */ /* 0x008fea0003800000 */
[----:B------:R-:W-:Y:S05]  /*1c6d0*/  @!P2 BRA `(.L_x_1556) ;  /* 0x00000000000ca947 */ /* 0x000fea0003800000 */
[----:B------:R-:W2:Y:S04]  /*1c6e0*/  LDG.E R4, desc[UR46][R100.64] ;  /* 0x0000002e64047981 */ /* 0x000ea8000c1e1900 */
[----:B-----5:R-:W2:Y:S02]  /*1c6f0*/  LDG.E R81, desc[UR46][R100.64+0x4] ;  /* 0x0000042e64517981 */ /* 0x020ea4000c1e1900 */
[----:B--2---:R-:W-:-:S07]  /*1c700*/  IMAD.IADD R81, R81, 0x1, -R4 ;  /* 0x0000000151517824 */ /* 0x004fce00078e0a04 */
.L_x_1556:
[----:B------:R-:W-:Y:S01]  /*1c710*/  SHF.R.S32.HI R80, RZ, 0x1f, R216 ;  /* 0x0000001fff507819 */ /* 0x000fe200000114d8 */
[----:B0-----:R-:W-:Y:S01]  /*1c720*/  @P1 IMAD.HI.U32 R4, R15, R6, RZ ;  /* 0x000000060f041227 */ /* 0x001fe200078e00ff */
[----:B------:R-:W-:Y:S01]  /*1c730*/  ULDC.64 UR4, c[0x0][0xb90] ;  /* 0x0002e40000047ab9 */ /* 0x000fe20000000a00 */
[----:B-----5:R-:W-:Y:S01]  /*1c740*/  SHF.R.S32.HI R21, RZ, 0x1f, R20 ;  /* 0x0000001fff157819 */ /* 0x020fe20000011414 */
[----:B------:R-:W0:Y:S01]  /*1c750*/  @P1 LDC R83, c[0x0][0xbec] ;  /* 0x0002fb00ff531b82 */ /* 0x000e220000000800 */
[----:B------:R-:W-:Y:S01]  /*1c760*/  IMAD R9, R80, UR4, RZ ;  /* 0x0000000450097c24 */ /* 0x000fe2000f8e02ff */
[----:B------:R-:W-:Y:S01]  /*1c770*/  SHF.R.S32.HI R78, RZ, 0x1f, R217 ;  /* 0x0000001fff4e7819 */ /* 0x000fe200000114d9 */
[----:B------:R-:W-:Y:S01]  /*1c780*/  IMAD.MOV.U32 R7, RZ, RZ, R15 ;  /* 0x000000ffff077224 */ /* 0x000fe200078e000f */
[----:B-1----:R-:W-:Y:S01]  /*1c790*/  @P1 SHF.R.U32.HI R7, RZ, R11, R4 ;  /* 0x0000000bff071219 */ /* 0x002fe20000011604 */
[----:B------:R-:W-:Y:S01]  /*1c7a0*/  IMAD.WIDE.U32 R4, R216, UR4, R20 ;  /* 0x00000004d8047c25 */ /* 0x000fe2000f8e0014 */
[----:B------:R-:W-:-:S02]  /*1c7b0*/  SEL R78, R78, RZ, !P2 ;  /* 0x000000ff4e4e7207 */ /* 0x000fc40005000000 */
[----:B------:R-:W-:Y:S01]  /*1c7c0*/  SEL R79, R217, RZ, !P2 ;  /* 0x000000ffd94f7207 */ /* 0x000fe20005000000 */
[----:B------:R-:W-:Y:S01]  /*1c7d0*/  IMAD R9, R216, UR5, R9 ;  /* 0x00000005d8097c24 */ /* 0x000fe2000f8e0209 */
[----:B------:R-:W-:Y:S01]  /*1c7e0*/  ULDC.64 UR4, c[0x0][0xb98] ;  /* 0x0002e60000047ab9 */ /* 0x000fe20000000a00 */
[----:B------:R-:W-:Y:S01]  /*1c7f0*/  IMAD.MOV R13, RZ, RZ, -R7 ;  /* 0x000000ffff0d7224 */ /* 0x000fe200078e0a07 */
[----:B------:R-:W1:Y:S01]  /*1c800*/  @P1 LDC R85, c[0x0][0xbf0] ;  /* 0x0002fc00ff551b82 */ /* 0x000e620000000800 */
[----:B------:R-:W-:Y:S02]  /*1c810*/  IMAD.IADD R5, R5, 0x1, R9 ;  /* 0x0000000105057824 */ /* 0x000fe400078e0209 */
[----:B------:R-:W-:Y:S02]  /*1c820*/  IMAD R11, R17, 0x40, R18 ;  /* 0x00000040110b7824 */ /* 0x000fe400078e0212 */
[----:B------:R-:W-:Y:S02]  /*1c830*/  IMAD R9, R2, R13, R15 ;  /* 0x0000000d02097224 */ /* 0x000fe400078e020f */
[----:B------:R-:W-:-:S02]  /*1c840*/  IMAD R6, R78, UR4, RZ ;  /* 0x000000044e067c24 */ /* 0x000fc4000f8e02ff */
[----:B------:R-:W-:-:S04]  /*1c850*/  IMAD.WIDE.U32 R4, R79, UR4, R4 ;  /* 0x000000044f047c25 */ /* 0x000fc8000f8e0004 */
[----:B------:R-:W-:Y:S01]  /*1c860*/  IMAD.WIDE R76, R11, 0x2, R76 ;  /* 0x000000020b4c7825 */ /* 0x000fe200078e024c */
[----:B------:R-:W-:Y:S02]  /*1c870*/  SHF.R.S32.HI R11, RZ, 0x1f, R7 ;  /* 0x0000001fff0b7819 */ /* 0x000fe40000011407 */
[----:B------:R-:W-:Y:S01]  /*1c880*/  IADD3 R4, P0, R7, R4, RZ ;  /* 0x0000000407047210 */ /* 0x000fe20007f1e0ff */
[----:B------:R-:W-:Y:S01]  /*1c890*/  IMAD R8, R79, UR5, R6 ;  /* 0x000000054f087c24 */ /* 0x000fe2000f8e0206 */
[----:B------:R-:W-:Y:S01]  /*1c8a0*/  SHF.R.S32.HI R6, RZ, 0x1f, R9 ;  /* 0x0000001fff067819 */ /* 0x000fe20000011409 */
[----:B------:R-:W-:Y:S01]  /*1c8b0*/  ULDC.64 UR4, c[0x0][0xb88] ;  /* 0x0002e20000047ab9 */ /* 0x000fe20000000a00 */
[----:B------:R-:W-:Y:S01]  /*1c8c0*/  IADD3 R7, P2, R76, 0x1000, RZ ;  /* 0x000010004c077810 */ /* 0x000fe20007f5e0ff */
[----:B------:R-:W-:Y:S01]  /*1c8d0*/  IMAD R81, R81, R2, RZ ;  /* 0x0000000251517224 */ /* 0x000fe200078e02ff */
[----:B------:R-:W-:Y:S01]  /*1c8e0*/  IADD3.X R5, R11, R5, R8, P0, !PT ;  /* 0x000000050b057210 */ /* 0x000fe200007fe408 */
[----:B------:R-:W-:Y:S01]  /*1c8f0*/  IMAD R6, R6, UR4, RZ ;  /* 0x0000000406067c24 */ /* 0x000fe2000f8e02ff */
[----:B------:R-:W-:-:S02]  /*1c900*/  IADD3 R13, P3, R76, 0x2000, RZ ;  /* 0x000020004c0d7810 */ /* 0x000fc40007f7e0ff */
[C---:B------:R-:W-:Y:S01]  /*1c910*/  IADD3 R25, P5, R76.reuse, 0x3000, RZ ;  /* 0x000030004c197810 */ /* 0x040fe20007fbe0ff */
[----:B------:R-:W-:Y:S01]  /*1c920*/  IMAD R11, R9, UR5, R6 ;  /* 0x00000005090b7c24 */ /* 0x000fe2000f8e0206 */
[----:B------:R-:W-:Y:S01]  /*1c930*/  LOP3.LUT R12, R13, 0x380, RZ, 0xc0, !PT ;  /* 0x000003800d0c7812 */ /* 0x000fe200078ec0ff */
[----:B------:R-:W-:Y:S01]  /*1c940*/  IMAD.WIDE.U32 R4, R9, UR4, R4 ;  /* 0x0000000409047c25 */ /* 0x000fe2000f8e0004 */
[----:B------:R-:W-:Y:S01]  /*1c950*/  ULDC.64 UR4, c[0x0][0xb50] ;  /* 0x0002d40000047ab9 */ /* 0x000fe20000000a00 */
[----:B------:R-:W-:Y:S02]  /*1c960*/  IADD3 R33, P4, R76, 0x5000, RZ ;  /* 0x000050004c217810 */ /* 0x000fe40007f9e0ff */
[----:B------:R-:W-:Y:S01]  /*1c970*/  IMAD.IADD R5, R5, 0x1, R11 ;  /* 0x0000000105057824 */ /* 0x000fe200078e020b */
[----:B------:R-:W-:Y:S01]  /*1c980*/  LEA R6, P0, R4, UR4, 0x2 ;  /* 0x0000000404067c11 */ /* 0x000fe2000f8010ff */
[----:B------:R-:W-:Y:S01]  /*1c990*/  IMAD.X R9, RZ, RZ, R77, P2 ;  /* 0x000000ffff097224 */ /* 0x000fe200010e064d */
[----:B------:R-:W-:-:S02]  /*1c9a0*/  IADD3 R37, P2, R76, 0x6000, RZ ;  /* 0x000060004c257810 */ /* 0x000fc40007f5e0ff */
[----:B------:R-:W-:Y:S01]  /*1c9b0*/  LEA.HI.X R10, R4, UR5, R5, 0x2, P0 ;  /* 0x00000005040a7c11 */ /* 0x000fe200080f1405 */
[----:B------:R-:W-:Y:S01]  /*1c9c0*/  SHFL.IDX PT, R50, R6, RZ, 0x1c1f ;  /* 0x001c1fff06327589 */ /* 0x000fe200000e0000 */
[----:B------:R-:W-:Y:S01]  /*1c9d0*/  IADD3 R29, P0, R76, 0x4000, RZ ;  /* 0x000040004c1d7810 */ /* 0x000fe20007f1e0ff */
[----:B------:R-:W-:Y:S01]  /*1c9e0*/  IMAD.IADD R4, R232, 0x1, R204 ;  /* 0x00000001e8047824 */ /* 0x000fe200078e02cc */
[----:B------:R-:W-:Y:S01]  /*1c9f0*/  LOP3.LUT R36, R37, 0x380, RZ, 0xc0, !PT ;  /* 0x0000038025247812 */ /* 0x000fe200078ec0ff */
[----:B------:R-:W2:Y:S01]  /*1ca00*/  SHFL.IDX PT, R51, R10, RZ, 0x1c1f ;  /* 0x001c1fff0a337589 */ /* 0x000ea200000e0000 */
[----:B------:R-:W-:Y:S01]  /*1ca10*/  LOP3.LUT R28, R29, 0x380, RZ, 0xc0, !PT ;  /* 0x000003801d1c7812 */ /* 0x000fe200078ec0ff */
[----:B------:R-:W-:Y:S01]  /*1ca20*/  ULDC.64 UR4, c[0x0][0xaa0] ;  /* 0x0002a80000047ab9 */ /* 0x000fe20000000a00 */
[----:B------:R-:W-:Y:S01]  /*1ca30*/  SHF.R.U64 R36, R36, 0x3, RZ ;  /* 0x0000000324247819 */ /* 0x000fe200000012ff */
[----:B------:R-:W-:Y:S01]  /*1ca40*/  SHFL.IDX PT, R54, R6, 0x1, 0x1c1f ;  /* 0x003c1f0006367f89 */ /* 0x000fe200000e0000 */
[----:B------:R-:W-:-:S02]  /*1ca50*/  SHF.R.U64 R28, R28, 0x3, RZ ;  /* 0x000000031c1c7819 */ /* 0x000fc400000012ff */
[----:B------:R-:W-:Y:S01]  /*1ca60*/  LOP3.LUT R36, R36, R37, RZ, 0x3c, !PT ;  /* 0x0000002524247212 */ /* 0x000fe200078e3cff */
[--C-:B------:R-:W-:Y:S01]  /*1ca70*/  IMAD.X R37, RZ, RZ, R77.reuse, P2 ;  /* 0x000000ffff257224 */ /* 0x100fe200010e064d */
[----:B------:R-:W-:Y:S01]  /*1ca80*/  LOP3.LUT R28, R28, R29, RZ, 0x3c, !PT ;  /* 0x0000001d1c1c7212 */ /* 0x000fe200078e3cff */
[----:B------:R-:W-:Y:S01]  /*1ca90*/  IMAD.X R29, RZ, RZ, R77, P0 ;  /* 0x000000ffff1d7224 */ /* 0x000fe200000e064d */
[----:B------:R-:W-:Y:S01]  /*1caa0*/  IADD3 R49, P0, R76, 0x9000, RZ ;  /* 0x000090004c317810 */ /* 0x000fe20007f1e0ff */
[----:B------:R-:W3:Y:S01]  /*1cab0*/  SHFL.IDX PT, R55, R10, 0x1, 0x1c1f ;  /* 0x003c1f000a377f89 */ /* 0x000ee200000e0000 */
[----:B------:R-:W-:Y:S02]  /*1cac0*/  SHF.R.U64 R12, R12, 0x3, RZ ;  /* 0x000000030c0c7819 */ /* 0x000fe400000012ff */
[----:B------:R-:W-:Y:S02]  /*1cad0*/  LOP3.LUT R48, R49, 0x380, RZ, 0xc0, !PT ;  /* 0x0000038031307812 */ /* 0x000fe400078ec0ff */
[----:B------:R-:W-:-:S02]  /*1cae0*/  IADD3 R57, P2, R76, 0xb000, RZ ;  /* 0x0000b0004c397810 */ /* 0x000fc40007f5e0ff */
[----:B------:R-:W-:Y:S01]  /*1caf0*/  LOP3.LUT R12, R12, R13, RZ, 0x3c, !PT ;  /* 0x0000000d0c0c7212 */ /* 0x000fe200078e3cff */
[--C-:B------:R-:W-:Y:S01]  /*1cb00*/  IMAD.X R13, RZ, RZ, R77.reuse, P3 ;  /* 0x000000ffff0d7224 */ /* 0x100fe200018e064d */
[----:B------:R-:W-:Y:S02]  /*1cb10*/  SHF.R.U64 R48, R48, 0x3, RZ ;  /* 0x0000000330307819 */ /* 0x000fe400000012ff */
[----:B------:R-:W-:Y:S02]  /*1cb20*/  LOP3.LUT R56, R57, 0x380, RZ, 0xc0, !PT ;  /* 0x0000038039387812 */ /* 0x000fe400078ec0ff */
[----:B------:R-:W-:Y:S02]  /*1cb30*/  IADD3 R41, P3, R76, 0x7000, RZ ;  /* 0x000070004c297810 */ /* 0x000fe40007f7e0ff */
[----:B------:R-:W-:Y:S01]  /*1cb40*/  LOP3.LUT R48, R48, R49, RZ, 0x3c, !PT ;  /* 0x0000003130307212 */ /* 0x000fe200078e3cff */
[----:B------:R-:W-:Y:S01]  /*1cb50*/  IMAD.X R49, RZ, RZ, R77, P0 ;  /* 0x000000ffff317224 */ /* 0x000fe200000e064d */
[----:B------:R-:W-:-:S02]  /*1cb60*/  SHF.R.U64 R56, R56, 0x3, RZ ;  /* 0x0000000338387819 */ /* 0x000fc400000012ff */
[----:B------:R-:W-:Y:S02]  /*1cb70*/  LOP3.LUT R40, R41, 0x380, RZ, 0xc0, !PT ;  /* 0x0000038029287812 */ /* 0x000fe400078ec0ff */
[----:B------:R-:W-:Y:S02]  /*1cb80*/  LOP3.LUT P0, RZ, R222, 0x3, RZ, 0xc0, !PT ;  /* 0x00000003deff7812 */ /* 0x000fe4000780c0ff */
[----:B------:R-:W-:Y:S02]  /*1cb90*/  LOP3.LUT R24, R25, 0x380, RZ, 0xc0, !PT ;  /* 0x0000038019187812 */ /* 0x000fe400078ec0ff */
[----:B------:R-:W-:Y:S02]  /*1cba0*/  LOP3.LUT R32, R33, 0x380, RZ, 0xc0, !PT ;  /* 0x0000038021207812 */ /* 0x000fe400078ec0ff */
[----:B------:R-:W-:Y:S01]  /*1cbb0*/  LOP3.LUT R56, R56, R57, RZ, 0x3c, !PT ;  /* 0x0000003938387212 */ /* 0x000fe200078e3cff */
[----:B------:R-:W-:Y:S01]  /*1cbc0*/  IMAD.X R57, RZ, RZ, R77, P2 ;  /* 0x000000ffff397224 */ /* 0x000fe200010e064d */
[----:B------:R-:W-:-:S02]  /*1cbd0*/  SHF.R.U64 R40, R40, 0x3, RZ ;  /* 0x0000000328287819 */ /* 0x000fc400000012ff */
[C---:B------:R-:W-:Y:S01]  /*1cbe0*/  ISETP.GE.OR P2, PT, R4.reuse, R81, P0 ;  /* 0x000000510400720c */ /* 0x040fe20000746670 */
[----:B------:R-:W-:Y:S01]  /*1cbf0*/  VIADD R4, R4, 0x8 ;  /* 0x0000000804047836 */ /* 0x000fe20000000000 */
[----:B------:R-:W-:Y:S02]  /*1cc00*/  SHF.R.U64 R24, R24, 0x3, RZ ;  /* 0x0000000318187819 */ /* 0x000fe400000012ff */
[----:B------:R-:W-:Y:S02]  /*1cc10*/  SHF.R.U64 R32, R32, 0x3, RZ ;  /* 0x0000000320207819 */ /* 0x000fe400000012ff */
[----:B------:R-:W-:Y:S01]  /*1cc20*/  LOP3.LUT R40, R40, R41, RZ, 0x3c, !PT ;  /* 0x0000002928287212 */ /* 0x000fe200078e3cff */
[--C-:B------:R-:W-:Y:S01]  /*1cc30*/  IMAD.X R41, RZ, RZ, R77.reuse, P3 ;  /* 0x000000ffff297224 */ /* 0x100fe200018e064d */
[----:B------:R-:W-:Y:S01]  /*1cc40*/  LOP3.LUT R24, R24, R25, RZ, 0x3c, !PT ;  /* 0x0000001918187212 */ /* 0x000fe200078e3cff */
[----:B------:R-:W-:Y:S01]  /*1cc50*/  IMAD.X R25, RZ, RZ, R77, P5 ;  /* 0x000000ffff197224 */ /* 0x000fe200028e064d */
[----:B------:R-:W-:-:S02]  /*1cc60*/  LOP3.LUT R32, R32, R33, RZ, 0x3c, !PT ;  /* 0x0000002120207212 */ /* 0x000fc400078e3cff */
[----:B------:R-:W-:Y:S01]  /*1cc70*/  IADD3 R61, P3, R76, 0xc000, RZ ;  /* 0x0000c0004c3d7810 */ /* 0x000fe20007f7e0ff */
[----:B--2---:R-:W-:Y:S01]  /*1cc80*/  @!P2 ST.E desc[UR46][R50.64], R0 ;  /* 0x000000003200a985 */ /* 0x004fe2000c10192e */
[----:B------:R-:W-:Y:S02]  /*1cc90*/  ISETP.GE.OR P0, PT, R4, R81, P0 ;  /* 0x000000510400720c */ /* 0x000fe40000706670 */
[----:B------:R-:W-:Y:S02]  /*1cca0*/  IADD3.X R33, RZ, R77, RZ, P4, !PT ;  /* 0x0000004dff217210 */ /* 0x000fe400027fe4ff */
[C---:B------:R-:W-:Y:S02]  /*1ccb0*/  IADD3 R45, P5, R76.reuse, 0x8000, RZ ;  /* 0x000080004c2d7810 */ /* 0x040fe40007fbe0ff */
[----:B------:R-:W-:Y:S02]  /*1ccc0*/  IADD3 R53, P4, R76, 0xa000, RZ ;  /* 0x0000a0004c357810 */ /* 0x000fe40007f9e0ff */
[----:B------:R-:W-:-:S02]  /*1ccd0*/  LOP3.LUT R60, R61, 0x380, RZ, 0xc0, !PT ;  /* 0x000003803d3c7812 */ /* 0x000fc400078ec0ff */
[----:B------:R-:W-:Y:S02]  /*1cce0*/  LOP3.LUT R8, R7, 0x380, RZ, 0xc0, !PT ;  /* 0x0000038007087812 */ /* 0x000fe400078ec0ff */
[----:B------:R-:W-:Y:S01]  /*1ccf0*/  LOP3.LUT R44, R45, 0x380, RZ, 0xc0, !PT ;  /* 0x000003802d2c7812 */ /* 0x000fe200078ec0ff */
[----:B---3--:R2:W-:Y:S01]  /*1cd00*/  @!P0 ST.E desc[UR46][R54.64], R3 ;  /* 0x0000000336008985 */ /* 0x0085e2000c10192e */
[----:B------:R-:W-:Y:S02]  /*1cd10*/  LOP3.LUT R52, R53, 0x380, RZ, 0xc0, !PT ;  /* 0x0000038035347812 */ /* 0x000fe400078ec0ff */
[----:B------:R-:W-:Y:S01]  /*1cd20*/  SHF.R.U64 R60, R60, 0x3, RZ ;  /* 0x000000033c3c7819 */ /* 0x000fe200000012ff */
[----:B------:R-:W5:Y:S01]  /*1cd30*/  LD.E.128 R12, desc[UR46][R12.64] ;  /* 0x0000002e0c0c7980 */ /* 0x000f62000c101d00 */
[----:B------:R-:W-:Y:S02]  /*1cd40*/  SHF.R.U64 R8, R8, 0x3, RZ ;  /* 0x0000000308087819 */ /* 0x000fe400000012ff */
[----:B------:R-:W-:Y:S01]  /*1cd50*/  SHF.R.U64 R44, R44, 0x3, RZ ;  /* 0x000000032c2c7819 */ /* 0x000fe200000012ff */
[----:B------:R-:W5:Y:S01]  /*1cd60*/  LD.E.128 R24, desc[UR46][R24.64] ;  /* 0x0000002e18187980 */ /* 0x000f62000c101d00 */
[----:B------:R-:W-:-:S02]  /*1cd70*/  SHF.R.U64 R52, R52, 0x3, RZ ;  /* 0x0000000334347819 */ /* 0x000fc400000012ff */
[----:B------:R-:W-:Y:S01]  /*1cd80*/  LOP3.LUT R60, R60, R61, RZ, 0x3c, !PT ;  /* 0x0000003d3c3c7212 */ /* 0x000fe200078e3cff */
[--C-:B------:R-:W-:Y:S01]  /*1cd90*/  IMAD.X R61, RZ, RZ, R77.reuse, P3 ;  /* 0x000000ffff3d7224 */ /* 0x100fe200018e064d */
[----:B------:R-:W-:Y:S01]  /*1cda0*/  LOP3.LUT R8, R8, R7, RZ, 0x3c, !PT ;  /* 0x0000000708087212 */ /* 0x000fe200078e3cff */
[----:B--2---:R-:W-:Y:S01]  /*1cdb0*/  IMAD R3, R21, UR4, RZ ;  /* 0x0000000415037c24 */ /* 0x004fe2000f8e02ff */
[----:B------:R-:W-:Y:S01]  /*1cdc0*/  LOP3.LUT R44, R44, R45, RZ, 0x3c, !PT ;  /* 0x0000002d2c2c7212 */ /* 0x000fe200078e3cff */
[--C-:B------:R-:W-:Y:S01]  /*1cdd0*/  IMAD.X R45, RZ, RZ, R77.reuse, P5 ;  /* 0x000000ffff2d7224 */ /* 0x100fe200028e064d */
[----:B------:R-:W-:Y:S01]  /*1cde0*/  LOP3.LUT R52, R52, R53, RZ, 0x3c, !PT ;  /* 0x0000003534347212 */ /* 0x000fe200078e3cff */
[----:B------:R-:W-:Y:S01]  /*1cdf0*/  IMAD.X R53, RZ, RZ, R77, P4 ;  /* 0x000000ffff357224 */ /* 0x000fe200020e064d */
[C---:B------:R-:W-:Y:S01]  /*1ce00*/  IADD3 R5, P3, R76.reuse, 0xf000, RZ ;  /* 0x0000f0004c057810 */ /* 0x040fe20007f7e0ff */
[----:B------:R-:W5:Y:S01]  /*1ce10*/  LD.E.128 R8, desc[UR46][R8.64] ;  /* 0x0000002e08087980 */ /* 0x000f62000c101d00 */
[----:B------:R-:W-:-:S02]  /*1ce20*/  LOP3.LUT R7, R76, 0x380, RZ, 0xc0, !PT ;  /* 0x000003804c077812 */ /* 0x000fc400078ec0ff */
[----:B------:R-:W-:Y:S01]  /*1ce30*/  IADD3 R65, P5, R76, 0xd000, RZ ;  /* 0x0000d0004c417810 */ /* 0x000fe20007fbe0ff */
[----:B------:R-:W-:Y:S01]  /*1ce40*/  IMAD R3, R20, UR5, R3 ;  /* 0x0000000514037c24 */ /* 0x000fe2000f8e0203 */
[----:B------:R-:W-:Y:S01]  /*1ce50*/  IADD3 R69, P4, R76, 0xe000, RZ ;  /* 0x0000e0004c457810 */ /* 0x000fe20007f9e0ff */
[----:B------:R-:W-:Y:S01]  /*1ce60*/  IMAD.WIDE.U32 R20, R20, UR4, RZ ;  /* 0x0000000414147c25 */ /* 0x000fe2000f8e00ff */
[----:B------:R-:W-:Y:S01]  /*1ce70*/  LOP3.LUT R4, R5, 0x380, RZ, 0xc0, !PT ;  /* 0x0000038005047812 */ /* 0x000fe200078ec0ff */
[----:B------:R-:W-:Y:S01]  /*1ce80*/  ULDC.64 UR4, c[0x0][0xae8] ;  /* 0x0002ba0000047ab9 */ /* 0x000fe20000000a00 */
[----:B------:R-:W-:Y:S01]  /*1ce90*/  SHF.R.U64 R7, R7, 0x3, RZ ;  /* 0x0000000307077819 */ /* 0x000fe200000012ff */
[----:B------:R-:W-:Y:S01]  /*1cea0*/  IMAD.X R73, RZ, RZ, R77, P3 ;  /* 0x000000ffff497224 */ /* 0x000fe200018e064d */
[----:B------:R-:W-:Y:S01]  /*1ceb0*/  LOP3.LUT R64, R65, 0x380, RZ, 0xc0, !PT ;  /* 0x0000038041407812 */ /* 0x000fe200078ec0ff */
[----:B------:R-:W5:Y:S01]  /*1cec0*/  LD.E.128 R28, desc[UR46][R28.64] ;  /* 0x0000002e1c1c7980 */ /* 0x000f62000c101d00 */
[----:B------:R-:W-:Y:S01]  /*1ced0*/  LOP3.LUT R68, R69, 0x380, RZ, 0xc0, !PT ;  /* 0x0000038045447812 */ /* 0x000fe200078ec0ff */
[----:B------:R-:W-:Y:S01]  /*1cee0*/  IMAD.IADD R21, R21, 0x1, R3 ;  /* 0x0000000115157824 */ /* 0x000fe200078e0203 */
[----:B------:R-:W-:Y:S01]  /*1cef0*/  SHF.R.U64 R4, R4, 0x3, RZ ;  /* 0x0000000304047819 */ /* 0x000fe200000012ff */
[----:B------:R-:W5:Y:S01]  /*1cf00*/  LD.E.128 R32, desc[UR46][R32.64] ;  /* 0x0000002e20207980 */ /* 0x000f62000c101d00 */
[----:B------:R-:W-:-:S02]  /*1cf10*/  LOP3.LUT R76, R7, R76, RZ, 0x3c, !PT ;  /* 0x0000004c074c7212 */ /* 0x000fc400078e3cff */
[----:B------:R-:W-:Y:S01]  /*1cf20*/  SHF.R.U64 R64, R64, 0x3, RZ ;  /* 0x0000000340407819 */ /* 0x000fe200000012ff */
[----:B------:R-:W5:Y:S01]  /*1cf30*/  LD.E.128 R36, desc[UR46][R36.64] ;  /* 0x0000002e24247980 */ /* 0x000f62000c101d00 */
[----:B------:R-:W-:Y:S02]  /*1cf40*/  SHF.R.U64 R68, R68, 0x3, RZ ;  /* 0x0000000344447819 */ /* 0x000fe400000012ff */
[----:B------:R-:W-:Y:S01]  /*1cf50*/  LEA R3, R215, R17, 0x5 ;  /* 0x00000011d7037211 */ /* 0x000fe200078e28ff */
[----:B------:R-:W5:Y:S01]  /*1cf60*/  LD.E.128 R40, desc[UR46][R40.64] ;  /* 0x0000002e28287980 */ /* 0x000f62000c101d00 */
[----:B------:R-:W-:Y:S02]  /*1cf70*/  LOP3.LUT R72, R4, R5, RZ, 0x3c, !PT ;  /* 0x0000000504487212 */ /* 0x000fe400078e3cff */
[----:B------:R-:W-:Y:S01]  /*1cf80*/  LOP3.LUT R64, R64, R65, RZ, 0x3c, !PT ;  /* 0x0000004140407212 */ /* 0x000fe200078e3cff */
[----:B------:R2:W5:Y:S01]  /*1cf90*/  LD.E.128 R4, desc[UR46][R76.64] ;  /* 0x0000002e4c047980 */ /* 0x000562000c101d00 */
[----:B------:R-:W-:Y:S01]  /*1cfa0*/  LOP3.LUT R68, R68, R69, RZ, 0x3c, !PT ;  /* 0x0000004544447212 */ /* 0x000fe200078e3cff */
[----:B------:R-:W-:-:S02]  /*1cfb0*/  IMAD.X R65, RZ, RZ, R77, P5 ;  /* 0x000000ffff417224 */ /* 0x000fc400028e064d */
[----:B------:R-:W-:Y:S01]  /*1cfc0*/  IMAD.X R69, RZ, RZ, R77, P4 ;  /* 0x000000ffff457224 */ /* 0x000fe200020e064d */
[----:B------:R-:W5:Y:S01]  /*1cfd0*/  LD.E.128 R44, desc[UR46][R44.64] ;  /* 0x0000002e2c2c7980 */ /* 0x000f62000c101d00 */
[----:B------:R-:W-:-:S03]  /*1cfe0*/  IMAD.WIDE.U32 R20, R216, UR4, R20 ;  /* 0x00000004d8147c25 */ /* 0x000fc6000f8e0014 */
[----:B------:R-:W5:Y:S01]  /*1cff0*/  LD.E.128 R48, desc[UR46][R48.64] ;  /* 0x0000002e30307980 */ /* 0x000f62000c101d00 */
[----:B--2---:R-:W-:Y:S02]  /*1d000*/  IMAD.IADD R76, R204, 0x1, R3 ;  /* 0x00000001cc4c7824 */ /* 0x004fe400078e0203 */
[----:B------:R-:W-:Y:S01]  /*1d010*/  IMAD R77, R80, UR4, RZ ;  /* 0x00000004504d7c24 */ /* 0x000fe2000f8e02ff */
[----:B------:R-:W5:Y:S01]  /*1d020*/  LD.E.128 R52, desc[UR46][R52.64] ;  /* 0x0000002e34347980 */ /* 0x000f62000c101d00 */
[----:B0-----:R-:W-:-:S03]  /*1d030*/  @P1 IMAD.HI.U32 R0, R76, R83, RZ ;  /* 0x000000534c001227 */ /* 0x001fc600078e00ff */
[----:B------:R-:W5:Y:S01]  /*1d040*/  LD.E.128 R56, desc[UR46][R56.64] ;  /* 0x0000002e38387980 */ /* 0x000f62000c101d00 */
[----:B------:R-:W-:Y:S01]  /*1d050*/  IMAD R77, R216, UR5, R77 ;  /* 0x00000005d84d7c24 */ /* 0x000fe2000f8e024d */
[----:B------:R-:W-:Y:S01]  /*1d060*/  ULDC.64 UR4, c[0x0][0xaf0] ;  /* 0x0002bc0000047ab9 */ /* 0x000fe20000000a00 */
[----:B------:R-:W-:Y:S01]  /*1d070*/  IMAD.MOV.U32 R3, RZ, RZ, R76 ;  /* 0x000000ffff037224 */ /* 0x000fe200078e004c */
[----:B-1----:R-:W-:Y:S01]  /*1d080*/  @P1 SHF.R.U32.HI R3, RZ, R85, R0 ;  /* 0x00000055ff031219 */ /* 0x002fe20000011600 */
[----:B------:R-:W-:Y:S01]  /*1d090*/  IMAD.IADD R21, R21, 0x1, R77 ;  /* 0x0000000115157824 */ /* 0x000fe200078e024d */
[----:B------:R-:W5:Y:S01]  /*1d0a0*/  LD.E.128 R60, desc[UR46][R60.64] ;  /* 0x0000002e3c3c7980 */ /* 0x000f62000c101d00 */
[----:B------:R-:W-:Y:S01]  /*1d0b0*/  IMAD R78, R78, UR4, RZ ;  /* 0x000000044e4e7c24 */ /* 0x000fe2000f8e02ff */
[----:B------:R-:W-:Y:S01]  /*1d0c0*/  SHF.R.S32.HI R0, RZ, 0x1f, R3 ;  /* 0x0000001fff007819 */ /* 0x000fe20000011403 */
[C---:B------:R-:W-:Y:S01]  /*1d0d0*/  IMAD.WIDE.U32 R20, R79.reuse, UR4, R20 ;  /* 0x000000044f147c25 */ /* 0x040fe2000f8e0014 */
[----:B------:R-:W5:Y:S03]  /*1d0e0*/  LD.E.128 R64, desc[UR46][R64.64] ;  /* 0x0000002e40407980 */ /* 0x000f66000c101d00 */
[----:B------:R-:W-:Y:S01]  /*1d0f0*/  IMAD R77, R79, UR5, R78 ;  /* 0x000000054f4d7c24 */ /* 0x000fe2000f8e024e */
[----:B------:R-:W-:Y:S01]  /*1d100*/  ULDC.64 UR4, c[0x0][0xae0] ;  /* 0x0002b80000047ab9 */ /* 0x000fe20000000a00 */
[----:B------:R-:W-:Y:S01]  /*1d110*/  IMAD.MOV R79, RZ, RZ, -R3 ;  /* 0x000000ffff4f7224 */ /* 0x000fe200078e0a03 */
[----:B------:R-:W5:Y:S01]  /*1d120*/  LD.E.128 R68, desc[UR46][R68.64] ;  /* 0x0000002e44447980 */ /* 0x000f62000c101d00 */
[----:B------:R-:W-:-:S02]  /*1d130*/  IMAD.IADD R21, R21, 0x1, R77 ;  /* 0x0000000115157824 */ /* 0x000fc400078e024d */
[----:B------:R-:W-:Y:S01]  /*1d140*/  IMAD R0, R0, UR4, RZ ;  /* 0x0000000400007c24 */ /* 0x000fe2000f8e02ff */
[----:B------:R-:W5:Y:S01]  /*1d150*/  LD.E.128 R72, desc[UR46][R72.64] ;  /* 0x0000002e48487980 */ /* 0x000f62000c101d00 */
[----:B------:R-:W-:Y:S02]  /*1d160*/  IMAD R77, R2, R79, R76 ;  /* 0x0000004f024d7224 */ /* 0x000fe400078e024c */
[C---:B------:R-:W-:Y:S01]  /*1d170*/  IMAD R79, R3.reuse, UR5, R0 ;  /* 0x00000005034f7c24 */ /* 0x040fe2000f8e0200 */
[----:B------:R-:W-:Y:S01]  /*1d180*/  @!PT LDS RZ, [RZ] ;  /* 0x00000000fffff984 */ /* 0x000fe20000000800 */
[----:B------:R-:W-:Y:S01]  /*1d190*/  @!PT LDS RZ, [RZ] ;  /* 0x00000000fffff984 */ /* 0x000fe20000000800 */
[----:B------:R-:W-:Y:S01]  /*1d1a0*/  @!PT LDS RZ, [RZ] ;  /* 0x00000000fffff984 */ /* 0x000fe20000000800 */
[----:B------:R-:W-:Y:S01]  /*1d1b0*/  @!PT LDS RZ, [RZ] ;  /* 0x00000000fffff984 */ /* 0x000fe20000000800 */
[----:B------:R0:W-:Y:S06]  /*1d1c0*/  MEMBAR.ALL.CTA ;  /* 0x0000000000007992 */ /* 0x0001ec0000008000 */
[----:B0-----:R-:W0:Y:S01]  /*1d1d0*/  FENCE.VIEW.ASYNC.S ;  /* 0x00000000000073c6 */ /* 0x001e220000000000 */
[----:B------:R-:W-:Y:S01]  /*1d1e0*/  IMAD.WIDE.U32 R2, R3, UR4, R20 ;  /* 0x0000000403027c25 */ /* 0x000fe2000f8e0014 */
[----:B------:R-:W-:Y:S01]  /*1d1f0*/  SHF.R.S32.HI R0, RZ, 0x1f, R77 ;  /* 0x0000001fff007819 */ /* 0x000fe2000001144d */
[----:B------:R-:W-:-:S02]  /*1d200*/  ULDC.64 UR4, c[0x0][0xad8] ;  /* 0x0002b60000047ab9 */ /* 0x000fc40000000a00 */
[----:B------:R-:W-:Y:S02]  /*1d210*/  IMAD.IADD R204, R17, 0x1, R204 ;  /* 0x0000000111cc7824 */ /* 0x000fe400078e02cc */
[----:B------:R-:W-:Y:S02]  /*1d220*/  IMAD.IADD R3, R3, 0x1, R79 ;  /* 0x0000000103037824 */ /* 0x000fe400078e024f */
[----:B------:R-:W-:Y:S02]  /*1d230*/  IMAD R20, R0, UR4, RZ ;  /* 0x0000000400147c24 */ /* 0x000fe4000f8e02ff */
[C---:B------:R-:W-:Y:S02]  /*1d240*/  VIADD R0, R204.reuse, 0x20 ;  /* 0x00000020cc007836 */ /* 0x040fe40000000000 */
[C---:B------:R-:W-:Y:S02]  /*1d250*/  IMAD R21, R77.reuse, UR5, R20 ;  /* 0x000000054d157c24 */ /* 0x040fe4000f8e0214 */
[----:B------:R-:W-:Y:S01]  /*1d260*/  IMAD.WIDE.U32 R2, R77, UR4, R2 ;  /* 0x000000044d027c25 */ /* 0x000fe2000f8e0002 */
[-C--:B------:R-:W-:Y:S01]  /*1d270*/  ISETP.GE.AND P2, PT, R204, R81.reuse, PT ;  /* 0x00000051cc00720c */ /* 0x080fe20003f46270 */
[----:B------:R-:W-:Y:S01]  /*1d280*/  ULDC.64 UR4, c[0x0][0xa80] ;  /* 0x0002a00000047ab9 */ /* 0x000fe20000000a00 */
[----:B------:R-:W-:Y:S01]  /*1d290*/  ISETP.GE.AND P1, PT, R0, R81, PT ;  /* 0x000000510000720c */ /* 0x000fe20003f26270 */
[----:B------:R-:W-:Y:S01]  /*1d2a0*/  IMAD.IADD R3, R3, 0x1, R21 ;  /* 0x0000000103037824 */ /* 0x000fe200078e0215 */
[----:B------:R-:W-:Y:S01]  /*1d2b0*/  LEA R80, P3, R2, UR4, 0x1 ;  /* 0x0000000402507c11 */ /* 0x000fe2000f8608ff */
[----:B------:R-:W-:-:S03]  /*1d2c0*/  VIADD R0, R16, 0x28420 ;  /* 0x0002842010007836 */ /* 0x000fc60000000000 */
[----:B------:R-:W-:Y:S02]  /*1d2d0*/  LEA.HI.X R82, R2, UR5, R3, 0x1, P3 ;  /* 0x0000000502527c11 */ /* 0x000fe400098f0c03 */
[----:B------:R-:W-:Y:S01]  /*1d2e0*/  PRMT R0, RZ, 0x654, R0 ;  /* 0x00000654ff007816 */ /* 0x000fe20000000000 */
[----:B------:R-:W-:Y:S01]  /*1d2f0*/  VIADD R20, R204, 0x40 ;  /* 0x00000040cc147836 */ /* 0x000fe20000000000 */
[----:B0-----:R0:W1:Y:S01]  /*1d300*/  SHFL.IDX PT, R78, R80, RZ, 0x181f ;  /* 0x00181fff504e7589 */ /* 0x00106200000e0000 */
[----:B------:R-:W-:Y:S01]  /*1d310*/  BSSY B1, `(.L_x_1557) ;  /* 0x0000016000017945 */ /* 0x000fe20003800000 */
[----:B------:R0:W-:Y:S02]  /*1d320*/  SYNCS.ARRIVE.TRANS64.RED.A1T0 RZ, [R0+URZ], RZ ;  /* 0x000000ff00ff79a7 */ /* 0x0001e4000810043f */
[----:B------:R0:W2:Y:S01]  /*1d330*/  SHFL.IDX PT, R79, R82, RZ, 0x181f ;  /* 0x00181fff524f7589 */ /* 0x0000a200000e0000 */
[----:B------:R-:W-:Y:S01]  /*1d340*/  ISETP.GE.AND P0, PT, R20, R81, PT ;  /* 0x000000511400720c */ /* 0x000fe20003f06270 */
[----:B------:R-:W-:-:S12]  /*1d350*/  @P2 BRA `(.L_x_1558) ;  /* 0x0000000000442947 */ /* 0x000fd80003800000 */
        /* <DEDUP_REMOVED lines=17> */
.L_x_1558:
[----:B------:R-:W-:Y:S05]  /*1d470*/  BSYNC B1 ;  /* 0x0000000000017941 */ /* 0x000fea0003800000 */
.L_x_1557:
[----:B---3--:R3:W4:Y:S01]  /*1d480*/  SHFL.IDX PT, R21, R82, 0x1, 0x181f ;  /* 0x00381f0052157f89 */ /* 0x00872200000e0000 */
        /* <DEDUP_REMOVED lines=8> */
[----:B0-----:R-:W-:-:S04]  /*1d510*/  @!P4 LEA R2, P5, R18, R20, 0x1 ;  /* 0x000000141202c211 */ /* 0x001fc800078a08ff */
        /* <DEDUP_REMOVED lines=11> */
.L_x_1560:
[----:B------:R-:W-:Y:S05]  /*1d5d0*/  BSYNC B1 ;  /* 0x0000000000017941 */ /* 0x000fea0003800000 */
.L_x_1559:
[----:B0----5:R0:W0:Y:S01]  /*1d5e0*/  SHFL.IDX PT, R9, R82, 0x2, 0x181f ;  /* 0x00581f0052097f89 */ /* 0x02102200000e0000 */
        /* <DEDUP_REMOVED lines=9> */
[-C--:B------:R-:W-:Y:S02]  /*1d680*/  @!P2 LEA R4, P4, R194, R8.reuse, 0x1 ;  /* 0x00000008c204a211 */ /* 0x080fe400078808ff */
[-C--:B------:R-:W-:Y:S02]  /*1d690*/  @!P3 LEA.HI.X R3, R18, R9.reuse, R19, 0x1, P5 ;  /* 0x000000091203b211 */ /* 0x080fe400028f0c13 */
[-C--:B------:R-:W-:Y:S02]  /*1d6a0*/  @!P1 LEA R6, P5, R207, R8.reuse, 0x1 ;  /* 0x00000008cf069211 */ /* 0x080fe400078a08ff */
        /* <DEDUP_REMOVED lines=8> */
.L_x_1562:
[----:B------:R-:W-:Y:S05]  /*1d730*/  BSYNC B1 ;  /* 0x0000000000017941 */ /* 0x000fea0003800000 */
.L_x_1561:
[----:B------:R-:W-:Y:S01]  /*1d740*/  VIADD R0, R204, 0x60 ;  /* 0x00000060cc007836 */ /* 0x000fe20000000000 */
[----:B0-----:R0:W0:Y:S04]  /*1d750*/  SHFL.IDX PT, R9, R82, 0x3, 0x181f ;  /* 0x00781f0052097f89 */ /* 0x00102800000e0000 */
[----:B------:R-:W-:Y:S01]  /*1d760*/  ISETP.GE.AND P0, PT, R0, R81, PT ;  /* 0x000000510000720c */ /* 0x000fe20003f06270 */
[----:B---3--:R-:W3:-:S12]  /*1d770*/  SHFL.IDX PT, R80, R80, 0x3, 0x181f ;  /* 0x00781f0050507f89 */ /* 0x008ed800000e0000 */
[----:B------:R-:W-:Y:S05]  /*1d780*/  @P0 BRA `(.L_x_1563) ;  /* 0x0000000c00a40947 */ /* 0x000fea0003800000 */
[----:B------:R-:W-:Y:S02]  /*1d790*/  ULDC UR4, c[0x0][0xac8] ;  /* 0x0002b20000047ab9 */ /* 0x000fe40000000800 */
[----:B------:R-:W-:Y:S02]  /*1d7a0*/  ISETP.GE.AND P3, PT, R18, UR4, PT ;  /* 0x0000000412007c0c */ /* 0x000fe4000bf66270 */
[----:B------:R-:W-:Y:S02]  /*1d7b0*/  ISETP.GE.AND P4, PT, R194, UR4, PT ;  /* 0x00000004c2007c0c */ /* 0x000fe4000bf86270 */
[----:B------:R-:W-:-:S09]  /*1d7c0*/  ISETP.GE.AND P5, PT, R207, UR4, PT ;  /* 0x00000004cf007c0c */ /* 0x000fd2000bfa6270 */
[-C--:B---3--:R-:W-:Y:S02]  /*1d7d0*/  @!P3 LEA R2, P0, R18, R80.reuse, 0x1 ;  /* 0x000000501202b211 */ /* 0x088fe400078008ff */
[-C--:B------:R-:W-:Y:S02]  /*1d7e0*/  @!P4 LEA R4, P1, R194, R80.reuse, 0x1 ;  /* 0x00000050c204c211 */ /* 0x080fe400078208ff */
[C---:B------:R-:W-:Y:S02]  /*1d7f0*/  @!P5 LEA R6, P2, R207.reuse, R80, 0x1 ;  /* 0x00000050cf06d211 */ /* 0x040fe400078408ff */
        /* <DEDUP_REMOVED lines=12> */
.L_x_1554:
[----:B------:R-:W-:Y:S01]  /*1d8c0*/  ULDC.64 UR4, c[0x0][0xc00] ;  /* 0x0003000000047ab9 */ /* 0x000fe20000000a00 */
[----:B------:R-:W2:Y:S01]  /*1d8d0*/  LDC.64 R2, c[0x0][0xc00] ;  /* 0x00030000ff027b82 */ /* 0x000ea20000000a00 */
[----:B------:R-:W-:Y:S01]  /*1d8e0*/  ISETP.NE.U32.AND P0, PT, RZ, UR4, PT ;  /* 0x00000004ff007c0c */ /* 0x000fe2000bf05070 */
[----:B------:R-:W-:-:S03]  /*1d8f0*/  IMAD.MOV.U32 R0, RZ, RZ, RZ ;  /* 0x000000ffff007224 */ /* 0x000fc600078e00ff */
[----:B------:R-:W-:Y:S01]  /*1d900*/  ISETP.NE.AND.EX P0, PT, RZ, UR5, PT, P0 ;  /* 0x00000005ff007c0c */ /* 0x000fe2000bf05300 */
[----:B------:R-:W-:Y:S02]  /*1d910*/  ULDC.64 UR4, c[0x0][0xc08] ;  /* 0x0003020000047ab9 */ /* 0x000fe40000000a00 */
[----:B------:R-:W-:Y:S01]  /*1d920*/  ISETP.NE.U32.AND P1, PT, RZ, UR4, PT ;  /* 0x00000004ff007c0c */ /* 0x000fe2000bf25070 */
[----:B------:R-:W3:Y:S03]  /*1d930*/  LDC R25, c[0x0][0xbe8] ;  /* 0x0002fa00ff197b82 */ /* 0x000ee60000000800 */
[----:B------:R-:W-:Y:S01]  /*1d940*/  ISETP.NE.AND.EX P1, PT, RZ, UR5, PT, P1 ;  /* 0x00000005ff007c0c */ /* 0x000fe2000bf25310 */
[----:B--2---:R-:W-:-:S12]  /*1d950*/  IMAD.WIDE R2, R217, 0x4, R2 ;  /* 0x00000004d9027825 */ /* 0x004fd800078e0202 */
[----:B------:R-:W2:Y:S01]  /*1d960*/  @P1 LDC.64 R4, c[0x0][0xc08] ;  /* 0x00030200ff041b82 */ /* 0x000ea20000000a00 */
[----:B------:R-:W-:Y:S02]  /*1d970*/  ULDC UR4, c[0x0][0xa88] ;  /* 0x0002a20000047ab9 */ /* 0x000fe40000000800 */
[----:B------:R-:W-:Y:S01]  /*1d980*/  MOV R6, UR4 ;  /* 0x0000000400067c02 */ /* 0x000fe20008000f00 */
[----:B------:R4:W5:Y:S01]  /*1d990*/  @P0 LDG.E R0, desc[UR46][R2.64] ;  /* 0x0000002e02000981 */ /* 0x000962000c1e1900 */
[----:B------:R-:W0:Y:S01]  /*1d9a0*/  S2R R7, SR_TID.X ;  /* 0x0000000000077919 */ /* 0x000e220000002100 */
[----:B--2---:R-:W-:-:S05]  /*1d9b0*/  @P1 IMAD.WIDE R4, R217, 0x4, R4 ;  /* 0x00000004d9041825 */ /* 0x004fca00078e0204 */
[----:B------:R4:W5:Y:S01]  /*1d9c0*/  @P1 LDG.E R6, desc[UR46][R4.64] ;  /* 0x0000002e04061981 */ /* 0x000962000c1e1900 */
[----:B---3--:R-:W-:Y:S01]  /*1d9d0*/  ISETP.NE.AND P2, PT, R25, 0x1, PT ;  /* 0x000000011900780c */ /* 0x008fe20003f45270 */
[----:B0-----:R-:W-:-:S12]  /*1d9e0*/  VIADD R7, R7, 0xffffff80 ;  /* 0xffffff8007077836 */ /* 0x001fd80000000000 */
[----:B------:R-:W0:Y:S01]  /*1d9f0*/  @P2 LDC R14, c[0x0][0xbec] ;  /* 0x0002fb00ff0e2b82 */ /* 0x000e220000000800 */
[----:B------:R-:W-:Y:S02]  /*1da00*/  ISETP.GE.AND P3, PT, R7, 0x80, PT ;  /* 0x000000800700780c */ /* 0x000fe40003f66270 */
[----:B------:R-:W-:-:S05]  /*1da10*/  SHF.R.S32.HI R7, RZ, 0x1f, R217 ;  /* 0x0000001fff077819 */ /* 0x000fca00000114d9 */
[----:B------:R-:W2:Y:S01]  /*1da20*/  @P2 LDC R27, c[0x0][0xbf0] ;  /* 0x0002fc00ff1b2b82 */ /* 0x000ea20000000800 */
[----:B----4-:R-:W-:Y:S05]  /*1da30*/  @P1 BRA `(.L_x_1564) ;  /* 0x0000000000101947 */ /* 0x010fea0003800000 */
[----:B------:R-:W-:Y:S05]  /*1da40*/  @!P0 BRA `(.L_x_1564) ;  /* 0x00000000000c8947 */ /* 0x000fea0003800000 */
[----:B------:R-:W3:Y:S04]  /*1da50*/  LDG.E R5, desc[UR46][R2.64] ;  /* 0x0000002e02057981 */ /* 0x000ee8000c1e1900 */
[----:B-----5:R-:W3:Y:S02]  /*1da60*/  LDG.E R6, desc[UR46][R2.64+0x4] ;  /* 0x0000042e02067981 */ /* 0x020ee4000c1e1900 */
[----:B---3--:R-:W-:-:S07]  /*1da70*/  IMAD.IADD R6, R6, 0x1, -R5 ;  /* 0x0000000106067824 */ /* 0x008fce00078e0a05 */
.L_x_1564:
[----:B------:R-:W-:Y:S01]  /*1da80*/  BSSY B1, `(.L_x_1565) ;  /* 0x000002d000017945 */ /* 0x000fe20003800000 */
[----:B------:R-:W-:Y:S02]  /*1da90*/  SHF.R.S32.HI R10, RZ, 0x1f, R216 ;  /* 0x0000001fff0a7819 */ /* 0x000fe400000114d8 */
[----:B------:R-:W-:Y:S02]  /*1daa0*/  SEL R13, R217, RZ, !P0 ;  /* 0x000000ffd90d7207 */ /* 0x000fe40004000000 */
[----:B------:R-:W-:Y:S02]  /*1dab0*/  SEL R12, R7, RZ, !P0 ;  /* 0x000000ff070c7207 */ /* 0x000fe40004000000 */
[----:B-----5:R-:W-:Y:S01]  /*1dac0*/  SHF.R.S32.HI R11, RZ, 0x1f, R0 ;  /* 0x0000001fff0b7819 */ /* 0x020fe20000011400 */
[----:B------:R-:W-:Y:S06]  /*1dad0*/  @P3 BRA `(.L_x_1566) ;  /* 0x00000000009c3947 */ /* 0x000fec0003800000 */
[----:B------:R-:W3:Y:S01]  /*1dae0*/  S2R R3, SR_TID.X ;  /* 0x0000000000037919 */ /* 0x000ee20000002100 */
[----:B------:R-:W4:Y:S02]  /*1daf0*/  LDC R9, c[0x0][0xbe8] ;  /* 0x0002fa00ff097b82 */ /* 0x000f240000000800 */
[----:B----4-:R-:W-:Y:S01]  /*1db00*/  IMAD R2, R6, R9, RZ ;  /* 0x0000000906027224 */ /* 0x010fe200078e02ff */
[----:B---3--:R-:W-:-:S04]  /*1db10*/  IADD3 R8, R204, -0x80, R3 ;  /* 0xffffff80cc087810 */ /* 0x008fc80007ffe003 */
[----:B------:R-:W-:-:S13]  /*1db20*/  ISETP.GE.AND P0, PT, R8, R2, PT ;  /* 0x000000020800720c */ /* 0x000fda0003f06270 */
[----:B------:R-:W-:Y:S05]  /*1db30*/  @P0 BRA `(.L_x_1566) ;  /* 0x0000000000840947 */ /* 0x000fea0003800000 */
[----:B------:R-:W-:Y:S01]  /*1db40*/  ISETP.NE.AND P0, PT, R9, 0x1, PT ;  /* 0x000000010900780c */ /* 0x000fe20003f05270 */
[----:B------:R-:W-:Y:S01]  /*1db50*/  ULDC.64 UR4, c[0x0][0xb90] ;  /* 0x0002e40000047ab9 */ /* 0x000fe20000000a00 */
[----:B------:R-:W-:Y:S02]  /*1db60*/  IMAD.MOV.U32 R2, RZ, RZ, R0 ;  /* 0x000000ffff027224 */ /* 0x000fe400078e0000 */
[----:B------:R-:W-:Y:S02]  /*1db70*/  IMAD R7, R10, UR4, RZ ;  /* 0x000000040a077c24 */ /* 0x000fe4000f8e02ff */
[----:B------:R-:W-:Y:S02]  /*1db80*/  IMAD.MOV.U32 R3, RZ, RZ, R11 ;  /* 0x000000ffff037224 */ /* 0x000fe400078e000b */
[----:B------:R-:W-:Y:S02]  /*1db90*/  IMAD.MOV.U32 R5, RZ, RZ, R8 ;  /* 0x000000ffff057224 */ /* 0x000fe400078e0008 */
[----:B------:R-:W-:-:S03]  /*1dba0*/  IMAD.WIDE.U32 R2, R216, UR4, R2 ;  /* 0x00000004d8027c25 */ /* 0x000fc6000f8e0002 */
[----:B------:R-:W3:Y:S01]  /*1dbb0*/  @P0 LDC R15, c[0x0][0xbec] ;  /* 0x0002fb00ff0f0b82 */ /* 0x000ee20000000800 */
[----:B------:R-:W-:Y:S01]  /*1dbc0*/  IMAD R7, R216, UR5, R7 ;  /* 0x00000005d8077c24 */ /* 0x000fe2000f8e0207 */
[----:B------:R-:W-:-:S03]  /*1dbd0*/  ULDC.64 UR4, c[0x0][0xb98] ;  /* 0x0002e60000047ab9 */ /* 0x000fc60000000a00 */
[----:B------:R-:W-:-:S03]  /*1dbe0*/  IMAD.IADD R3, R3, 0x1, R7 ;  /* 0x0000000103037824 */ /* 0x000fc600078e0207 */
[----:B------:R-:W4:Y:S01]  /*1dbf0*/  @P0 LDC R21, c[0x0][0xbf0] ;  /* 0x0002fc00ff150b82 */ /* 0x000f220000000800 */
[----:B------:R-:W-:-:S04]  /*1dc00*/  IMAD.WIDE.U32 R2, R13, UR4, R2 ;  /* 0x000000040d027c25 */ /* 0x000fc8000f8e0002 */
[----:B---3--:R-:W-:-:S05]  /*1dc10*/  @P0 IMAD.HI.U32 R4, R8, R15, RZ ;  /* 0x0000000f08040227 */ /* 0x008fca00078e00ff */
[----:B----4-:R-:W-:Y:S01]  /*1dc20*/  @P0 SHF.R.U32.HI R5, RZ, R21, R4 ;  /* 0x00000015ff050219 */ /* 0x010fe20000011604 */
        /* <DEDUP_REMOVED lines=15> */
[----:B------:R-:W-:Y:S01]  /*1dd20*/  LEA.HI.X R5, R2, UR5, R3, 0x2, P0 ;  /* 0x0000000502057c11 */ /* 0x000fe200080f1403 */
[----:B------:R-:W-:-:S05]  /*1dd30*/  IMAD.MOV.U32 R3, RZ, RZ, -0x800000 ;  /* 0xff800000ff037424 */ /* 0x000fca00078e00ff */
[----:B------:R3:W-:Y:S02]  /*1dd40*/  STG.E desc[UR46][R4.64], R3 ;  /* 0x0000000304007986 */ /* 0x0007e4000c10192e */
.L_x_1566:
[----:B------:R-:W-:Y:S05]  /*1dd50*/  BSYNC B1 ;  /* 0x0000000000017941 */ /* 0x000fea0003800000 */
.L_x_1565:
[----:B------:R-:W-:Y:S01]  /*1dd60*/  ULDC.64 UR4, c[0x0][0xaa0] ;  /* 0x0002a80000047ab9 */ /* 0x000fe20000000a00 */
[----:B------:R-:W-:Y:S02]  /*1dd70*/  IMAD R7, R215, 0x20, R17 ;  /* 0x00000020d7077824 */ /* 0x000fe400078e0211 */
[----:B---3--:R-:W-:Y:S02]  /*1dd80*/  IMAD R3, R11, UR4, RZ ;  /* 0x000000040b037c24 */ /* 0x008fe4000f8e02ff */
[----:B------:R-:W-:Y:S02]  /*1dd90*/  IMAD.IADD R9, R204, 0x1, R7 ;  /* 0x00000001cc097824 */ /* 0x000fe400078e0207 */
[C---:B------:R-:W-:Y:S02]  /*1dda0*/  IMAD R5, R0.reuse, UR5, R3 ;  /* 0x0000000500057c24 */ /* 0x040fe4000f8e0203 */
[----:B------:R-:W-:Y:S01]  /*1ddb0*/  IMAD.WIDE.U32 R2, R0, UR4, RZ ;  /* 0x0000000400027c25 */ /* 0x000fe2000f8e00ff */
[----:B------:R-:W-:-:S03]  /*1ddc0*/  ULDC.64 UR4, c[0x0][0xae8] ;  /* 0x0002ba0000047ab9 */ /* 0x000fc60000000a00 */
[----:B------:R-:W-:Y:S02]  /*1ddd0*/  IMAD.IADD R3, R3, 0x1, R5 ;  /* 0x0000000103037824 */ /* 0x000fe400078e0205 */
[----:B------:R-:W-:Y:S02]  /*1dde0*/  IMAD R7, R10, UR4, RZ ;  /* 0x000000040a077c24 */ /* 0x000fe4000f8e02ff */
[----:B------:R-:W-:-:S04]  /*1ddf0*/  IMAD.WIDE.U32 R2, R216, UR4, R2 ;  /* 0x00000004d8027c25 */ /* 0x000fc8000f8e0002 */
[----:B------:R-:W-:Y:S01]  /*1de00*/  IMAD R7, R216, UR5, R7 ;  /* 0x00000005d8077c24 */ /* 0x000fe2000f8e0207 */
[----:B------:R-:W-:Y:S01]  /*1de10*/  ULDC.64 UR4, c[0x0][0xaf0] ;  /* 0x0002bc0000047ab9 */ /* 0x000fe20000000a00 */
[----:B0-----:R-:W-:-:S03]  /*1de20*/  @P2 IMAD.HI.U32 R0, R9, R14, RZ ;  /* 0x0000000e09002227 */ /* 0x001fc600078e00ff */
[----:B------:R-:W-:Y:S01]  /*1de30*/  IADD3 R3, R3, R7, RZ ;  /* 0x0000000703037210 */ /* 0x000fe20007ffe0ff */
[----:B------:R-:W-:Y:S01]  /*1de40*/  IMAD.MOV.U32 R5, RZ, RZ, R9 ;  /* 0x000000ffff057224 */ /* 0x000fe200078e0009 */
[----:B--2---:R-:W-:Y:S01]  /*1de50*/  @P2 SHF.R.U32.HI R5, RZ, R27, R0 ;  /* 0x0000001bff052219 */ /* 0x004fe20000011600 */
[----:B------:R-:W-:Y:S02]  /*1de60*/  IMAD R4, R12, UR4, RZ ;  /* 0x000000040c047c24 */ /* 0x000fe4000f8e02ff */
[----:B------:R-:W-:Y:S01]  /*1de70*/  IMAD.WIDE.U32 R2, R13, UR4, R2 ;  /* 0x000000040d027c25 */ /* 0x000fe2000f8e0002 */
[----:B------:R-:W-:-:S03]  /*1de80*/  SHF.R.S32.HI R0, RZ, 0x1f, R5 ;  /* 0x0000001fff007819 */ /* 0x000fc60000011405 */
[----:B------:R-:W-:Y:S01]  /*1de90*/  IMAD R7, R13, UR5, R4 ;  /* 0x000000050d077c24 */ /* 0x000fe2000f8e0204 */
[----:B------:R-:W-:Y:S01]  /*1dea0*/  ULDC.64 UR4, c[0x0][0xae0] ;  /* 0x0002b80000047ab9 */ /* 0x000fe20000000a00 */
[----:B------:R-:W-:Y:S02]  /*1deb0*/  IMAD.MOV R4, RZ, RZ, -R5 ;  /* 0x000000ffff047224 */ /* 0x000fe400078e0a05 */
[----:B------:R-:W-:Y:S02]  /*1dec0*/  IMAD.IADD R3, R3, 0x1, R7 ;  /* 0x0000000103037824 */ /* 0x000fe400078e0207 */
[----:B------:R-:W-:Y:S02]  /*1ded0*/  IMAD R0, R0, UR4, RZ ;  /* 0x0000000400007c24 */ /* 0x000fe4000f8e02ff */
[----:B------:R-:W-:Y:S02]  /*1dee0*/  IMAD R7, R25, R4, R9 ;  /* 0x0000000419077224 */ /* 0x000fe400078e0209 */
[----:B------:R-:W-:-:S02]  /*1def0*/  IMAD R9, R5, UR5, R0 ;  /* 0x0000000505097c24 */ /* 0x000fc4000f8e0200 */
[----:B------:R-:W-:Y:S01]  /*1df00*/  IMAD.WIDE.U32 R2, R5, UR4, R2 ;  /* 0x0000000405027c25 */ /* 0x000fe2000f8e0002 */
[----:B------:R-:W-:Y:S01]  /*1df10*/  SHF.R.S32.HI R0, RZ, 0x1f, R7 ;  /* 0x0000001fff007819 */ /* 0x000fe20000011407 */
[----:B------:R-:W-:Y:S02]  /*1df20*/  ULDC.64 UR4, c[0x0][0xad8] ;  /* 0x0002b60000047ab9 */ /* 0x000fe40000000a00 */
[----:B------:R-:W-:Y:S02]  /*1df30*/  IMAD.IADD R3, R3, 0x1, R9 ;  /* 0x0000000103037824 */ /* 0x000fe400078e0209 */
[----:B------:R-:W-:Y:S02]  /*1df40*/  IMAD R0, R0, UR4, RZ ;  /* 0x0000000400007c24 */ /* 0x000fe4000f8e02ff */
[----:B------:R-:W-:-:S04]  /*1df50*/  IMAD.WIDE.U32 R2, R7, UR4, R2 ;  /* 0x0000000407027c25 */ /* 0x000fc8000f8e0002 */
[----:B------:R-:W-:Y:S01]  /*1df60*/  IMAD R7, R7, UR5, R0 ;  /* 0x0000000507077c24 */ /* 0x000fe2000f8e0200 */
[----:B------:R-:W-:Y:S01]  /*1df70*/  ULDC.64 UR4, c[0x0][0xa80] ;  /* 0x0002a00000047ab9 */ /* 0x000fe20000000a00 */
[----:B------:R-:W-:Y:S01]  /*1df80*/  IMAD.IADD R204, R17, 0x1, R204 ;  /* 0x0000000111cc7824 */ /* 0x000fe200078e02cc */
[----:B------:R-:W-:Y:S01]  /*1df90*/  LEA R0, P0, R2, UR4, 0x1 ;  /* 0x0000000402007c11 */ /* 0x000fe2000f8008ff */
[----:B------:R-:W-:Y:S01]  /*1dfa0*/  IMAD.IADD R3, R3, 0x1, R7 ;  /* 0x0000000103037824 */ /* 0x000fe200078e0207 */
[----:B------:R-:W-:-:S04]  /*1dfb0*/  UMOV UR4, 0xffffffff ;  /* 0xffffffff00047882 */ /* 0x000fc80000000000 */
[----:B------:R-:W-:Y:S01]  /*1dfc0*/  LEA.HI.X R2, R2, UR5, R3, 0x1, P0 ;  /* 0x0000000502027c11 */ /* 0x000fe200080f0c03 */
[----:B------:R-:W-:Y:S06]  /*1dfd0*/  BRA.DIV UR4, `(.L_x_1567) ;  /* 0x000000ae04e07947 */ /* 0x000fec000b800000 */
[----:B------:R0:W2:Y:S04]  /*1dfe0*/  SHFL.IDX PT, R3, R2, RZ, 0x181f ;  /* 0x00181fff02037589 */ /* 0x0000a800000e0000 */
[----:B------:R0:W3:Y:S02]  /*1dff0*/  SHFL.IDX PT, R14, R0, RZ, 0x181f ;  /* 0x00181fff000e7589 */ /* 0x0000e400000e0000 */
.L_x_1848:
        /* <DEDUP_REMOVED lines=9> */
[-C--:B---3--:R-:W-:Y:S02]  /*1e090*/  @!P3 LEA R4, P5, R18, R14.reuse, 0x1 ;  /* 0x0000000e1204b211 */ /* 0x088fe400078a08ff */
[-C--:B------:R-:W-:Y:S02]  /*1e0a0*/  @!P2 LEA R6, P4, R194, R14.reuse, 0x1 ;  /* 0x0000000ec206a211 */ /* 0x080fe400078808ff */
[-C--:B--2---:R-:W-:Y:S02]  /*1e0b0*/  @!P3 LEA.HI.X R5, R18, R3.reuse, R19, 0x1, P5 ;  /* 0x000000031205b211 */ /* 0x084fe400028f0c13 */
[-C--:B------:R-:W-:Y:S02]  /*1e0c0*/  @!P1 LEA R8, P5, R207, R14.reuse, 0x1 ;  /* 0x0000000ecf089211 */ /* 0x080fe400078a08ff */
        /* <DEDUP_REMOVED lines=8> */
.L_x_1569:
[----:B------:R-:W-:Y:S05]  /*1e150*/  BSYNC B1 ;  /* 0x0000000000017941 */ /* 0x000fea0003800000 */
.L_x_1568:
[----:B------:R-:W-:-:S03]  /*1e160*/  UMOV UR4, 0xffffffff ;  /* 0xffffffff00047882 */ /* 0x000fc60000000000 */
[----:B------:R-:W-:Y:S05]  /*1e170*/  BRA.DIV UR4, `(.L_x_1570) ;  /* 0x000000ae04ac7947 */ /* 0x000fea000b800000 */
[----:B--2---:R2:W0:Y:S04]  /*1e180*/  SHFL.IDX PT, R3, R2, 0x1, 0x181f ;  /* 0x00381f0002037f89 */ /* 0x00442800000e0000 */
[----:B---34-:R2:W3:Y:S02]  /*1e190*/  SHFL.IDX PT, R14, R0, 0x1, 0x181f ;  /* 0x00381f00000e7f89 */ /* 0x0184e400000e0000 */
.L_x_1852:
        /* <DEDUP_REMOVED lines=11> */
[-C--:B0-----:R-:W-:Y:S02]  /*1e250*/  @!P3 LEA.HI.X R5, R18, R3.reuse, R19, 0x1, P5 ;  /* 0x000000031205b211 */ /* 0x081fe400028f0c13 */
        /* <DEDUP_REMOVED lines=9> */
.L_x_1572:
[----:B------:R-:W-:Y:S05]  /*1e2f0*/  BSYNC B1 ;  /* 0x0000000000017941 */ /* 0x000fea0003800000 */
.L_x_1571:
[----:B------:R-:W-:-:S03]  /*1e300*/  UMOV UR4, 0xffffffff ;  /* 0xffffffff00047882 */ /* 0x000fc60000000000 */
[----:B------:R-:W-:Y:S05]  /*1e310*/  BRA.DIV UR4, `(.L_x_1573) ;  /* 0x000000ae048c7947 */ /* 0x000fea000b800000 */
[----:B0-----:R0:W0:Y:S04]  /*1e320*/  SHFL.IDX PT, R3, R2, 0x2, 0x181f ;  /* 0x00581f0002037f89 */ /* 0x00102800000e0000 */
[----:B---34-:R3:W4:Y:S02]  /*1e330*/  SHFL.IDX PT, R14, R0, 0x2, 0x181f ;  /* 0x00581f00000e7f89 */ /* 0x01872400000e0000 */
.L_x_1856:
        /* <DEDUP_REMOVED lines=21> */
.L_x_1575:
[----:B------:R-:W-:Y:S05]  /*1e490*/  BSYNC B1 ;  /* 0x0000000000017941 */ /* 0x000fea0003800000 */
.L_x_1574:
[----:B------:R-:W-:-:S03]  /*1e4a0*/  UMOV UR4, 0xffffffff ;  /* 0xffffffff00047882 */ /* 0x000fc60000000000 */
[----:B------:R-:W-:Y:S05]  /*1e4b0*/  BRA.DIV UR4, `(.L_x_1576) ;  /* 0x000000ae046c7947 */ /* 0x000fea000b800000 */
[----:B0-----:R0:W0:Y:S04]  /*1e4c0*/  SHFL.IDX PT, R3, R2, 0x3, 0x181f ;  /* 0x00781f0002037f89 */ /* 0x00102800000e0000 */
[----:B----4-:R4:W0:Y:S02]  /*1e4d0*/  SHFL.IDX PT, R14, R0, 0x3, 0x181f ;  /* 0x00781f00000e7f89 */ /* 0x01082400000e0000 */
.L_x_1860:
[----:B--234-:R-:W-:-:S05]  /*1e4e0*/  VIADD R0, R204, 0x60 ;  /* 0x00000060cc007836 */ /* 0x01cfca0000000000 */
[----:B------:R-:W-:-:S13]  /*1e4f0*/  ISETP.GE.AND P0, PT, R0, R25, PT ;  /* 0x000000190000720c */ /* 0x000fda0003f06270 */
        /* <DEDUP_REMOVED lines=18> */
.L_x_1563:
[----:B------:R-:W-:Y:S05]  /*1e620*/  BSYNC B0 ;  /* 0x0000000000007941 */ /* 0x000fea0003800000 */
.L_x_1553:
[----:B------:R-:W-:Y:S02]  /*1e630*/  ULDC UR4, c[0x0][0xc3c] ;  /* 0x00030f0000047ab9 */ /* 0x000fe40000000800 */
[----:B-1----:R-:W-:-:S13]  /*1e640*/  ISETP.GE.AND P0, PT, R203, UR4, PT ;  /* 0x00000004cb007c0c */ /* 0x002fda000bf06270 */
[----:B------:R-:W-:Y:S05]  /*1e650*/  @!P0 BRA `(.L_x_1577) ;  /* 0xfffffe2800d08947 */ /* 0x000fea000383ffff */
[----:B------:R-:W-:Y:S05]  /*1e660*/  BRA `(.L_x_1348) ;  /* 0x0000007000e47947 */ /* 0x000fea0003800000 */
.L_x_1346:
        /* <DEDUP_REMOVED lines=18> */
.L_x_1578:
[----:B------:R-:W1:Y:S01]  /*1e790*/  S2R R0, SR_TID.X ;  /* 0x0000000000007919 */ /* 0x000e620000002100 */
[----:B------:R-:W-:Y:S01]  /*1e7a0*/  ULDC UR4, c[0x0][0xc3c] ;  /* 0x00030f0000047ab9 */ /* 0x000fe20000000800 */
[----:B------:R-:W2:Y:S01]  /*1e7b0*/  S2UR UR6, SR_CTAID.X ;  /* 0x00000000000679c3 */ /* 0x000ea20000002500 */
[----:B------:R-:W-:Y:S01]  /*1e7c0*/  ULDC UR5, c[0x0][0xc38] ;  /* 0x00030e0000057ab9 */ /* 0x000fe20000000800 */
[----:B-1----:R-:W-:-:S04]  /*1e7d0*/  LOP3.LUT R0, R0, 0x1f, RZ, 0xc0, !PT ;  /* 0x0000001f00007812 */ /* 0x002fc800078ec0ff */
[----:B------:R-:W-:-:S04]  /*1e7e0*/  ISETP.NE.AND P0, PT, R0, 0x1f, PT ;  /* 0x0000001f0000780c */ /* 0x000fc80003f05270 */
[----:B------:R-:W-:-:S13]  /*1e7f0*/  ISETP.GE.OR P1, PT, R0, UR4, !P0 ;  /* 0x0000000400007c0c */ /* 0x000fda000c726670 */
[----:B0-----:R-:W0:Y:S02]  /*1e800*/  @!P1 LDC.64 R2, c[0x0][0xc80] ;  /* 0x00032000ff029b82 */ /* 0x001e240000000a00 */
[----:B0-----:R-:W-:-:S05]  /*1e810*/  @!P1 IMAD.WIDE.U32 R2, R0, 0x4, R2 ;  /* 0x0000000400029825 */ /* 0x001fca00078e0002 */
[----:B------:R-:W3:Y:S01]  /*1e820*/  @!P1 LDG.E R4, desc[UR46][R2.64] ;  /* 0x0000002e02049981 */ /* 0x000ee2000c1e1900 */
[C---:B------:R-:W-:Y:S01]  /*1e830*/  ISETP.NE.AND P1, PT, R0.reuse, RZ, PT ;  /* 0x000000ff0000720c */ /* 0x040fe20003f25270 */
[----:B------:R-:W-:Y:S01]  /*1e840*/  UMOV UR4, URZ ;  /* 0x0000003f00047c82 */ /* 0x000fe20008000000 */
[C---:B------:R-:W-:Y:S01]  /*1e850*/  ISETP.GE.U32.AND P2, PT, R0.reuse, 0x2, PT ;  /* 0x000000020000780c */ /* 0x040fe20003f46070 */
[----:B------:R-:W-:Y:S01]  /*1e860*/  IMAD.MOV.U32 R16, RZ, RZ, RZ ;  /* 0x000000ffff107224 */ /* 0x000fe200078e00ff */
[C---:B------:R-:W-:Y:S02]  /*1e870*/  ISETP.GE.U32.AND P3, PT, R0.reuse, 0x4, PT ;  /* 0x000000040000780c */ /* 0x040fe40003f66070 */
[C---:B------:R-:W-:Y:S02]  /*1e880*/  ISETP.GE.U32.AND P4, PT, R0.reuse, 0x8, PT ;  /* 0x000000080000780c */ /* 0x040fe40003f86070 */
[----:B------:R-:W-:Y:S01]  /*1e890*/  ISETP.GE.U32.AND P5, PT, R0, 0x10, PT ;  /* 0x000000100000780c */ /* 0x000fe20003fa6070 */
        /* <DEDUP_REMOVED lines=15> */
[----:B------:R-:W0:Y:S02]  /*1e990*/  SHFL.IDX PT, R6, R5, 0x1f, 0x1f ;  /* 0x03e01f0005067f89 */ /* 0x000e2400000e0000 */
[----:B0-----:R-:W-:-:S04]  /*1e9a0*/  IMAD R6, R6, UR5, RZ ;  /* 0x0000000506067c24 */ /* 0x001fc8000f8e02ff */
[----:B------:R-:W-:Y:S01]  /*1e9b0*/  IMAD.MOV.U32 R3, RZ, RZ, R6 ;  /* 0x000000ffff037224 */ /* 0x000fe200078e0006 */
[----:B--2---:R-:W-:-:S13]  /*1e9c0*/  ISETP.GT.AND P6, PT, R6, UR6, PT ;  /* 0x0000000606007c0c */ /* 0x004fda000bfc4270 */
[----:B------:R-:W-:Y:S05]  /*1e9d0*/  @P6 BRA `(.L_x_1580) ;  /* 0x00000000009c6947 */ /* 0x000fea0003800000 */
[----:B------:R-:W0:Y:S01]  /*1e9e0*/  LDC R5, c[0x0][0xc3c] ;  /* 0x00030f00ff057b82 */ /* 0x000e220000000800 */
[----:B------:R-:W-:Y:S01]  /*1e9f0*/  IMAD.MOV.U32 R6, RZ, RZ, R3 ;  /* 0x000000ffff067224 */ /* 0x000fe200078e0003 */
[----:B------:R-:W-:Y:S01]  /*1ea00*/  UMOV UR4, URZ ;  /* 0x0000003f00047c82 */ /* 0x000fe20008000000 */
[----:B------:R-:W-:Y:S01]  /*1ea10*/  ULDC UR7, c[0x0][0xc3c] ;  /* 0x00030f0000077ab9 */ /* 0x000fe20000000800 */
[----:B------:R-:W-:-:S05]  /*1ea20*/  ULDC UR5, c[0x0][0xc38] ;  /* 0x00030e0000057ab9 */ /* 0x000fca0000000800 */
.L_x_1584:
[----:B------:R-:W-:Y:S01]  /*1ea30*/  UIADD3 UR4, UR4, 0x1f, URZ ;  /* 0x0000001f04047890 */ /* 0x000fe2000fffe03f */
[----:B------:R-:W-:-:S05]  /*1ea40*/  IMAD.U32 R19, RZ, RZ, UR7 ;  /* 0x00000007ff137e24 */ /* 0x000fca000f8e00ff */
[----:B0-----:R-:W-:-:S13]  /*1ea50*/  ISETP.LE.AND P6, PT, R5, UR4, PT ;  /* 0x0000000405007c0c */ /* 0x001fda000bfc3270 */
[----:B------:R-:W-:Y:S05]  /*1ea60*/  @P6 BRA `(.L_x_1581) ;  /* 0x0000000400a86947 */ /* 0x000fea0003800000 */
[----:B------:R-:W-:Y:S01]  /*1ea70*/  VIADD R7, R0, UR4 ;  /* 0x0000000400077c36 */ /* 0x000fe20008000000 */
[----:B------:R-:W-:Y:S01]  /*1ea80*/  BSSY B0, `(.L_x_1582) ;  /* 0x0000007000007945 */ /* 0x000fe20003800000 */
[----:B------:R-:W-:-:S03]  /*1ea90*/  IMAD.MOV.U32 R4, RZ, RZ, RZ ;  /* 0x000000ffff047224 */ /* 0x000fc600078e00ff */
[----:B------:R-:W-:-:S13]  /*1eaa0*/  ISETP.GE.OR P6, PT, R7, R5, !P0 ;  /* 0x000000050700720c */ /* 0x000fda00047c6670 */
[----:B------:R-:W-:Y:S05]  /*1eab0*/  @P6 BRA `(.L_x_1583) ;  /* 0x00000000000c6947 */ /* 0x000fea0003800000 */
[----:B------:R-:W0:Y:S02]  /*1eac0*/  LDC.64 R2, c[0x0][0xc80] ;  /* 0x00032000ff027b82 */ /* 0x000e240000000a00 */
[----:B0-----:R-:W-:-:S05]  /*1ead0*/  IMAD.WIDE R2, R7, 0x4, R2 ;  /* 0x0000000407027825 */ /* 0x001fca00078e0202 */
[----:B------:R0:W5:Y:S02]  /*1eae0*/  LDG.E R4, desc[UR46][R2.64] ;  /* 0x0000002e02047981 */ /* 0x000164000c1e1900 */
.L_x_1583:
[----:B------:R-:W-:Y:S05]  /*1eaf0*/  BSYNC B0 ;  /* 0x0000000000007941 */ /* 0x000fea0003800000 */
.L_x_1582:
        /* <DEDUP_REMOVED lines=20> */
[----:B------:R-:W-:-:S07]  /*1ec40*/  IMAD.MOV.U32 R5, RZ, RZ, R9 ;  /* 0x000000ffff057224 */ /* 0x000fce00078e0009 */
.L_x_1580:
[----:B------:R-:W-:-:S05]  /*1ec50*/  IADD3 R6, -R3, R6, RZ ;  /* 0x0000000603067210 */ /* 0x000fca0007ffe1ff */
[----:B------:R-:W-:-:S05]  /*1ec60*/  IMAD R2, R5, UR5, R6 ;  /* 0x0000000505027c24 */ /* 0x000fca000f8e0206 */
[----:B------:R-:W-:Y:S02]  /*1ec70*/  ISETP.GT.AND P0, PT, R2, UR6, PT ;  /* 0x0000000602007c0c */ /* 0x000fe4000bf04270 */
[----:B------:R-:W0:Y:S11]  /*1ec80*/  LDC.64 R2, c[0x0][0xc90] ;  /* 0x00032400ff027b82 */ /* 0x000e360000000a00 */
[----:B------:R-:W-:-:S04]  /*1ec90*/  VOTE.ANY R11, PT, !P0 ;  /* 0x00000000000b7806 */ /* 0x000fc800040e0100 */
[----:B------:R-:W1:Y:S02]  /*1eca0*/  POPC R7, R11 ;  /* 0x0000000b00077309 */ /* 0x000e640000000000 */
[----:B-1----:R-:W-:-:S04]  /*1ecb0*/  VIADD R19, R7, UR4 ;  /* 0x0000000407137c36 */ /* 0x002fc80008000000 */
[----:B0-----:R-:W-:-:S05]  /*1ecc0*/  IMAD.WIDE R2, R19, 0x4, R2 ;  /* 0x0000000413027825 */ /* 0x001fca00078e0202 */
[----:B------:R-:W2:Y:S01]  /*1ecd0*/  LDG.E R9, desc[UR46][R2.64] ;  /* 0x0000002e02097981 */ /* 0x000ea2000c1e1900 */
[----:B------:R-:W-:-:S03]  /*1ece0*/  ISETP.NE.AND P0, PT, R11, RZ, PT ;  /* 0x000000ff0b00720c */ /* 0x000fc60003f05270 */
[----:B------:R-:W2:Y:S02]  /*1ecf0*/  SHFL.IDX PT, R4, R4, R7, 0x1f ;  /* 0x00001f0704047589 */ /* 0x000ea400000e0000 */
[----:B--2---:R-:W-:-:S05]  /*1ed00*/  IMAD R8, R4, R9, RZ ;  /* 0x0000000904087224 */ /* 0x004fca00078e02ff */
[----:B------:R-:W-:-:S04]  /*1ed10*/  IABS R10, R8 ;  /* 0x00000008000a7213 */ /* 0x000fc80000000000 */
[----:B------:R-:W0:Y:S08]  /*1ed20*/  I2F.RP R12, R10 ;  /* 0x0000000a000c7306 */ /* 0x000e300000209400 */
[----:B0-----:R-:W0:Y:S02]  /*1ed30*/  MUFU.RCP R12, R12 ;  /* 0x0000000c000c7308 */ /* 0x001e240000001000 */
[----:B0-----:R-:W-:-:S06]  /*1ed40*/  VIADD R13, R12, 0xffffffe ;  /* 0x0ffffffe0c0d7836 */ /* 0x001fcc0000000000 */
[----:B------:R0:W1:Y:S01]  /*1ed50*/  F2I.FTZ.U32.TRUNC.NTZ R3, R13 ;  /* 0x0000000d00037305 */ /* 0x000062000021f000 */
[----:B------:R-:W-:Y:S05]  /*1ed60*/  @!P0 BRA `(.L_x_1585) ;  /* 0x0000000000088947 */ /* 0x000fea0003800000 */
[----:B------:R-:W-:-:S06]  /*1ed70*/  VIADD R16, R7, 0xffffffff ;  /* 0xffffffff07107836 */ /* 0x000fcc0000000000 */
[----:B------:R2:W3:Y:S02]  /*1ed80*/  SHFL.IDX PT, R16, R5, R16, 0x1f ;  /* 0x00001f1005107589 */ /* 0x0004e400000e0000 */
.L_x_1585:
[--C-:B-12---:R-:W-:Y:S02]  /*1ed90*/  IMAD.MOV R5, RZ, RZ, -R3.reuse ;  /* 0x000000ffff057224 */ /* 0x106fe400078e0a03 */
[----:B---3--:R-:W-:Y:S01]  /*1eda0*/  IMAD R16, R16, UR5, R6 ;  /* 0x0000000510107c24 */ /* 0x008fe2000f8e0206 */
[----:B------:R-:W-:Y:S01]  /*1edb0*/  IABS R6, R8 ;  /* 0x0000000800067213 */ /* 0x000fe20000000000 */
[----:B------:R-:W-:Y:S02]  /*1edc0*/  IMAD R5, R5, R10, RZ ;  /* 0x0000000a05057224 */ /* 0x000fe400078e02ff */
[----:B------:R-:W-:Y:S02]  /*1edd0*/  IMAD.MOV.U32 R2, RZ, RZ, RZ ;  /* 0x000000ffff027224 */ /* 0x000fe400078e00ff */
[----:B------:R-:W-:Y:S02]  /*1ede0*/  IMAD.MOV R6, RZ, RZ, -R6 ;  /* 0x000000ffff067224 */ /* 0x000fe400078e0a06 */
[----:B------:R-:W-:Y:S01]  /*1edf0*/  IMAD.HI.U32 R2, R3, R5, R2 ;  /* 0x0000000503027227 */ /* 0x000fe200078e0002 */
[----:B------:R-:W-:-:S04]  /*1ee00*/  IADD3 R5, -R16, UR6, RZ ;  /* 0x0000000610057c10 */ /* 0x000fc8000fffe1ff */
[----:B------:R-:W-:-:S05]  /*1ee10*/  IABS R3, R5 ;  /* 0x0000000500037213 */ /* 0x000fca0000000000 */
        /* <DEDUP_REMOVED lines=16> */
[----:B------:R-:W-:-:S04]  /*1ef20*/  VIADDMNMX R9, R10, UR5, R9, PT ;  /* 0x000000050a097c46 */ /* 0x000fc8000b800109 */
[-C--:B------:R-:W-:Y:S02]  /*1ef30*/  IABS R7, R9.reuse ;  /* 0x0000000900077213 */ /* 0x080fe40000000000 */
[----:B------:R-:W-:Y:S02]  /*1ef40*/  IABS R8, R9 ;  /* 0x0000000900087213 */ /* 0x000fe40000000000 */
[----:B------:R-:W1:Y:S03]  /*1ef50*/  I2F.RP R10, R7 ;  /* 0x00000007000a7306 */ /* 0x000e660000209400 */
[----:B------:R-:W-:-:S05]  /*1ef60*/  IMAD.MOV R8, RZ, RZ, -R8 ;  /* 0x000000ffff087224 */ /* 0x000fca00078e0a08 */
[----:B-1----:R-:W1:Y:S02]  /*1ef70*/  MUFU.RCP R10, R10 ;  /* 0x0000000a000a7308 */ /* 0x002e640000001000 */
[----:B-1----:R-:W-:-:S06]  /*1ef80*/  VIADD R3, R10, 0xffffffe ;  /* 0x0ffffffe0a037836 */ /* 0x002fcc0000000000 */
[----:B------:R-:W1:Y:S02]  /*1ef90*/  F2I.FTZ.U32.TRUNC.NTZ R3, R3 ;  /* 0x0000000300037305 */ /* 0x000e64000021f000 */
[----:B-1----:R-:W-:-:S05]  /*1efa0*/  IADD3 R2, RZ, -R3, RZ ;  /* 0x80000003ff027210 */ /* 0x002fca0007ffe0ff */
[----:B------:R-:W-:Y:S02]  /*1efb0*/  IMAD R11, R2, R7, RZ ;  /* 0x00000007020b7224 */ /* 0x000fe400078e02ff */
[----:B------:R-:W-:-:S04]  /*1efc0*/  IMAD.MOV.U32 R2, RZ, RZ, RZ ;  /* 0x000000ffff027224 */ /* 0x000fc800078e00ff */
[----:B------:R-:W-:Y:S01]  /*1efd0*/  IMAD.HI.U32 R2, R3, R11, R2 ;  /* 0x0000000b03027227 */ /* 0x000fe200078e0002 */
[----:B------:R-:W-:Y:S02]  /*1efe0*/  IABS R11, R5 ;  /* 0x00000005000b7213 */ /* 0x000fe40000000000 */
[C---:B------:R-:W-:Y:S01]  /*1eff0*/  LOP3.LUT R3, R5.reuse, R9, RZ, 0x3c, !PT ;  /* 0x0000000905037212 */ /* 0x040fe200078e3cff */
[----:B------:R-:W-:Y:S02]  /*1f000*/  IMAD.IADD R5, R5, 0x1, R6 ;  /* 0x0000000105057824 */ /* 0x000fe400078e0206 */
[----:B------:R-:W-:Y:S01]  /*1f010*/  IMAD.HI.U32 R2, R2, R11, RZ ;  /* 0x0000000b02027227 */ /* 0x000fe200078e00ff */
[----:B------:R-:W-:-:S03]  /*1f020*/  ISETP.GE.AND P2, PT, R3, RZ, PT ;  /* 0x000000ff0300720c */ /* 0x000fc60003f46270 */
[----:B------:R-:W-:-:S05]  /*1f030*/  IMAD R8, R2, R8, R11 ;  /* 0x0000000802087224 */ /* 0x000fca00078e020b */
[----:B------:R-:W-:-:S13]  /*1f040*/  ISETP.GT.U32.AND P1, PT, R7, R8, PT ;  /* 0x000000080700720c */ /* 0x000fda0003f24070 */
[----:B------:R-:W-:Y:S02]  /*1f050*/  @!P1 IMAD.IADD R8, R8, 0x1, -R7 ;  /* 0x0000000108089824 */ /* 0x000fe400078e0a07 */
[----:B------:R-:W-:Y:S01]  /*1f060*/  @!P1 VIADD R2, R2, 0x1 ;  /* 0x0000000102029836 */ /* 0x000fe20000000000 */
[----:B------:R-:W-:Y:S02]  /*1f070*/  ISETP.NE.AND P1, PT, R9, RZ, PT ;  /* 0x000000ff0900720c */ /* 0x000fe40003f25270 */
[----:B------:R-:W-:-:S13]  /*1f080*/  ISETP.GE.U32.AND P0, PT, R8, R7, PT ;  /* 0x000000070800720c */ /* 0x000fda0003f06070 */
[----:B------:R-:W-:-:S04]  /*1f090*/  @P0 VIADD R2, R2, 0x1 ;  /* 0x0000000102020836 */ /* 0x000fc80000000000 */
[----:B------:R-:W-:Y:S01]  /*1f0a0*/  @!P2 IMAD.MOV R2, RZ, RZ, -R2 ;  /* 0x000000ffff02a224 */ /* 0x000fe200078e0a02 */
[----:B------:R-:W-:Y:S01]  /*1f0b0*/  @!P1 LOP3.LUT R2, RZ, R9, RZ, 0x33, !PT ;  /* 0x00000009ff029212 */ /* 0x000fe200078e33ff */
[----:B------:R-:W-:-:S03]  /*1f0c0*/  IMAD.MOV R9, RZ, RZ, -R9 ;  /* 0x000000ffff097224 */ /* 0x000fc600078e0a09 */
[----:B------:R-:W-:Y:S01]  /*1f0d0*/  LOP3.LUT R17, RZ, R2, RZ, 0x33, !PT ;  /* 0x00000002ff117212 */ /* 0x000fe200078e33ff */
[----:B------:R-:W-:-:S04]  /*1f0e0*/  IMAD R18, R2, R9, R5 ;  /* 0x0000000902127224 */ /* 0x000fc800078e0205 */
[----:B------:R-:W-:Y:S01]  /*1f0f0*/  IMAD.IADD R17, R4, 0x1, R17 ;  /* 0x0000000104117824 */ /* 0x000fe200078e0211 */
[----:B------:R-:W-:Y:S06]  /*1f100*/  BRA `(.L_x_1586) ;  /* 0x00000000000c7947 */ /* 0x000fec0003800000 */
.L_x_1581:
[----:B------:R-:W-:Y:S02]  /*1f110*/  IMAD.MOV.U32 R17, RZ, RZ, RZ ;  /* 0x000000ffff117224 */ /* 0x000fe400078e00ff */
[----:B------:R-:W-:Y:S02]  /*1f120*/  IMAD.U32 R16, RZ, RZ, UR6 ;  /* 0x00000006ff107e24 */ /* 0x000fe4000f8e00ff */
[----:B------:R-:W-:-:S07]  /*1f130*/  IMAD.MOV.U32 R18, RZ, RZ, RZ ;  /* 0x000000ffff127224 */ /* 0x000fce00078e00ff */
.L_x_1586:
[----:B------:R-:W-:-:S13]  /*1f140*/  ISETP.NE.AND P0, PT, R0, RZ, PT ;  /* 0x000000ff0000720c */ /* 0x000fda0003f05270 */
[----:B------:R-:W1:Y:S01]  /*1f150*/  @!P0 S2R R3, SR_CgaCtaId ;  /* 0x0000000000038919 */ /* 0x000e620000008800 */
[----:B------:R-:W-:-:S04]  /*1f160*/  @!P0 MOV R0, 0x400 ;  /* 0x0000040000008802 */ /* 0x000fc80000000f00 */
[----:B-1----:R-:W-:-:S05]  /*1f170*/  @!P0 LEA R0, R3, R0, 0x18 ;  /* 0x0000000003008211 */ /* 0x002fca00078ec0ff */
[----:B------:R2:W-:Y:S01]  /*1f180*/  @!P0 STS.128 [R0+0x284d0], R16 ;  /* 0x0284d01000008388 */ /* 0x0005e20000000c00 */
[----:B------:R-:W-:Y:S06]  /*1f190*/  BAR.ARV 0x5, 0x180 ;  /* 0x0146000000007b1d */ /* 0x000fec0000002000 */
.L_x_1579:
[----:B--2---:R-:W-:Y:S01]  /*1f1a0*/  IMAD.MOV.U32 R0, RZ, RZ, 0x1 ;  /* 0x00000001ff007424 */ /* 0x004fe200078e00ff */
[----:B------:R2:W-:Y:S01]  /*1f1b0*/  STL [R1+0x4], RZ ;  /* 0x000004ff01007387 */ /* 0x0005e20000100800 */
[----:B------:R-:W-:Y:S02]  /*1f1c0*/  ULDC UR4, c[0x0][0xc3c] ;  /* 0x00030f0000047ab9 */ /* 0x000fe40000000800 */
[----:B-1----:R-:W-:Y:S01]  /*1f1d0*/  ISETP.GE.AND P0, PT, R19, UR4, PT ;  /* 0x0000000413007c0c */ /* 0x002fe2000bf06270 */
[----:B------:R2:W-:Y:S04]  /*1f1e0*/  STL [R1+0xc], R0 ;  /* 0x00000c0001007387 */ /* 0x0005e80000100800 */
[----:B------:R2:W-:Y:S08]  /*1f1f0*/  STL [R1+0x58], RZ ;  /* 0x000058ff01007387 */ /* 0x0005f00000100800 */
[----:B--2---:R-:W-:Y:S05]  /*1f200*/  @P0 BRA `(.L_x_1587) ;  /* 0x0000006000f80947 */ /* 0x004fea0003800000 */
[----:B------:R-:W1:Y:S01]  /*1f210*/  S2R R8, SR_TID.X ;  /* 0x0000000000087919 */ /* 0x000e620000002100 */
[----:B------:R-:W2:Y:S01]  /*1f220*/  S2UR UR5, SR_CgaCtaId ;  /* 0x00000000000579c3 */ /* 0x000ea20000008800 */
[----:B------:R-:W-:Y:S01]  /*1f230*/  UMOV UR4, 0x400 ;  /* 0x0000040000047882 */ /* 0x000fe20000000000 */
[----:B------:R-:W-:Y:S01]  /*1f240*/  BSSY B7, `(.L_x_1587) ;  /* 0x000063a000077945 */ /* 0x000fe20003800000 */
[----:B------:R-:W-:Y:S01]  /*1f250*/  ULDC.64 UR42, c[0x0][0x198] ;  /* 0x00006600002a7ab9 */ /* 0x000fe20000000a00 */
[----:B------:R-:W-:Y:S02]  /*1f260*/  ULOP3.LUT UR36, UR40, 0x1, URZ, 0xfc, !UPT ;  /* 0x0000000128247892 */ /* 0x000fe4000f8efc3f */
[----:B------:R-:W-:Y:S01]  /*1f270*/  ULOP3.LUT UR38, UR40, 0x2, URZ, 0xfc, !UPT ;  /* 0x0000000228267892 */ /* 0x000fe2000f8efc3f */
[----:B------:R-:W-:Y:S01]  /*1f280*/  ULDC UR37, c[0x0][0xc] ;  /* 0x0000030000257ab9 */ /* 0x000fe20000000800 */
[----:B--2---:R-:W-:Y:S01]  /*1f290*/  ULEA UR4, UR5, UR4, 0x18 ;  /* 0x0000000405047291 */ /* 0x004fe2000f8ec03f */
[C---:B-1----:R-:W-:Y:S01]  /*1f2a0*/  LOP3.LUT R6, R8.reuse, 0x7f, RZ, 0xc0, !PT ;  /* 0x0000007f08067812 */ /* 0x042fe200078ec0ff */
[C---:B0-----:R-:W-:Y:S01]  /*1f2b0*/  IMAD.SHL.U32 R2, R8.reuse, 0x80, RZ ;  /* 0x0000008008027824 */ /* 0x041fe200078e00ff */
[C---:B------:R-:W-:Y:S01]  /*1f2c0*/  LOP3.LUT P0, RZ, R8.reuse, 0x4, RZ, 0xc0, !PT ;  /* 0x0000000408ff7812 */ /* 0x040fe2000780c0ff */
[----:B------:R-:W-:Y:S01]  /*1f2d0*/  IMAD.SHL.U32 R5, R8, 0x8, RZ ;  /* 0x0000000808057824 */ /* 0x000fe200078e00ff */
[----:B------:R-:W-:-:S04]  /*1f2e0*/  SHF.L.U32 R0, R6, 0x5, RZ ;  /* 0x0000000506007819 */ /* 0x000fc800000006ff */
[----:B------:R-:W-:Y:S01]  /*1f2f0*/  LOP3.LUT R3, R0, 0xc00, RZ, 0xc0, !PT ;  /* 0x00000c0000037812 */ /* 0x000fe200078ec0ff */
[----:B------:R-:W-:-:S05]  /*1f300*/  IMAD.SHL.U32 R0, R8, 0x40, RZ ;  /* 0x0000004008007824 */ /* 0x000fca00078e00ff */
[--C-:B------:R-:W-:Y:S02]  /*1f310*/  LOP3.LUT R3, R3, 0x40, R0.reuse, 0xf8, !PT ;  /* 0x0000004003037812 */ /* 0x100fe400078ef800 */
[----:B------:R-:W-:Y:S02]  /*1f320*/  LOP3.LUT R4, R0, 0x180, RZ, 0xc0, !PT ;  /* 0x0000018000047812 */ /* 0x000fe400078ec0ff */
[----:B------:R-:W-:Y:S02]  /*1f330*/  LOP3.LUT R7, R3, 0x200, R0, 0xf8, !PT ;  /* 0x0000020003077812 */ /* 0x000fe400078ef800 */
[--C-:B------:R-:W-:Y:S02]  /*1f340*/  SHF.R.U32.HI R3, RZ, 0x1, R8.reuse ;  /* 0x00000001ff037819 */ /* 0x100fe40000011608 */
[----:B------:R-:W-:Y:S02]  /*1f350*/  LOP3.LUT R0, R2, 0x380, RZ, 0xc0, !PT ;  /* 0x0000038002007812 */ /* 0x000fe400078ec0ff */
[----:B------:R-:W-:-:S02]  /*1f360*/  LOP3.LUT R4, R4, 0x10, R8, 0xf8, !PT ;  /* 0x0000001004047812 */ /* 0x000fc400078ef808 */
[----:B------:R-:W-:Y:S01]  /*1f370*/  LOP3.LUT R3, R0, 0x30, R3, 0xf8, !PT ;  /* 0x0000003000037812 */ /* 0x000fe200078ef803 */
[----:B------:R-:W-:Y:S01]  /*1f380*/  IMAD.SHL.U32 R0, R8, 0x10, RZ ;  /* 0x0000001008007824 */ /* 0x000fe200078e00ff */
[----:B------:R-:W-:-:S04]  /*1f390*/  LOP3.LUT R4, R4, 0x30, R5, 0x78, !PT ;  /* 0x0000003004047812 */ /* 0x000fc800078e7805 */
[----:B------:R-:W-:Y:S02]  /*1f3a0*/  LOP3.LUT R3, R3, 0x70, R0, 0x78, !PT ;  /* 0x0000007003037812 */ /* 0x000fe400078e7800 */
[----:B------:R-:W-:Y:S02]  /*1f3b0*/  LOP3.LUT R5, R7, R4, RZ, 0xfc, !PT ;  /* 0x0000000407057212 */ /* 0x000fe400078efcff */
[----:B------:R-:W-:Y:S01]  /*1f3c0*/  LOP3.LUT R4, R3, 0xc00, R2, 0xf8, !PT ;  /* 0x00000c0003047812 */ /* 0x000fe200078ef802 */
[----:B------:R-:W-:Y:S01]  /*1f3d0*/  IMAD.SHL.U32 R3, R8, 0x2, RZ ;  /* 0x0000000208037824 */ /* 0x000fe200078e00ff */
[----:B------:R-:W-:Y:S01]  /*1f3e0*/  LOP3.LUT R2, R0, 0x3f0, RZ, 0xc0, !PT ;  /* 0x000003f000027812 */ /* 0x000fe200078ec0ff */
[----:B------:R0:W-:Y:S03]  /*1f3f0*/  STL [R1+0x28], R5 ;  /* 0x0000280501007387 */ /* 0x0001e60000100800 */
[----:B------:R-:W-:Y:S01]  /*1f400*/  LOP3.LUT R3, R2, 0x70, R3, 0x78, !PT ;  /* 0x0000007002037812 */ /* 0x000fe200078e7803 */
[----:B------:R-:W-:Y:S01]  /*1f410*/  IMAD.SHL.U32 R2, R6, 0x10, RZ ;  /* 0x0000001006027824 */ /* 0x000fe200078e00ff */
[----:B------:R1:W-:Y:S04]  /*1f420*/  STL [R1+0x30], R4 ;  /* 0x0000300401007387 */ /* 0x0003e80000100800 */
[----:B------:R-:W-:Y:S01]  /*1f430*/  LOP3.LUT R2, R3, 0x400, R2, 0xf8, !PT ;  /* 0x0000040003027812 */ /* 0x000fe200078ef802 */
[----:B------:R-:W-:Y:S01]  /*1f440*/  IMAD.MOV.U32 R3, RZ, RZ, 0x40 ;  /* 0x00000040ff037424 */ /* 0x000fe200078e00ff */
[----:B0-----:R-:W-:Y:S01]  /*1f450*/  SHF.R.U32.HI R5, RZ, 0x3, R6 ;  /* 0x00000003ff057819 */ /* 0x001fe20000011606 */
[----:B-1----:R-:W-:-:S03]  /*1f460*/  IMAD.MOV.U32 R4, RZ, RZ, 0x20 ;  /* 0x00000020ff047424 */ /* 0x002fc600078e00ff */
[----:B------:R-:W-:Y:S02]  /*1f470*/  SEL R7, R3, 0xffffffc0, !P0 ;  /* 0xffffffc003077807 */ /* 0x000fe40004000000 */
[----:B------:R-:W-:Y:S01]  /*1f480*/  SEL R3, R4, 0xffffffe0, !P0 ;  /* 0xffffffe004037807 */ /* 0x000fe20004000000 */
[----:B------:R-:W-:Y:S02]  /*1f490*/  IMAD.U32 R4, RZ, RZ, UR4 ;  /* 0x00000004ff047e24 */ /* 0x000fe4000f8e00ff */
[----:B------:R-:W-:Y:S02]  /*1f4a0*/  STL [R1+0x34], R7 ;  /* 0x0000340701007387 */ /* 0x000fe40000100800 */
[----:B------:R-:W-:Y:S02]  /*1f4b0*/  IMAD.IADD R2, R4, 0x1, R2 ;  /* 0x0000000104027824 */ /* 0x000fe400078e0202 */
[----:B------:R0:W-:Y:S04]  /*1f4c0*/  STL [R1+0x2c], R3 ;  /* 0x00002c0301007387 */ /* 0x0001e80000100800 */
[----:B------:R-:W-:Y:S04]  /*1f4d0*/  STL [R1], R4 ;  /* 0x0000000401007387 */ /* 0x000fe80000100800 */
[----:B------:R1:W-:Y:S01]  /*1f4e0*/  STL [R1+0x38], R2 ;  /* 0x0000380201007387 */ /* 0x0003e20000100800 */
[----:B0-----:R-:W-:-:S02]  /*1f4f0*/  LOP3.LUT R3, R0, 0x70, RZ, 0xc0, !PT ;  /* 0x0000007000037812 */ /* 0x001fc400078ec0ff */
[----:B------:R-:W-:Y:S01]  /*1f500*/  LOP3.LUT R0, R5, 0x70, R0, 0xf8, !PT ;  /* 0x0000007005007812 */ /* 0x000fe200078ef800 */
[----:B------:R-:W-:Y:S01]  /*1f510*/  IMAD.MOV.U32 R0, RZ, RZ, 0x1 ;  /* 0x00000001ff007424 */ /* 0x000fe200078e00ff */
[----:B------:R-:W-:Y:S01]  /*1f520*/  STL [R1+0x58], RZ ;  /* 0x000058ff01007387 */ /* 0x000fe20000100800 */
[----:B-1----:R-:W-:-:S03]  /*1f530*/  IMAD.MOV.U32 R2, RZ, RZ, 0x1 ;  /* 0x00000001ff027424 */ /* 0x002fc600078e00ff */
[----:B------:R0:W-:Y:S04]  /*1f540*/  STL [R1+0x10], R0 ;  /* 0x0000100001007387 */ /* 0x0001e80000100800 */
[----:B------:R1:W-:Y:S04]  /*1f550*/  STL [R1+0x8], RZ ;  /* 0x000008ff01007387 */ /* 0x0003e80000100800 */
[----:B------:R1:W-:Y:S01]  /*1f560*/  STL [R1+0x4], RZ ;  /* 0x000004ff01007387 */ /* 0x0003e20000100800 */
[----:B0-----:R-:W-:-:S03]  /*1f570*/  LOP3.LUT R0, R3, 0x80, RZ, 0xfc, !PT ;  /* 0x0000008003007812 */ /* 0x001fc600078efcff */
[----:B------:R1:W-:Y:S04]  /*1f580*/  STL [R1+0xc], R2 ;  /* 0x00000c0201007387 */ /* 0x0003e80000100800 */
.L_x_1713:
[----:B------:R-:W-:Y:S05]  /*1f590*/  YIELD ;  /* 0x0000000000007946 */ /* 0x000fea0003800000 */
[----:B------:R-:W-:Y:S01]  /*1f5a0*/  ULDC.64 UR4, c[0x0][0xa28] ;  /* 0x00028a0000047ab9 */ /* 0x000fe20000000a00 */
[----:B------:R-:W-:Y:S02]  /*1f5b0*/  CS2R R6, SRZ ;  /* 0x0000000000067805 */ /* 0x000fe4000001ff00 */
[----:B------:R-:W-:Y:S01]  /*1f5c0*/  ISETP.NE.U32.AND P0, PT, RZ, UR4, PT ;  /* 0x00000004ff007c0c */ /* 0x000fe2000bf05070 */
[----:B0--3--:R-:W0:Y:S01]  /*1f5d0*/  LDC.64 R12, c[0x0][0xa00] ;  /* 0x00028000ff0c7b82 */ /* 0x009e220000000a00 */
[----:B------:R-:W-:Y:S01]  /*1f5e0*/  ULDC.64 UR6, c[0x0][0xa08] ;  /* 0x0002820000067ab9 */ /* 0x000fe20000000a00 */
[----:B------:R-:W-:Y:S01]  /*1f5f0*/  ULDC.64 UR8, c[0x0][0xa10] ;  /* 0x0002840000087ab9 */ /* 0x000fe20000000a00 */
[----:B------:R-:W-:Y:S01]  /*1f600*/  ISETP.NE.AND.EX P0, PT, RZ, UR5, PT, P0 ;  /* 0x00000005ff007c0c */ /* 0x000fe2000bf05300 */
[----:B------:R-:W-:-:S04]  /*1f610*/  ULDC.64 UR4, c[0x0][0xa18] ;  /* 0x0002860000047ab9 */ /* 0x000fc80000000a00 */
[----:B-1----:R-:W2:Y:S08]  /*1f620*/  LDC.64 R4, c[0x0][0xa08] ;  /* 0x00028200ff047b82 */ /* 0x002eb00000000a00 */
[----:B-1--4-:R-:W1:Y:S02]  /*1f630*/  @P0 LDC.64 R2, c[0x0][0xa28] ;  /* 0x00028a00ff020b82 */ /* 0x012e640000000a00 */
[----:B-1----:R-:W-:-:S05]  /*1f640*/  @P0 IMAD.WIDE R2, R19, 0x4, R2 ;  /* 0x0000000413020825 */ /* 0x002fca00078e0202 */
[----:B------:R1:W5:Y:S01]  /*1f650*/  @P0 LDG.E R6, desc[UR46][R2.64] ;  /* 0x0000002e02060981 */ /* 0x000362000c1e1900 */
[----:B------:R-:W-:Y:S01]  /*1f660*/  ISETP.NE.U32.AND P0, PT, RZ, UR4, PT ;  /* 0x00000004ff007c0c */ /* 0x000fe2000bf05070 */
[C---:B0-----:R-:W-:Y:S01]  /*1f670*/  IMAD.WIDE R12, R19.reuse, 0x4, R12 ;  /* 0x00000004130c7825 */ /* 0x041fe200078e020c */
[----:B------:R-:W-:Y:S02]  /*1f680*/  ISETP.NE.U32.AND P2, PT, RZ, UR6, PT ;  /* 0x00000006ff007c0c */ /* 0x000fe4000bf45070 */
[----:B------:R-:W-:Y:S01]  /*1f690*/  ISETP.NE.AND.EX P0, PT, RZ, UR5, PT, P0 ;  /* 0x00000005ff007c0c */ /* 0x000fe2000bf05300 */
[----:B------:R-:W-:Y:S01]  /*1f6a0*/  ULDC.64 UR4, c[0x0][0xa00] ;  /* 0x0002800000047ab9 */ /* 0x000fe20000000a00 */
[----:B------:R-:W-:Y:S01]  /*1f6b0*/  ISETP.NE.U32.AND P4, PT, RZ, UR8, PT ;  /* 0x00000008ff007c0c */ /* 0x000fe2000bf85070 */
[----:B------:R-:W-:Y:S01]  /*1f6c0*/  IMAD.MOV.U32 R8, RZ, RZ, RZ ;  /* 0x000000ffff087224 */ /* 0x000fe200078e00ff */
[----:B------:R-:W-:Y:S01]  /*1f6d0*/  ISETP.NE.U32.AND P1, PT, RZ, UR4, PT ;  /* 0x00000004ff007c0c */ /* 0x000fe2000bf25070 */
[----:B-1----:R-:W0:Y:S01]  /*1f6e0*/  LDC.64 R2, c[0x0][0xa10] ;  /* 0x00028400ff027b82 */ /* 0x002e220000000a00 */
[----:B------:R-:W-:Y:S01]  /*1f6f0*/  MOV R0, RZ ;  /* 0x000000ff00007202 */ /* 0x000fe20000000f00 */
[----:B--2---:R-:W-:Y:S01]  /*1f700*/  IMAD.WIDE R4, R19, 0x4, R4 ;  /* 0x0000000413047825 */ /* 0x004fe200078e0204 */
[----:B------:R-:W-:-:S05]  /*1f710*/  ISETP.NE.AND.EX P3, PT, RZ, UR5, PT, P1 ;  /* 0x00000005ff007c0c */ /* 0x000fca000bf65310 */
[----:B------:R-:W1:Y:S01]  /*1f720*/  @P0 LDC.64 R10, c[0x0][0xa18] ;  /* 0x00028600ff0a0b82 */ /* 0x000e620000000a00 */
[----:B------:R-:W-:Y:S01]  /*1f730*/  ULDC UR4, c[0x0][0x288] ;  /* 0x0000a20000047ab9 */ /* 0x000fe20000000800 */
[----:B------:R-:W-:Y:S02]  /*1f740*/  ISETP.NE.AND.EX P1, PT, RZ, UR7, PT, P2 ;  /* 0x00000007ff007c0c */ /* 0x000fe4000bf25320 */
[----:B------:R-:W-:-:S04]  /*1f750*/  ISETP.NE.AND.EX P2, PT, RZ, UR9, PT, P4 ;  /* 0x00000009ff007c0c */ /* 0x000fc8000bf45340 */
[----:B------:R-:W2:Y:S07]  /*1f760*/  @P3 LDG.E R7, desc[UR46][R12.64] ;  /* 0x0000002e0c073981 */ /* 0x000eae000c1e1900 */
[----:B------:R-:W5:Y:S01]  /*1f770*/  @P1 LDG.E R8, desc[UR46][R4.64] ;  /* 0x0000002e04081981 */ /* 0x000f62000c1e1900 */
[----:B0-----:R-:W-:-:S05]  /*1f780*/  IMAD.WIDE R2, R19, 0x4, R2 ;  /* 0x0000000413027825 */ /* 0x001fca00078e0202 */
[----:B------:R-:W5:Y:S01]  /*1f790*/  @P2 LDG.E R0, desc[UR46][R2.64] ;  /* 0x0000002e02002981 */ /* 0x000f62000c1e1900 */
[----:B-1----:R-:W-:-:S03]  /*1f7a0*/  @P0 IMAD.WIDE R10, R19, 0x4, R10 ;  /* 0x00000004130a0825 */ /* 0x002fc600078e020a */
[----:B--2---:R0:W-:Y:S02]  /*1f7b0*/  STL [R1+0x44], R7 ;  /* 0x0000440701007387 */ /* 0x0041e40000100800 */
[----:B0-----:R-:W-:Y:S01]  /*1f7c0*/  IMAD.U32 R7, RZ, RZ, UR4 ;  /* 0x00000004ff077e24 */ /* 0x001fe2000f8e00ff */
        /* <DEDUP_REMOVED lines=10> */
[----:B--2---:R0:W-:Y:S01]  /*1f870*/  STL [R1+0x40], R7 ;  /* 0x0000400701007387 */ /* 0x0041e20000100800 */
[----:B------:R-:W-:Y:S02]  /*1f880*/  IMAD.MOV.U32 R11, RZ, RZ, R7 ;  /* 0x000000ffff0b7224 */ /* 0x000fe400078e0007 */
[----:B0-----:R-:W-:Y:S01]  /*1f890*/  IMAD.U32 R7, RZ, RZ, UR4 ;  /* 0x00000004ff077e24 */ /* 0x001fe2000f8e00ff */
[----:B------:R-:W-:Y:S06]  /*1f8a0*/  @P0 BRA `(.L_x_1588) ;  /* 0x0000000000140947 */ /* 0x000fec0003800000 */
[----:B------:R-:W-:Y:S05]  /*1f8b0*/  @!P3 BRA `(.L_x_1588) ;  /* 0x000000000010b947 */ /* 0x000fea0003800000 */
[----:B------:R-:W2:Y:S04]  /*1f8c0*/  LDG.E R9, desc[UR46][R12.64] ;  /* 0x0000002e0c097981 */ /* 0x000ea8000c1e1900 */
[----:B------:R-:W2:Y:S02]  /*1f8d0*/  LDG.E R12, desc[UR46][R12.64+0x4] ;  /* 0x0000042e0c0c7981 */ /* 0x000ea4000c1e1900 */
[----:B--2---:R-:W-:-:S05]  /*1f8e0*/  IMAD.IADD R11, R12, 0x1, -R9 ;  /* 0x000000010c0b7824 */ /* 0x004fca00078e0a09 */
[----:B------:R0:W-:Y:S02]  /*1f8f0*/  STL [R1+0x40], R11 ;  /* 0x0000400b01007387 */ /* 0x0001e40000100800 */
.L_x_1588:
[----:B-----5:R-:W-:Y:S01]  /*1f900*/  IMAD.IADD R8, R8, 0x1, R6 ;  /* 0x0000000108087824 */ /* 0x020fe200078e0206 */
[----:B------:R-:W-:Y:S02]  /*1f910*/  ULDC.64 UR4, c[0x0][0xa20] ;  /* 0x0002880000047ab9 */ /* 0x000fe40000000a00 */
[----:B------:R-:W-:Y:S02]  /*1f920*/  ISETP.NE.U32.AND P0, PT, RZ, UR4, PT ;  /* 0x00000004ff007c0c */ /* 0x000fe4000bf05070 */
[----:B------:R1:W-:Y:S02]  /*1f930*/  STL [R1+0x24], R8 ;  /* 0x0000240801007387 */ /* 0x0003e40000100800 */
[----:B------:R-:W-:-:S13]  /*1f940*/  ISETP.NE.AND.EX P0, PT, RZ, UR5, PT, P0 ;  /* 0x00000005ff007c0c */ /* 0x000fda000bf05300 */
[----:B-1----:R-:W-:Y:S05]  /*1f950*/  @!P0 BRA `(.L_x_1589) ;  /* 0x0000000000108947 */ /* 0x002fea0003800000 */
[----:B------:R-:W1:Y:S02]  /*1f960*/  LDC.64 R4, c[0x0][0xa20] ;  /* 0x00028800ff047b82 */ /* 0x000e640000000a00 */
[----:B-1----:R-:W-:-:S05]  /*1f970*/  IMAD.WIDE R4, R19, 0x4, R4 ;  /* 0x0000000413047825 */ /* 0x002fca00078e0204 */
[----:B------:R1:W5:Y:S01]  /*1f980*/  LDG.E R7, desc[UR46][R4.64] ;  /* 0x0000002e04077981 */ /* 0x000362000c1e1900 */
[----:B------:R-:W-:Y:S05]  /*1f990*/  BRA `(.L_x_1590) ;  /* 0x0000000000107947 */ /* 0x000fea0003800000 */
.L_x_1589:
[----:B------:R-:W-:Y:S05]  /*1f9a0*/  @!P1 BRA `(.L_x_1590) ;  /* 0x00000000000c9947 */ /* 0x000fea0003800000 */
[----:B------:R-:W2:Y:S04]  /*1f9b0*/  LDG.E R7, desc[UR46][R4.64] ;  /* 0x0000002e04077981 */ /* 0x000ea8000c1e1900 */
[----:B------:R-:W2:Y:S02]  /*1f9c0*/  LDG.E R4, desc[UR46][R4.64+0x4] ;  /* 0x0000042e04047981 */ /* 0x000ea4000c1e1900 */
[----:B--2---:R-:W-:-:S07]  /*1f9d0*/  IMAD.IADD R7, R4, 0x1, -R7 ;  /* 0x0000000104077824 */ /* 0x004fce00078e0a07 */
.L_x_1590:
[----:B-1----:R-:W2:Y:S04]  /*1f9e0*/  @P2 LDG.E R4, desc[UR46][R2.64] ;  /* 0x0000002e02042981 */ /* 0x002ea8000c1e1900 */
[----:B------:R1:W2:Y:S01]  /*1f9f0*/  @P2 LDG.E R2, desc[UR46][R2.64+0x4] ;  /* 0x0000042e02022981 */ /* 0x0002a2000c1e1900 */
[----:B------:R-:W-:Y:S02]  /*1fa00*/  IMAD.SHL.U32 R12, R17, 0x80, RZ ;  /* 0x00000080110c7824 */ /* 0x000fe400078e00ff */
[----:B-----5:R-:W-:-:S03]  /*1fa10*/  IMAD.IADD R9, R7, 0x1, -R6 ;  /* 0x0000000107097824 */ /* 0x020fc600078e0a06 */
[----:B------:R3:W-:Y:S01]  /*1fa20*/  STL [R1+0x3c], R12 ;  /* 0x00003c0c01007387 */ /* 0x0007e20000100800 */
[----:B-1----:R-:W1:Y:S02]  /*1fa30*/  LDC R3, c[0x0][0x448] ;  /* 0x00011200ff037b82 */ /* 0x002e640000000800 */
[----:B-1----:R-:W-:-:S13]  /*1fa40*/  ISETP.NE.AND P1, PT, R3, 0x1, PT ;  /* 0x000000010300780c */ /* 0x002fda0003f25270 */
[----:B------:R-:W1:Y:S08]  /*1fa50*/  @P1 LDC R3, c[0x0][0x44c] ;  /* 0x00011300ff031b82 */ /* 0x000e700000000800 */
[----:B------:R-:W4:Y:S01]  /*1fa60*/  @P1 LDC R5, c[0x0][0x450] ;  /* 0x00011400ff051b82 */ /* 0x000f220000000800 */
[----:B--2---:R-:W-:Y:S02]  /*1fa70*/  @P2 IMAD.IADD R10, R2, 0x1, -R4 ;  /* 0x00000001020a2824 */ /* 0x004fe400078e0a04 */
[----:B------:R-:W-:-:S02]  /*1fa80*/  VIADD R2, R12, 0x7f ;  /* 0x0000007f0c027836 */ /* 0x000fc40000000000 */
[----:B------:R-:W-:Y:S02]  /*1fa90*/  IMAD.IADD R7, R9, 0x1, R10 ;  /* 0x0000000109077824 */ /* 0x000fe400078e020a */
[----:B-1----:R-:W-:-:S03]  /*1faa0*/  @P1 IMAD.HI.U32 R3, R2, R3, RZ ;  /* 0x0000000302031227 */ /* 0x002fc600078e00ff */
[C---:B------:R-:W-:Y:S01]  /*1fab0*/  IADD3 R17, R7.reuse, 0x1, -R11 ;  /* 0x0000000107117810 */ /* 0x040fe20007ffe80b */
[----:B------:R-:W-:Y:S01]  /*1fac0*/  IMAD.MOV.U32 R6, RZ, RZ, R2 ;  /* 0x000000ffff067224 */ /* 0x000fe200078e0002 */
[----:B------:R-:W-:Y:S02]  /*1fad0*/  IADD3 R2, R7, 0x3f, RZ ;  /* 0x0000003f07027810 */ /* 0x000fe40007ffe0ff */
[----:B----4-:R-:W-:Y:S02]  /*1fae0*/  @P1 SHF.R.U32.HI R6, RZ, R5, R3 ;  /* 0x00000005ff061219 */ /* 0x010fe40000011603 */
[----:B------:R-:W-:-:S03]  /*1faf0*/  SHF.R.S32.HI R3, RZ, 0x1f, R2 ;  /* 0x0000001fff037819 */ /* 0x000fc60000011402 */
[----:B------:R-:W-:Y:S01]  /*1fb00*/  IMAD.IADD R6, R17, 0x1, R6 ;  /* 0x0000000111067824 */ /* 0x000fe200078e0206 */
[----:B------:R-:W-:Y:S02]  /*1fb10*/  LEA.HI R21, R3, R2, RZ, 0x6 ;  /* 0x0000000203157211 */ /* 0x000fe400078f30ff */
[----:B------:R-:W1:Y:S02]  /*1fb20*/  LDC.64 R2, c[0x0][0x9e0] ;  /* 0x00027800ff027b82 */ /* 0x000e640000000a00 */
[----:B------:R-:W-:Y:S02]  /*1fb30*/  SHF.R.S32.HI R21, RZ, 0x6, R21 ;  /* 0x00000006ff157819 */ /* 0x000fe40000011415 */
[----:B-1----:R-:W-:Y:S01]  /*1fb40*/  ISETP.GE.AND P3, PT, R3, 0x1, PT ;  /* 0x000000010300780c */ /* 0x002fe20003f66270 */
[----:B------:R-:W-:-:S12]  /*1fb50*/  IMAD.IADD R8, R6, 0x1, R2 ;  /* 0x0000000106087824 */ /* 0x000fd800078e0202 */
[----:B---3--:R-:W-:Y:S05]  /*1fb60*/  @!P3 BRA `(.L_x_1591) ;  /* 0x000000000048b947 */ /* 0x008fea0003800000 */
[C---:B------:R-:W-:Y:S01]  /*1fb70*/  ISETP.GT.AND P0, PT, R6.reuse, RZ, PT ;  /* 0x000000ff0600720c */ /* 0x040fe20003f04270 */
[----:B------:R-:W-:Y:S01]  /*1fb80*/  BSSY B0, `(.L_x_1592) ;  /* 0x000000e000007945 */ /* 0x000fe20003800000 */
[----:B------:R-:W-:-:S11]  /*1fb90*/  VIADD R2, R6, 0xffffffff ;  /* 0xffffffff06027836 */ /* 0x000fd60000000000 */
[----:B------:R-:W-:Y:S05]  /*1fba0*/  @P0 BRA `(.L_x_1593) ;  /* 0x00000000001c0947 */ /* 0x000fea0003800000 */
[----:B------:R-:W-:Y:S01]  /*1fbb0*/  ISETP.NE.AND P0, PT, R3, 0x1, PT ;  /* 0x000000010300780c */ /* 0x000fe20003f05270 */
[----:B------:R-:W-:-:S12]  /*1fbc0*/  IMAD.MOV R2, RZ, RZ, -R6 ;  /* 0x000000ffff027224 */ /* 0x000fd800078e0a06 */
[----:B------:R-:W1:Y:S02]  /*1fbd0*/  @P0 LDC.64 R4, c[0x0][0x9e8] ;  /* 0x00027a00ff040b82 */ /* 0x000e640000000a00 */
[----:B-1----:R-:W-:-:S05]  /*1fbe0*/  @P0 IMAD.HI.U32 R4, R2, R4, RZ ;  /* 0x0000000402040227 */ /* 0x002fca00078e00ff */
[----:B------:R-:W-:-:S04]  /*1fbf0*/  @P0 SHF.R.U32.HI R2, RZ, R5, R4 ;  /* 0x00000005ff020219 */ /* 0x000fc80000011604 */
[----:B------:R-:W-:Y:S01]  /*1fc00*/  LOP3.LUT R2, RZ, R2, RZ, 0x33, !PT ;  /* 0x00000002ff027212 */ /* 0x000fe200078e33ff */
[----:B------:R-:W-:Y:S06]  /*1fc10*/  BRA `(.L_x_1594) ;  /* 0x0000000000107947 */ /* 0x000fec0003800000 */
.L_x_1593:
[----:B------:R-:W-:-:S13]  /*1fc20*/  ISETP.NE.AND P0, PT, R3, 0x1, PT ;  /* 0x000000010300780c */ /* 0x000fda0003f05270 */
[----:B------:R-:W1:Y:S02]  /*1fc30*/  @P0 LDC.64 R4, c[0x0][0x9e8] ;  /* 0x00027a00ff040b82 */ /* 0x000e640000000a00 */
[----:B-1----:R-:W-:-:S05]  /*1fc40*/  @P0 IMAD.HI.U32 R4, R2, R4, RZ ;  /* 0x0000000402040227 */ /* 0x002fca00078e00ff */
[----:B------:R-:W-:-:S07]  /*1fc50*/  @P0 SHF.R.U32.HI R2, RZ, R5, R4 ;  /* 0x00000005ff020219 */ /* 0x000fce0000011604 */
.L_x_1594:
[----:B------:R-:W-:Y:S05]  /*1fc60*/  BSYNC B0 ;  /* 0x0000000000007941 */ /* 0x000fea0003800000 */
.L_x_1592:
[----:B------:R-:W-:-:S05]  /*1fc70*/  IMAD R2, R2, R3, R3 ;  /* 0x0000000302027224 */ /* 0x000fca00078e0203 */
[----:B------:R-:W-:-:S07]  /*1fc80*/  VIMNMX R8, R8, R2, PT ;  /* 0x0000000208087248 */ /* 0x000fce0003fe0100 */
.L_x_1591:
[----:B------:R-:W1:Y:S01]  /*1fc90*/  @P1 LDC R4, c[0x0][0x44c] ;  /* 0x00011300ff041b82 */ /* 0x000e620000000800 */
[----:B------:R-:W-:Y:S01]  /*1fca0*/  IMAD.MOV.U32 R2, RZ, RZ, R12 ;  /* 0x000000ffff027224 */ /* 0x000fe200078e000c */
[----:B------:R-:W-:Y:S01]  /*1fcb0*/  ULDC UR4, c[0x0][0x9dc] ;  /* 0x0002770000047ab9 */ /* 0x000fe20000000800 */
[----:B------:R-:W-:-:S05]  /*1fcc0*/  IMAD.IADD R20, R7, 0x1, -R11 ;  /* 0x0000000107147824 */ /* 0x000fca00078e0a0b */
[----:B------:R-:W2:Y:S01]  /*1fcd0*/  @P1 LDC R5, c[0x0][0x450] ;  /* 0x00011400ff051b82 */ /* 0x000ea20000000800 */
[----:B-1----:R-:W-:-:S05]  /*1fce0*/  @P1 IMAD.HI.U32 R4, R12, R4, RZ ;  /* 0x000000040c041227 */ /* 0x002fca00078e00ff */
[----:B--2---:R-:W-:-:S05]  /*1fcf0*/  @P1 SHF.R.U32.HI R2, RZ, R5, R4 ;  /* 0x00000005ff021219 */ /* 0x004fca0000011604 */
        /* <DEDUP_REMOVED lines=8> */
[----:B------:R-:W1:Y:S02]  /*1fd80*/  @P0 LDC.64 R4, c[0x0][0x9e8] ;  /* 0x00027a00ff040b82 */ /* 0x000e640000000a00 */
[----:B-1----:R-:W-:-:S05]  /*1fd90*/  @P0 IMAD.HI.U32 R4, R2, R4, RZ ;  /* 0x0000000402040227 */ /* 0x002fca00078e00ff */
[----:B------:R-:W-:-:S04]  /*1fda0*/  @P0 SHF.R.U32.HI R2, RZ, R5, R4 ;  /* 0x00000005ff020219 */ /* 0x000fc80000011604 */
[----:B------:R-:W-:Y:S01]  /*1fdb0*/  LOP3.LUT R2, RZ, R2, RZ, 0x33, !PT ;  /* 0x00000002ff027212 */ /* 0x000fe200078e33ff */
[----:B------:R-:W-:Y:S06]  /*1fdc0*/  BRA `(.L_x_1598) ;  /* 0x0000000000107947 */ /* 0x000fec0003800000 */
.L_x_1597:
[----:B------:R-:W-:-:S13]  /*1fdd0*/  ISETP.NE.AND P0, PT, R3, 0x1, PT ;  /* 0x000000010300780c */ /* 0x000fda0003f05270 */
[----:B------:R-:W1:Y:S02]  /*1fde0*/  @P0 LDC.64 R4, c[0x0][0x9e8] ;  /* 0x00027a00ff040b82 */ /* 0x000e640000000a00 */
[----:B-1----:R-:W-:-:S05]  /*1fdf0*/  @P0 IMAD.HI.U32 R4, R2, R4, RZ ;  /* 0x0000000402040227 */ /* 0x002fca00078e00ff */
[----:B------:R-:W-:-:S07]  /*1fe00*/  @P0 SHF.R.U32.HI R2, RZ, R5, R4 ;  /* 0x00000005ff020219 */ /* 0x000fce0000011604 */
.L_x_1598:
[----:B------:R-:W-:Y:S05]  /*1fe10*/  BSYNC B0 ;  /* 0x0000000000007941 */ /* 0x000fea0003800000 */
.L_x_1596:
[----:B------:R-:W-:-:S05]  /*1fe20*/  IMAD R2, R2, R3, RZ ;  /* 0x0000000302027224 */ /* 0x000fca00078e02ff */
[----:B------:R-:W-:-:S07]  /*1fe30*/  VIMNMX R6, R6, R2, !PT ;  /* 0x0000000206067248 */ /* 0x000fce0007fe0100 */
.L_x_1595:
[----:B------:R-:W-:Y:S01]  /*1fe40*/  VIADD R8, R8, 0x3f ;  /* 0x0000003f08087836 */ /* 0x000fe20000000000 */
[----:B------:R-:W-:Y:S04]  /*1fe50*/  BSSY B0, `(.L_x_1599) ;  /* 0x000012d000007945 */ /* 0x000fe80003800000 */
[----:B------:R-:W-:-:S04]  /*1fe60*/  SHF.R.S32.HI R2, RZ, 0x1f, R8 ;  /* 0x0000001fff027819 */ /* 0x000fc80000011408 */
[----:B------:R-:W-:Y:S02]  /*1fe70*/  LEA.HI R4, R2, R8, RZ, 0x6 ;  /* 0x0000000802047211 */ /* 0x000fe400078f30ff */
[----:B------:R-:W-:Y:S02]  /*1fe80*/  SHF.R.S32.HI R2, RZ, 0x1f, R6 ;  /* 0x0000001fff027819 */ /* 0x000fe40000011406 */
[----:B------:R-:W-:Y:S02]  /*1fe90*/  SHF.R.S32.HI R4, RZ, 0x6, R4 ;  /* 0x00000006ff047819 */ /* 0x000fe40000011404 */
[----:B------:R-:W-:-:S04]  /*1fea0*/  LEA.HI R2, R2, R6, RZ, 0x6 ;  /* 0x0000000602027211 */ /* 0x000fc800078f30ff */
[----:B------:R-:W-:-:S04]  /*1feb0*/  SHF.R.S32.HI R2, RZ, 0x6, R2 ;  /* 0x00000006ff027819 */ /* 0x000fc80000011402 */
[----:B------:R-:W-:Y:S02]  /*1fec0*/  VIMNMX R3, RZ, R2, !PT ;  /* 0x00000002ff037248 */ /* 0x000fe40007fe0100 */
[----:B------:R-:W-:-:S03]  /*1fed0*/  VIMNMX R2, R21, R4, PT ;  /* 0x0000000415027248 */ /* 0x000fc60003fe0100 */
[--C-:B------:R-:W-:Y:S02]  /*1fee0*/  IMAD R3, R3, 0x40, -R9.reuse ;  /* 0x0000004003037824 */ /* 0x100fe400078e0a09 */
[----:B------:R-:W-:-:S03]  /*1fef0*/  IMAD R2, R2, 0x40, -R9 ;  /* 0x0000004002027824 */ /* 0x000fc600078e0a09 */
[----:B------:R-:W-:Y:S02]  /*1ff00*/  VIMNMX R3, RZ, R3, !PT ;  /* 0x00000003ff037248 */ /* 0x000fe40007fe0100 */
[----:B------:R-:W-:-:S04]  /*1ff10*/  VIMNMX R2, R2, R10, PT ;  /* 0x0000000a02027248 */ /* 0x000fc80003fe0100 */
        /* <DEDUP_REMOVED lines=9> */
[----:B------:R-:W-:Y:S05]  /*1ffb0*/  @!P1 BRA `(.L_x_1600) ;  /* 0x0000001000589947 */ /* 0x000fea0003800000 */
[----:B------:R-:W-:Y:S01]  /*1ffc0*/  UMOV UR4, 0xffffffff ;  /* 0xffffffff00047882 */ /* 0x000fe20000000000 */
[----:B------:R-:W-:Y:S02]  /*1ffd0*/  SEL R2, R19, RZ, !P2 ;  /* 0x000000ff13027207 */ /* 0x000fe40005000000 */
[----:B------:R-:W-:Y:S05]  /*1ffe0*/  BRA.DIV UR4, `(.L_x_1601) ;  /* 0x0000009204e87947 */ /* 0x000fea000b800000 */
[----:B------:R-:W1:Y:S02]  /*1fff0*/  S2R R4, SR_TID.X ;  /* 0x0000000000047919 */ /* 0x000e640000002100 */
[----:B-1----:R-:W-:-:S04]  /*20000*/  SHF.R.U32.HI R4, RZ, 0x5, R4 ;  /* 0x00000005ff047819 */ /* 0x002fc80000011604 */
[----:B------:R-:W-:-:S05]  /*20010*/  LOP3.LUT R4, R4, 0x3, RZ, 0xc0, !PT ;  /* 0x0000000304047812 */ /* 0x000fca00078ec0ff */
[----:B------:R1:W2:Y:S02]  /*20020*/  SHFL.IDX PT, R14, R4, RZ, 0x1f ;  /* 0x00001fff040e7589 */ /* 0x0002a400000e0000 */
.L_x_1863:
[----:B--2---:R-:W-:Y:S02]  /*20030*/  ISETP.NE.AND P0, PT, R14, RZ, PT ;  /* 0x000000ff0e00720c */ /* 0x004fe40003f05270 */
[----:B------:R-:W-:-:S11]  /*20040*/  PLOP3.LUT P6, PT, PT, PT, PT, 0x8, 0x0 ;  /* 0x000000000000781c */ /* 0x000fd60003fce170 */
[----:B------:R-:W-:Y:S05]  /*20050*/  @P0 BRA `(.L_x_1602) ;  /* 0x00000000000c0947 */ /* 0x000fea0003800000 */
[----:B------:R-:W-:-:S03]  /*20060*/  UMOV UR4, 0xffffffff ;  /* 0xffffffff00047882 */ /* 0x000fc60000000000 */
[----:B------:R-:W-:Y:S05]  /*20070*/  BRA.DIV UR4, `(.L_x_1603) ;  /* 0x0000009204f87947 */ /* 0x000fea000b800000 */
[----:B------:R-:W-:-:S13]  /*20080*/  ELECT P6, URZ, PT ;  /* 0x00000000003f782f */ /* 0x000fda00038c0000 */
.L_x_1602:
[----:B-1----:R-:W2:Y:S04]  /*20090*/  LDL R4, [R1+0x58] ;  /* 0x0000580001047983 */ /* 0x002ea80000100800 */
[----:B------:R-:W3:Y:S01]  /*200a0*/  LDL R6, [R1] ;  /* 0x0000000001067983 */ /* 0x000ee20000100800 */
[----:B------:R-:W-:Y:S01]  /*200b0*/  BSSY B1, `(.L_x_1604) ;  /* 0x0000008000017945 */ /* 0x000fe20003800000 */
[----:B--2---:R-:W-:-:S04]  /*200c0*/  IADD3 R4, R4, 0x1, RZ ;  /* 0x0000000104047810 */ /* 0x004fc80007ffe0ff */
[----:B------:R-:W-:-:S04]  /*200d0*/  LEA.HI R5, R4, R4, RZ, 0x1 ;  /* 0x0000000404057211 */ /* 0x000fc800078f08ff */
[----:B------:R-:W-:-:S05]  /*200e0*/  LOP3.LUT R5, R5, 0xfffffffe, RZ, 0xc0, !PT ;  /* 0xfffffffe05057812 */ /* 0x000fca00078ec0ff */
[----:B------:R-:W-:-:S05]  /*200f0*/  IMAD.IADD R4, R4, 0x1, -R5 ;  /* 0x0000000104047824 */ /* 0x000fca00078e0a05 */
[----:B------:R-:W-:-:S04]  /*20100*/  SHF.L.U32 R4, R4, 0x1f, RZ ;  /* 0x0000001f04047819 */ /* 0x000fc800000006ff */
[----:B---3--:R-:W1:Y:S02]  /*20110*/  SYNCS.PHASECHK.TRANS64.TRYWAIT P0, [R6+URZ+0x28420], R4 ;  /* 0x02842004060075a7 */ /* 0x008e64000800017f */
[----:B-1----:R-:W-:Y:S05]  /*20120*/  @!P0 BRA `(.L_x_1605) ;  /* 0x0000009000ec8947 */ /* 0x002fea0003800000 */
.L_x_1866:
[----:B------:R-:W-:Y:S05]  /*20130*/  BSYNC B1 ;  /* 0x0000000000017941 */ /* 0x000fea0003800000 */
.L_x_1604:
[----:B------:R-:W-:Y:S04]  /*20140*/  BSSY B1, `(.L_x_1606) ;  /* 0x0000072000017945 */ /* 0x000fe80003800000 */
[----:B------:R-:W-:Y:S05]  /*20150*/  @!P6 BRA `(.L_x_1607) ;  /* 0x0000000400c0e947 */ /* 0x000fea0003800000 */
[----:B------:R-:W2:Y:S04]  /*20160*/  LDL R6, [R1] ;  /* 0x0000000001067983 */ /* 0x000ea80000100800 */
[----:B------:R-:W3:Y:S01]  /*20170*/  LDL R7, [R1+0x8] ;  /* 0x0000080001077983 */ /* 0x000ee20000100800 */
[----:B-1----:R-:W1:Y:S01]  /*20180*/  S2R R5, SR_TID.X ;  /* 0x0000000000057919 */ /* 0x002e620000002100 */
[----:B--2---:R-:W-:Y:S02]  /*20190*/  IMAD.MOV.U32 R9, RZ, RZ, R6 ;  /* 0x000000ffff097224 */ /* 0x004fe400078e0006 */
[----:B------:R-:W2:Y:S02]  /*201a0*/  LDL R6, [R1+0x10] ;  /* 0x0000100001067983 */ /* 0x000ea40000100800 */
[----:B---3--:R-:W-:Y:S01]  /*201b0*/  IMAD R7, R7, 0x8, R9 ;  /* 0x0000000807077824 */ /* 0x008fe200078e0209 */
[----:B-1----:R-:W-:Y:S01]  /*201c0*/  LOP3.LUT R5, R5, 0x7f, RZ, 0xc0, !PT ;  /* 0x0000007f05057812 */ /* 0x002fe200078ec0ff */
[----:B------:R-:W-:Y:S03]  /*201d0*/  BSSY B2, `(.L_x_1608) ;  /* 0x0000005000027945 */ /* 0x000fe60003800000 */
[----:B------:R-:W-:-:S02]  /*201e0*/  ISETP.NE.AND P1, PT, R5, RZ, PT ;  /* 0x000000ff0500720c */ /* 0x000fc40003f25270 */
[----:B--2---:R-:W-:-:S04]  /*201f0*/  SHF.L.U32 R10, R6, 0x1f, RZ ;  /* 0x0000001f060a7819 */ /* 0x004fc800000006ff */
[----:B------:R-:W1:Y:S02]  /*20200*/  SYNCS.PHASECHK.TRANS64.TRYWAIT P0, [R7+URZ+0x284a0], R10 ;  /* 0x0284a00a070075a7 */ /* 0x000e64000800017f */
[----:B-1----:R-:W-:Y:S05]  /*20210*/  @!P0 BRA `(.L_x_1609) ;  /* 0x0000009000c88947 */ /* 0x002fea0003800000 */
.L_x_1867:
[----:B------:R-:W-:Y:S05]  /*20220*/  BSYNC B2 ;  /* 0x0000000000027941 */ /* 0x000fea0003800000 */
.L_x_1608:
        /* <DEDUP_REMOVED lines=9> */
.L_x_1611:
[----:B------:R-:W-:Y:S05]  /*202c0*/  BSYNC B2 ;  /* 0x0000000000027941 */ /* 0x000fea0003800000 */
.L_x_1610:
[----:B------:R-:W2:Y:S04]  /*202d0*/  LDL R6, [R1] ;  /* 0x0000000001067983 */ /* 0x000ea80000100800 */
[----:B------:R-:W2:Y:S01]  /*202e0*/  LDL R4, [R1+0x8] ;  /* 0x0000080001047983 */ /* 0x000ea20000100800 */
[----:B------:R-:W-:Y:S01]  /*202f0*/  IMAD.MOV.U32 R13, RZ, RZ, RZ ;  /* 0x000000ffff0d7224 */ /* 0x000fe200078e00ff */
[----:B------:R-:W-:Y:S01]  /*20300*/  UIADD3 UR4, UP0, UR42, 0x570, URZ ;  /* 0x000005702a047890 */ /* 0x000fe2000ff1e03f */
[----:B------:R-:W-:Y:S01]  /*20310*/  IMAD R5, R8, 0x40, R0 ;  /* 0x0000004008057824 */ /* 0x000fe200078e0200 */
[----:B------:R-:W-:Y:S01]  /*20320*/  PLOP3.LUT P0, PT, PT, PT, PT, 0x80, 0x0 ;  /* 0x000000000000781c */ /* 0x000fe20003f0f070 */
[----:B------:R-:W-:Y:S01]  /*20330*/  UMOV UR6, 0x0 ;  /* 0x0000000000067882 */ /* 0x000fe20000000000 */
[----:B------:R-:W-:Y:S01]  /*20340*/  R2UR UR10, R13 ;  /* 0x000000000d0a72ca */ /* 0x000fe200000e0000 */
[----:B------:R-:W-:Y:S01]  /*20350*/  VIADD R5, R5, 0xffffffc0 ;  /* 0xffffffc005057836 */ /* 0x000fe20000000000 */
[----:B------:R-:W-:Y:S01]  /*20360*/  UIADD3.X UR5, URZ, UR43, URZ, UP0, !UPT ;  /* 0x0000002b3f057290 */ /* 0x000fe200087fe43f */
[----:B------:R-:W-:Y:S01]  /*20370*/  UMOV UR7, 0x12f00000 ;  /* 0x12f0000000077882 */ /* 0x000fe20000000000 */
[----:B--2---:R-:W-:-:S02]  /*20380*/  IMAD R9, R4, 0x4000, R6 ;  /* 0x0000400004097824 */ /* 0x004fc400078e0206 */
[----:B------:R-:W-:Y:S02]  /*20390*/  VIADD R4, R7, 0x28490 ;  /* 0x0002849007047836 */ /* 0x000fe40000000000 */
[----:B------:R-:W-:-:S07]  /*203a0*/  VIADD R6, R9, 0x20000 ;  /* 0x0002000009067836 */ /* 0x000fce0000000000 */
.L_x_1612:
        /* <DEDUP_REMOVED lines=16> */
.L_x_1613:
        /* <DEDUP_REMOVED lines=10> */
[----:B------:R-:W2:Y:S01]  /*20550*/  SYNCS.PHASECHK.TRANS64.TRYWAIT P0, [R7+URZ+0x284c0], R10 ;  /* 0x0284c00a070075a7 */ /* 0x000ea2000800017f */
[----:B------:R-:W-:Y:S04]  /*20560*/  BSSY B2, `(.L_x_1614) ;  /* 0x0000002000027945 */ /* 0x000fe80003800000 */
[----:B--2---:R-:W-:Y:S05]  /*20570*/  @!P0 BRA `(.L_x_1615) ;  /* 0x0000009000048947 */ /* 0x004fea0003800000 */
.L_x_1868:
[----:B------:R-:W-:Y:S05]  /*20580*/  BSYNC B2 ;  /* 0x0000000000027941 */ /* 0x000fea0003800000 */
.L_x_1614:
[----:B------:R-:W-:Y:S01]  /*20590*/  BSSY B2, `(.L_x_1616) ;  /* 0x000000b000027945 */ /* 0x000fe20003800000 */
[----:B-12---:R-:W-:Y:S01]  /*205a0*/  IMAD.MOV.U32 R10, RZ, RZ, 0x0 ;  /* 0x00000000ff0a7424 */ /* 0x006fe200078e00ff */
[----:B0-----:R-:W-:Y:S02]  /*205b0*/  MOV R11, 0x12f00000 ;  /* 0x12f00000000b7802 */ /* 0x001fe40000000f00 */
        /* <DEDUP_REMOVED lines=8> */
.L_x_1617:
[----:B------:R-:W-:Y:S05]  /*20640*/  BSYNC B2 ;  /* 0x0000000000027941 */ /* 0x000fea0003800000 */
.L_x_1616:
        /* <DEDUP_REMOVED lines=8> */
.L_x_1618:
        /* <DEDUP_REMOVED lines=15> */
.L_x_1619:
        /* <DEDUP_REMOVED lines=10> */
.L_x_1607:
[----:B------:R-:W-:Y:S05]  /*20860*/  BSYNC B1 ;  /* 0x0000000000017941 */ /* 0x000fea0003800000 */
.L_x_1606:
[----:B------:R-:W1:Y:S04]  /*20870*/  LDL.LU R9, [R1+0x8] ;  /* 0x0000080001097983 */ /* 0x000e680000300800 */
[----:B------:R-:W2:Y:S01]  /*20880*/  LDL.LU R7, [R1+0x10] ;  /* 0x0000100001077983 */ /* 0x000ea20000300800 */
[----:B------:R-:W-:Y:S01]  /*20890*/  PLOP3.LUT P0, PT, PT, PT, PT, 0x8, 0x0 ;  /* 0x000000000000781c */ /* 0x000fe20003f0e170 */
[----:B-1----:R-:W-:Y:S02]  /*208a0*/  VIADD R4, R9, 0x1 ;  /* 0x0000000109047836 */ /* 0x002fe40000000000 */
        /* <DEDUP_REMOVED lines=9> */
.L_x_1634:
[----:B------:R-:W-:Y:S05]  /*20940*/  YIELD ;  /* 0x0000000000007946 */ /* 0x000fea0003800000 */
[----:B------:R-:W-:Y:S04]  /*20950*/  BSSY B1, `(.L_x_1620) ;  /* 0x0000070000017945 */ /* 0x000fe80003800000 */
[----:B--2---:R-:W-:Y:S05]  /*20960*/  @!P6 BRA `(.L_x_1621) ;  /* 0x0000000400b8e947 */ /* 0x004fea0003800000 */
[----:B-1----:R-:W2:Y:S04]  /*20970*/  LDL R7, [R1] ;  /* 0x0000000001077983 */ /* 0x002ea80000100800 */
[----:B------:R-:W2:Y:S04]  /*20980*/  LDL R6, [R1+0x8] ;  /* 0x0000080001067983 */ /* 0x000ea80000100800 */
[----:B------:R-:W3:Y:S01]  /*20990*/  LDL R5, [R1+0x10] ;  /* 0x0000100001057983 */ /* 0x000ee20000100800 */
[----:B------:R-:W1:Y:S01]  /*209a0*/  S2R R4, SR_TID.X ;  /* 0x0000000000047919 */ /* 0x000e620000002100 */
[----:B------:R-:W-:Y:S01]  /*209b0*/  BSSY B2, `(.L_x_1622) ;  /* 0x0000007000027945 */ /* 0x000fe20003800000 */
[----:B-1----:R-:W-:-:S04]  /*209c0*/  LOP3.LUT R4, R4, 0x7f, RZ, 0xc0, !PT ;  /* 0x0000007f04047812 */ /* 0x002fc800078ec0ff */
[----:B------:R-:W-:Y:S01]  /*209d0*/  ISETP.NE.AND P2, PT, R4, RZ, PT ;  /* 0x000000ff0400720c */ /* 0x000fe20003f45270 */
[----:B--2---:R-:W-:Y:S01]  /*209e0*/  IMAD R8, R6, 0x8, R7 ;  /* 0x0000000806087824 */ /* 0x004fe200078e0207 */
[----:B---3--:R-:W-:-:S04]  /*209f0*/  SHF.L.U32 R7, R5, 0x1f, RZ ;  /* 0x0000001f05077819 */ /* 0x008fc800000006ff */
[----:B------:R-:W1:Y:S02]  /*20a00*/  SYNCS.PHASECHK.TRANS64.TRYWAIT P1, [R8+URZ+0x284a0], R7 ;  /* 0x0284a007080075a7 */ /* 0x000e64000802017f */
[----:B-1----:R-:W-:Y:S05]  /*20a10*/  @!P1 BRA `(.L_x_1623) ;  /* 0x0000008800f09947 */ /* 0x002fea0003800000 */
.L_x_1869:
[----:B------:R-:W-:Y:S05]  /*20a20*/  BSYNC B2 ;  /* 0x0000000000027941 */ /* 0x000fea0003800000 */
.L_x_1622:
        /* <DEDUP_REMOVED lines=9> */
.L_x_1625:
[----:B------:R-:W-:Y:S05]  /*20ac0*/  BSYNC B2 ;  /* 0x0000000000027941 */ /* 0x000fea0003800000 */
.L_x_1624:
[----:B------:R-:W2:Y:S04]  /*20ad0*/  LDL R5, [R1] ;  /* 0x0000000001057983 */ /* 0x000ea80000100800 */
        /* <DEDUP_REMOVED lines=8> */
[----:B--2---:R-:W-:-:S02]  /*20b60*/  IMAD R6, R4, 0x4000, R5 ;  /* 0x0000400004067824 */ /* 0x004fc400078e0205 */
[----:B------:R-:W-:Y:S02]  /*20b70*/  IMAD R5, R9, 0x40, R0 ;  /* 0x0000004009057824 */ /* 0x000fe400078e0200 */
[----:B------:R-:W-:Y:S02]  /*20b80*/  VIADD R4, R8, 0x28490 ;  /* 0x0002849008047836 */ /* 0x000fe40000000000 */
[----:B------:R-:W-:-:S07]  /*20b90*/  VIADD R10, R6, 0x20000 ;  /* 0x00020000060a7836 */ /* 0x000fce0000000000 */
.L_x_1626:
        /* <DEDUP_REMOVED lines=10> */
[----:B------:R-:W-:Y:S01]  /*20c40*/  MOV R13, 0x80 ;  /* 0x00000080000d7802 */ /* 0x000fe20000000f00 */
[----:B------:R-:W-:Y:S01]  /*20c50*/  VIADD R10, R6, 0x22000 ;  /* 0x00022000060a7836 */ /* 0x000fe20000000000 */
[----:B------:R-:W-:Y:S01]  /*20c60*/  PLOP3.LUT P1, PT, PT, PT, PT, 0x80, 0x0 ;  /* 0x000000000000781c */ /* 0x000fe20003f2f070 */
[----:B------:R-:W-:Y:S01]  /*20c70*/  UMOV UR6, 0x0 ;  /* 0x0000000000067882 */ /* 0x000fe20000000000 */
[----:B------:R-:W-:Y:S01]  /*20c80*/  R2UR UR10, R13 ;  /* 0x000000000d0a72ca */ /* 0x000fe200000e0000 */
[----:B------:R-:W-:-:S14]  /*20c90*/  UMOV UR7, 0x12f00000 ;  /* 0x12f0000000077882 */ /* 0x000fdc0000000000 */
.L_x_1627:
        /* <DEDUP_REMOVED lines=13> */
.L_x_1870:
[----:B------:R-:W-:Y:S05]  /*20d70*/  BSYNC B2 ;  /* 0x0000000000027941 */ /* 0x000fea0003800000 */
.L_x_1628:
[----:B------:R-:W-:Y:S01]  /*20d80*/  BSSY B2, `(.L_x_1630) ;  /* 0x000000b000027945 */ /* 0x000fe20003800000 */
[----:B------:R-:W-:Y:S02]  /*20d90*/  IMAD.MOV.U32 R10, RZ, RZ, 0x0 ;  /* 0x00000000ff0a7424 */ /* 0x000fe400078e00ff */
[----:B0-----:R-:W-:Y:S01]  /*20da0*/  IMAD.MOV.U32 R11, RZ, RZ, 0x12f00000 ;  /* 0x12f00000ff0b7424 */ /* 0x001fe200078e00ff */
        /* <DEDUP_REMOVED lines=8> */
.L_x_1631:
[----:B------:R-:W-:Y:S05]  /*20e30*/  BSYNC B2 ;  /* 0x0000000000027941 */ /* 0x000fea0003800000 */
.L_x_1630:
[----:B------:R-:W-:Y:S01]  /*20e40*/  R2UR UR10, R12 ;  /* 0x000000000c0a72ca */ /* 0x000fe200000e0000 */
[----:B------:R-:W-:Y:S01]  /*20e50*/  UIADD3 UR4, UP0, UR42, 0x670, URZ ;  /* 0x000006702a047890 */ /* 0x000fe2000ff1e03f */
[----:B------:R-:W-:Y:S01]  /*20e60*/  R2UR UR6, R10 ;  /* 0x000000000a0672ca */ /* 0x000fe200000e0000 */
[----:B-12---:R-:W-:Y:S01]  /*20e70*/  VIADD R8, R8, 0x284b0 ;  /* 0x000284b008087836 */ /* 0x006fe20000000000 */
[----:B------:R-:W-:Y:S01]  /*20e80*/  R2UR UR7, R11 ;  /* 0x000000000b0772ca */ /* 0x000fe200000e0000 */
[----:B------:R-:W-:Y:S01]  /*20e90*/  VIADD R4, R6, 0x10000 ;  /* 0x0001000006047836 */ /* 0x000fe20000000000 */
[----:B------:R-:W-:Y:S01]  /*20ea0*/  PLOP3.LUT P1, PT, PT, PT, PT, 0x80, 0x0 ;  /* 0x000000000000781c */ /* 0x000fe20003f2f070 */
[----:B------:R-:W-:-:S12]  /*20eb0*/  UIADD3.X UR5, URZ, UR43, URZ, UP0, !UPT ;  /* 0x0000002b3f057290 */ /* 0x000fd800087fe43f */
.L_x_1632:
        /* <DEDUP_REMOVED lines=15> */
.L_x_1633:
        /* <DEDUP_REMOVED lines=10> */
.L_x_1621:
[----:B------:R-:W-:Y:S05]  /*21050*/  BSYNC B1 ;  /* 0x0000000000017941 */ /* 0x000fea0003800000 */
.L_x_1620:
[----:B-1----:R-:W2:Y:S04]  /*21060*/  LDL.LU R4, [R1+0x8] ;  /* 0x0000080001047983 */ /* 0x002ea80000300800 */
        /* <DEDUP_REMOVED lines=11> */
.L_x_1600:
[----:B------:R-:W-:Y:S05]  /*21120*/  BSYNC B0 ;  /* 0x0000000000007941 */ /* 0x000fea0003800000 */
.L_x_1599:
[----:B------:R-:W3:Y:S01]  /*21130*/  LDL R8, [R1+0x3c] ;  /* 0x00003c0001087983 */ /* 0x000ee20000100800 */
[----:B------:R-:W4:Y:S01]  /*21140*/  LDC R0, c[0x0][0x448] ;  /* 0x00011200ff007b82 */ /* 0x000f220000000800 */
[----:B------:R-:W-:Y:S07]  /*21150*/  @!P0 WARPSYNC.ALL ;  /* 0x0000000000008948 */ /* 0x000fee0003800000 */
[----:B------:R-:W-:Y:S01]  /*21160*/  @!P0 BAR.SYNC.DEFER_BLOCKING 0xc, 0x180 ;  /* 0x0306000000008b1d */ /* 0x000fe20000010000 */
[----:B----4-:R-:W-:-:S13]  /*21170*/  ISETP.NE.AND P1, PT, R0, 0x1, PT ;  /* 0x000000010000780c */ /* 0x010fda0003f25270 */
[----:B------:R-:W4:Y:S08]  /*21180*/  @P1 LDC R2, c[0x0][0x44c] ;  /* 0x00011300ff021b82 */ /* 0x000f300000000800 */
[----:B------:R-:W5:Y:S01]  /*21190*/  @P1 LDC R3, c[0x0][0x450] ;  /* 0x00011400ff031b82 */ /* 0x000f620000000800 */
[----:B---3--:R-:W-:-:S04]  /*211a0*/  VIADD R0, R8, 0x7f ;  /* 0x0000007f08007836 */ /* 0x008fc80000000000 */
[----:B----4-:R-:W-:-:S05]  /*211b0*/  @P1 IMAD.HI.U32 R2, R0, R2, RZ ;  /* 0x0000000200021227 */ /* 0x010fca00078e00ff */
[----:B-----5:R-:W-:Y:S02]  /*211c0*/  @P1 SHF.R.U32.HI R0, RZ, R3, R2 ;  /* 0x00000003ff001219 */ /* 0x020fe40000011602 */
[----:B------:R-:W3:Y:S03]  /*211d0*/  LDC.64 R2, c[0x0][0x9e0] ;  /* 0x00027800ff027b82 */ /* 0x000ee60000000a00 */
[----:B------:R-:W-:Y:S01]  /*211e0*/  IMAD.IADD R0, R17, 0x1, R0 ;  /* 0x0000000111007824 */ /* 0x000fe200078e0200 */
[----:B---3--:R-:W-:-:S03]  /*211f0*/  ISETP.GE.AND P2, PT, R3, 0x1, PT ;  /* 0x000000010300780c */ /* 0x008fc60003f46270 */
[----:B------:R-:W-:-:S10]  /*21200*/  IMAD.IADD R6, R0, 0x1, R2 ;  /* 0x0000000100067824 */ /* 0x000fd400078e0202 */
[----:B------:R-:W-:Y:S05]  /*21210*/  @!P2 BRA `(.L_x_1635) ;  /* 0x000000000048a947 */ /* 0x000fea0003800000 */
[C---:B------:R-:W-:Y:S01]  /*21220*/  ISETP.GT.AND P0, PT, R0.reuse, RZ, PT ;  /* 0x000000ff0000720c */ /* 0x040fe20003f04270 */
[----:B------:R-:W-:Y:S01]  /*21230*/  BSSY B0, `(.L_x_1636) ;  /* 0x000000e000007945 */ /* 0x000fe20003800000 */
[----:B------:R-:W-:-:S11]  /*21240*/  VIADD R2, R0, 0xffffffff ;  /* 0xffffffff00027836 */ /* 0x000fd60000000000 */
[----:B------:R-:W-:Y:S05]  /*21250*/  @P0 BRA `(.L_x_1637) ;  /* 0x00000000001c0947 */ /* 0x000fea0003800000 */
[----:B------:R-:W-:Y:S02]  /*21260*/  ISETP.NE.AND P0, PT, R3, 0x1, PT ;  /* 0x000000010300780c */ /* 0x000fe40003f05270 */
[----:B------:R-:W-:-:S11]  /*21270*/  IADD3 R0, -R0, RZ, RZ ;  /* 0x000000ff00007210 */ /* 0x000fd60007ffe1ff */
[----:B-12---:R-:W1:Y:S02]  /*21280*/  @P0 LDC.64 R4, c[0x0][0x9e8] ;  /* 0x00027a00ff040b82 */ /* 0x006e640000000a00 */
[----:B-1----:R-:W-:-:S05]  /*21290*/  @P0 IMAD.HI.U32 R4, R0, R4, RZ ;  /* 0x0000000400040227 */ /* 0x002fca00078e00ff */
[----:B------:R-:W-:-:S04]  /*212a0*/  @P0 SHF.R.U32.HI R0, RZ, R5, R4 ;  /* 0x00000005ff000219 */ /* 0x000fc80000011604 */
[----:B------:R-:W-:Y:S01]  /*212b0*/  LOP3.LUT R2, RZ, R0, RZ, 0x33, !PT ;  /* 0x00000000ff027212 */ /* 0x000fe200078e33ff */
[----:B------:R-:W-:Y:S06]  /*212c0*/  BRA `(.L_x_1638) ;  /* 0x0000000000107947 */ /* 0x000fec0003800000 */
.L_x_1637:
[----:B------:R-:W-:-:S13]  /*212d0*/  ISETP.NE.AND P0, PT, R3, 0x1, PT ;  /* 0x000000010300780c */ /* 0x000fda0003f05270 */
[----:B-12---:R-:W1:Y:S02]  /*212e0*/  @P0 LDC.64 R4, c[0x0][0x9e8] ;  /* 0x00027a00ff040b82 */ /* 0x006e640000000a00 */
[----:B-1----:R-:W-:-:S05]  /*212f0*/  @P0 IMAD.HI.U32 R4, R2, R4, RZ ;  /* 0x0000000402040227 */ /* 0x002fca00078e00ff */
[----:B------:R-:W-:-:S07]  /*21300*/  @P0 SHF.R.U32.HI R2, RZ, R5, R4 ;  /* 0x00000005ff020219 */ /* 0x000fce0000011604 */
.L_x_1638:
[----:B------:R-:W-:Y:S05]  /*21310*/  BSYNC B0 ;  /* 0x0000000000007941 */ /* 0x000fea0003800000 */
.L_x_1636:
[----:B------:R-:W-:-:S05]  /*21320*/  IMAD R2, R2, R3, R3 ;  /* 0x0000000302027224 */ /* 0x000fca00078e0203 */
[----:B------:R-:W-:-:S07]  /*21330*/  VIMNMX R6, R6, R2, PT ;  /* 0x0000000206067248 */ /* 0x000fce0003fe0100 */
.L_x_1635:
[----:B------:R-:W-:Y:S01]  /*21340*/  VIADD R6, R6, 0x3f ;  /* 0x0000003f06067836 */ /* 0x000fe20000000000 */
[----:B------:R-:W3:Y:S01]  /*21350*/  @P1 LDC R2, c[0x0][0x44c] ;  /* 0x00011300ff021b82 */ /* 0x000ee20000000800 */
[----:B------:R-:W-:-:S03]  /*21360*/  ULDC UR4, c[0x0][0x9dc] ;  /* 0x0002770000047ab9 */ /* 0x000fc60000000800 */
[----:B------:R-:W-:-:S04]  /*21370*/  SHF.R.S32.HI R0, RZ, 0x1f, R6 ;  /* 0x0000001fff007819 */ /* 0x000fc80000011406 */
[----:B-12---:R-:W1:Y:S01]  /*21380*/  @P1 LDC R4, c[0x0][0x450] ;  /* 0x00011400ff041b82 */ /* 0x006e620000000800 */
[----:B------:R-:W-:-:S04]  /*21390*/  LEA.HI R0, R0, R6, RZ, 0x6 ;  /* 0x0000000600007211 */ /* 0x000fc800078f30ff */
[----:B------:R-:W-:-:S04]  /*213a0*/  SHF.R.S32.HI R0, RZ, 0x6, R0 ;  /* 0x00000006ff007819 */ /* 0x000fc80000011400 */
[----:B------:R-:W-:Y:S01]  /*213b0*/  VIMNMX R7, R21, R0, PT ;  /* 0x0000000015077248 */ /* 0x000fe20003fe0100 */
[----:B------:R-:W-:-:S04]  /*213c0*/  IMAD.MOV.U32 R0, RZ, RZ, R8 ;  /* 0x000000ffff007224 */ /* 0x000fc800078e0008 */
[----:B------:R2:W-:Y:S01]  /*213d0*/  STL [R1+0x48], R7 ;  /* 0x0000480701007387 */ /* 0x0005e20000100800 */
[----:B---3--:R-:W-:-:S05]  /*213e0*/  @P1 IMAD.HI.U32 R2, R8, R2, RZ ;  /* 0x0000000208021227 */ /* 0x008fca00078e00ff */
[----:B-1----:R-:W-:-:S05]  /*213f0*/  @P1 SHF.R.U32.HI R0, RZ, R4, R2 ;  /* 0x00000004ff001219 */ /* 0x002fca0000011602 */
[----:B------:R-:W-:-:S04]  /*21400*/  IMAD.IADD R0, R20, 0x1, R0 ;  /* 0x0000000114007824 */ /* 0x000fc800078e0200 */
[----:B------:R-:W-:Y:S01]  /*21410*/  VIADD R2, R0, -UR4 ;  /* 0x8000000400027c36 */ /* 0x000fe20008000000 */
[----:B--2---:R-:W-:Y:S06]  /*21420*/  @!P2 BRA `(.L_x_1639) ;  /* 0x000000000044a947 */ /* 0x004fec0003800000 */
        /* <DEDUP_REMOVED lines=10> */
.L_x_1641:
[----:B------:R-:W-:-:S13]  /*214d0*/  ISETP.NE.AND P0, PT, R3, 0x1, PT ;  /* 0x000000010300780c */ /* 0x000fda0003f05270 */
[----:B------:R-:W1:Y:S02]  /*214e0*/  @P0 LDC.64 R4, c[0x0][0x9e8] ;  /* 0x00027a00ff040b82 */ /* 0x000e640000000a00 */
[----:B-1----:R-:W-:-:S05]  /*214f0*/  @P0 IMAD.HI.U32 R4, R0, R4, RZ ;  /* 0x0000000400040227 */ /* 0x002fca00078e00ff */
[----:B------:R-:W-:-:S07]  /*21500*/  @P0 SHF.R.U32.HI R0, RZ, R5, R4 ;  /* 0x00000005ff000219 */ /* 0x000fce0000011604 */
.L_x_1642:
[----:B------:R-:W-:Y:S05]  /*21510*/  BSYNC B0 ;  /* 0x0000000000007941 */ /* 0x000fea0003800000 */
.L_x_1640:
[----:B------:R-:W-:-:S05]  /*21520*/  IMAD R0, R0, R3, RZ ;  /* 0x0000000300007224 */ /* 0x000fca00078e02ff */
[----:B------:R-:W-:-:S07]  /*21530*/  VIMNMX R2, R2, R0, !PT ;  /* 0x0000000002027248 */ /* 0x000fce0007fe0100 */
.L_x_1639:
[----:B------:R-:W-:-:S04]  /*21540*/  SHF.R.S32.HI R0, RZ, 0x1f, R2 ;  /* 0x0000001fff007819 */ /* 0x000fc80000011402 */
[----:B------:R-:W-:-:S04]  /*21550*/  LEA.HI R0, R0, R2, RZ, 0x6 ;  /* 0x0000000200007211 */ /* 0x000fc800078f30ff */
[----:B------:R-:W-:-:S04]  /*21560*/  SHF.R.S32.HI R0, RZ, 0x6, R0 ;  /* 0x00000006ff007819 */ /* 0x000fc80000011400 */
[----:B------:R-:W-:-:S04]  /*21570*/  VIMNMX R3, RZ, R0, !PT ;  /* 0x00000000ff037248 */ /* 0x000fc80007fe0100 */
[----:B------:R-:W-:Y:S01]  /*21580*/  ISETP.GT.AND P0, PT, R7, R3, PT ;  /* 0x000000030700720c */ /* 0x000fe20003f04270 */
[----:B------:R1:W-:-:S12]  /*21590*/  STL [R1+0x20], R3 ;  /* 0x0000200301007387 */ /* 0x0003d80000100800 */
[----:B-1----:R-:W-:Y:S05]  /*215a0*/  @P0 BRA `(.L_x_1643) ;  /* 0x0000000000440947 */ /* 0x002fea0003800000 */
[----:B------:R-:W1:Y:S02]  /*215b0*/  S2R R3, SR_TID.X ;  /* 0x0000000000037919 */ /* 0x000e640000002100 */
[----:B-1----:R-:W-:-:S04]  /*215c0*/  LOP3.LUT R3, R3, 0x7f, RZ, 0xc0, !PT ;  /* 0x0000007f03037812 */ /* 0x002fc800078ec0ff */
[----:B------:R-:W-:-:S13]  /*215d0*/  ISETP.NE.AND P0, PT, R3, RZ, PT ;  /* 0x000000ff0300720c */ /* 0x000fda0003f05270 */
[----:B------:R-:W-:Y:S05]  /*215e0*/  @P0 BRA `(.L_x_1644) ;  /* 0x0000003000dc0947 */ /* 0x000fea0003800000 */
[----:B------:R-:W1:Y:S01]  /*215f0*/  S2R R2, SR_LANEID ;  /* 0x0000000000027919 */ /* 0x000e620000000000 */
[----:B------:R-:W-:Y:S01]  /*21600*/  VOTEU.ANY UR4, UPT, PT ;  /* 0x0000000000047886 */ /* 0x000fe200038e0100 */
[----:B------:R-:W2:Y:S01]  /*21610*/  LDC.64 R4, c[0x0][0xc60] ;  /* 0x00031800ff047b82 */ /* 0x000ea20000000a00 */
[----:B------:R-:W1:Y:S02]  /*21620*/  FLO.U32 R0, UR4 ;  /* 0x0000000400007d00 */ /* 0x000e6400080e0000 */
[----:B-1----:R-:W-:-:S06]  /*21630*/  ISETP.EQ.U32.AND P0, PT, R0, R2, PT ;  /* 0x000000020000720c */ /* 0x002fcc0003f02070 */
[----:B------:R-:W2:Y:S07]  /*21640*/  POPC R2, UR4 ;  /* 0x0000000400027d09 */ /* 0x000eae0008000000 */
[----:B--2---:R-:W2:Y:S04]  /*21650*/  @P0 ATOMG.E.ADD.STRONG.GPU PT, R2, desc[UR46][R4.64], R2 ;  /* 0x00000002040209a8 */ /* 0x004ea800081ee1ee */
[----:B--2---:R1:W2:Y:S02]  /*21660*/  SHFL.IDX PT, R2, R2, R0, 0x1f ;  /* 0x00001f0002027589 */ /* 0x0042a400000e0000 */
[----:B-1----:R-:W1:Y:S02]  /*21670*/  S2R R0, SR_LTMASK ;  /* 0x0000000000007919 */ /* 0x002e640000003900 */
[----:B-1----:R-:W-:-:S06]  /*21680*/  LOP3.LUT R0, R0, UR4, RZ, 0xc0, !PT ;  /* 0x0000000400007c12 */ /* 0x002fcc000f8ec0ff */
[----:B------:R-:W2:Y:S02]  /*21690*/  POPC R0, R0 ;  /* 0x0000000000007309 */ /* 0x000ea40000000000 */
[----:B--2---:R-:W-:Y:S01]  /*216a0*/  IADD3 R16, R2, UR37, R0 ;  /* 0x0000002502107c10 */ /* 0x004fe2000fffe000 */
[----:B------:R-:W-:Y:S06]  /*216b0*/  BRA `(.L_x_1644) ;  /* 0x0000003000a87947 */ /* 0x000fec0003800000 */
.L_x_1643:
[----:B------:R-:W2:Y:S01]  /*216c0*/  LDL R17, [R1] ;  /* 0x0000000001117983 */ /* 0x000ea20000100800 */
[----:B------:R-:W-:Y:S01]  /*216d0*/  BSSY B6, `(.L_x_1645) ;  /* 0x0000014000067945 */ /* 0x000fe20003800000 */
[----:B--2---:R-:W-:-:S05]  /*216e0*/  VIADD R0, R17, 0x20000 ;  /* 0x0002000011007836 */ /* 0x004fca0000000000 */
[----:B------:R-:W-:-:S13]  /*216f0*/  LOP3.LUT P0, RZ, R0, 0x3ff, RZ, 0xc0, !PT ;  /* 0x000003ff00ff7812 */ /* 0x000fda000780c0ff */
[----:B------:R-:W-:Y:S05]  /*21700*/  @!P0 BRA `(.L_x_1646) ;  /* 0x0000000000408947 */ /* 0x000fea0003800000 */
[----:B------:R-:W-:Y:S01]  /*21710*/  MOV R2, 0x0 ;  /* 0x0000000000027802 */ /* 0x000fe20000000f00 */
[----:B------:R-:W-:Y:S01]  /*21720*/  ULDC.64 UR6, c[0x4][0xc0] ;  /* 0x0100300000067ab9 */ /* 0x000fe20000000a00 */
[----:B------:R-:W-:Y:S01]  /*21730*/  ULDC.64 UR8, c[0x4][0xc8] ;  /* 0x0100320000087ab9 */ /* 0x000fe20000000a00 */
[----:B------:R-:W-:Y:S01]  /*21740*/  ULDC.64 UR4, c[0x4][0x40] ;  /* 0x0100100000047ab9 */ /* 0x000fe20000000a00 */
[----:B------:R-:W-:Y:S01]  /*21750*/  IMAD.U32 R4, RZ, RZ, UR6 ;  /* 0x00000006ff047e24 */ /* 0x000fe2000f8e00ff */
[----:B------:R-:W-:Y:S01]  /*21760*/  MOV R13, RZ ;  /* 0x000000ff000d7202 */ /* 0x000fe20000000f00 */
[----:B------:R-:W1:Y:S01]  /*21770*/  LDC.64 R2, c[0x4][R2] ;  /* 0x0100000002027b82 */ /* 0x000e620000000a00 */
[----:B------:R-:W-:Y:S02]  /*21780*/  IMAD.U32 R5, RZ, RZ, UR7 ;  /* 0x00000007ff057e24 */ /* 0x000fe4000f8e00ff */
[----:B------:R-:W-:Y:S02]  /*21790*/  IMAD.U32 R6, RZ, RZ, UR8 ;  /* 0x00000008ff067e24 */ /* 0x000fe4000f8e00ff */
[----:B------:R-:W-:-:S02]  /*217a0*/  IMAD.U32 R7, RZ, RZ, UR9 ;  /* 0x00000009ff077e24 */ /* 0x000fc4000f8e00ff */
[----:B------:R-:W-:Y:S02]  /*217b0*/  IMAD.U32 R10, RZ, RZ, UR4 ;  /* 0x00000004ff0a7e24 */ /* 0x000fe4000f8e00ff */
[----:B0-----:R-:W-:Y:S02]  /*217c0*/  IMAD.U32 R11, RZ, RZ, UR5 ;  /* 0x00000005ff0b7e24 */ /* 0x001fe4000f8e00ff */
[----:B------:R-:W-:Y:S02]  /*217d0*/  IMAD.MOV.U32 R8, RZ, RZ, 0x70 ;  /* 0x00000070ff087424 */ /* 0x000fe400078e00ff */
[----:B------:R-:W-:-:S07]  /*217e0*/  IMAD.MOV.U32 R12, RZ, RZ, 0x1 ;  /* 0x00000001ff0c7424 */ /* 0x000fce00078e00ff */
[----:B------:R-:W-:-:S07]  /*217f0*/  LEPC R20, `(.L_x_1646) ;  /* 0x000000001014794e */ /* 0x000fce0000000000 */
[----:B-1----:R-:W-:Y:S05]  /*21800*/  CALL.ABS.NOINC R2 ;  /* 0x0000000002007343 */ /* 0x002fea0003c00000 */
.L_x_1646:
[----:B------:R-:W-:Y:S05]  /*21810*/  BSYNC B6 ;  /* 0x0000000000067941 */ /* 0x000fea0003800000 */
.L_x_1645:
[----:B------:R-:W-:Y:S02]  /*21820*/  IMAD.MOV.U32 R2, RZ, RZ, R17 ;  /* 0x000000ffff027224 */ /* 0x000fe400078e0011 */
[----:B------:R-:W2:Y:S01]  /*21830*/  LDL.LU R17, [R1+0x18] ;  /* 0x0000180001117983 */ /* 0x000ea20000300800 */
[----:B------:R-:W-:Y:S01]  /*21840*/  BSSY B6, `(.L_x_1647) ;  /* 0x0000017000067945 */ /* 0x000fe20003800000 */
[----:B------:R-:W-:-:S05]  /*21850*/  VIADD R0, R2, 0x10000 ;  /* 0x0001000002007836 */ /* 0x000fca0000000000 */
        /* <DEDUP_REMOVED lines=15> */
[----:B0-----:R-:W-:Y:S02]  /*21950*/  IMAD.U32 R11, RZ, RZ, UR5 ;  /* 0x00000005ff0b7e24 */ /* 0x001fe4000f8e00ff */
[----:B------:R-:W-:Y:S02]  /*21960*/  IMAD.MOV.U32 R8, RZ, RZ, 0x70 ;  /* 0x00000070ff087424 */ /* 0x000fe400078e00ff */
[----:B------:R-:W-:Y:S02]  /*21970*/  IMAD.MOV.U32 R12, RZ, RZ, 0x1 ;  /* 0x00000001ff0c7424 */ /* 0x000fe400078e00ff */
[----:B------:R-:W-:-:S07]  /*21980*/  IMAD.MOV.U32 R13, RZ, RZ, RZ ;  /* 0x000000ffff0d7224 */ /* 0x000fce00078e00ff */
[----:B------:R-:W-:-:S07]  /*21990*/  LEPC R20, `(.L_x_1648) ;  /* 0x000000001014794e */ /* 0x000fce0000000000 */
[----:B-12---:R-:W-:Y:S05]  /*219a0*/  CALL.ABS.NOINC R2 ;  /* 0x0000000002007343 */ /* 0x006fea0003c00000 */
.L_x_1648:
[----:B------:R-:W-:Y:S05]  /*219b0*/  BSYNC B6 ;  /* 0x0000000000067941 */ /* 0x000fea0003800000 */
.L_x_1647:
        /* <DEDUP_REMOVED lines=11> */
[----:B------:R-:W2:Y:S01]  /*21a70*/  LDC.64 R2, c[0x4][R2] ;  /* 0x0100000002027b82 */ /* 0x000ea20000000a00 */
[----:B------:R-:W-:Y:S02]  /*21a80*/  IMAD.U32 R6, RZ, RZ, UR8 ;  /* 0x00000008ff067e24 */ /* 0x000fe4000f8e00ff */
[----:B------:R-:W-:Y:S02]  /*21a90*/  IMAD.U32 R7, RZ, RZ, UR9 ;  /* 0x00000009ff077e24 */ /* 0x000fe4000f8e00ff */
[----:B------:R-:W-:-:S02]  /*21aa0*/  IMAD.U32 R10, RZ, RZ, UR4 ;  /* 0x00000004ff0a7e24 */ /* 0x000fc4000f8e00ff */
[----:B0-----:R-:W-:Y:S02]  /*21ab0*/  IMAD.U32 R11, RZ, RZ, UR5 ;  /* 0x00000005ff0b7e24 */ /* 0x001fe4000f8e00ff */
[----:B------:R-:W-:Y:S02]  /*21ac0*/  IMAD.MOV.U32 R8, RZ, RZ, 0x70 ;  /* 0x00000070ff087424 */ /* 0x000fe400078e00ff */
[----:B------:R-:W-:Y:S02]  /*21ad0*/  IMAD.MOV.U32 R12, RZ, RZ, 0x1 ;  /* 0x00000001ff0c7424 */ /* 0x000fe400078e00ff */
[----:B------:R-:W-:-:S07]  /*21ae0*/  IMAD.MOV.U32 R13, RZ, RZ, RZ ;  /* 0x000000ffff0d7224 */ /* 0x000fce00078e00ff */
[----:B------:R-:W-:-:S07]  /*21af0*/  LEPC R20, `(.L_x_1650) ;  /* 0x000000001014794e */ /* 0x000fce0000000000 */
[----:B-12---:R-:W-:Y:S05]  /*21b00*/  CALL.ABS.NOINC R2 ;  /* 0x0000000002007343 */ /* 0x006fea0003c00000 */
.L_x_1650:
[----:B------:R-:W-:Y:S05]  /*21b10*/  BSYNC B6 ;  /* 0x0000000000067941 */ /* 0x000fea0003800000 */
.L_x_1649:
[----:B------:R-:W-:Y:S01]  /*21b20*/  LOP3.LUT P6, RZ, R17, 0x1, RZ, 0xc0, !PT ;  /* 0x0000000111ff7812 */ /* 0x000fe200078cc0ff */
[----:B------:R-:W-:-:S12]  /*21b30*/  BSSY B6, `(.L_x_1651) ;  /* 0x0000012000067945 */ /* 0x000fd80003800000 */
[----:B------:R-:W-:Y:S05]  /*21b40*/  @!P6 BRA `(.L_x_1652) ;  /* 0x000000000040e947 */ /* 0x000fea0003800000 */
[----:B------:R-:W-:Y:S01]  /*21b50*/  MOV R2, 0x0 ;  /* 0x0000000000027802 */ /* 0x000fe20000000f00 */
[----:B------:R-:W-:Y:S01]  /*21b60*/  ULDC.64 UR4, c[0x4][0xc0] ;  /* 0x0100300000047ab9 */ /* 0x000fe20000000a00 */
[----:B------:R-:W-:Y:S01]  /*21b70*/  ULDC.64 UR6, c[0x4][0xc8] ;  /* 0x0100320000067ab9 */ /* 0x000fe20000000a00 */
[----:B------:R-:W-:Y:S01]  /*21b80*/  ULDC.64 UR8, c[0x4][0x58] ;  /* 0x0100160000087ab9 */ /* 0x000fe20000000a00 */
[----:B------:R-:W-:Y:S01]  /*21b90*/  IMAD.U32 R4, RZ, RZ, UR4 ;  /* 0x00000004ff047e24 */ /* 0x000fe2000f8e00ff */
[----:B------:R-:W-:Y:S01]  /*21ba0*/  MOV R8, 0x70 ;  /* 0x0000007000087802 */ /* 0x000fe20000000f00 */
[----:B------:R-:W2:Y:S01]  /*21bb0*/  LDC.64 R2, c[0x4][R2] ;  /* 0x0100000002027b82 */ /* 0x000ea20000000a00 */
[----:B------:R-:W-:Y:S02]  /*21bc0*/  IMAD.U32 R5, RZ, RZ, UR5 ;  /* 0x00000005ff057e24 */ /* 0x000fe4000f8e00ff */
[----:B------:R-:W-:Y:S02]  /*21bd0*/  IMAD.U32 R6, RZ, RZ, UR6 ;  /* 0x00000006ff067e24 */ /* 0x000fe4000f8e00ff */
[----:B------:R-:W-:-:S02]  /*21be0*/  IMAD.U32 R7, RZ, RZ, UR7 ;  /* 0x00000007ff077e24 */ /* 0x000fc4000f8e00ff */
[----:B------:R-:W-:Y:S02]  /*21bf0*/  IMAD.U32 R10, RZ, RZ, UR8 ;  /* 0x00000008ff0a7e24 */ /* 0x000fe4000f8e00ff */
[----:B0-----:R-:W-:Y:S02]  /*21c00*/  IMAD.U32 R11, RZ, RZ, UR9 ;  /* 0x00000009ff0b7e24 */ /* 0x001fe4000f8e00ff */
[----:B------:R-:W-:Y:S02]  /*21c10*/  IMAD.MOV.U32 R12, RZ, RZ, 0x1 ;  /* 0x00000001ff0c7424 */ /* 0x000fe400078e00ff */
[----:B------:R-:W-:-:S07]  /*21c20*/  IMAD.MOV.U32 R13, RZ, RZ, RZ ;  /* 0x000000ffff0d7224 */ /* 0x000fce00078e00ff */
[----:B------:R-:W-:-:S07]  /*21c30*/  LEPC R20, `(.L_x_1652) ;  /* 0x000000001014794e */ /* 0x000fce0000000000 */
[----:B-12---:R-:W-:Y:S05]  /*21c40*/  CALL.ABS.NOINC R2 ;  /* 0x0000000002007343 */ /* 0x006fea0003c00000 */
.L_x_1652:
[----:B------:R-:W-:Y:S05]  /*21c50*/  BSYNC B6 ;  /* 0x0000000000067941 */ /* 0x000fea0003800000 */
.L_x_1651:
[----:B------:R-:W-:Y:S01]  /*21c60*/  ULDC.64 UR4, c[0x0][0x9f8] ;  /* 0x00027e0000047ab9 */ /* 0x000fe20000000a00 */
[----:B------:R-:W-:Y:S01]  /*21c70*/  IMAD.MOV.U32 R9, RZ, RZ, R19 ;  /* 0x000000ffff097224 */ /* 0x000fe200078e0013 */
[----:B------:R-:W-:-:S04]  /*21c80*/  ISETP.NE.U32.AND P0, PT, RZ, UR4, PT ;  /* 0x00000004ff007c0c */ /* 0x000fc8000bf05070 */
[----:B------:R-:W-:Y:S01]  /*21c90*/  ISETP.NE.AND.EX P0, PT, RZ, UR5, PT, P0 ;  /* 0x00000005ff007c0c */ /* 0x000fe2000bf05300 */
[----:B------:R-:W-:-:S12]  /*21ca0*/  ULDC.64 UR4, c[0x0][0xa08] ;  /* 0x0002820000047ab9 */ /* 0x000fd80000000a00 */
[----:B------:R-:W2:Y:S02]  /*21cb0*/  @P0 LDC.64 R2, c[0x0][0x9f8] ;  /* 0x00027e00ff020b82 */ /* 0x000ea40000000a00 */
[----:B--2---:R-:W-:-:S05]  /*21cc0*/  @P0 IMAD.WIDE R2, R19, 0x4, R2 ;  /* 0x0000000413020825 */ /* 0x004fca00078e0202 */
[----:B------:R2:W3:Y:S02]  /*21cd0*/  @P0 LDG.E R9, desc[UR46][R2.64] ;  /* 0x0000002e02090981 */ /* 0x0004e4000c1e1900 */
[----:B--2---:R-:W2:Y:S02]  /*21ce0*/  LDC.64 R2, c[0x0][0x418] ;  /* 0x00010600ff027b82 */ /* 0x004ea40000000a00 */
[----:B--2---:R-:W-:Y:S01]  /*21cf0*/  LOP3.LUT P0, RZ, R2, UR4, RZ, 0xfc, !PT ;  /* 0x0000000402ff7c12 */ /* 0x004fe2000f80fcff */
[----:B------:R-:W-:-:S03]  /*21d00*/  UMOV UR4, 0xffffffff ;  /* 0xffffffff00047882 */ /* 0x000fc60000000000 */
[----:B------:R-:W-:Y:S02]  /*21d10*/  LOP3.LUT P0, RZ, R3, UR5, RZ, 0xfc, P0 ;  /* 0x0000000503ff7c12 */ /* 0x000fe4000800fcff */
[----:B---3--:R-:W-:Y:S01]  /*21d20*/  SHF.R.S32.HI R10, RZ, 0x1f, R9 ;  /* 0x0000001fff0a7819 */ /* 0x008fe20000011409 */
[----:B------:R2:W-:Y:S01]  /*21d30*/  STL [R1+0x14], R9 ;  /* 0x0000140901007387 */ /* 0x0005e20000100800 */
[----:B-1----:R-:W-:-:S03]  /*21d40*/  SEL R17, R9, RZ, !P0 ;  /* 0x000000ff09117207 */ /* 0x002fc60004000000 */
[----:B------:R2:W-:Y:S01]  /*21d50*/  STL [R1+0x1c], R10 ;  /* 0x00001c0a01007387 */ /* 0x0005e20000100800 */
[----:B------:R-:W-:Y:S05]  /*21d60*/  BRA.DIV UR4, `(.L_x_1653) ;  /* 0x0000007a04447947 */ /* 0x000fea000b800000 */
[----:B------:R-:W1:Y:S02]  /*21d70*/  S2R R0, SR_TID.X ;  /* 0x0000000000007919 */ /* 0x000e640000002100 */
[----:B-1----:R-:W-:-:S04]  /*21d80*/  SHF.R.U32.HI R0, RZ, 0x5, R0 ;  /* 0x00000005ff007819 */ /* 0x002fc80000011600 */
[----:B------:R-:W-:-:S05]  /*21d90*/  LOP3.LUT R0, R0, 0x3, RZ, 0xc0, !PT ;  /* 0x0000000300007812 */ /* 0x000fca00078ec0ff */
[----:B------:R1:W3:Y:S02]  /*21da0*/  SHFL.IDX PT, R14, R0, RZ, 0x1f ;  /* 0x00001fff000e7589 */ /* 0x0002e400000e0000 */
.L_x_1873:
[----:B-1----:R-:W4:Y:S01]  /*21db0*/  LDL.LU R0, [R1+0x18] ;  /* 0x0000180001007983 */ /* 0x002f220000300800 */
[----:B------:R-:W-:Y:S02]  /*21dc0*/  PLOP3.LUT P1, PT, PT, PT, PT, 0x8, 0x0 ;  /* 0x000000000000781c */ /* 0x000fe40003f2e170 */
[----:B---3--:R-:W-:Y:S02]  /*21dd0*/  ISETP.NE.AND P0, PT, R14, RZ, PT ;  /* 0x000000ff0e00720c */ /* 0x008fe40003f05270 */
[----:B----4-:R-:W-:-:S09]  /*21de0*/  LOP3.LUT R0, R0, 0xfffffffe, RZ, 0xc0, !PT ;  /* 0xfffffffe00007812 */ /* 0x010fd200078ec0ff */
[----:B------:R-:W-:-:S05]  /*21df0*/  @P1 LOP3.LUT R0, R0, 0x1, RZ, 0xfc, !PT ;  /* 0x0000000100001812 */ /* 0x000fca00078efcff */
[----:B------:R1:W-:Y:S01]  /*21e00*/  STL [R1+0x18], R0 ;  /* 0x0000180001007387 */ /* 0x0003e20000100800 */
[----:B------:R-:W-:Y:S05]  /*21e10*/  @P0 BRA `(.L_x_1654) ;  /* 0x0000000400980947 */ /* 0x000fea0003800000 */
[----:B------:R-:W-:-:S03]  /*21e20*/  UMOV UR4, 0xffffffff ;  /* 0xffffffff00047882 */ /* 0x000fc60000000000 */
[----:B------:R-:W-:Y:S05]  /*21e30*/  BRA.DIV UR4, `(.L_x_1655) ;  /* 0x0000007a04447947 */ /* 0x000fea000b800000 */
[----:B------:R-:W-:-:S13]  /*21e40*/  ELECT P6, URZ, PT ;  /* 0x00000000003f782f */ /* 0x000fda00038c0000 */
.L_x_1876:
[----:B------:R-:W-:Y:S05]  /*21e50*/  @!P6 BRA `(.L_x_1654) ;  /* 0x000000040088e947 */ /* 0x000fea0003800000 */
[----:B-1----:R-:W3:Y:S01]  /*21e60*/  LDL R0, [R1+0x48] ;  /* 0x0000480001007983 */ /* 0x002ee20000100800 */
[----:B------:R-:W-:-:S04]  /*21e70*/  ISETP.NE.U32.AND P0, PT, R2, RZ, PT ;  /* 0x000000ff0200720c */ /* 0x000fc80003f05070 */
[----:B------:R-:W-:Y:S01]  /*21e80*/  ISETP.NE.AND.EX P0, PT, R3, RZ, PT, P0 ;  /* 0x000000ff0300720c */ /* 0x000fe20003f05300 */
[----:B---3--:R-:W-:-:S12]  /*21e90*/  VIADD R4, R0, 0xffffffff ;  /* 0xffffffff00047836 */ /* 0x008fd80000000000 */
[----:B------:R-:W-:Y:S05]  /*21ea0*/  @!P0 BRA `(.L_x_1656) ;  /* 0x0000000000488947 */ /* 0x000fea0003800000 */
[----:B------:R-:W1:Y:S01]  /*21eb0*/  LDC R8, c[0x0][0x43c] ;  /* 0x00010f00ff087b82 */ /* 0x000e620000000800 */
[----:B------:R-:W-:Y:S01]  /*21ec0*/  IMAD.MOV.U32 R0, RZ, RZ, R4 ;  /* 0x000000ffff007224 */ /* 0x000fe200078e0004 */
[----:B------:R-:W-:Y:S01]  /*21ed0*/  ULDC.64 UR4, c[0x0][0x428] ;  /* 0x00010a0000047ab9 */ /* 0x000fe20000000a00 */
[----:B-1----:R-:W-:-:S13]  /*21ee0*/  ISETP.NE.AND P0, PT, R8, 0x1, PT ;  /* 0x000000010800780c */ /* 0x002fda0003f05270 */
[----:B------:R-:W1:Y:S02]  /*21ef0*/  @P0 LDC.64 R6, c[0x0][0x440] ;  /* 0x00011000ff060b82 */ /* 0x000e640000000a00 */
[----:B-1----:R-:W-:-:S05]  /*21f00*/  @P0 IMAD.HI.U32 R6, R4, R6, RZ ;  /* 0x0000000604060227 */ /* 0x002fca00078e00ff */
[----:B------:R-:W-:-:S04]  /*21f10*/  @P0 SHF.R.U32.HI R0, RZ, R7, R6 ;  /* 0x00000007ff000219 */ /* 0x000fc80000011606 */
[--C-:B------:R-:W-:Y:S01]  /*21f20*/  SHF.R.S32.HI R7, RZ, 0x1f, R0.reuse ;  /* 0x0000001fff077819 */ /* 0x100fe20000011400 */
[--C-:B------:R-:W-:Y:S02]  /*21f30*/  IMAD.MOV R5, RZ, RZ, -R0.reuse ;  /* 0x000000ffff057224 */ /* 0x100fe400078e0a00 */
[----:B------:R-:W-:Y:S02]  /*21f40*/  IMAD.MOV.U32 R6, RZ, RZ, R0 ;  /* 0x000000ffff067224 */ /* 0x000fe400078e0000 */
[----:B------:R-:W-:Y:S02]  /*21f50*/  IMAD R4, R8, R5, R4 ;  /* 0x0000000508047224 */ /* 0x000fe400078e0204 */
[----:B------:R-:W-:Y:S02]  /*21f60*/  IMAD R5, R10, UR4, RZ ;  /* 0x000000040a057c24 */ /* 0x000fe4000f8e02ff */
[----:B------:R-:W-:-:S04]  /*21f70*/  IMAD.WIDE.U32 R6, R9, UR4, R6 ;  /* 0x0000000409067c25 */ /* 0x000fc8000f8e0006 */
[----:B------:R-:W-:Y:S01]  /*21f80*/  IMAD R0, R9, UR5, R5 ;  /* 0x0000000509007c24 */ /* 0x000fe2000f8e0205 */
[----:B------:R-:W-:-:S03]  /*21f90*/  LEA R2, P0, R6, R2, 0x2 ;  /* 0x0000000206027211 */ /* 0x000fc600078010ff */
[----:B------:R-:W-:-:S05]  /*21fa0*/  IMAD.IADD R0, R7, 0x1, R0 ;  /* 0x0000000107007824 */ /* 0x000fca00078e0200 */
[----:B------:R-:W-:-:S05]  /*21fb0*/  LEA.HI.X R3, R6, R3, R0, 0x2, P0 ;  /* 0x0000000306037211 */ /* 0x000fca00000f1400 */
[----:B------:R1:W5:Y:S02]  /*21fc0*/  LDG.E R17, desc[UR46][R2.64] ;  /* 0x0000002e02117981 */ /* 0x000364000c1e1900 */
.L_x_1656:
[----:B--2---:R-:W2:Y:S04]  /*21fd0*/  LDL R10, [R1] ;  /* 0x00000000010a7983 */ /* 0x004ea80000100800 */
[----:B------:R-:W2:Y:S04]  /*21fe0*/  LDL R0, [R1+0x4] ;  /* 0x0000040001007983 */ /* 0x000ea80000100800 */
[----:B-1----:R-:W3:Y:S01]  /*21ff0*/  LDL R2, [R1+0xc] ;  /* 0x00000c0001027983 */ /* 0x002ee20000100800 */
[----:B------:R-:W1:Y:S02]  /*22000*/  S2R R9, SR_TID.X ;  /* 0x0000000000097919 */ /* 0x000e640000002100 */
[----:B-1----:R-:W-:-:S04]  /*22010*/  LOP3.LUT R9, R9, 0x7f, RZ, 0xc0, !PT ;  /* 0x0000007f09097812 */ /* 0x002fc800078ec0ff */
[----:B------:R-:W-:Y:S01]  /*22020*/  ISETP.NE.AND P1, PT, R9, RZ, PT ;  /* 0x000000ff0900720c */ /* 0x000fe20003f25270 */
[----:B--2---:R-:W-:Y:S01]  /*22030*/  IMAD R0, R0, 0x8, R10 ;  /* 0x0000000800007824 */ /* 0x004fe200078e020a */
[----:B---3--:R-:W-:-:S04]  /*22040*/  SHF.L.U32 R3, R2, 0x1f, RZ ;  /* 0x0000001f02037819 */ /* 0x008fc800000006ff */
[----:B------:R-:W1:Y:S02]  /*22050*/  SYNCS.PHASECHK.TRANS64.TRYWAIT P0, [R0+URZ+0x28480], R3 ;  /* 0x02848003000075a7 */ /* 0x000e64000800017f */
[----:B-1----:R-:W-:Y:S05]  /*22060*/  @!P0 BRA `(.L_x_1657) ;  /* 0x0000007400d88947 */ /* 0x002fea0003800000 */
.L_x_1877:
        /* <DEDUP_REMOVED lines=8> */
.L_x_1658:
[----:B------:R-:W2:Y:S04]  /*220f0*/  LDL R6, [R1] ;  /* 0x0000000001067983 */ /* 0x000ea80000100800 */
[----:B------:R-:W2:Y:S04]  /*22100*/  LDL R2, [R1+0x4] ;  /* 0x0000040001027983 */ /* 0x000ea80000100800 */
[----:B------:R-:W3:Y:S01]  /*22110*/  LDL R5, [R1+0x24] ;  /* 0x0000240001057983 */ /* 0x000ee20000100800 */
[----:B------:R-:W-:Y:S01]  /*22120*/  R2UR UR9, R0 ;  /* 0x00000000000972ca */ /* 0x000fe200000e0000 */
[----:B------:R-:W-:Y:S01]  /*22130*/  UIADD3 UR4, UP0, UR42, 0x470, URZ ;  /* 0x000004702a047890 */ /* 0x000fe2000ff1e03f */
[----:B------:R-:W-:Y:S01]  /*22140*/  R2UR UR12, R18 ;  /* 0x00000000120c72ca */ /* 0x000fe200000e0000 */
[----:B------:R-:W-:Y:S01]  /*22150*/  UMOV UR10, URZ ;  /* 0x0000003f000a7c82 */ /* 0x000fe20008000000 */
[----:B-----5:R-:W-:Y:S01]  /*22160*/  R2UR UR13, R17 ;  /* 0x00000000110d72ca */ /* 0x020fe200000e0000 */
[----:B------:R-:W-:Y:S01]  /*22170*/  UIADD3.X UR5, URZ, UR43, URZ, UP0, !UPT ;  /* 0x0000002b3f057290 */ /* 0x000fe200087fe43f */
[----:B------:R-:W-:Y:S01]  /*22180*/  UMOV UR6, 0x0 ;  /* 0x0000000000067882 */ /* 0x000fe20000000000 */
[----:B------:R-:W-:Y:S01]  /*22190*/  UMOV UR7, 0x14f00000 ;  /* 0x14f0000000077882 */ /* 0x000fe20000000000 */
[----:B------:R-:W-:-:S05]  /*221a0*/  UMOV UR15, 0x80 ;  /* 0x00000080000f7882 */ /* 0x000fca0000000000 */
[----:B------:R-:W-:Y:S01]  /*221b0*/  UIADD3 UR9, UR9, 0x28470, URZ ;  /* 0x0002847009097890 */ /* 0x000fe2000fffe03f */
[----:B--2---:R-:W-:Y:S02]  /*221c0*/  IMAD R2, R2, 0x4000, R6 ;  /* 0x0000400002027824 */ /* 0x004fe400078e0206 */
[----:B---3--:R-:W-:-:S03]  /*221d0*/  IMAD R4, R4, 0x40, R5 ;  /* 0x0000004004047824 */ /* 0x008fc600078e0205 */
[----:B------:R-:W-:Y:S02]  /*221e0*/  R2UR UR14, R2 ;  /* 0x00000000020e72ca */ /* 0x000fe400000e0000 */
[----:B------:R-:W-:-:S11]  /*221f0*/  R2UR UR11, R4 ;  /* 0x00000000040b72ca */ /* 0x000fd600000e0000 */
[----:B------:R-:W-:Y:S02]  /*22200*/  UIADD3 UR8, UR14, 0x10000, URZ ;  /* 0x000100000e087890 */ /* 0x000fe4000fffe03f */
[----:B------:R-:W-:-:S07]  /*22210*/  UIADD3 UR14, UR14, 0x12000, URZ ;  /* 0x000120000e0e7890 */ /* 0x000fce000fffe03f */
[----:B------:R2:W-:Y:S02]  /*22220*/  UTMALDG.4D [UR8], [UR4], desc[UR6] ;  /* 0x00000608040075b4 */ /* 0x0005e40008019000 */
[----:B--2---:R-:W-:Y:S01]  /*22230*/  UMOV UR8, UR14 ;  /* 0x0000000e00087c82 */ /* 0x004fe20008000000 */
[----:B------:R-:W-:Y:S02]  /*22240*/  UMOV UR10, UR15 ;  /* 0x0000000f000a7c82 */ /* 0x000fe40008000000 */
[----:B------:R2:W-:Y:S01]  /*22250*/  UTMALDG.4D [UR8], [UR4], desc[UR6] ;  /* 0x00000608040075b4 */ /* 0x0005e20008019000 */
[----:B------:R-:W3:Y:S02]  /*22260*/  SYNCS.PHASECHK.TRANS64.TRYWAIT P0, [R0+URZ+0x28440], R3 ;  /* 0x02844003000075a7 */ /* 0x000ee4000800017f */
[----:B--23--:R-:W-:Y:S05]  /*22270*/  @!P0 BRA `(.L_x_1659) ;  /* 0x0000007400688947 */ /* 0x00cfea0003800000 */
.L_x_1878:
[----:B------:R-:W-:Y:S05]  /*22280*/  @P1 BRA `(.L_x_1660) ;  /* 0x00000000001c1947 */ /* 0x000fea0003800000 */
[----:B------:R-:W3:Y:S01]  /*22290*/  S2R R5, SR_TID.X ;  /* 0x0000000000057919 */ /* 0x000ee20000002100 */
[----:B-12---:R-:W-:-:S04]  /*222a0*/  IMAD.MOV.U32 R3, RZ, RZ, 0x4000 ;  /* 0x00004000ff037424 */ /* 0x006fc800078e00ff */
[----:B------:R4:W-:Y:S01]  /*222b0*/  SYNCS.ARRIVE.TRANS64 RZ, [R0+URZ+0x28430], R3 ;  /* 0x0284300300ff79a7 */ /* 0x0009e2000800003f */
[----:B---3--:R-:W-:-:S04]  /*222c0*/  LOP3.LUT R5, R5, 0x1f, RZ, 0xc0, !PT ;  /* 0x0000001f05057812 */ /* 0x008fc800078ec0ff */
[----:B------:R-:W-:-:S13]  /*222d0*/  ISETP.NE.AND P0, PT, R5, RZ, PT ;  /* 0x000000ff0500720c */ /* 0x000fda0003f05270 */
[----:B----4-:R-:W-:Y:S05]  /*222e0*/  @!P0 BRA `(.L_x_1660) ;  /* 0x0000000000048947 */ /* 0x010fea0003800000 */
[----:B------:R-:W-:Y:S01]  /*222f0*/  BPT.TRAP 0x1 ;  /* 0x000000040000795c */ /* 0x000fe20000300000 */
.L_x_1660:
[----:B-12---:R-:W2:Y:S01]  /*22300*/  LDL.LU R3, [R1+0x18] ;  /* 0x0000180001037983 */ /* 0x006ea20000300800 */
        /* <DEDUP_REMOVED lines=10> */
[----:B------:R-:W-:Y:S01]  /*223b0*/  R2UR UR13, R17 ;  /* 0x00000000110d72ca */ /* 0x000fe200000e0000 */
[----:B------:R-:W-:-:S02]  /*223c0*/  UMOV UR15, 0x80 ;  /* 0x00000080000f7882 */ /* 0x000fc40000000000 */
[----:B------:R-:W-:Y:S02]  /*223d0*/  UIADD3 UR8, UR14, 0x20000, URZ ;  /* 0x000200000e087890 */ /* 0x000fe4000fffe03f */
[----:B------:R-:W-:Y:S02]  /*223e0*/  UIADD3 UR9, UR9, 0x28430, URZ ;  /* 0x0002843009097890 */ /* 0x000fe4000fffe03f */
[----:B------:R-:W-:-:S07]  /*223f0*/  UIADD3 UR14, UR14, 0x22000, URZ ;  /* 0x000220000e0e7890 */ /* 0x000fce000fffe03f */
[----:B------:R1:W-:Y:S02]  /*22400*/  UTMALDG.4D [UR8], [UR4], desc[UR6] ;  /* 0x00000608040075b4 */ /* 0x0003e40008019000 */
[----:B-1----:R-:W-:Y:S01]  /*22410*/  UMOV UR8, UR14 ;  /* 0x0000000e00087c82 */ /* 0x002fe20008000000 */
[----:B------:R-:W-:Y:S02]  /*22420*/  UMOV UR10, UR15 ;  /* 0x0000000f000a7c82 */ /* 0x000fe40008000000 */
[----:B------:R3:W-:Y:S01]  /*22430*/  UTMALDG.4D [UR8], [UR4], desc[UR6] ;  /* 0x00000608040075b4 */ /* 0x0007e20008019000 */
[----:B--2---:R-:W-:-:S04]  /*22440*/  LOP3.LUT R3, R3, 0xfffffffe, RZ, 0xc0, !PT ;  /* 0xfffffffe03037812 */ /* 0x004fc800078ec0ff */
[----:B------:R-:W-:-:S05]  /*22450*/  @P0 LOP3.LUT R3, R3, 0x1, RZ, 0xfc, !PT ;  /* 0x0000000103030812 */ /* 0x000fca00078efcff */
[----:B------:R3:W-:Y:S01]  /*22460*/  STL [R1+0x18], R3 ;  /* 0x0000180301007387 */ /* 0x0007e20000100800 */
[----:B------:R-:W-:Y:S01]  /*22470*/  NOP ;  /* 0x0000000000007918 */ /* 0x000fe20000000000 */
.L_x_1654:
[----:B------:R-:W4:Y:S04]  /*22480*/  LDL R4, [R1] ;  /* 0x0000000001047983 */ /* 0x000f280000100800 */
[----:B---3--:R-:W1:Y:S01]  /*22490*/  LDL.LU R3, [R1+0x44] ;  /* 0x0000440001037983 */ /* 0x008e620000300800 */
[----:B------:R-:W-:Y:S05]  /*224a0*/  WARPSYNC.ALL ;  /* 0x0000000000007948 */ /* 0x000fea0003800000 */
[----:B------:R-:W-:Y:S01]  /*224b0*/  ULDC.64 UR4, c[0x0][0x298] ;  /* 0x0000a60000047ab9 */ /* 0x000fe20000000a00 */
[----:B------:R-:W-:Y:S01]  /*224c0*/  BSSY B6, `(.L_x_1661) ;  /* 0x000001c000067945 */ /* 0x000fe20003800000 */
[----:B------:R-:W-:Y:S01]  /*224d0*/  BAR.SYNC.DEFER_BLOCKING 0x8, 0x180 ;  /* 0x0206000000007b1d */ /* 0x000fe20000010000 */
[----:B-1----:R-:W-:-:S05]  /*224e0*/  SHF.R.S32.HI R0, RZ, 0x1f, R3 ;  /* 0x0000001fff007819 */ /* 0x002fca0000011403 */
[----:B------:R-:W-:Y:S01]  /*224f0*/  IMAD R2, R0, UR4, RZ ;  /* 0x0000000400027c24 */ /* 0x000fe2000f8e02ff */
[----:B----4-:R-:W-:Y:S01]  /*22500*/  IADD3 R0, R4, 0x18000, RZ ;  /* 0x0001800004007810 */ /* 0x010fe20007ffe0ff */
[----:B------:R-:W-:-:S03]  /*22510*/  IMAD.WIDE.U32 R4, R3, UR4, RZ ;  /* 0x0000000403047c25 */ /* 0x000fc6000f8e00ff */
[----:B------:R-:W-:Y:S01]  /*22520*/  LOP3.LUT P0, RZ, R0, 0x3ff, RZ, 0xc0, !PT ;  /* 0x000003ff00ff7812 */ /* 0x000fe2000780c0ff */
[----:B------:R-:W-:Y:S01]  /*22530*/  IMAD R2, R3, UR5, R2 ;  /* 0x0000000503027c24 */ /* 0x000fe2000f8e0202 */
[----:B------:R1:W-:Y:S03]  /*22540*/  STL.64 [R1+0x50], R4 ;  /* 0x0000500401007387 */ /* 0x0003e60000100a00 */
[----:B------:R-:W-:-:S05]  /*22550*/  IMAD.IADD R0, R5, 0x1, R2 ;  /* 0x0000000105007824 */ /* 0x000fca00078e0202 */
[----:B------:R1:W-:Y:S03]  /*22560*/  STL [R1+0x44], R0 ;  /* 0x0000440001007387 */ /* 0x0003e60000100800 */
[----:B------:R-:W-:Y:S05]  /*22570*/  @!P0 BRA `(.L_x_1662) ;  /* 0x0000000000408947 */ /* 0x000fea0003800000 */
[----:B------:R-:W-:Y:S01]  /*22580*/  MOV R2, 0x0 ;  /* 0x0000000000027802 */ /* 0x000fe20000000f00 */
[----:B------:R-:W-:Y:S01]  /*22590*/  ULDC.64 UR4, c[0x4][0xc0] ;  /* 0x0100300000047ab9 */ /* 0x000fe20000000a00 */
[----:B------:R-:W-:Y:S01]  /*225a0*/  ULDC.64 UR6, c[0x4][0xc8] ;  /* 0x0100320000067ab9 */ /* 0x000fe20000000a00 */
[----:B------:R-:W-:Y:S01]  /*225b0*/  ULDC.64 UR8, c[0x4][0x28] ;  /* 0x01000a0000087ab9 */ /* 0x000fe20000000a00 */
[----:B-1----:R-:W-:Y:S02]  /*225c0*/  IMAD.U32 R4, RZ, RZ, UR4 ;  /* 0x00000004ff047e24 */ /* 0x002fe4000f8e00ff */
[----:B------:R-:W1:Y:S01]  /*225d0*/  LDC.64 R2, c[0x4][R2] ;  /* 0x0100000002027b82 */ /* 0x000e620000000a00 */
[----:B------:R-:W-:Y:S02]  /*225e0*/  IMAD.U32 R5, RZ, RZ, UR5 ;  /* 0x00000005ff057e24 */ /* 0x000fe4000f8e00ff */
[----:B------:R-:W-:Y:S02]  /*225f0*/  IMAD.U32 R6, RZ, RZ, UR6 ;  /* 0x00000006ff067e24 */ /* 0x000fe4000f8e00ff */
[----:B------:R-:W-:-:S02]  /*22600*/  IMAD.U32 R7, RZ, RZ, UR7 ;  /* 0x00000007ff077e24 */ /* 0x000fc4000f8e00ff */
[----:B--2---:R-:W-:Y:S02]  /*22610*/  IMAD.U32 R10, RZ, RZ, UR8 ;  /* 0x00000008ff0a7e24 */ /* 0x004fe4000f8e00ff */
[----:B0-----:R-:W-:Y:S02]  /*22620*/  IMAD.U32 R11, RZ, RZ, UR9 ;  /* 0x00000009ff0b7e24 */ /* 0x001fe4000f8e00ff */
[----:B------:R-:W-:Y:S02]  /*22630*/  IMAD.MOV.U32 R8, RZ, RZ, 0x70 ;  /* 0x00000070ff087424 */ /* 0x000fe400078e00ff */
[----:B------:R-:W-:Y:S02]  /*22640*/  IMAD.MOV.U32 R12, RZ, RZ, 0x1 ;  /* 0x00000001ff0c7424 */ /* 0x000fe400078e00ff */
[----:B------:R-:W-:-:S07]  /*22650*/  IMAD.MOV.U32 R13, RZ, RZ, RZ ;  /* 0x000000ffff0d7224 */ /* 0x000fce00078e00ff */
[----:B------:R-:W-:-:S07]  /*22660*/  LEPC R20, `(.L_x_1662) ;  /* 0x000000001014794e */ /* 0x000fce0000000000 */
[----:B-1----:R-:W-:Y:S05]  /*22670*/  CALL.ABS.NOINC R2 ;  /* 0x0000000002007343 */ /* 0x002fea0003c00000 */
.L_x_1662:
[----:B------:R-:W-:Y:S05]  /*22680*/  BSYNC B6 ;  /* 0x0000000000067941 */ /* 0x000fea0003800000 */
.L_x_1661:
[----:B-1----:R-:W3:Y:S01]  /*22690*/  LDL.LU R0, [R1+0x44] ;  /* 0x0000440001007983 */ /* 0x002ee20000300800 */
[----:B------:R-:W1:Y:S01]  /*226a0*/  LDC R7, c[0x0][0x448] ;  /* 0x00011200ff077b82 */ /* 0x000e620000000800 */
[----:B------:R-:W-:Y:S01]  /*226b0*/  ULDC.64 UR4, c[0x0][0x2d8] ;  /* 0x0000b60000047ab9 */ /* 0x000fe20000000a00 */
[----:B------:R-:W-:Y:S01]  /*226c0*/  ULDC.64 UR6, c[0x0][0x280] ;  /* 0x0000a00000067ab9 */ /* 0x000fe20000000a00 */
[----:B------:R-:W3:Y:S04]  /*226d0*/  LDL.LU.64 R2, [R1+0x50] ;  /* 0x0000500001027983 */ /* 0x000ee80000300a00 */
[----:B------:R-:W4:Y:S01]  /*226e0*/  LDL R8, [R1+0x3c] ;  /* 0x00003c0001087983 */ /* 0x000f220000100800 */
[----:B------:R-:W0:Y:S01]  /*226f0*/  S2R R5, SR_TID.X ;  /* 0x0000000000057919 */ /* 0x000e220000002100 */
[----:B------:R-:W2:Y:S01]  /*22700*/  S2R R6, SR_TID.X ;  /* 0x0000000000067919 */ /* 0x000ea20000002100 */
[----:B0-----:R-:W-:-:S04]  /*22710*/  LOP3.LUT R5, R5, 0x7f, RZ, 0xc0, !PT ;  /* 0x0000007f05057812 */ /* 0x001fc800078ec0ff */
[----:B------:R-:W-:Y:S02]  /*22720*/  SHF.R.U32.HI R5, RZ, 0x3, R5 ;  /* 0x00000003ff057819 */ /* 0x000fe40000011605 */
[----:B--2---:R-:W-:-:S04]  /*22730*/  SHF.L.U32 R9, R6, 0x4, RZ ;  /* 0x0000000406097819 */ /* 0x004fc800000006ff */
[----:B------:R-:W-:Y:S01]  /*22740*/  LOP3.LUT R9, R5, 0x70, R9, 0xf8, !PT ;  /* 0x0000007005097812 */ /* 0x000fe200078ef809 */
[----:B---3--:R-:W-:Y:S01]  /*22750*/  IMAD.MOV.U32 R3, RZ, RZ, R0 ;  /* 0x000000ffff037224 */ /* 0x008fe200078e0000 */
[----:B------:R-:W-:-:S05]  /*22760*/  SHF.R.S32.HI R0, RZ, 0x1f, R18 ;  /* 0x0000001fff007819 */ /* 0x000fca0000011412 */
[----:B------:R-:W-:Y:S02]  /*22770*/  IMAD R0, R0, UR4, RZ ;  /* 0x0000000400007c24 */ /* 0x000fe4000f8e02ff */
[----:B------:R-:W-:-:S04]  /*22780*/  IMAD.WIDE.U32 R2, R18, UR4, R2 ;  /* 0x0000000412027c25 */ /* 0x000fc8000f8e0002 */
[----:B------:R-:W-:Y:S01]  /*22790*/  IMAD R0, R18, UR5, R0 ;  /* 0x0000000512007c24 */ /* 0x000fe2000f8e0200 */
[----:B------:R-:W-:Y:S02]  /*227a0*/  ULDC.64 UR4, c[0x0][0xa00] ;  /* 0x0002800000047ab9 */ /* 0x000fe40000000a00 */
[----:B------:R-:W-:Y:S01]  /*227b0*/  ISETP.NE.U32.AND P0, PT, RZ, UR4, PT ;  /* 0x00000004ff007c0c */ /* 0x000fe2000bf05070 */
[----:B------:R-:W-:Y:S01]  /*227c0*/  IMAD.IADD R3, R3, 0x1, R0 ;  /* 0x0000000103037824 */ /* 0x000fe200078e0200 */
[----:B------:R-:W-:Y:S02]  /*227d0*/  SHF.R.S32.HI R0, RZ, 0x1f, R19 ;  /* 0x0000001fff007819 */ /* 0x000fe40000011413 */
[----:B------:R-:W-:Y:S01]  /*227e0*/  ISETP.NE.AND.EX P0, PT, RZ, UR5, PT, P0 ;  /* 0x00000005ff007c0c */ /* 0x000fe2000bf05300 */
[----:B------:R-:W-:-:S03]  /*227f0*/  ULDC.64 UR4, c[0x0][0x2e0] ;  /* 0x0000b80000047ab9 */ /* 0x000fc60000000a00 */
[----:B------:R-:W-:Y:S02]  /*22800*/  SEL R4, R0, RZ, !P0 ;  /* 0x000000ff00047207 */ /* 0x000fe40004000000 */
[----:B------:R-:W-:Y:S02]  /*22810*/  SEL R0, R19, RZ, !P0 ;  /* 0x000000ff13007207 */ /* 0x000fe40004000000 */
[----:B-1----:R-:W-:Y:S01]  /*22820*/  ISETP.NE.AND P0, PT, R7, 0x1, PT ;  /* 0x000000010700780c */ /* 0x002fe20003f05270 */
[----:B------:R-:W-:-:S12]  /*22830*/  IMAD R4, R4, UR4, RZ ;  /* 0x0000000404047c24 */ /* 0x000fd8000f8e02ff */
[----:B------:R-:W0:Y:S01]  /*22840*/  @P0 LDC R5, c[0x0][0x44c] ;  /* 0x00011300ff050b82 */ /* 0x000e220000000800 */
[----:B------:R-:W-:-:S07]  /*22850*/  IMAD.WIDE.U32 R2, R0, UR4, R2 ;  /* 0x0000000400027c25 */ /* 0x000fce000f8e0002 */
[----:B------:R-:W1:Y:S01]  /*22860*/  @P0 LDC R6, c[0x0][0x450] ;  /* 0x00011400ff060b82 */ /* 0x000e620000000800 */
[----:B------:R-:W-:Y:S01]  /*22870*/  IMAD R0, R0, UR5, R4 ;  /* 0x0000000500007c24 */ /* 0x000fe2000f8e0204 */
[----:B------:R-:W-:Y:S01]  /*22880*/  ULDC.64 UR4, c[0x0][0x2d0] ;  /* 0x0000b40000047ab9 */ /* 0x000fe20000000a00 */
[----:B----4-:R-:W-:Y:S02]  /*22890*/  IMAD.IADD R4, R9, 0x1, R8 ;  /* 0x0000000109047824 */ /* 0x010fe400078e0208 */
[----:B------:R-:W2:Y:S01]  /*228a0*/  S2R R9, SR_TID.X ;  /* 0x0000000000097919 */ /* 0x000ea20000002100 */
[----:B------:R-:W-:Y:S02]  /*228b0*/  IMAD.IADD R3, R3, 0x1, R0 ;  /* 0x0000000103037824 */ /* 0x000fe400078e0200 */
[----:B------:R-:W-:Y:S02]  /*228c0*/  IMAD.MOV.U32 R0, RZ, RZ, R4 ;  /* 0x000000ffff007224 */ /* 0x000fe400078e0004 */
[----:B0-----:R-:W-:-:S05]  /*228d0*/  @P0 IMAD.HI.U32 R5, R4, R5, RZ ;  /* 0x0000000504050227 */ /* 0x001fca00078e00ff */
[----:B-1----:R-:W-:-:S05]  /*228e0*/  @P0 SHF.R.U32.HI R0, RZ, R6, R5 ;  /* 0x00000006ff000219 */ /* 0x002fca0000011605 */
[----:B------:R-:W-:-:S04]  /*228f0*/  IMAD.MOV R5, RZ, RZ, -R0 ;  /* 0x000000ffff057224 */ /* 0x000fc800078e0a00 */
[----:B------:R-:W-:Y:S01]  /*22900*/  IMAD R4, R7, R5, R4 ;  /* 0x0000000507047224 */ /* 0x000fe200078e0204 */
[----:B------:R-:W-:Y:S01]  /*22910*/  SHF.R.S32.HI R5, RZ, 0x1f, R0 ;  /* 0x0000001fff057819 */ /* 0x000fe20000011400 */
[----:B------:R-:W-:-:S04]  /*22920*/  IMAD.WIDE.U32 R2, R0, UR4, R2 ;  /* 0x0000000400027c25 */ /* 0x000fc8000f8e0002 */
[----:B------:R-:W-:Y:S02]  /*22930*/  IMAD R5, R5, UR4, RZ ;  /* 0x0000000405057c24 */ /* 0x000fe4000f8e02ff */
[----:B--2---:R-:W-:Y:S02]  /*22940*/  IMAD.SHL.U32 R9, R9, 0x10, RZ ;  /* 0x0000001009097824 */ /* 0x004fe400078e00ff */
[----:B------:R-:W-:Y:S01]  /*22950*/  IMAD R0, R0, UR5, R5 ;  /* 0x0000000500007c24 */ /* 0x000fe2000f8e0205 */
[----:B------:R-:W-:Y:S02]  /*22960*/  ULDC.64 UR4, c[0x0][0x2c8] ;  /* 0x0000b20000047ab9 */ /* 0x000fe40000000a00 */
[----:B------:R-:W-:Y:S01]  /*22970*/  LOP3.LUT R9, R9, 0x70, RZ, 0xc0, !PT ;  /* 0x0000007009097812 */ /* 0x000fe200078ec0ff */
[----:B------:R-:W-:Y:S01]  /*22980*/  IMAD.IADD R3, R3, 0x1, R0 ;  /* 0x0000000103037824 */ /* 0x000fe200078e0200 */
[----:B------:R-:W-:Y:S02]  /*22990*/  SHF.R.S32.HI R0, RZ, 0x1f, R4 ;  /* 0x0000001fff007819 */ /* 0x000fe40000011404 */
[----:B------:R-:W-:Y:S01]  /*229a0*/  LOP3.LUT R9, R9, 0x80, RZ, 0xfc, !PT ;  /* 0x0000008009097812 */ /* 0x000fe200078efcff */
[----:B------:R-:W-:-:S04]  /*229b0*/  IMAD.WIDE.U32 R2, R4, UR4, R2 ;  /* 0x0000000404027c25 */ /* 0x000fc8000f8e0002 */
[----:B------:R-:W-:Y:S01]  /*229c0*/  IMAD R0, R0, UR4, RZ ;  /* 0x0000000400007c24 */ /* 0x000fe2000f8e02ff */
[----:B------:R-:W-:Y:S02]  /*229d0*/  ULDC UR4, c[0x0][0x2b8] ;  /* 0x0000ae0000047ab9 */ /* 0x000fe40000000800 */
[----:B------:R-:W-:Y:S02]  /*229e0*/  ISETP.GE.AND P1, PT, R9, UR4, PT ;  /* 0x0000000409007c0c */ /* 0x000fe4000bf26270 */
[----:B------:R0:W5:Y:S01]  /*229f0*/  LDL R9, [R1+0x38] ;  /* 0x0000380001097983 */ /* 0x0001620000100800 */
[----:B------:R-:W1:Y:S01]  /*22a00*/  S2R R5, SR_TID.X ;  /* 0x0000000000057919 */ /* 0x000e620000002100 */
[----:B------:R-:W-:Y:S01]  /*22a10*/  IMAD R0, R4, UR5, R0 ;  /* 0x0000000504007c24 */ /* 0x000fe2000f8e0200 */
[----:B------:R-:W-:-:S04]  /*22a20*/  IADD3 R4, P2, R2, UR6, RZ ;  /* 0x0000000602047c10 */ /* 0x000fc8000ff5e0ff */
[----:B------:R-:W-:Y:S01]  /*22a30*/  IADD3.X R3, R3, UR7, R0, P2, !PT ;  /* 0x0000000703037c10 */ /* 0x000fe200097fe400 */
[----:B-1----:R-:W-:-:S05]  /*22a40*/  IMAD.SHL.U32 R10, R5, 0x10, RZ ;  /* 0x00000010050a7824 */ /* 0x002fca00078e00ff */
[----:B------:R-:W-:-:S04]  /*22a50*/  LOP3.LUT R10, R10, 0x70, RZ, 0xc0, !PT ;  /* 0x000000700a0a7812 */ /* 0x000fc800078ec0ff */
[----:B------:R-:W-:Y:S01]  /*22a60*/  ISETP.GE.AND P0, PT, R10, UR4, PT ;  /* 0x000000040a007c0c */ /* 0x000fe2000bf06270 */
[----:B------:R-:W-:-:S03]  /*22a70*/  UMOV UR4, 0xffffffff ;  /* 0xffffffff00047882 */ /* 0x000fc60000000000 */
[----:B0-----:R-:W-:Y:S09]  /*22a80*/  BRA.DIV UR4, `(.L_x_1663) ;  /* 0x0000006e04787947 */ /* 0x001ff2000b800000 */
[----:B------:R-:W0:Y:S01]  /*22a90*/  S2R R6, SR_TID.X ;  /* 0x0000000000067919 */ /* 0x000e220000002100 */
[----:B------:R-:W2:Y:S01]  /*22aa0*/  LDL.LU R11, [R1+0x3c] ;  /* 0x00003c00010b7983 */ /* 0x000ea20000300800 */
[----:B0-----:R-:W-:-:S04]  /*22ab0*/  LOP3.LUT R6, R6, 0x7f, RZ, 0xc0, !PT ;  /* 0x0000007f06067812 */ /* 0x001fc800078ec0ff */
[----:B------:R-:W-:Y:S02]  /*22ac0*/  SHF.R.U32.HI R8, RZ, 0x3, R6 ;  /* 0x00000003ff087819 */ /* 0x000fe40000011606 */
[----:B------:R-:W3:Y:S03]  /*22ad0*/  LDL.LU R6, [R1+0x40] ;  /* 0x0000400001067983 */ /* 0x000ee60000300800 */
[----:B--2---:R-:W-:-:S04]  /*22ae0*/  IMAD.IADD R0, R8, 0x1, R11 ;  /* 0x0000000108007824 */ /* 0x004fc800078e020b */
[----:B------:R-:W-:Y:S02]  /*22af0*/  VIADD R5, R0, 0x10 ;  /* 0x0000001000057836 */ /* 0x000fe40000000000 */
[----:B---3--:R-:W-:Y:S02]  /*22b00*/  IMAD R2, R6, R7, RZ ;  /* 0x0000000706027224 */ /* 0x008fe400078e02ff */
[----:B------:R-:W0:Y:S04]  /*22b10*/  SHFL.IDX PT, R7, R4, RZ, 0x181f ;  /* 0x00181fff04077589 */ /* 0x000e2800000e0000 */
[----:B------:R-:W1:Y:S01]  /*22b20*/  SHFL.IDX PT, R6, R3, RZ, 0x181f ;  /* 0x00181fff03067589 */ /* 0x000e6200000e0000 */
[-C--:B------:R-:W-:Y:S02]  /*22b30*/  ISETP.GE.AND P4, PT, R0, R2.reuse, PT ;  /* 0x000000020000720c */ /* 0x080fe40003f86270 */
[----:B------:R-:W-:-:S02]  /*22b40*/  ISETP.GE.AND P2, PT, R5, R2, PT ;  /* 0x000000020500720c */ /* 0x000fc40003f46270 */
[----:B------:R-:W2:Y:S04]  /*22b50*/  SHFL.IDX PT, R5, R4, 0x1, 0x181f ;  /* 0x00381f0004057f89 */ /* 0x000ea800000e0000 */
[----:B------:R-:W3:Y:S05]  /*22b60*/  SHFL.IDX PT, R8, R3, 0x1, 0x181f ;  /* 0x00381f0003087f89 */ /* 0x000eea00000e0000 */
        /* <DEDUP_REMOVED lines=8> */
[----:B---3--:R-:W-:-:S05]  /*22bf0*/  @!P2 IMAD.X R6, RZ, RZ, R8, P3 ;  /* 0x000000ffff06a224 */ /* 0x008fca00018e0608 */
[----:B------:R-:W-:-:S04]  /*22c00*/  @!P2 LOP3.LUT R7, R7, R6, RZ, 0x3c, !PT ;  /* 0x000000060707a212 */ /* 0x000fc800078e3cff */
[----:B------:R-:W-:Y:S01]  /*22c10*/  @!P2 LOP3.LUT R6, R7, R6, RZ, 0x3c, !PT ;  /* 0x000000060706a212 */ /* 0x000fe200078e3cff */
[----:B------:R-:W-:-:S03]  /*22c20*/  VIADD R5, R0, 0x20 ;  /* 0x0000002000057836 */ /* 0x000fc60000000000 */
[----:B------:R-:W-:-:S05]  /*22c30*/  @!P2 LOP3.LUT R7, R7, R6, RZ, 0x3c, !PT ;  /* 0x000000060707a212 */ /* 0x000fca00078e3cff */
[----:B------:R-:W-:Y:S04]  /*22c40*/  @!P2 LDGSTS.E.BYPASS.LTC128B.128 [R9+0x18800], desc[UR46][R6.64], !P0 ;  /* 0x188000000609afae */ /* 0x000fe8000c101d6e */
[----:B------:R0:W-:Y:S01]  /*22c50*/  @!P2 LDGSTS.E.BYPASS.LTC128B.128 [R9+0x1c800], desc[UR46][R6.64+0x80], !P1 ;  /* 0x1c8000800609afae */ /* 0x0001e2000c901d6e */
[----:B------:R-:W-:-:S03]  /*22c60*/  ISETP.GE.AND P2, PT, R5, R2, PT ;  /* 0x000000020500720c */ /* 0x000fc60003f46270 */
[----:B------:R-:W1:Y:S04]  /*22c70*/  SHFL.IDX PT, R5, R4, 0x2, 0x181f ;  /* 0x00581f0004057f89 */ /* 0x000e6800000e0000 */
[----:B0-----:R-:W0:Y:S06]  /*22c80*/  SHFL.IDX PT, R6, R3, 0x2, 0x181f ;  /* 0x00581f0003067f89 */ /* 0x001e2c00000e0000 */
[----:B-1----:R-:W-:-:S05]  /*22c90*/  @!P2 IADD3 R5, P3, R10, R5, RZ ;  /* 0x000000050a05a210 */ /* 0x002fca0007f7e0ff */
[----:B0-----:R-:W-:-:S04]  /*22ca0*/  @!P2 IMAD.X R6, RZ, RZ, R6, P3 ;  /* 0x000000ffff06a224 */ /* 0x001fc800018e0606 */
[----:B------:R-:W-:Y:S01]  /*22cb0*/  @!P2 IMAD.MOV.U32 R7, RZ, RZ, R6 ;  /* 0x000000ffff07a224 */ /* 0x000fe200078e0006 */
[----:B------:R-:W-:Y:S01]  /*22cc0*/  @!P2 MOV R6, R5 ;  /* 0x000000050006a202 */ /* 0x000fe20000000f00 */
[----:B------:R-:W-:-:S04]  /*22cd0*/  VIADD R5, R0, 0x30 ;  /* 0x0000003000057836 */ /* 0x000fc80000000000 */
[----:B------:R-:W-:Y:S04]  /*22ce0*/  @!P2 LDGSTS.E.BYPASS.LTC128B.128 [R9+0x19000], desc[UR46][R6.64], !P0 ;  /* 0x190000000609afae */ /* 0x000fe8000c101d6e */
[----:B------:R0:W-:Y:S01]  /*22cf0*/  @!P2 LDGSTS.E.BYPASS.LTC128B.128 [R9+0x1d000], desc[UR46][R6.64+0x80], !P1 ;  /* 0x1d0000800609afae */ /* 0x0001e2000c901d6e */
[----:B------:R-:W-:-:S03]  /*22d00*/  ISETP.GE.AND P2, PT, R5, R2, PT ;  /* 0x000000020500720c */ /* 0x000fc60003f46270 */
[----:B------:R-:W1:Y:S04]  /*22d10*/  SHFL.IDX PT, R5, R4, 0x3, 0x181f ;  /* 0x00781f0004057f89 */ /* 0x000e6800000e0000 */
[----:B0-----:R-:W0:Y:S06]  /*22d20*/  SHFL.IDX PT, R6, R3, 0x3, 0x181f ;  /* 0x00781f0003067f89 */ /* 0x001e2c00000e0000 */
[----:B-1----:R-:W-:-:S05]  /*22d30*/  @!P2 IADD3 R5, P3, R10, R5, RZ ;  /* 0x000000050a05a210 */ /* 0x002fca0007f7e0ff */
[----:B0-----:R-:W-:-:S04]  /*22d40*/  @!P2 IMAD.X R6, RZ, RZ, R6, P3 ;  /* 0x000000ffff06a224 */ /* 0x001fc800018e0606 */
[----:B------:R-:W-:Y:S02]  /*22d50*/  @!P2 IMAD.MOV.U32 R7, RZ, RZ, R6 ;  /* 0x000000ffff07a224 */ /* 0x000fe400078e0006 */
[----:B------:R-:W-:Y:S02]  /*22d60*/  @!P2 IMAD.MOV.U32 R6, RZ, RZ, R5 ;  /* 0x000000ffff06a224 */ /* 0x000fe400078e0005 */
[----:B------:R-:W-:-:S03]  /*22d70*/  VIADD R5, R0, 0x40 ;  /* 0x0000004000057836 */ /* 0x000fc60000000000 */
        /* <DEDUP_REMOVED lines=25> */
[----:B-1----:R-:W-:-:S04]  /*22f10*/  @!P2 IADD3 R5, P3, R10, R5, RZ ;  /* 0x000000050a05a210 */ /* 0x002fc80007f7e0ff */
[----:B0-----:R-:W-:-:S05]  /*22f20*/  @!P2 IADD3.X R6, RZ, R6, RZ, P3, !PT ;  /* 0x00000006ff06a210 */ /* 0x001fca0001ffe4ff */
[----:B------:R-:W-:Y:S02]  /*22f30*/  @!P2 IMAD.MOV.U32 R7, RZ, RZ, R6 ;  /* 0x000000ffff07a224 */ /* 0x000fe400078e0006 */
[----:B------:R-:W-:Y:S02]  /*22f40*/  @!P2 IMAD.MOV.U32 R6, RZ, RZ, R5 ;  /* 0x000000ffff06a224 */ /* 0x000fe400078e0005 */
[----:B------:R0:W1:Y:S04]  /*22f50*/  SHFL.IDX PT, R5, R3, 0x7, 0x181f ;  /* 0x00f81f0003057f89 */ /* 0x00006800000e0000 */
[----:B------:R0:W-:Y:S04]  /*22f60*/  @!P2 LDGSTS.E.BYPASS.LTC128B.128 [R9+0x1b000], desc[UR46][R6.64], !P0 ;  /* 0x1b0000000609afae */ /* 0x0001e8000c101d6e */
[----:B------:R0:W-:Y:S04]  /*22f70*/  @!P2 LDGSTS.E.BYPASS.LTC128B.128 [R9+0x1f000], desc[UR46][R6.64+0x80], !P1 ;  /* 0x1f0000800609afae */ /* 0x0001e8000c901d6e */
[----:B------:R0:W2:Y:S02]  /*22f80*/  SHFL.IDX PT, R3, R4, 0x7, 0x181f ;  /* 0x00f81f0004037f89 */ /* 0x0000a400000e0000 */
.L_x_1895:
[----:B------:R-:W-:Y:S01]  /*22f90*/  VIADD R0, R0, 0x70 ;  /* 0x0000007000007836 */ /* 0x000fe20000000000 */
[----:B------:R-:W-:Y:S04]  /*22fa0*/  BSSY B0, `(.L_x_1664) ;  /* 0x000000a000007945 */ /* 0x000fe80003800000 */
[----:B------:R-:W-:-:S13]  /*22fb0*/  ISETP.GE.AND P2, PT, R0, R2, PT ;  /* 0x000000020000720c */ /* 0x000fda0003f46270 */
[----:B------:R-:W-:Y:S05]  /*22fc0*/  @P2 BRA `(.L_x_1665) ;  /* 0x00000000001c2947 */ /* 0x000fea0003800000 */
[----:B--2---:R-:W-:-:S05]  /*22fd0*/  IADD3 R2, P2, R10, R3, RZ ;  /* 0x000000030a027210 */ /* 0x004fca0007f5e0ff */
[----:B01----:R-:W-:-:S05]  /*22fe0*/  IMAD.X R3, RZ, RZ, R5, P2 ;  /* 0x000000ffff037224 */ /* 0x003fca00010e0605 */
[----:B------:R-:W-:Y:S01]  /*22ff0*/  @!PT LDS RZ, [RZ] ;  /* 0x00000000fffff984 */ /* 0x000fe20000000800 */
[----:B------:R-:W-:Y:S01]  /*23000*/  @!PT LDS RZ, [RZ] ;  /* 0x00000000fffff984 */ /* 0x000fe20000000800 */
[----:B------:R-:W-:Y:S01]  /*23010*/  @!PT LDS RZ, [RZ] ;  /* 0x00000000fffff984 */ /* 0x000fe20000000800 */
[----:B------:R3:W-:Y:S04]  /*23020*/  LDGSTS.E.BYPASS.LTC128B.128 [R9+0x1b800], desc[UR46][R2.64], !P0 ;  /* 0x1b80000002097fae */ /* 0x0007e8000c101d6e */
[----:B------:R3:W-:Y:S02]  /*23030*/  LDGSTS.E.BYPASS.LTC128B.128 [R9+0x1f800], desc[UR46][R2.64+0x80], !P1 ;  /* 0x1f80008002097fae */ /* 0x0007e4000c901d6e */
.L_x_1665:
[----:B------:R-:W-:Y:S05]  /*23040*/  BSYNC B0 ;  /* 0x0000000000007941 */ /* 0x000fea0003800000 */
.L_x_1664:
[----:B0--3--:R0:W5:Y:S01]  /*23050*/  LDL R9, [R1] ;  /* 0x0000000001097983 */ /* 0x0091620000100800 */
[----:B------:R-:W-:Y:S01]  /*23060*/  PLOP3.LUT P0, PT, PT, PT, PT, 0x80, 0x0 ;  /* 0x000000000000781c */ /* 0x000fe20003f0f070 */
[----:B------:R-:W-:-:S12]  /*23070*/  NOP ;  /* 0x0000000000007918 */ /* 0x000fd80000000000 */
.L_x_1666:
[----:B------:R-:W3:Y:S01]  /*23080*/  LDL R2, [R1] ;  /* 0x0000000001027983 */ /* 0x000ee20000100800 */
[----:B------:R-:W-:Y:S02]  /*23090*/  PLOP3.LUT P1, PT, P1, P0, PT, 0xa2, 0x0 ;  /* 0x000000000000781c */ /* 0x000fe40000f21472 */
[----:B---3--:R-:W-:-:S08]  /*230a0*/  @P0 R2UR P1, UR4, R2 ;  /* 0x00000000020402ca */ /* 0x008fd00000020000 */
        /* <DEDUP_REMOVED lines=16> */
.L_x_1896:
[----:B------:R-:W-:Y:S05]  /*231b0*/  BSYNC B0 ;  /* 0x0000000000007941 */ /* 0x000fea0003800000 */
.L_x_1667:
[----:B------:R-:W3:Y:S04]  /*231c0*/  LDL.LU R3, [R1+0x48] ;  /* 0x0000480001037983 */ /* 0x000ee80000300800 */
[----:B--2---:R-:W2:Y:S01]  /*231d0*/  LDL R2, [R1+0x20] ;  /* 0x0000200001027983 */ /* 0x004ea20000100800 */
[----:B---3--:R-:W-:-:S05]  /*231e0*/  VIADD R0, R3, 0xfffffffe ;  /* 0xfffffffe03007836 */ /* 0x008fca0000000000 */
[----:B--2---:R-:W-:-:S13]  /*231f0*/  ISETP.GE.AND P0, PT, R0, R2, PT ;  /* 0x000000020000720c */ /* 0x004fda0003f06270 */
[----:B------:R-:W-:Y:S05]  /*23200*/  @!P0 BRA `(.L_x_1669) ;  /* 0x0000000c00e88947 */ /* 0x000fea0003800000 */
[----:B------:R2:W5:Y:S04]  /*23210*/  LDL.LU R6, [R1+0x4] ;  /* 0x0000040001067983 */ /* 0x0005680000300800 */
[----:B------:R2:W5:Y:S02]  /*23220*/  LDL.LU R7, [R1+0xc] ;  /* 0x00000c0001077983 */ /* 0x0005640000300800 */
.L_x_1691:
[----:B------:R-:W3:Y:S01]  /*23230*/  LDL R2, [R1+0x18] ;  /* 0x0000180001027983 */ /* 0x000ee20000100800 */
[----:B-----5:R-:W-:Y:S01]  /*23240*/  VIADD R3, R6, 0x1 ;  /* 0x0000000106037836 */ /* 0x020fe20000000000 */
[----:B------:R-:W-:Y:S05]  /*23250*/  YIELD ;  /* 0x0000000000007946 */ /* 0x000fea0003800000 */
[C---:B------:R-:W-:Y:S01]  /*23260*/  ISETP.NE.AND P0, PT, R3.reuse, 0x2, PT ;  /* 0x000000020300780c */ /* 0x040fe20003f05270 */
[----:B------:R-:W-:Y:S03]  /*23270*/  BSSY B0, `(.L_x_1670) ;  /* 0x000008d000007945 */ /* 0x000fe60003800000 */
[----:B--2---:R-:W-:-:S02]  /*23280*/  SEL R10, R3, RZ, P0 ;  /* 0x000000ff030a7207 */ /* 0x004fc40000000000 */
        /* <DEDUP_REMOVED lines=11> */
[----:B------:R-:W4:Y:S01]  /*23340*/  LDL R12, [R1+0x1c] ;  /* 0x00001c00010c7983 */ /* 0x000f220000100800 */
[----:B-1----:R-:W1:Y:S01]  /*23350*/  LDC R5, c[0x0][0x43c] ;  /* 0x00010f00ff057b82 */ /* 0x002e620000000800 */
[----:B------:R-:W-:Y:S02]  /*23360*/  ULDC.64 UR6, c[0x0][0x428] ;  /* 0x00010a0000067ab9 */ /* 0x000fe40000000a00 */
[----:B------:R-:W2:Y:S01]  /*23370*/  LDL R11, [R1+0x14] ;  /* 0x00001400010b7983 */ /* 0x000ea20000100800 */
[----:B-1----:R-:W-:-:S13]  /*23380*/  ISETP.NE.AND P0, PT, R5, 0x1, PT ;  /* 0x000000010500780c */ /* 0x002fda0003f05270 */
[----:B------:R-:W1:Y:S02]  /*23390*/  @P0 LDC.64 R2, c[0x0][0x440] ;  /* 0x00011000ff020b82 */ /* 0x000e640000000a00 */
[----:B-1----:R-:W-:-:S04]  /*233a0*/  @P0 IMAD.HI.U32 R4, R0, R2, RZ ;  /* 0x0000000200040227 */ /* 0x002fc800078e00ff */
[----:B------:R-:W-:Y:S01]  /*233b0*/  IMAD.MOV.U32 R2, RZ, RZ, R0 ;  /* 0x000000ffff027224 */ /* 0x000fe200078e0000 */
[----:B------:R-:W-:-:S04]  /*233c0*/  @P0 SHF.R.U32.HI R2, RZ, R3, R4 ;  /* 0x00000003ff020219 */ /* 0x000fc80000011604 */
[--C-:B------:R-:W-:Y:S01]  /*233d0*/  SHF.R.S32.HI R3, RZ, 0x1f, R2.reuse ;  /* 0x0000001fff037819 */ /* 0x100fe20000011402 */
[----:B------:R-:W-:-:S04]  /*233e0*/  IMAD.MOV R8, RZ, RZ, -R2 ;  /* 0x000000ffff087224 */ /* 0x000fc800078e0a02 */
[----:B------:R-:W-:Y:S02]  /*233f0*/  IMAD R8, R5, R8, R0 ;  /* 0x0000000805087224 */ /* 0x000fe400078e0200 */
[----:B----4-:R-:W-:-:S04]  /*23400*/  IMAD R4, R12, UR6, RZ ;  /* 0x000000060c047c24 */ /* 0x010fc8000f8e02ff */
[C---:B--2---:R-:W-:Y:S02]  /*23410*/  IMAD R4, R11.reuse, UR7, R4 ;  /* 0x000000070b047c24 */ /* 0x044fe4000f8e0204 */
[----:B------:R-:W-:-:S04]  /*23420*/  IMAD.WIDE.U32 R2, R11, UR6, R2 ;  /* 0x000000060b027c25 */ /* 0x000fc8000f8e0002 */
[----:B------:R-:W-:Y:S01]  /*23430*/  IMAD.IADD R3, R4, 0x1, R3 ;  /* 0x0000000104037824 */ /* 0x000fe200078e0203 */
[----:B------:R-:W-:-:S04]  /*23440*/  LEA R4, P0, R2, UR4, 0x2 ;  /* 0x0000000402047c11 */ /* 0x000fc8000f8010ff */
[----:B------:R-:W-:-:S05]  /*23450*/  LEA.HI.X R5, R2, UR5, R3, 0x2, P0 ;  /* 0x0000000502057c11 */ /* 0x000fca00080f1403 */
[----:B------:R4:W5:Y:S04]  /*23460*/  LDG.E R17, desc[UR46][R4.64] ;  /* 0x0000002e04117981 */ /* 0x000968000c1e1900 */
.L_x_1672:
[----:B------:R-:W4:Y:S01]  /*23470*/  LDL R3, [R1] ;  /* 0x0000000001037983 */ /* 0x000f220000100800 */
[----:B------:R-:W0:Y:S01]  /*23480*/  S2R R2, SR_TID.X ;  /* 0x0000000000027919 */ /* 0x000e220000002100 */
[----:B------:R-:W-:Y:S01]  /*23490*/  BSSY B1, `(.L_x_1673) ;  /* 0x0000007000017945 */ /* 0x000fe20003800000 */
[----:B0-----:R-:W-:-:S04]  /*234a0*/  LOP3.LUT R2, R2, 0x7f, RZ, 0xc0, !PT ;  /* 0x0000007f02027812 */ /* 0x001fc800078ec0ff */
[----:B------:R-:W-:Y:S01]  /*234b0*/  ISETP.NE.AND P1, PT, R2, RZ, PT ;  /* 0x000000ff0200720c */ /* 0x000fe20003f25270 */
[----:B----4-:R-:W-:Y:S01]  /*234c0*/  IMAD R4, R10, 0x8, R3 ;  /* 0x000000080a047824 */ /* 0x010fe200078e0203 */
[----:B------:R-:W-:-:S04]  /*234d0*/  SHF.L.U32 R3, R9, 0x1f, RZ ;  /* 0x0000001f09037819 */ /* 0x000fc800000006ff */
[----:B------:R-:W0:Y:S02]  /*234e0*/  SYNCS.PHASECHK.TRANS64.TRYWAIT P0, [R4+URZ+0x28480], R3 ;  /* 0x02848003040075a7 */ /* 0x000e24000800017f */
[----:B0-----:R-:W-:Y:S05]  /*234f0*/  @!P0 BRA `(.L_x_1674) ;  /* 0x0000006c00ac8947 */ /* 0x001fea0003800000 */
.L_x_1897:
[----:B------:R-:W-:Y:S05]  /*23500*/  BSYNC B1 ;  /* 0x0000000000017941 */ /* 0x000fea0003800000 */
.L_x_1673:
[----:B------:R-:W-:Y:S04]  /*23510*/  BSSY B1, `(.L_x_1675) ;  /* 0x0000009000017945 */ /* 0x000fe80003800000 */
[----:B------:R-:W-:Y:S05]  /*23520*/  @P1 BRA `(.L_x_1676) ;  /* 0x00000000001c1947 */ /* 0x000fea0003800000 */
[----:B------:R-:W1:Y:S02]  /*23530*/  S2R R2, SR_TID.X ;  /* 0x0000000000027919 */ /* 0x000e640000002100 */
[----:B-1----:R-:W-:Y:S02]  /*23540*/  LOP3.LUT R5, R2, 0x1f, RZ, 0xc0, !PT ;  /* 0x0000001f02057812 */ /* 0x002fe400078ec0ff */
[----:B------:R-:W-:Y:S02]  /*23550*/  MOV R2, 0x4000 ;  /* 0x0000400000027802 */ /* 0x000fe40000000f00 */
[----:B------:R-:W-:Y:S02]  /*23560*/  ISETP.NE.AND P0, PT, R5, RZ, PT ;  /* 0x000000ff0500720c */ /* 0x000fe40003f05270 */
[----:B------:R4:W-:Y:S11]  /*23570*/  SYNCS.ARRIVE.TRANS64 RZ, [R4+URZ+0x28470], R2 ;  /* 0x0284700204ff79a7 */ /* 0x0009f6000800003f */
[----:B----4-:R-:W-:Y:S05]  /*23580*/  @!P0 BRA `(.L_x_1676) ;  /* 0x0000000000048947 */ /* 0x010fea0003800000 */
[----:B------:R-:W-:Y:S01]  /*23590*/  BPT.TRAP 0x1 ;  /* 0x000000040000795c */ /* 0x000fe20000300000 */
.L_x_1676:
[----:B------:R-:W-:Y:S05]  /*235a0*/  BSYNC B1 ;  /* 0x0000000000017941 */ /* 0x000fea0003800000 */
.L_x_1675:
[----:B---3--:R-:W3:Y:S04]  /*235b0*/  LDL R9, [R1] ;  /* 0x0000000001097983 */ /* 0x008ee80000100800 */
[----:B------:R-:W3:Y:S04]  /*235c0*/  LDL R2, [R1+0x4] ;  /* 0x0000040001027983 */ /* 0x000ee80000100800 */
[----:B-1----:R-:W4:Y:S01]  /*235d0*/  LDL R5, [R1+0x24] ;  /* 0x0000240001057983 */ /* 0x002f220000100800 */
[----:B------:R-:W-:Y:S01]  /*235e0*/  IMAD.MOV.U32 R13, RZ, RZ, RZ ;  /* 0x000000ffff0d7224 */ /* 0x000fe200078e00ff */
[----:B------:R-:W-:Y:S01]  /*235f0*/  UIADD3 UR4, UP0, UR42, 0x470, URZ ;  /* 0x000004702a047890 */ /* 0x000fe2000ff1e03f */
[----:B------:R-:W-:Y:S01]  /*23600*/  PLOP3.LUT P0, PT, PT, PT, PT, 0x80, 0x0 ;  /* 0x000000000000781c */ /* 0x000fe20003f0f070 */
[----:B------:R-:W-:Y:S01]  /*23610*/  UMOV UR6, 0x0 ;  /* 0x0000000000067882 */ /* 0x000fe20000000000 */
[----:B------:R-:W-:Y:S01]  /*23620*/  UMOV UR7, 0x14f00000 ;  /* 0x14f0000000077882 */ /* 0x000fe20000000000 */
[----:B------:R-:W-:Y:S01]  /*23630*/  R2UR UR10, R13 ;  /* 0x000000000d0a72ca */ /* 0x000fe200000e0000 */
[----:B------:R-:W-:Y:S01]  /*23640*/  UIADD3.X UR5, URZ, UR43, URZ, UP0, !UPT ;  /* 0x0000002b3f057290 */ /* 0x000fe200087fe43f */
[----:B---3--:R-:W-:-:S02]  /*23650*/  IMAD R2, R2, 0x4000, R9 ;  /* 0x0000400002027824 */ /* 0x008fc400078e0209 */
[----:B----4-:R-:W-:Y:S02]  /*23660*/  IMAD R8, R8, 0x40, R5 ;  /* 0x0000004008087824 */ /* 0x010fe400078e0205 */
[----:B------:R-:W-:Y:S02]  /*23670*/  VIADD R5, R4, 0x28470 ;  /* 0x0002847004057836 */ /* 0x000fe40000000000 */
[----:B------:R-:W-:-:S07]  /*23680*/  VIADD R9, R2, 0x10000 ;  /* 0x0001000002097836 */ /* 0x000fce0000000000 */
.L_x_1677:
[----:B------:R-:W-:-:S13]  /*23690*/  @P0 ELECT P2, URZ, PT ;  /* 0x00000000003f082f */ /* 0x000fda0003840000 */
[----:B-----5:R-:W-:Y:S02]  /*236a0*/  @P2 R2UR UR13, R17 ;  /* 0x00000000110d22ca */ /* 0x020fe400000e0000 */
        /* <DEDUP_REMOVED lines=14> */
.L_x_1678:
        /* <DEDUP_REMOVED lines=13> */
.L_x_1898:
[----:B------:R-:W-:Y:S05]  /*23860*/  BSYNC B1 ;  /* 0x0000000000017941 */ /* 0x000fea0003800000 */
.L_x_1679:
[----:B------:R-:W-:Y:S01]  /*23870*/  BSSY B1, `(.L_x_1681) ;  /* 0x000000b000017945 */ /* 0x000fe20003800000 */
[----:B------:R-:W-:Y:S02]  /*23880*/  IMAD.MOV.U32 R10, RZ, RZ, 0x0 ;  /* 0x00000000ff0a7424 */ /* 0x000fe400078e00ff */
[----:B------:R-:W-:Y:S01]  /*23890*/  IMAD.MOV.U32 R11, RZ, RZ, 0x14f00000 ;  /* 0x14f00000ff0b7424 */ /* 0x000fe200078e00ff */
[----:B------:R-:W-:Y:S06]  /*238a0*/  @P1 BRA `(.L_x_1682) ;  /* 0x00000000001c1947 */ /* 0x000fec0003800000 */
[----:B------:R-:W3:Y:S01]  /*238b0*/  S2R R5, SR_TID.X ;  /* 0x0000000000057919 */ /* 0x000ee20000002100 */
[----:B01----:R-:W-:-:S04]  /*238c0*/  IMAD.MOV.U32 R3, RZ, RZ, 0x4000 ;  /* 0x00004000ff037424 */ /* 0x003fc800078e00ff */
[----:B------:R4:W-:Y:S01]  /*238d0*/  SYNCS.ARRIVE.TRANS64 RZ, [R4+URZ+0x28430], R3 ;  /* 0x0284300304ff79a7 */ /* 0x0009e2000800003f */
[----:B---3--:R-:W-:-:S04]  /*238e0*/  LOP3.LUT R5, R5, 0x1f, RZ, 0xc0, !PT ;  /* 0x0000001f05057812 */ /* 0x008fc800078ec0ff */
[----:B------:R-:W-:-:S13]  /*238f0*/  ISETP.NE.AND P0, PT, R5, RZ, PT ;  /* 0x000000ff0500720c */ /* 0x000fda0003f05270 */
[----:B----4-:R-:W-:Y:S05]  /*23900*/  @!P0 BRA `(.L_x_1682) ;  /* 0x0000000000048947 */ /* 0x010fea0003800000 */
[----:B------:R-:W-:Y:S01]  /*23910*/  BPT.TRAP 0x1 ;  /* 0x000000040000795c */ /* 0x000fe20000300000 */
.L_x_1682:
[----:B------:R-:W-:Y:S05]  /*23920*/  BSYNC B1 ;  /* 0x0000000000017941 */ /* 0x000fea0003800000 */
.L_x_1681:
[----:B------:R-:W-:Y:S01]  /*23930*/  R2UR UR10, R13 ;  /* 0x000000000d0a72ca */ /* 0x000fe200000e0000 */
[----:B------:R-:W-:Y:S01]  /*23940*/  UIADD3 UR4, UP0, UR42, 0x370, URZ ;  /* 0x000003702a047890 */ /* 0x000fe2000ff1e03f */
[----:B------:R-:W-:Y:S01]  /*23950*/  R2UR UR6, R10 ;  /* 0x000000000a0672ca */ /* 0x000fe200000e0000 */
[----:B01----:R-:W-:Y:S01]  /*23960*/  VIADD R4, R4, 0x28430 ;  /* 0x0002843004047836 */ /* 0x003fe20000000000 */
[----:B------:R-:W-:Y:S01]  /*23970*/  R2UR UR7, R11 ;  /* 0x000000000b0772ca */ /* 0x000fe200000e0000 */
[----:B------:R-:W-:Y:S01]  /*23980*/  VIADD R3, R2, 0x20000 ;  /* 0x0002000002037836 */ /* 0x000fe20000000000 */
[----:B------:R-:W-:Y:S01]  /*23990*/  PLOP3.LUT P0, PT, PT, PT, PT, 0x80, 0x0 ;  /* 0x000000000000781c */ /* 0x000fe20003f0f070 */
[----:B------:R-:W-:-:S12]  /*239a0*/  UIADD3.X UR5, URZ, UR43, URZ, UP0, !UPT ;  /* 0x0000002b3f057290 */ /* 0x000fd800087fe43f */
.L_x_1683:
        /* <DEDUP_REMOVED lines=15> */
.L_x_1684:
        /* <DEDUP_REMOVED lines=9> */
[----:B----4-:R-:W-:Y:S05]  /*23b30*/  @P0 BRA.U.ANY `(.L_x_1684) ;  /* 0xfffffffd00d80947 */ /* 0x010fea000393ffff */
.L_x_1671:
[----:B------:R-:W-:Y:S05]  /*23b40*/  BSYNC B0 ;  /* 0x0000000000007941 */ /* 0x000fea0003800000 */
.L_x_1670:
[----:B------:R-:W-:-:S06]  /*23b50*/  UISETP.NE.AND UP0, UPT, UR36, 0x3, UPT ;  /* 0x000000032400788c */ /* 0x000fcc000bf05270 */
[----:B------:R-:W-:-:S13]  /*23b60*/  PLOP3.LUT P0, PT, PT, PT, UP0, 0x80, 0x0 ;  /* 0x000000000000781c */ /* 0x000fda0003f0f008 */
[----:B------:R-:W-:Y:S05]  /*23b70*/  @!P0 BRA `(.L_x_1685) ;  /* 0x0000000000048947 */ /* 0x000fea0003800000 */
[----:B------:R-:W-:Y:S01]  /*23b80*/  BPT.TRAP 0x1 ;  /* 0x000000040000795c */ /* 0x000fe20000300000 */
.L_x_1685:
[----:B------:R-:W4:Y:S01]  /*23b90*/  LDL R3, [R1] ;  /* 0x0000000001037983 */ /* 0x000f220000100800 */
[----:B------:R-:W-:Y:S01]  /*23ba0*/  MOV R2, UR38 ;  /* 0x0000002600027c02 */ /* 0x000fe20008000f00 */
[----:B------:R-:W-:Y:S03]  /*23bb0*/  BSSY B0, `(.L_x_1686) ;  /* 0x0000007000007945 */ /* 0x000fe60003800000 */
[----:B------:R-:W-:Y:S02]  /*23bc0*/  ISETP.NE.AND P1, PT, R2, 0x3, PT ;  /* 0x000000030200780c */ /* 0x000fe40003f25270 */
[----:B------:R-:W-:-:S04]  /*23bd0*/  LOP3.LUT R2, R7, 0x1, RZ, 0x3c, !PT ;  /* 0x0000000107027812 */ /* 0x000fc800078e3cff */
[----:B------:R-:W-:Y:S01]  /*23be0*/  SHF.L.U32 R2, R2, 0x1f, RZ ;  /* 0x0000001f02027819 */ /* 0x000fe200000006ff */
[----:B----4-:R-:W-:-:S04]  /*23bf0*/  IMAD R20, R6, 0x8, R3 ;  /* 0x0000000806147824 */ /* 0x010fc800078e0203 */
[----:B------:R-:W4:Y:S02]  /*23c00*/  SYNCS.PHASECHK.TRANS64.TRYWAIT P0, [R20+URZ+0x28470], R2 ;  /* 0x02847002140075a7 */ /* 0x000f24000800017f */
[----:B----4-:R-:W-:Y:S05]  /*23c10*/  @!P0 BRA `(.L_x_1687) ;  /* 0x00000068000c8947 */ /* 0x010fea0003800000 */
.L_x_1899:
[----:B------:R-:W-:Y:S05]  /*23c20*/  BSYNC B0 ;  /* 0x0000000000007941 */ /* 0x000fea0003800000 */
.L_x_1686:
[----:B------:R-:W-:Y:S05]  /*23c30*/  @!P1 BRA `(.L_x_1688) ;  /* 0x0000000000049947 */ /* 0x000fea0003800000 */
[----:B------:R-:W-:Y:S01]  /*23c40*/  BPT.TRAP 0x1 ;  /* 0x000000040000795c */ /* 0x000fe20000300000 */
.L_x_1688:
[----:B----4-:R-:W-:Y:S01]  /*23c50*/  SHF.L.U32 R2, R7, 0x1f, RZ ;  /* 0x0000001f07027819 */ /* 0x010fe200000006ff */
[----:B------:R-:W-:-:S03]  /*23c60*/  IMAD.SHL.U32 R12, R6, 0x4000, RZ ;  /* 0x00004000060c7824 */ /* 0x000fc600078e00ff */
[----:B------:R-:W4:Y:S02]  /*23c70*/  SYNCS.PHASECHK.TRANS64.TRYWAIT P0, [R20+URZ+0x28460], R2 ;  /* 0x02846002140075a7 */ /* 0x000f24000800017f */
[----:B----4-:R-:W-:Y:S05]  /*23c80*/  @!P0 BRA `(.L_x_1689) ;  /* 0x0000006800048947 */ /* 0x010fea0003800000 */
.L_x_1900:
[----:B------:R-:W4:Y:S04]  /*23c90*/  LDL R4, [R1+0x30] ;  /* 0x0000300001047983 */ /* 0x000f280000100800 */
[----:B------:R-:W5:Y:S04]  /*23ca0*/  LDL R13, [R1] ;  /* 0x00000000010d7983 */ /* 0x000f680000100800 */
[----:B------:R-:W2:Y:S04]  /*23cb0*/  LDL R3, [R1+0x34] ;  /* 0x0000340001037983 */ /* 0x000ea80000100800 */
[----:B------:R-:W3:Y:S01]  /*23cc0*/  LDL R14, [R1+0x28] ;  /* 0x00002800010e7983 */ /* 0x000ee20000100800 */
[----:B------:R-:W-:Y:S05]  /*23cd0*/  WARPSYNC.ALL ;  /* 0x0000000000007948 */ /* 0x000fea0003800000 */
[----:B----4-:R-:W-:-:S05]  /*23ce0*/  LOP3.LUT R2, R12, R4, RZ, 0xfc, !PT ;  /* 0x000000040c027212 */ /* 0x010fca00078efcff */
[----:B-----5:R-:W-:-:S05]  /*23cf0*/  IMAD.IADD R2, R13, 0x1, R2 ;  /* 0x000000010d027824 */ /* 0x020fca00078e0202 */
[----:B-1----:R-:W1:Y:S01]  /*23d00*/  LDSM.16.MT88.4 R4, [R2+0x10000] ;  /* 0x010000000204783b */ /* 0x002e620000004200 */
[----:B--2---:R-:W-:Y:S01]  /*23d10*/  IMAD.IADD R3, R3, 0x1, R2 ;  /* 0x0000000103037824 */ /* 0x004fe200078e0202 */
[----:B---3--:R-:W-:Y:S02]  /*23d20*/  LOP3.LUT R21, R12, R14, RZ, 0xfc, !PT ;  /* 0x0000000e0c157212 */ /* 0x008fe400078efcff */
[C-C-:B-1----:R-:W-:Y:S02]  /*23d30*/  PRMT R8, R4.reuse, 0x6420, R5.reuse ;  /* 0x0000642004087816 */ /* 0x142fe40000000005 */
[----:B------:R-:W-:Y:S02]  /*23d40*/  PRMT R9, R4, 0x7531, R5 ;  /* 0x0000753104097816 */ /* 0x000fe40000000005 */
[C-C-:B------:R-:W-:Y:S02]  /*23d50*/  PRMT R10, R6.reuse, 0x6420, R7.reuse ;  /* 0x00006420060a7816 */ /* 0x140fe40000000007 */
[----:B------:R-:W-:-:S02]  /*23d60*/  PRMT R11, R6, 0x7531, R7 ;  /* 0x00007531060b7816 */ /* 0x000fc40000000007 */
[----:B------:R-:W1:Y:S01]  /*23d70*/  LDSM.16.MT88.4 R4, [R3+0x10000] ;  /* 0x010000000304783b */ /* 0x000e620000004200 */
[----:B------:R-:W-:-:S05]  /*23d80*/  IMAD.IADD R21, R13, 0x1, R21 ;  /* 0x000000010d157824 */ /* 0x000fca00078e0215 */
[----:B------:R1:W-:Y:S02]  /*23d90*/  STSM.16.M88.4 [R21+0x8000], R8 ;  /* 0x0080000815007844 */ /* 0x0003e40000000200 */
        /* <DEDUP_REMOVED lines=23> */
[----:B------:R-:W1:Y:S02]  /*23f10*/  LDSM.16.MT88.4 R4, [R3+0x11000] ;  /* 0x011000000304783b */ /* 0x000e640000004200 */
[C-C-:B-1----:R-:W-:Y:S02]  /*23f20*/  PRMT R8, R4.reuse, 0x6420, R5.reuse ;  /* 0x0000642004087816 */ /* 0x142fe40000000005 */
[----:B------:R-:W-:Y:S02]  /*23f30*/  PRMT R9, R4, 0x7531, R5 ;  /* 0x0000753104097816 */ /* 0x000fe40000000005 */
[----:B------:R-:W-:-:S02]  /*23f40*/  PRMT R10, R6, 0x6420, R7 ;  /* 0x00006420060a7816 */ /* 0x000fc40000000007 */
[----:B---3--:R-:W-:Y:S02]  /*23f50*/  IADD3 R21, R11, 0x8000, R21 ;  /* 0x000080000b157810 */ /* 0x008fe40007ffe015 */
[----:B------:R-:W-:-:S03]  /*23f60*/  PRMT R11, R6, 0x7531, R7 ;  /* 0x00007531060b7816 */ /* 0x000fc60000000007 */
[----:B------:R-:W-:Y:S04]  /*23f70*/  STSM.16.M88.4 [R21], R12 ;  /* 0x0000000c15007844 */ /* 0x000fe80000000200 */
[----:B------:R-:W-:Y:S04]  /*23f80*/  STSM.16.M88.4 [R21+0x1000], R8 ;  /* 0x0010000815007844 */ /* 0x000fe80000000200 */
[----:B------:R-:W1:Y:S02]  /*23f90*/  LDSM.16.MT88.4 R4, [R2+0x13000] ;  /* 0x013000000204783b */ /* 0x000e640000004200 */
[----:B-1----:R-:W-:-:S02]  /*23fa0*/  PRMT R12, R4, 0x6420, R5 ;  /* 0x00006420040c7816 */ /* 0x002fc40000000005 */
[----:B------:R-:W-:Y:S02]  /*23fb0*/  PRMT R13, R4, 0x7531, R5 ;  /* 0x00007531040d7816 */ /* 0x000fe40000000005 */
[C-C-:B------:R-:W-:Y:S02]  /*23fc0*/  PRMT R14, R6.reuse, 0x6420, R7.reuse ;  /* 0x00006420060e7816 */ /* 0x140fe40000000007 */
[----:B------:R-:W-:Y:S02]  /*23fd0*/  PRMT R15, R6, 0x7531, R7 ;  /* 0x00007531060f7816 */ /* 0x000fe40000000007 */
[----:B------:R-:W1:Y:S04]  /*23fe0*/  LDSM.16.MT88.4 R4, [R3+0x13000] ;  /* 0x013000000304783b */ /* 0x000e680000004200 */
[----:B------:R2:W-:Y:S01]  /*23ff0*/  STSM.16.M88.4 [R21+0x2000], R12 ;  /* 0x0020000c15007844 */ /* 0x0005e20000000200 */
[----:B-1----:R-:W-:-:S02]  /*24000*/  PRMT R8, R4, 0x6420, R5 ;  /* 0x0000642004087816 */ /* 0x002fc40000000005 */
[----:B------:R-:W-:Y:S02]  /*24010*/  PRMT R9, R4, 0x7531, R5 ;  /* 0x0000753104097816 */ /* 0x000fe40000000005 */
        /* <DEDUP_REMOVED lines=8> */
[----:B-1----:R-:W1:Y:S01]  /*240a0*/  FENCE.VIEW.ASYNC.S ;  /* 0x00000000000073c6 */ /* 0x002e620000000000 */
[----:B------:R-:W-:Y:S05]  /*240b0*/  @!P1 BRA `(.L_x_1690) ;  /* 0x0000000000049947 */ /* 0x000fea0003800000 */
[----:B------:R-:W-:Y:S01]  /*240c0*/  BPT.TRAP 0x1 ;  /* 0x000000040000795c */ /* 0x000fe20000300000 */
.L_x_1690:
[----:B------:R-:W3:Y:S01]  /*240d0*/  S2R R2, SR_TID.X ;  /* 0x0000000000027919 */ /* 0x000ee20000002100 */
[----:B-1----:R1:W-:Y:S01]  /*240e0*/  SYNCS.ARRIVE.TRANS64.A1T0 RZ, [R20+URZ+0x28450], RZ ;  /* 0x028450ff14ff79a7 */ /* 0x0023e2000810003f */
[----:B------:R4:W5:Y:S04]  /*240f0*/  LDL R6, [R1+0x4] ;  /* 0x0000040001067983 */ /* 0x0009680000100800 */
[----:B------:R4:W5:Y:S01]  /*24100*/  LDL R7, [R1+0xc] ;  /* 0x00000c0001077983 */ /* 0x0009620000100800 */
[----:B---3--:R-:W-:-:S03]  /*24110*/  LOP3.LUT R3, R2, 0x7f, RZ, 0xc0, !PT ;  /* 0x0000007f02037812 */ /* 0x008fc600078ec0ff */
[----:B------:R-:W3:Y:S01]  /*24120*/  LDL R2, [R1+0x20] ;  /* 0x0000200001027983 */ /* 0x000ee20000100800 */
[----:B------:R-:W-:Y:S01]  /*24130*/  BAR.SYNC.DEFER_BLOCKING 0x2, 0x80 ;  /* 0x0082000000007b1d */ /* 0x000fe20000010000 */
[----:B------:R-:W-:-:S13]  /*24140*/  ISETP.NE.AND P0, PT, R3, RZ, PT ;  /* 0x000000ff0300720c */ /* 0x000fda0003f05270 */
[----:B-1----:R-:W-:-:S05]  /*24150*/  @!P0 VIADD R20, R20, 0x28480 ;  /* 0x0002848014148836 */ /* 0x002fca0000000000 */
[----:B------:R-:W-:-:S04]  /*24160*/  @!P0 PRMT R20, RZ, 0x654, R20 ;  /* 0x00000654ff148816 */ /* 0x000fc80000000014 */
[----:B------:R4:W-:Y:S01]  /*24170*/  @!P0 SYNCS.ARRIVE.TRANS64.RED.A1T0 RZ, [R20+URZ], RZ ;  /* 0x000000ff14ff89a7 */ /* 0x0009e2000810043f */
[C---:B---3--:R-:W-:Y:S01]  /*24180*/  ISETP.GT.AND P0, PT, R0.reuse, R2, PT ;  /* 0x000000020000720c */ /* 0x048fe20003f04270 */
[----:B------:R-:W-:-:S12]  /*24190*/  VIADD R0, R0, 0xffffffff ;  /* 0xffffffff00007836 */ /* 0x000fd80000000000 */
[----:B----4-:R-:W-:Y:S05]  /*241a0*/  @P0 BRA `(.L_x_1691) ;  /* 0xfffffff000200947 */ /* 0x010fea000383ffff */
.L_x_1669:
[----:B------:R-:W3:Y:S01]  /*241b0*/  S2R R2, SR_TID.X ;  /* 0x0000000000027919 */ /* 0x000ee20000002100 */
[----:B------:R-:W-:Y:S01]  /*241c0*/  BSSY B0, `(.L_x_1692) ;  /* 0x0000010000007945 */ /* 0x000fe20003800000 */
[----:B---3--:R-:W-:-:S04]  /*241d0*/  LOP3.LUT R2, R2, 0x7f, RZ, 0xc0, !PT ;  /* 0x0000007f02027812 */ /* 0x008fc800078ec0ff */
[----:B------:R-:W-:-:S13]  /*241e0*/  ISETP.NE.AND P0, PT, R2, RZ, PT ;  /* 0x000000ff0200720c */ /* 0x000fda0003f05270 */
[----:B------:R-:W-:Y:S05]  /*241f0*/  @P0 BRA `(.L_x_1693) ;  /* 0x0000000000300947 */ /* 0x000fea0003800000 */
[----:B------:R-:W3:Y:S01]  /*24200*/  S2R R2, SR_LANEID ;  /* 0x0000000000027919 */ /* 0x000ee20000000000 */
[----:B------:R-:W-:Y:S01]  /*24210*/  VOTEU.ANY UR4, UPT, PT ;  /* 0x0000000000047886 */ /* 0x000fe200038e0100 */
[----:B-1----:R-:W1:Y:S01]  /*24220*/  LDC.64 R4, c[0x0][0xc60] ;  /* 0x00031800ff047b82 */ /* 0x002e620000000a00 */
[----:B------:R-:W3:Y:S02]  /*24230*/  FLO.U32 R0, UR4 ;  /* 0x0000000400007d00 */ /* 0x000ee400080e0000 */
[----:B---3--:R-:W-:-:S06]  /*24240*/  ISETP.EQ.U32.AND P1, PT, R0, R2, PT ;  /* 0x000000020000720c */ /* 0x008fcc0003f22070 */
[----:B------:R-:W1:Y:S07]  /*24250*/  POPC R2, UR4 ;  /* 0x0000000400027d09 */ /* 0x000e6e0008000000 */
[----:B-1----:R-:W3:Y:S04]  /*24260*/  @P1 ATOMG.E.ADD.STRONG.GPU PT, R2, desc[UR46][R4.64], R2 ;  /* 0x00000002040219a8 */ /* 0x002ee800081ee1ee */
[----:B---3--:R1:W3:Y:S02]  /*24270*/  SHFL.IDX PT, R2, R2, R0, 0x1f ;  /* 0x00001f0002027589 */ /* 0x0082e400000e0000 */
[----:B-1----:R-:W1:Y:S02]  /*24280*/  S2R R0, SR_LTMASK ;  /* 0x0000000000007919 */ /* 0x002e640000003900 */
[----:B-1----:R-:W-:-:S06]  /*24290*/  LOP3.LUT R0, R0, UR4, RZ, 0xc0, !PT ;  /* 0x0000000400007c12 */ /* 0x002fcc000f8ec0ff */
[----:B------:R-:W3:Y:S02]  /*242a0*/  POPC R0, R0 ;  /* 0x0000000000007309 */ /* 0x000ee40000000000 */
[----:B---3--:R-:W-:-:S07]  /*242b0*/  IADD3 R16, R2, UR37, R0 ;  /* 0x0000002502107c10 */ /* 0x008fce000fffe000 */
.L_x_1693:
[----:B------:R-:W-:Y:S05]  /*242c0*/  BSYNC B0 ;  /* 0x0000000000007941 */ /* 0x000fea0003800000 */
.L_x_1692:
[----:B------:R-:W-:-:S06]  /*242d0*/  UISETP.NE.AND UP0, UPT, UR36, 0x3, UPT ;  /* 0x000000032400788c */ /* 0x000fcc000bf05270 */
[----:B------:R-:W-:-:S13]  /*242e0*/  PLOP3.LUT P1, PT, PT, PT, UP0, 0x80, 0x0 ;  /* 0x000000000000781c */ /* 0x000fda0003f2f008 */
[----:B------:R-:W-:Y:S05]  /*242f0*/  @!P1 BRA `(.L_x_1694) ;  /* 0x0000000000049947 */ /* 0x000fea0003800000 */
[----:B------:R-:W-:Y:S01]  /*24300*/  BPT.TRAP 0x1 ;  /* 0x000000040000795c */ /* 0x000fe20000300000 */
.L_x_1694:
[----:B------:R-:W3:Y:S04]  /*24310*/  LDL R4, [R1+0xc] ;  /* 0x00000c0001047983 */ /* 0x000ee80000100800 */
[----:B------:R-:W4:Y:S04]  /*24320*/  LDL R3, [R1] ;  /* 0x0000000001037983 */ /* 0x000f280000100800 */
[----:B------:R-:W4:Y:S01]  /*24330*/  LDL R2, [R1+0x4] ;  /* 0x0000040001027983 */ /* 0x000f220000100800 */
[----:B------:R-:W-:Y:S01]  /*24340*/  IMAD.U32 R0, RZ, RZ, UR38 ;  /* 0x00000026ff007e24 */ /* 0x000fe2000f8e00ff */
[----:B------:R-:W-:Y:S04]  /*24350*/  BSSY B0, `(.L_x_1695) ;  /* 0x0000007000007945 */ /* 0x000fe80003800000 */
[----:B------:R-:W-:-:S02]  /*24360*/  ISETP.NE.AND P2, PT, R0, 0x3, PT ;  /* 0x000000030000780c */ /* 0x000fc40003f45270 */
[----:B---3--:R-:W-:-:S04]  /*24370*/  LOP3.LUT R0, R4, 0x1, RZ, 0x3c, !PT ;  /* 0x0000000104007812 */ /* 0x008fc800078e3cff */
[----:B------:R-:W-:Y:S01]  /*24380*/  SHF.L.U32 R0, R0, 0x1f, RZ ;  /* 0x0000001f00007819 */ /* 0x000fe200000006ff */
[----:B----4-:R-:W-:-:S04]  /*24390*/  IMAD R17, R2, 0x8, R3 ;  /* 0x0000000802117824 */ /* 0x010fc800078e0203 */
[----:B------:R-:W3:Y:S02]  /*243a0*/  SYNCS.PHASECHK.TRANS64.TRYWAIT P1, [R17+URZ+0x28470], R0 ;  /* 0x02847000110075a7 */ /* 0x000ee4000802017f */
[----:B---3--:R-:W-:Y:S05]  /*243b0*/  @!P1 BRA `(.L_x_1696) ;  /* 0x00000060004c9947 */ /* 0x008fea0003800000 */
.L_x_1901:
[----:B------:R-:W-:Y:S05]  /*243c0*/  BSYNC B0 ;  /* 0x0000000000007941 */ /* 0x000fea0003800000 */
.L_x_1695:
[----:B------:R-:W-:Y:S05]  /*243d0*/  @!P2 BRA `(.L_x_1697) ;  /* 0x000000000004a947 */ /* 0x000fea0003800000 */
[----:B------:R-:W-:Y:S01]  /*243e0*/  BPT.TRAP 0x1 ;  /* 0x000000040000795c */ /* 0x000fe20000300000 */
.L_x_1697:
[----:B---3--:R-:W3:Y:S02]  /*243f0*/  LDL R0, [R1+0xc] ;  /* 0x00000c0001007983 */ /* 0x008ee40000100800 */
[----:B---3--:R-:W-:-:S04]  /*24400*/  SHF.L.U32 R0, R0, 0x1f, RZ ;  /* 0x0000001f00007819 */ /* 0x008fc800000006ff */
[----:B------:R-:W3:Y:S02]  /*24410*/  SYNCS.PHASECHK.TRANS64.TRYWAIT P1, [R17+URZ+0x28460], R0 ;  /* 0x02846000110075a7 */ /* 0x000ee4000802017f */
[----:B---3--:R-:W-:Y:S05]  /*24420*/  @!P1 BRA `(.L_x_1698) ;  /* 0x0000006000449947 */ /* 0x008fea0003800000 */
.L_x_1902:
[----:B------:R-:W3:Y:S04]  /*24430*/  LDL R18, [R1+0x4] ;  /* 0x0000040001127983 */ /* 0x000ee80000100800 */
[----:B------:R-:W4:Y:S04]  /*24440*/  LDL R2, [R1+0x30] ;  /* 0x0000300001027983 */ /* 0x000f280000100800 */
[----:B--2---:R-:W2:Y:S04]  /*24450*/  LDL R12, [R1] ;  /* 0x00000000010c7983 */ /* 0x004ea80000100800 */
[----:B------:R-:W2:Y:S04]  /*24460*/  LDL R3, [R1+0x34] ;  /* 0x0000340001037983 */ /* 0x000ea80000100800 */
[----:B------:R-:W2:Y:S01]  /*24470*/  LDL R13, [R1+0x28] ;  /* 0x00002800010d7983 */ /* 0x000ea20000100800 */
[----:B------:R-:W-:Y:S05]  /*24480*/  WARPSYNC.ALL ;  /* 0x0000000000007948 */ /* 0x000fea0003800000 */
[----:B---3--:R-:W-:-:S05]  /*24490*/  IMAD.SHL.U32 R0, R18, 0x4000, RZ ;  /* 0x0000400012007824 */ /* 0x008fca00078e00ff */
[----:B----4-:R-:W-:-:S05]  /*244a0*/  LOP3.LUT R2, R0, R2, RZ, 0xfc, !PT ;  /* 0x0000000200027212 */ /* 0x010fca00078efcff */
[----:B--2---:R-:W-:-:S05]  /*244b0*/  IMAD.IADD R2, R12, 0x1, R2 ;  /* 0x000000010c027824 */ /* 0x004fca00078e0202 */
[----:B-1---5:R-:W1:Y:S01]  /*244c0*/  LDSM.16.MT88.4 R4, [R2+0x10000] ;  /* 0x010000000204783b */ /* 0x022e620000004200 */
[----:B------:R-:W-:Y:S01]  /*244d0*/  IMAD.IADD R3, R3, 0x1, R2 ;  /* 0x0000000103037824 */ /* 0x000fe200078e0202 */
[----:B------:R-:W-:Y:S02]  /*244e0*/  LOP3.LUT R0, R0, R13, RZ, 0xfc, !PT ;  /* 0x0000000d00007212 */ /* 0x000fe400078efcff */
        /* <DEDUP_REMOVED lines=58> */
.L_x_1699:
[----:B------:R-:W3:Y:S01]  /*24890*/  LDL.LU R3, [R1+0xc] ;  /* 0x00000c0001037983 */ /* 0x000ee20000300800 */
[----:B-1----:R1:W-:Y:S01]  /*248a0*/  SYNCS.ARRIVE.TRANS64.A1T0 RZ, [R17+URZ+0x28450], RZ ;  /* 0x028450ff11ff79a7 */ /* 0x0023e2000810003f */
[----:B--2---:R-:W-:Y:S01]  /*248b0*/  VIADD R0, R18, 0x1 ;  /* 0x0000000112007836 */ /* 0x004fe20000000000 */
[----:B-1----:R-:W-:-:S04]  /*248c0*/  @!P0 IADD3 R17, R17, 0x28480, RZ ;  /* 0x0002848011118810 */ /* 0x002fc80007ffe0ff */
[----:B------:R-:W-:Y:S01]  /*248d0*/  @!P0 PRMT R17, RZ, 0x654, R17 ;  /* 0x00000654ff118816 */ /* 0x000fe20000000011 */
[----:B------:R-:W-:Y:S06]  /*248e0*/  BAR.SYNC.DEFER_BLOCKING 0x2, 0x80 ;  /* 0x0082000000007b1d */ /* 0x000fec0000010000 */
[----:B------:R1:W-:Y:S01]  /*248f0*/  @!P0 SYNCS.ARRIVE.TRANS64.RED.A1T0 RZ, [R17+URZ], RZ ;  /* 0x000000ff11ff89a7 */ /* 0x0003e2000810043f */
[----:B------:R-:W-:-:S04]  /*24900*/  ISETP.NE.AND P0, PT, R0, 0x2, PT ;  /* 0x000000020000780c */ /* 0x000fc80003f05270 */
[----:B------:R-:W-:Y:S02]  /*24910*/  SEL R2, RZ, 0x1, P0 ;  /* 0x00000001ff027807 */ /* 0x000fe40000000000 */
[----:B------:R-:W-:-:S05]  /*24920*/  SEL R0, R0, RZ, P0 ;  /* 0x000000ff00007207 */ /* 0x000fca0000000000 */
[----:B------:R1:W-:Y:S01]  /*24930*/  STL [R1+0x4], R0 ;  /* 0x0000040001007387 */ /* 0x0003e20000100800 */
[----:B---3--:R-:W-:-:S05]  /*24940*/  LOP3.LUT R3, R3, R2, RZ, 0x3c, !PT ;  /* 0x0000000203037212 */ /* 0x008fca00078e3cff */
[----:B------:R1:W-:Y:S02]  /*24950*/  STL [R1+0xc], R3 ;  /* 0x00000c0301007387 */ /* 0x0003e40000100800 */
.L_x_1644:
[----:B-1----:R-:W2:Y:S02]  /*24960*/  LDL R0, [R1+0x18] ;  /* 0x0000180001007983 */ /* 0x002ea40000100800 */
[----:B--2---:R-:W-:-:S13]  /*24970*/  LOP3.LUT P0, RZ, R0, 0x2, RZ, 0xc0, !PT ;  /* 0x0000000200ff7812 */ /* 0x004fda000780c0ff */
[----:B------:R-:W-:Y:S05]  /*24980*/  @!P0 BRA `(.L_x_1700) ;  /* 0x0000000000288947 */ /* 0x000fea0003800000 */
[----:B------:R-:W-:Y:S05]  /*24990*/  WARPSYNC.ALL ;  /* 0x0000000000007948 */ /* 0x000fea0003800000 */
[----:B------:R-:W1:Y:S08]  /*249a0*/  S2UR UR5, SR_CgaCtaId ;  /* 0x00000000000579c3 */ /* 0x000e700000008800 */
[----:B------:R-:W-:Y:S06]  /*249b0*/  BAR.SYNC.DEFER_BLOCKING 0x5, 0x180 ;  /* 0x0146000000007b1d */ /* 0x000fec0000010000 */
[----:B------:R-:W-:-:S02]  /*249c0*/  UMOV UR4, 0x400 ;  /* 0x0000040000047882 */ /* 0x000fc40000000000 */
[----:B-1----:R-:W-:-:S06]  /*249d0*/  ULEA UR4, UR5, UR4, 0x18 ;  /* 0x0000000405047291 */ /* 0x002fcc000f8ec03f */
[----:B------:R-:W-:-:S05]  /*249e0*/  IMAD.U32 R0, RZ, RZ, UR4 ;  /* 0x00000004ff007e24 */ /* 0x000fca000f8e00ff */
[----:B------:R1:W2:Y:S04]  /*249f0*/  LDS.128 R16, [R0+0x284d0] ;  /* 0x0284d00000107984 */ /* 0x0002a80000000c00 */
[----:B------:R1:W-:Y:S01]  /*24a00*/  STL [R1], R0 ;  /* 0x0000000001007387 */ /* 0x0003e20000100800 */
[----:B------:R-:W-:Y:S06]  /*24a10*/  BAR.ARV 0x4, 0x180 ;  /* 0x0106000000007b1d */ /* 0x000fec0000002000 */
[----:B------:R-:W-:Y:S05]  /*24a20*/  BRA `(.L_x_1701) ;  /* 0x0000000800e07947 */ /* 0x000fea0003800000 */
.L_x_1700:
[----:B------:R-:W1:Y:S01]  /*24a30*/  S2R R0, SR_TID.X ;  /* 0x0000000000007919 */ /* 0x000e620000002100 */
[----:B------:R-:W-:Y:S01]  /*24a40*/  UMOV UR4, 0xffffffff ;  /* 0xffffffff00047882 */ /* 0x000fe20000000000 */
[----:B-1----:R-:W-:-:S04]  /*24a50*/  LOP3.LUT R6, R0, 0x1f, RZ, 0xc0, !PT ;  /* 0x0000001f00067812 */ /* 0x002fc800078ec0ff */
[----:B------:R-:W-:Y:S01]  /*24a60*/  ISETP.NE.AND P0, PT, R6, 0x1f, PT ;  /* 0x0000001f0600780c */ /* 0x000fe20003f05270 */
[----:B------:R-:W-:-:S12]  /*24a70*/  BRA.DIV UR4, `(.L_x_1702) ;  /* 0x0000005a04c47947 */ /* 0x000fd8000b800000 */
[----:B------:R-:W-:Y:S01]  /*24a80*/  IMAD.IADD R0, R19, 0x1, R6 ;  /* 0x0000000113007824 */ /* 0x000fe200078e0206 */
[----:B------:R-:W-:-:S04]  /*24a90*/  ULDC UR4, c[0x0][0xc3c] ;  /* 0x00030f0000047ab9 */ /* 0x000fc80000000800 */
[----:B------:R-:W-:-:S13]  /*24aa0*/  ISETP.GE.OR P1, PT, R0, UR4, !P0 ;  /* 0x0000000400007c0c */ /* 0x000fda000c726670 */
[----:B------:R-:W1:Y:S02]  /*24ab0*/  @!P1 LDC.64 R2, c[0x0][0xc80] ;  /* 0x00032000ff029b82 */ /* 0x000e640000000a00 */
[----:B-1----:R-:W-:-:S06]  /*24ac0*/  @!P1 IMAD.WIDE R2, R0, 0x4, R2 ;  /* 0x0000000400029825 */ /* 0x002fcc00078e0202 */
[----:B------:R1:W2:Y:S01]  /*24ad0*/  @!P1 LDG.E R3, desc[UR46][R2.64] ;  /* 0x0000002e02039981 */ /* 0x0002a2000c1e1900 */
[C---:B------:R-:W-:Y:S02]  /*24ae0*/  ISETP.GE.U32.AND P2, PT, R6.reuse, 0x2, PT ;  /* 0x000000020600780c */ /* 0x040fe40003f46070 */
[C---:B------:R-:W-:Y:S01]  /*24af0*/  ISETP.GE.U32.AND P3, PT, R6.reuse, 0x4, PT ;  /* 0x000000040600780c */ /* 0x040fe20003f66070 */
[----:B------:R-:W-:Y:S01]  /*24b00*/  SHFL.IDX PT, R0, R16, RZ, 0x1f ;  /* 0x00001fff10007589 */ /* 0x000fe200000e0000 */
[C---:B------:R-:W-:Y:S02]  /*24b10*/  ISETP.GE.U32.AND P4, PT, R6.reuse, 0x8, PT ;  /* 0x000000080600780c */ /* 0x040fe40003f86070 */
[C---:B------:R-:W-:Y:S01]  /*24b20*/  ISETP.GE.U32.AND P5, PT, R6.reuse, 0x10, PT ;  /* 0x000000100600780c */ /* 0x040fe20003fa6070 */
[----:B------:R-:W-:Y:S01]  /*24b30*/  SHFL.IDX PT, R4, R16, 0x1, 0x1f ;  /* 0x00201f0010047f89 */ /* 0x000fe200000e0000 */
[----:B-1----:R-:W-:Y:S02]  /*24b40*/  IMAD.MOV.U32 R2, RZ, RZ, RZ ;  /* 0x000000ffff027224 */ /* 0x002fe400078e00ff */
[----:B--2---:R-:W-:Y:S01]  /*24b50*/  @!P1 IMAD.MOV.U32 R2, RZ, RZ, R3 ;  /* 0x000000ffff029224 */ /* 0x004fe200078e0003 */
[----:B------:R-:W-:-:S04]  /*24b60*/  ISETP.NE.AND P1, PT, R6, RZ, PT ;  /* 0x000000ff0600720c */ /* 0x000fc80003f25270 */
[----:B------:R-:W1:Y:S02]  /*24b70*/  SHFL.UP PT, R3, R2, 0x1, RZ ;  /* 0x0420000002037989 */ /* 0x000e6400000e00ff */
[----:B-1----:R-:W-:-:S05]  /*24b80*/  SEL R3, R3, RZ, P1 ;  /* 0x000000ff03037207 */ /* 0x002fca0000800000 */
[----:B------:R-:W-:-:S05]  /*24b90*/  IMAD.IADD R3, R2, 0x1, R3 ;  /* 0x0000000102037824 */ /* 0x000fca00078e0203 */
        /* <DEDUP_REMOVED lines=12> */
[----:B------:R1:W2:Y:S02]  /*24c60*/  SHFL.IDX PT, R7, R5, 0x1f, 0x1f ;  /* 0x03e01f0005077f89 */ /* 0x0002a400000e0000 */
.L_x_1912:
[----:B------:R-:W-:Y:S01]  /*24c70*/  ULDC UR4, c[0x0][0xc38] ;  /* 0x00030e0000047ab9 */ /* 0x000fe20000000800 */
[----:B------:R-:W-:Y:S02]  /*24c80*/  IMAD.MOV.U32 R6, RZ, RZ, R5 ;  /* 0x000000ffff067224 */ /* 0x000fe400078e0005 */
[----:B------:R-:W-:-:S04]  /*24c90*/  IMAD.U32 R3, RZ, RZ, UR4 ;  /* 0x00000004ff037e24 */ /* 0x000fc8000f8e00ff */
[----:B--2---:R-:W-:-:S04]  /*24ca0*/  IMAD R7, R7, R3, RZ ;  /* 0x0000000307077224 */ /* 0x004fc800078e02ff */
[----:B------:R-:W-:-:S05]  /*24cb0*/  IMAD.IADD R4, R4, 0x1, R7 ;  /* 0x0000000104047824 */ /* 0x000fca00078e0207 */
[----:B------:R-:W-:-:S13]  /*24cc0*/  ISETP.GT.AND P6, PT, R4, R0, PT ;  /* 0x000000000400720c */ /* 0x000fda0003fc4270 */
[----:B------:R-:W-:Y:S05]  /*24cd0*/  @P6 BRA `(.L_x_1703) ;  /* 0x00000000009c6947 */ /* 0x000fea0003800000 */
.L_x_1708:
[----:B------:R-:W2:Y:S01]  /*24ce0*/  LDC R2, c[0x0][0xc3c] ;  /* 0x00030f00ff027b82 */ /* 0x000ea20000000800 */
[----:B------:R-:W-:-:S04]  /*24cf0*/  IADD3 R19, R19, 0x1f, RZ ;  /* 0x0000001f13137810 */ /* 0x000fc80007ffe0ff */
[----:B--2---:R-:W-:-:S13]  /*24d00*/  ISETP.GE.AND P6, PT, R19, R2, PT ;  /* 0x000000021300720c */ /* 0x004fda0003fc6270 */
[----:B-1----:R-:W-:Y:S05]  /*24d10*/  @P6 BRA `(.L_x_1704) ;  /* 0x0000000400d86947 */ /* 0x002fea0003800000 */
[----:B------:R-:W2:Y:S01]  /*24d20*/  S2R R3, SR_TID.X ;  /* 0x0000000000037919 */ /* 0x000ea20000002100 */
        /* <DEDUP_REMOVED lines=9> */
.L_x_1706:
[----:B------:R-:W-:Y:S05]  /*24dc0*/  BSYNC B0 ;  /* 0x0000000000007941 */ /* 0x000fea0003800000 */
.L_x_1705:
[----:B------:R-:W-:-:S03]  /*24dd0*/  UMOV UR4, 0xffffffff ;  /* 0xffffffff00047882 */ /* 0x000fc60000000000 */
[----:B------:R-:W-:Y:S05]  /*24de0*/  BRA.DIV UR4, `(.L_x_1707) ;  /* 0x0000005e04247947 */ /* 0x000fea000b800000 */
[----:B--2--5:R-:W2:Y:S02]  /*24df0*/  SHFL.UP PT, R3, R2, 0x1, RZ ;  /* 0x0420000002037989 */ /* 0x024ea400000e00ff */
[----:B--2---:R-:W-:-:S05]  /*24e00*/  SEL R3, R3, RZ, P1 ;  /* 0x000000ff03037207 */ /* 0x004fca0000800000 */
[----:B------:R-:W-:-:S05]  /*24e10*/  IMAD.IADD R3, R2, 0x1, R3 ;  /* 0x0000000102037824 */ /* 0x000fca00078e0203 */
[----:B-1----:R-:W1:Y:S02]  /*24e20*/  SHFL.UP PT, R5, R3, 0x2, RZ ;  /* 0x0440000003057989 */ /* 0x002e6400000e00ff */
        /* <DEDUP_REMOVED lines=12> */
.L_x_1920:
[----:B------:R-:W-:Y:S02]  /*24ef0*/  ULDC UR4, c[0x0][0xc38] ;  /* 0x00030e0000047ab9 */ /* 0x000fe40000000800 */
[----:B------:R-:W-:-:S04]  /*24f00*/  IMAD.U32 R3, RZ, RZ, UR4 ;  /* 0x00000004ff037e24 */ /* 0x000fc8000f8e00ff */
[----:B--2---:R-:W-:-:S04]  /*24f10*/  IMAD R7, R7, R3, RZ ;  /* 0x0000000307077224 */ /* 0x004fc800078e02ff */
[----:B------:R-:W-:-:S05]  /*24f20*/  IMAD.IADD R4, R7, 0x1, R4 ;  /* 0x0000000107047824 */ /* 0x000fca00078e0204 */
[----:B------:R-:W-:-:S13]  /*24f30*/  ISETP.GT.AND P6, PT, R4, R0, PT ;  /* 0x000000000400720c */ /* 0x000fda0003fc4270 */
[----:B------:R-:W-:Y:S05]  /*24f40*/  @!P6 BRA `(.L_x_1708) ;  /* 0xfffffffc0064e947 */ /* 0x000fea000383ffff */
.L_x_1703:
[----:B------:R-:W-:Y:S01]  /*24f50*/  IMAD.IADD R7, R4, 0x1, -R7 ;  /* 0x0000000104077824 */ /* 0x000fe200078e0a07 */
[----:B------:R-:W-:-:S03]  /*24f60*/  UMOV UR4, 0xffffffff ;  /* 0xffffffff00047882 */ /* 0x000fc60000000000 */
[----:B------:R-:W-:-:S05]  /*24f70*/  IMAD R4, R6, R3, R7 ;  /* 0x0000000306047224 */ /* 0x000fca00078e0207 */
[----:B------:R-:W-:Y:S01]  /*24f80*/  ISETP.GT.AND P6, PT, R4, R0, PT ;  /* 0x000000000400720c */ /* 0x000fe20003fc4270 */
[----:B------:R-:W-:-:S12]  /*24f90*/  BRA.DIV UR4, `(.L_x_1709) ;  /* 0x0000005e04907947 */ /* 0x000fd8000b800000 */
[----:B-1----:R-:W-:-:S04]  /*24fa0*/  VOTE.ANY R5, PT, !P6 ;  /* 0x0000000000057806 */ /* 0x002fc800070e0100 */
[----:B------:R-:W1:Y:S02]  /*24fb0*/  POPC R4, R5 ;  /* 0x0000000500047309 */ /* 0x000e640000000000 */
[----:B-1----:R1:W2:Y:S02]  /*24fc0*/  SHFL.IDX PT, R17, R2, R4, 0x1f ;  /* 0x00001f0402117589 */ /* 0x0022a400000e0000 */
.L_x_1924:
[----:B------:R-:W-:Y:S01]  /*24fd0*/  ISETP.NE.AND P0, PT, R5, RZ, PT ;  /* 0x000000ff0500720c */ /* 0x000fe20003f05270 */
[----:B------:R-:W-:-:S12]  /*24fe0*/  IMAD.MOV.U32 R16, RZ, RZ, RZ ;  /* 0x000000ffff107224 */ /* 0x000fd800078e00ff */
[----:B------:R-:W-:Y:S05]  /*24ff0*/  @!P0 BRA `(.L_x_1710) ;  /* 0x0000000000148947 */ /* 0x000fea0003800000 */
[----:B------:R-:W-:Y:S01]  /*25000*/  UMOV UR4, 0xffffffff ;  /* 0xffffffff00047882 */ /* 0x000fe20000000000 */
[----:B------:R-:W-:Y:S02]  /*25010*/  VIADD R12, R4, 0xffffffff ;  /* 0xffffffff040c7836 */ /* 0x000fe40000000000 */
[----:B------:R-:W-:Y:S05]  /*25020*/  BRA.DIV UR4, `(.L_x_1711) ;  /* 0x0000005e04b47947 */ /* 0x000fea000b800000 */
[----:B------:R3:W4:Y:S02]  /*25030*/  SHFL.IDX PT, R6, R6, R12, 0x1f ;  /* 0x00001f0c06067589 */ /* 0x00072400000e0000 */
.L_x_1927:
[----:B----4-:R-:W-:-:S07]  /*25040*/  IMAD.MOV.U32 R16, RZ, RZ, R6 ;  /* 0x000000ffff107224 */ /* 0x010fce00078e0006 */
.L_x_1710:
[----:B------:R-:W1:Y:S01]  /*25050*/  LDC.64 R8, c[0x0][0xc90] ;  /* 0x00032400ff087b82 */ /* 0x000e620000000a00 */
[----:B------:R-:W-:-:S05]  /*25060*/  IADD3 R19, R4, R19, RZ ;  /* 0x0000001304137210 */ /* 0x000fca0007ffe0ff */
[----:B-1----:R-:W-:-:S05]  /*25070*/  IMAD.WIDE R4, R19, 0x4, R8 ;  /* 0x0000000413047825 */ /* 0x002fca00078e0208 */
[----:B------:R-:W2:Y:S01]  /*25080*/  LDG.E R2, desc[UR46][R4.64] ;  /* 0x0000002e04027981 */ /* 0x000ea2000c1e1900 */
[----:B------:R-:W-:-:S04]  /*25090*/  IMAD R16, R16, R3, R7 ;  /* 0x0000000310107224 */ /* 0x000fc800078e0207 */
[----:B------:R-:W-:Y:S02]  /*250a0*/  IMAD.IADD R0, R0, 0x1, -R16 ;  /* 0x0000000100007824 */ /* 0x000fe400078e0a10 */
[----:B--2---:R-:W-:-:S05]  /*250b0*/  IMAD R8, R17, R2, RZ ;  /* 0x0000000211087224 */ /* 0x004fca00078e02ff */
[----:B------:R-:W-:-:S04]  /*250c0*/  IABS R6, R8 ;  /* 0x0000000800067213 */ /* 0x000fc80000000000 */
[----:B------:R-:W1:Y:S08]  /*250d0*/  I2F.RP R4, R6 ;  /* 0x0000000600047306 */ /* 0x000e700000209400 */
[----:B-1----:R-:W1:Y:S02]  /*250e0*/  MUFU.RCP R4, R4 ;  /* 0x0000000400047308 */ /* 0x002e640000001000 */
[----:B-1----:R-:W-:-:S06]  /*250f0*/  VIADD R4, R4, 0xffffffe ;  /* 0x0ffffffe04047836 */ /* 0x002fcc0000000000 */
[----:B------:R-:W1:Y:S02]  /*25100*/  F2I.FTZ.U32.TRUNC.NTZ R5, R4 ;  /* 0x0000000400057305 */ /* 0x000e64000021f000 */
[----:B-1----:R-:W-:-:S04]  /*25110*/  IMAD.MOV R4, RZ, RZ, -R5 ;  /* 0x000000ffff047224 */ /* 0x002fc800078e0a05 */
        /* <DEDUP_REMOVED lines=24> */
[----:B------:R-:W1:Y:S08]  /*252a0*/  I2F.RP R2, R7 ;  /* 0x0000000700027306 */ /* 0x000e700000209400 */
[----:B-1----:R-:W1:Y:S02]  /*252b0*/  MUFU.RCP R2, R2 ;  /* 0x0000000200027308 */ /* 0x002e640000001000 */
[----:B-1----:R-:W-:-:S06]  /*252c0*/  VIADD R2, R2, 0xffffffe ;  /* 0x0ffffffe02027836 */ /* 0x002fcc0000000000 */
[----:B------:R-:W1:Y:S02]  /*252d0*/  F2I.FTZ.U32.TRUNC.NTZ R3, R2 ;  /* 0x0000000200037305 */ /* 0x000e64000021f000 */
[----:B-1----:R-:W-:-:S04]  /*252e0*/  IMAD.MOV R2, RZ, RZ, -R3 ;  /* 0x000000ffff027224 */ /* 0x002fc800078e0a03 */
[----:B------:R-:W-:Y:S01]  /*252f0*/  IMAD R5, R2, R7, RZ ;  /* 0x0000000702057224 */ /* 0x000fe200078e02ff */
[----:B------:R-:W-:-:S05]  /*25300*/  MOV R2, RZ ;  /* 0x000000ff00027202 */ /* 0x000fca0000000f00 */
[----:B------:R-:W-:Y:S01]  /*25310*/  IMAD.HI.U32 R8, R3, R5, R2 ;  /* 0x0000000503087227 */ /* 0x000fe200078e0002 */
[----:B------:R-:W-:Y:S02]  /*25320*/  IABS R2, R6 ;  /* 0x0000000600027213 */ /* 0x000fe40000000000 */
[----:B------:R-:W-:-:S03]  /*25330*/  IABS R3, R0 ;  /* 0x0000000000037213 */ /* 0x000fc60000000000 */
[----:B------:R-:W-:-:S04]  /*25340*/  IMAD.MOV R2, RZ, RZ, -R2 ;  /* 0x000000ffff027224 */ /* 0x000fc800078e0a02 */
[----:B------:R-:W-:Y:S02]  /*25350*/  IMAD.MOV.U32 R5, RZ, RZ, R2 ;  /* 0x000000ffff057224 */ /* 0x000fe400078e0002 */
[----:B------:R-:W-:-:S04]  /*25360*/  IMAD.HI.U32 R2, R8, R3, RZ ;  /* 0x0000000308027227 */ /* 0x000fc800078e00ff */
        /* <DEDUP_REMOVED lines=14> */
[----:B------:R-:W-:-:S05]  /*25450*/  LOP3.LUT R2, RZ, R2, RZ, 0x33, !PT ;  /* 0x00000002ff027212 */ /* 0x000fca00078e33ff */
[----:B------:R-:W-:Y:S01]  /*25460*/  IMAD.IADD R17, R17, 0x1, R2 ;  /* 0x0000000111117824 */ /* 0x000fe200078e0202 */
[----:B------:R-:W-:Y:S06]  /*25470*/  BRA `(.L_x_1712) ;  /* 0x00000000001c7947 */ /* 0x000fec0003800000 */
.L_x_1704:
[----:B------:R-:W-:Y:S01]  /*25480*/  UMOV UR4, URZ ;  /* 0x0000003f00047c82 */ /* 0x000fe20008000000 */
[----:B------:R-:W-:Y:S01]  /*25490*/  UMOV UR5, URZ ;  /* 0x0000003f00057c82 */ /* 0x000fe20008000000 */
[----:B------:R-:W-:Y:S01]  /*254a0*/  ULDC UR6, c[0x0][0xc3c] ;  /* 0x00030f0000067ab9 */ /* 0x000fe20000000800 */
[----:B------:R-:W-:Y:S02]  /*254b0*/  IMAD.MOV.U32 R16, RZ, RZ, R0 ;  /* 0x000000ffff107224 */ /* 0x000fe400078e0000 */
[----:B------:R-:W-:Y:S02]  /*254c0*/  IMAD.U32 R17, RZ, RZ, UR4 ;  /* 0x00000004ff117e24 */ /* 0x000fe4000f8e00ff */
[----:B------:R-:W-:Y:S02]  /*254d0*/  IMAD.U32 R18, RZ, RZ, UR5 ;  /* 0x00000005ff127e24 */ /* 0x000fe4000f8e00ff */
[----:B------:R-:W-:-:S07]  /*254e0*/  IMAD.U32 R19, RZ, RZ, UR6 ;  /* 0x00000006ff137e24 */ /* 0x000fce000f8e00ff */
.L_x_1712:
[----:B------:R4:W2:Y:S01]  /*254f0*/  LDL R3, [R1] ;  /* 0x0000000001037983 */ /* 0x0008a20000100800 */
[----:B------:R-:W5:Y:S01]  /*25500*/  S2R R0, SR_TID.X ;  /* 0x0000000000007919 */ /* 0x000f620000002100 */
[----:B------:R-:W-:Y:S05]  /*25510*/  WARPSYNC.ALL ;  /* 0x0000000000007948 */ /* 0x000fea0003800000 */
[----:B-----5:R-:W-:Y:S01]  /*25520*/  LOP3.LUT R0, R0, 0x1f, RZ, 0xc0, !PT ;  /* 0x0000001f00007812 */ /* 0x020fe200078ec0ff */
[----:B------:R-:W-:Y:S03]  /*25530*/  BAR.SYNC.DEFER_BLOCKING 0x4, 0x180 ;  /* 0x0106000000007b1d */ /* 0x000fe60000010000 */
[----:B------:R-:W-:-:S13]  /*25540*/  ISETP.NE.AND P0, PT, R0, RZ, PT ;  /* 0x000000ff0000720c */ /* 0x000fda0003f05270 */
[----:B------:R-:W2:Y:S01]  /*25550*/  @!P0 S2R R0, SR_CgaCtaId ;  /* 0x0000000000008919 */ /* 0x000ea20000008800 */
[----:B------:R-:W-:-:S04]  /*25560*/  @!P0 MOV R2, 0x400 ;  /* 0x0000040000028802 */ /* 0x000fc80000000f00 */
[----:B--2---:R-:W-:-:S05]  /*25570*/  @!P0 LEA R3, R0, R2, 0x18 ;  /* 0x0000000200038211 */ /* 0x004fca00078ec0ff */
[----:B------:R4:W-:Y:S04]  /*25580*/  @!P0 STS.128 [R3+0x284d0], R16 ;  /* 0x0284d01003008388 */ /* 0x0009e80000000c00 */
[----:B------:R4:W-:Y:S01]  /*25590*/  @!P0 STL [R1], R3 ;  /* 0x0000000301008387 */ /* 0x0009e20000100800 */
[----:B------:R-:W-:Y:S06]  /*255a0*/  BAR.ARV 0x5, 0x180 ;  /* 0x0146000000007b1d */ /* 0x000fec0000002000 */
.L_x_1701:
[----:B------:R-:W-:Y:S02]  /*255b0*/  ULDC UR4, c[0x0][0xc3c] ;  /* 0x00030f0000047ab9 */ /* 0x000fe40000000800 */
[----:B--2---:R-:W-:-:S13]  /*255c0*/  ISETP.GE.AND P0, PT, R19, UR4, PT ;  /* 0x0000000413007c0c */ /* 0x004fda000bf06270 */
[----:B------:R-:W-:Y:S05]  /*255d0*/  @!P0 BRA `(.L_x_1713) ;  /* 0xffffff9c00ec8947 */ /* 0x000fea000383ffff */
[----:B------:R-:W-:Y:S05]  /*255e0*/  BSYNC B7 ;  /* 0x0000000000077941 */ /* 0x000fea0003800000 */
.L_x_1587:
[----:B-1----:R-:W2:Y:S01]  /*255f0*/  LDL.LU R0, [R1+0x58] ;  /* 0x0000580001007983 */ /* 0x002ea20000300800 */
[----:B------:R-:W-:Y:S01]  /*25600*/  BSSY B0, `(.L_x_1714) ;  /* 0x000000b000007945 */ /* 0x000fe20003800000 */
[----:B------:R-:W1:Y:S01]  /*25610*/  S2R R5, SR_CgaCtaId ;  /* 0x0000000000057919 */ /* 0x000e620000008800 */
[----:B--2---:R-:W-:-:S04]  /*25620*/  IADD3 R0, R0, 0x1, RZ ;  /* 0x0000000100007810 */ /* 0x004fc80007ffe0ff */
[----:B0-----:R-:W-:-:S04]  /*25630*/  LEA.HI R2, R0, R0, RZ, 0x1 ;  /* 0x0000000000027211 */ /* 0x001fc800078f08ff */
[----:B----4-:R-:W-:-:S05]  /*25640*/  LOP3.LUT R3, R2, 0xfffffffe, RZ, 0xc0, !PT ;  /* 0xfffffffe02037812 */ /* 0x010fca00078ec0ff */
[----:B------:R-:W-:Y:S01]  /*25650*/  IMAD.IADD R3, R0, 0x1, -R3 ;  /* 0x0000000100037824 */ /* 0x000fe200078e0a03 */
[----:B------:R-:W-:-:S04]  /*25660*/  MOV R0, 0x400 ;  /* 0x0000040000007802 */ /* 0x000fc80000000f00 */
[----:B-1----:R-:W-:Y:S02]  /*25670*/  LEA R0, R5, R0, 0x18 ;  /* 0x0000000005007211 */ /* 0x002fe400078ec0ff */
[----:B------:R-:W-:-:S04]  /*25680*/  SHF.L.U32 R3, R3, 0x1f, RZ ;  /* 0x0000001f03037819 */ /* 0x000fc800000006ff */
[----:B------:R-:W0:Y:S02]  /*25690*/  SYNCS.PHASECHK.TRANS64.TRYWAIT P0, [R0+URZ+0x28420], R3 ;  /* 0x02842003000075a7 */ /* 0x000e24000800017f */
[----:B0-----:R-:W-:Y:S05]  /*256a0*/  @!P0 BRA `(.L_x_1715) ;  /* 0x00000058003c8947 */ /* 0x001fea0003800000 */
.L_x_1928:
[----:B------:R-:W-:Y:S05]  /*256b0*/  BSYNC B0 ;  /* 0x0000000000007941 */ /* 0x000fea0003800000 */
.L_x_1714:
[----:B------:R-:W-:-:S03]  /*256c0*/  UMOV UR4, 0xffffffff ;  /* 0xffffffff00047882 */ /* 0x000fc60000000000 */
[----:B------:R-:W-:Y:S05]  /*256d0*/  BRA.DIV UR4, `(.L_x_1716) ;  /* 0x0000005a04447947 */ /* 0x000fea000b800000 */
[----:B------:R-:W1:Y:S02]  /*256e0*/  S2R R2, SR_TID.X ;  /* 0x0000000000027919 */ /* 0x000e640000002100 */
[----:B-1----:R-:W-:-:S04]  /*256f0*/  SHF.R.U32.HI R2, RZ, 0x5, R2 ;  /* 0x00000005ff027819 */ /* 0x002fc80000011602 */
[----:B------:R-:W-:-:S05]  /*25700*/  LOP3.LUT R2, R2, 0x3, RZ, 0xc0, !PT ;  /* 0x0000000302027812 */ /* 0x000fca00078ec0ff */
[----:B------:R1:W2:Y:S02]  /*25710*/  SHFL.IDX PT, R14, R2, RZ, 0x1f ;  /* 0x00001fff020e7589 */ /* 0x0002a400000e0000 */
.L_x_1931:
[----:B--2---:R-:W-:-:S13]  /*25720*/  ISETP.NE.AND P0, PT, R14, RZ, PT ;  /* 0x000000ff0e00720c */ /* 0x004fda0003f05270 */
[----:B------:R-:W-:Y:S05]  /*25730*/  @P0 BRA `(.L_x_1348) ;  /* 0x0000000000b00947 */ /* 0x000fea0003800000 */
[----:B------:R-:W-:-:S03]  /*25740*/  UMOV UR4, 0xffffffff ;  /* 0xffffffff00047882 */ /* 0x000fc60000000000 */
[----:B------:R-:W-:Y:S05]  /*25750*/  BRA.DIV UR4, `(.L_x_1717) ;  /* 0x0000005a04587947 */ /* 0x000fea000b800000 */
[----:B------:R-:W-:-:S13]  /*25760*/  ELECT P6, URZ, PT ;  /* 0x00000000003f782f */ /* 0x000fda00038c0000 */
.L_x_1934:
[----:B------:R-:W-:Y:S05]  /*25770*/  @!P6 BRA `(.L_x_1348) ;  /* 0x0000000000a0e947 */ /* 0x000fea0003800000 */
[----:B------:R-:W-:-:S06]  /*25780*/  ULOP3.LUT UR4, UR40, 0x2, URZ, 0xfc, !UPT ;  /* 0x0000000228047892 */ /* 0x000fcc000f8efc3f */
[----:B-1----:R-:W-:-:S05]  /*25790*/  IMAD.U32 R2, RZ, RZ, UR4 ;  /* 0x00000004ff027e24 */ /* 0x002fca000f8e00ff */
[----:B------:R-:W-:-:S13]  /*257a0*/  ISETP.NE.AND P0, PT, R2, 0x3, PT ;  /* 0x000000030200780c */ /* 0x000fda0003f05270 */
[----:B------:R-:W-:Y:S05]  /*257b0*/  @!P0 BRA `(.L_x_1718) ;  /* 0x0000000000048947 */ /* 0x000fea0003800000 */
[----:B------:R-:W-:Y:S01]  /*257c0*/  BPT.TRAP 0x1 ;  /* 0x000000040000795c */ /* 0x000fe20000300000 */
.L_x_1718:
[----:B0-----:R-:W2:Y:S04]  /*257d0*/  LDL R3, [R1+0x4] ;  /* 0x0000040001037983 */ /* 0x001ea80000100800 */
[----:B------:R-:W4:Y:S01]  /*257e0*/  LDL.LU R7, [R1+0xc] ;  /* 0x00000c0001077983 */ /* 0x000f220000300800 */
[----:B------:R-:W-:-:S04]  /*257f0*/  VIADD R2, R0, 0x28440 ;  /* 0x0002844000027836 */ /* 0x000fc80000000000 */
[C---:B--2---:R-:W-:Y:S02]  /*25800*/  IMAD R6, R3.reuse, 0x8, R2 ;  /* 0x0000000803067824 */ /* 0x044fe400078e0202 */
[----:B------:R-:W-:Y:S01]  /*25810*/  VIADD R3, R3, 0x1 ;  /* 0x0000000103037836 */ /* 0x000fe20000000000 */
[----:B----4-:R-:W-:-:S04]  /*25820*/  SHF.L.U32 R5, R7, 0x1f, RZ ;  /* 0x0000001f07057819 */ /* 0x010fc800000006ff */
        /* <DEDUP_REMOVED lines=8> */
.L_x_1935:
[----:B------:R-:W1:Y:S02]  /*258b0*/  SYNCS.PHASECHK.TRANS64.TRYWAIT P1, [R7+URZ], R2 ;  /* 0x00000002070075a7 */ /* 0x000e64000802017f */
[----:B-1----:R-:W-:Y:S05]  /*258c0*/  @!P1 BRA `(.L_x_1720) ;  /* 0x0000005800309947 */ /* 0x002fea0003800000 */
.L_x_1936:
[----:B------:R-:W-:Y:S05]  /*258d0*/  @!P0 BRA `(.L_x_1721) ;  /* 0x0000000000048947 */ /* 0x000fea0003800000 */
[----:B------:R-:W-:Y:S01]  /*258e0*/  BPT.TRAP 0x1 ;  /* 0x000000040000795c */ /* 0x000fe20000300000 */
.L_x_1721:
[----:B------:R-:W2:Y:S02]  /*258f0*/  LDL.LU R4, [R1+0x4] ;  /* 0x0000040001047983 */ /* 0x000ea40000300800 */
[----:B--2---:R-:W-:-:S04]  /*25900*/  IMAD R4, R4, 0x8, R0 ;  /* 0x0000000804047824 */ /* 0x004fc800078e0200 */
[----:B------:R-:W2:Y:S02]  /*25910*/  SYNCS.PHASECHK.TRANS64.TRYWAIT P1, [R4+URZ+0x28460], R5 ;  /* 0x02846005040075a7 */ /* 0x000ea4000802017f */
[----:B--2---:R-:W-:Y:S05]  /*25920*/  @!P1 BRA `(.L_x_1722) ;  /* 0x00000058002c9947 */ /* 0x004fea0003800000 */
.L_x_1937:
[----:B------:R-:W-:Y:S05]  /*25930*/  @!P0 BRA `(.L_x_1723) ;  /* 0x0000000000048947 */ /* 0x000fea0003800000 */
[----:B------:R-:W-:Y:S01]  /*25940*/  BPT.TRAP 0x1 ;  /* 0x000000040000795c */ /* 0x000fe20000300000 */
.L_x_1723:
[----:B------:R-:W-:-:S04]  /*25950*/  IMAD R3, R3, 0x8, R0 ;  /* 0x0000000803037824 */ /* 0x000fc800078e0200 */
[----:B------:R-:W4:Y:S02]  /*25960*/  SYNCS.PHASECHK.TRANS64.TRYWAIT P1, [R3+URZ+0x28460], R2 ;  /* 0x02846002030075a7 */ /* 0x000f24000802017f */
[----:B----4-:R-:W-:Y:S05]  /*25970*/  @!P1 BRA `(.L_x_1724) ;  /* 0x00000058002c9947 */ /* 0x010fea0003800000 */
.L_x_1938:
[----:B------:R-:W-:Y:S05]  /*25980*/  @!P0 BRA `(.L_x_1725) ;  /* 0x0000000000048947 */ /* 0x000fea0003800000 */
[----:B------:R-:W-:Y:S01]  /*25990*/  BPT.TRAP 0x1 ;  /* 0x000000040000795c */ /* 0x000fe20000300000 */
.L_x_1725:
[----:B------:R-:W5:Y:S02]  /*259a0*/  SYNCS.PHASECHK.TRANS64.TRYWAIT P0, [R4+URZ+0x28480], R5 ;  /* 0x02848005040075a7 */ /* 0x000f64000800017f */
[----:B-----5:R-:W-:Y:S05]  /*259b0*/  @!P0 BRA `(.L_x_1726) ;  /* 0x0000005800308947 */ /* 0x020fea0003800000 */
.L_x_1727:
[----:B------:R0:W0:Y:S02]  /*259c0*/  SYNCS.PHASECHK.TRANS64.TRYWAIT P0, [R3+URZ+0x28480], R2 ;  /* 0x02848002030075a7 */ /* 0x000024000800017f */
[----:B0-----:R-:W-:Y:S05]  /*259d0*/  @!P0 NANOSLEEP.SYNCS 0x989680 ;  /* 0x009896800000895d */ /* 0x001fea0003900000 */
[----:B------:R-:W0:Y:S02]  /*259e0*/  @!P0 SYNCS.PHASECHK.TRANS64 P0, [R3+URZ+0x28480], R2 ;  /* 0x02848002030085a7 */ /* 0x000e24000800007f */
[----:B0-----:R-:W-:Y:S05]  /*259f0*/  @!P0 BRA `(.L_x_1727) ;  /* 0xfffffffc00f08947 */ /* 0x001fea000383ffff */
.L_x_1348:
[----:B------:R-:W-:Y:S05]  /*25a00*/  BSYNC B8 ;  /* 0x0000000000087941 */ /* 0x000fea0003800000 */
.L_x_1345:
[----:B------:R-:W-:Y:S05]  /*25a10*/  EXIT ;  /* 0x000000000000794d */ /* 0x000fea0003800000 */
.L_x_1374:
[----:B-1----:R1:W2:Y:S02]  /*25a20*/  SYNCS.PHASECHK.TRANS64.TRYWAIT P6, [R80+URZ+0x28490], R93 ;  /* 0x0284905d500075a7 */ /* 0x0022a400080c017f */
[----:B--2---:R-:W-:Y:S05]  /*25a30*/  @!P6 NANOSLEEP.SYNCS 0x989680 ;  /* 0x009896800000e95d */ /* 0x004fea0003900000 */
[----:B------:R-:W2:Y:S02]  /*25a40*/  @!P6 SYNCS.PHASECHK.TRANS64 P6, [R80+URZ+0x28490], R93 ;  /* 0x0284905d5000e5a7 */ /* 0x000ea400080c007f */
[----:B--2---:R-:W-:Y:S05]  /*25a50*/  @!P6 BRA `(.L_x_1374) ;  /* 0xfffffffc00f0e947 */ /* 0x004fea000383ffff */
[----:B------:R-:W-:Y:S05]  /*25a60*/  BRA `(.L_x_1728) ;  /* 0xfffffdd0006c7947 */ /* 0x000fea000383ffff */
.L_x_1392:
[----:B0-----:R0:W1:Y:S02]  /*25a70*/  SYNCS.PHASECHK.TRANS64.TRYWAIT P5, [R80+URZ+0x28490], R93 ;  /* 0x0284905d500075a7 */ /* 0x00106400080a017f */
[----:B-1----:R-:W-:Y:S05]  /*25a80*/  @!P5 NANOSLEEP.SYNCS 0x989680 ;  /* 0x009896800000d95d */ /* 0x002fea0003900000 */
[----:B------:R-:W1:Y:S02]  /*25a90*/  @!P5 SYNCS.PHASECHK.TRANS64 P5, [R80+URZ+0x28490], R93 ;  /* 0x0284905d5000d5a7 */ /* 0x000e6400080a007f */
[----:B-1----:R-:W-:Y:S05]  /*25aa0*/  @!P5 BRA `(.L_x_1392) ;  /* 0xfffffffc00f0d947 */ /* 0x002fea000383ffff */
[----:B------:R-:W-:Y:S05]  /*25ab0*/  BRA `(.L_x_1729) ;  /* 0xfffffdf000547947 */ /* 0x000fea000383ffff */
.L_x_1401:
[----:B0-----:R0:W1:Y:S02]  /*25ac0*/  SYNCS.PHASECHK.TRANS64.TRYWAIT P4, [R80+URZ+0x28490], R93 ;  /* 0x0284905d500075a7 */ /* 0x001064000808017f */
[----:B-1----:R-:W-:Y:S05]  /*25ad0*/  @!P4 NANOSLEEP.SYNCS 0x989680 ;  /* 0x009896800000c95d */ /* 0x002fea0003900000 */
[----:B------:R-:W1:Y:S02]  /*25ae0*/  @!P4 SYNCS.PHASECHK.TRANS64 P4, [R80+URZ+0x28490], R93 ;  /* 0x0284905d5000c5a7 */ /* 0x000e64000808007f */
[----:B-1----:R-:W-:Y:S05]  /*25af0*/  @!P4 BRA `(.L_x_1401) ;  /* 0xfffffffc00f0c947 */ /* 0x002fea000383ffff */
[----:B------:R-:W-:Y:S05]  /*25b00*/  BRA `(.L_x_1730) ;  /* 0xfffffe1000407947 */ /* 0x000fea000383ffff */
.L_x_1407:
[----:B-1----:R1:W2:Y:S02]  /*25b10*/  SYNCS.PHASECHK.TRANS64.TRYWAIT P3, [R80+URZ+0x284b0], R93 ;  /* 0x0284b05d500075a7 */ /* 0x0022a4000806017f */
[----:B--2---:R-:W-:Y:S05]  /*25b20*/  @!P3 NANOSLEEP.SYNCS 0x989680 ;  /* 0x009896800000b95d */ /* 0x004fea0003900000 */
[----:B------:R-:W2:Y:S02]  /*25b30*/  @!P3 SYNCS.PHASECHK.TRANS64 P3, [R80+URZ+0x284b0], R93 ;  /* 0x0284b05d5000b5a7 */ /* 0x000ea4000806007f */
[----:B--2---:R-:W-:Y:S05]  /*25b40*/  @!P3 BRA `(.L_x_1407) ;  /* 0xfffffffc00f0b947 */ /* 0x004fea000383ffff */
[----:B------:R-:W-:Y:S05]  /*25b50*/  BRA `(.L_x_1731) ;  /* 0xfffffe1000cc7947 */ /* 0x000fea000383ffff */
.L_x_1423:
[----:B------:R-:W-:Y:S01]  /*25b60*/  BSSY B0, `(.L_x_1732) ;  /* 0x0000008000007945 */ /* 0x000fe20003800000 */
[----:B------:R-:W-:Y:S02]  /*25b70*/  IMAD.MOV.U32 R13, RZ, RZ, R229 ;  /* 0x000000ffff0d7224 */ /* 0x000fe400078e00e5 */
[----:B------:R-:W-:Y:S02]  /*25b80*/  IMAD.MOV.U32 R12, RZ, RZ, RZ ;  /* 0x000000ffff0c7224 */ /* 0x000fe400078e00ff */
[----:B------:R-:W-:Y:S02]  /*25b90*/  IMAD.MOV.U32 R11, RZ, RZ, 0x1f ;  /* 0x0000001fff0b7424 */ /* 0x000fe400078e00ff */
[----:B------:R-:W-:-:S07]  /*25ba0*/  IMAD.MOV.U32 R15, RZ, RZ, -0x1 ;  /* 0xffffffffff0f7424 */ /* 0x000fce00078e00ff */
[----:B-----5:R-:W-:Y:S05]  /*25bb0*/  WARPSYNC.COLLECTIVE R15, `(.L_x_1733) ;  /* 0x000000000f087348 */ /* 0x020fea0003c00000 */
[----:B------:R0:W1:Y:S02]  /*25bc0*/  SHFL.IDX P6, R14, R13, R12, R11 ;  /* 0x0000000c0d0e7389 */ /* 0x00006400000c000b */
[----:B01---5:R-:W-:Y:S01]  /*25bd0*/  ENDCOLLECTIVE ;  /* 0x000000000000791b */ /* 0x023fe20003800000 */
.L_x_1733:
[----:B------:R-:W-:Y:S05]  /*25be0*/  BSYNC B0 ;  /* 0x0000000000007941 */ /* 0x000fea0003800000 */
.L_x_1732:
[----:B------:R-:W-:Y:S01]  /*25bf0*/  IMAD.MOV.U32 R200, RZ, RZ, R14 ;  /* 0x000000ffffc87224 */ /* 0x000fe200078e000e */
[----:B------:R-:W-:Y:S06]  /*25c00*/  BRA `(.L_x_1734) ;  /* 0xfffffe2000707947 */ /* 0x000fec000383ffff */
.L_x_1433:
[----:B------:R-:W-:Y:S01]  /*25c10*/  BSSY B1, `(.L_x_1735) ;  /* 0x0000008000017945 */ /* 0x000fe20003800000 */
[----:B------:R-:W-:Y:S01]  /*25c20*/  MOV R13, R4 ;  /* 0x00000004000d7202 */ /* 0x000fe20000000f00 */
[----:B------:R-:W-:Y:S02]  /*25c30*/  IMAD.MOV.U32 R12, RZ, RZ, RZ ;  /* 0x000000ffff0c7224 */ /* 0x000fe400078e00ff */
[----:B------:R-:W-:Y:S02]  /*25c40*/  IMAD.MOV.U32 R11, RZ, RZ, 0x181f ;  /* 0x0000181fff0b7424 */ /* 0x000fe400078e00ff */
[----:B------:R-:W-:-:S07]  /*25c50*/  IMAD.MOV.U32 R15, RZ, RZ, -0x1 ;  /* 0xffffffffff0f7424 */ /* 0x000fce00078e00ff */
[----:B0-----:R-:W-:Y:S05]  /*25c60*/  WARPSYNC.COLLECTIVE R15, `(.L_x_1736) ;  /* 0x000000000f087348 */ /* 0x001fea0003c00000 */
[----:B------:R1:W2:Y:S02]  /*25c70*/  SHFL.IDX P6, R14, R13, R12, R11 ;  /* 0x0000000c0d0e7389 */ /* 0x0002a400000c000b */
[----:B012---:R-:W-:Y:S01]  /*25c80*/  ENDCOLLECTIVE ;  /* 0x000000000000791b */ /* 0x007fe20003800000 */
.L_x_1736:
[----:B------:R-:W-:Y:S05]  /*25c90*/  BSYNC B1 ;  /* 0x0000000000017941 */ /* 0x000fea0003800000 */
.L_x_1735:
[----:B------:R-:W-:Y:S02]  /*25ca0*/  IMAD.MOV.U32 R13, RZ, RZ, R0 ;  /* 0x000000ffff0d7224 */ /* 0x000fe400078e0000 */
[----:B------:R-:W-:Y:S02]  /*25cb0*/  IMAD.MOV.U32 R12, RZ, RZ, RZ ;  /* 0x000000ffff0c7224 */ /* 0x000fe400078e00ff */
[----:B------:R-:W-:Y:S02]  /*25cc0*/  IMAD.MOV.U32 R11, RZ, RZ, 0x181f ;  /* 0x0000181fff0b7424 */ /* 0x000fe400078e00ff */
[----:B------:R-:W-:Y:S02]  /*25cd0*/  IMAD.MOV.U32 R15, RZ, RZ, -0x1 ;  /* 0xffffffffff0f7424 */ /* 0x000fe400078e00ff */
[----:B------:R-:W-:-:S07]  /*25ce0*/  IMAD.MOV.U32 R3, RZ, RZ, R14 ;  /* 0x000000ffff037224 */ /* 0x000fce00078e000e */
[----:B------:R-:W-:Y:S05]  /*25cf0*/  WARPSYNC.COLLECTIVE R15, `(.L_x_1737) ;  /* 0x000000000f087348 */ /* 0x000fea0003c00000 */
[----:B------:R0:W1:Y:S02]  /*25d00*/  SHFL.IDX P6, R14, R13, R12, R11 ;  /* 0x0000000c0d0e7389 */ /* 0x00006400000c000b */
[----:B01----:R-:W-:Y:S01]  /*25d10*/  ENDCOLLECTIVE ;  /* 0x000000000000791b */ /* 0x003fe20003800000 */
.L_x_1737:
[----:B------:R-:W-:Y:S02]  /*25d20*/  IMAD.MOV.U32 R13, RZ, RZ, R8 ;  /* 0x000000ffff0d7224 */ /* 0x000fe400078e0008 */
[----:B------:R-:W-:-:S07]  /*25d30*/  IMAD.MOV.U32 R5, RZ, RZ, R14 ;  /* 0x000000ffff057224 */ /* 0x000fce00078e000e */
[----:B------:R-:W-:Y:S05]  /*25d40*/  WARPSYNC.COLLECTIVE R15, `(.L_x_1738) ;  /* 0x000000000f087348 */ /* 0x000fea0003c00000 */
[----:B------:R0:W1:Y:S02]  /*25d50*/  SHFL.IDX P6, R14, R13, R12, R11 ;  /* 0x0000000c0d0e7389 */ /* 0x00006400000c000b */
[----:B01----:R-:W-:Y:S01]  /*25d60*/  ENDCOLLECTIVE ;  /* 0x000000000000791b */ /* 0x003fe20003800000 */
.L_x_1738:
[----:B------:R-:W-:Y:S02]  /*25d70*/  IMAD.MOV.U32 R13, RZ, RZ, R6 ;  /* 0x000000ffff0d7224 */ /* 0x000fe400078e0006 */
[----:B------:R-:W-:-:S07]  /*25d80*/  IMAD.MOV.U32 R7, RZ, RZ, R14 ;  /* 0x000000ffff077224 */ /* 0x000fce00078e000e */
[----:B------:R-:W-:Y:S05]  /*25d90*/  WARPSYNC.COLLECTIVE R15, `(.L_x_1739) ;  /* 0x000000000f087348 */ /* 0x000fea0003c00000 */
[----:B------:R0:W1:Y:S02]  /*25da0*/  SHFL.IDX P6, R14, R13, R12, R11 ;  /* 0x0000000c0d0e7389 */ /* 0x00006400000c000b */
[----:B01----:R-:W-:Y:S01]  /*25db0*/  ENDCOLLECTIVE ;  /* 0x000000000000791b */ /* 0x003fe20003800000 */
.L_x_1739:
[----:B------:R-:W-:Y:S05]  /*25dc0*/  BRA `(.L_x_1740) ;  /* 0xfffffe2400bc7947 */ /* 0x000fea000383ffff */
.L_x_1436:
[----:B------:R-:W-:Y:S01]  /*25dd0*/  BSSY B1, `(.L_x_1741) ;  /* 0x0000008000017945 */ /* 0x000fe20003800000 */
[----:B0-----:R-:W-:Y:S01]  /*25de0*/  IMAD.MOV.U32 R13, RZ, RZ, R4 ;  /* 0x000000ffff0d7224 */ /* 0x001fe200078e0004 */
[----:B------:R-:W-:Y:S01]  /*25df0*/  MOV R12, 0x1 ;  /* 0x00000001000c7802 */ /* 0x000fe20000000f00 */
[----:B------:R-:W-:Y:S02]  /*25e00*/  IMAD.MOV.U32 R11, RZ, RZ, 0x181f ;  /* 0x0000181fff0b7424 */ /* 0x000fe400078e00ff */
[----:B------:R-:W-:-:S07]  /*25e10*/  IMAD.MOV.U32 R15, RZ, RZ, -0x1 ;  /* 0xffffffffff0f7424 */ /* 0x000fce00078e00ff */
[----:B-12345:R-:W-:Y:S05]  /*25e20*/  WARPSYNC.COLLECTIVE R15, `(.L_x_1742) ;  /* 0x000000000f087348 */ /* 0x03efea0003c00000 */
[----:B------:R0:W0:Y:S02]  /*25e30*/  SHFL.IDX P6, R14, R13, R12, R11 ;  /* 0x0000000c0d0e7389 */ /* 0x00002400000c000b */
[----:B012345:R-:W-:Y:S01]  /*25e40*/  ENDCOLLECTIVE ;  /* 0x000000000000791b */ /* 0x03ffe20003800000 */
.L_x_1742:
[----:B------:R-:W-:Y:S05]  /*25e50*/  BSYNC B1 ;  /* 0x0000000000017941 */ /* 0x000fea0003800000 */
.L_x_1741:
[----:B------:R-:W-:Y:S02]  /*25e60*/  IMAD.MOV.U32 R13, RZ, RZ, R0 ;  /* 0x000000ffff0d7224 */ /* 0x000fe400078e0000 */
[----:B------:R-:W-:Y:S02]  /*25e70*/  IMAD.MOV.U32 R12, RZ, RZ, 0x1 ;  /* 0x00000001ff0c7424 */ /* 0x000fe400078e00ff */
[----:B------:R-:W-:Y:S02]  /*25e80*/  IMAD.MOV.U32 R11, RZ, RZ, 0x181f ;  /* 0x0000181fff0b7424 */ /* 0x000fe400078e00ff */
[----:B------:R-:W-:Y:S02]  /*25e90*/  IMAD.MOV.U32 R15, RZ, RZ, -0x1 ;  /* 0xffffffffff0f7424 */ /* 0x000fe400078e00ff */
[----:B------:R-:W-:-:S07]  /*25ea0*/  IMAD.MOV.U32 R3, RZ, RZ, R14 ;  /* 0x000000ffff037224 */ /* 0x000fce00078e000e */
[----:B------:R-:W-:Y:S05]  /*25eb0*/  WARPSYNC.COLLECTIVE R15, `(.L_x_1743) ;  /* 0x000000000f087348 */ /* 0x000fea0003c00000 */
[----:B------:R0:W1:Y:S02]  /*25ec0*/  SHFL.IDX P6, R14, R13, R12, R11 ;  /* 0x0000000c0d0e7389 */ /* 0x00006400000c000b */
[----:B01----:R-:W-:Y:S01]  /*25ed0*/  ENDCOLLECTIVE ;  /* 0x000000000000791b */ /* 0x003fe20003800000 */
.L_x_1743:
[----:B------:R-:W-:Y:S02]  /*25ee0*/  IMAD.MOV.U32 R13, RZ, RZ, R8 ;  /* 0x000000ffff0d7224 */ /* 0x000fe400078e0008 */
[----:B------:R-:W-:-:S07]  /*25ef0*/  IMAD.MOV.U32 R5, RZ, RZ, R14 ;  /* 0x000000ffff057224 */ /* 0x000fce00078e000e */
[----:B------:R-:W-:Y:S05]  /*25f00*/  WARPSYNC.COLLECTIVE R15, `(.L_x_1744) ;  /* 0x000000000f087348 */ /* 0x000fea0003c00000 */
[----:B------:R0:W1:Y:S02]  /*25f10*/  SHFL.IDX P6, R14, R13, R12, R11 ;  /* 0x0000000c0d0e7389 */ /* 0x00006400000c000b */
[----:B01----:R-:W-:Y:S01]  /*25f20*/  ENDCOLLECTIVE ;  /* 0x000000000000791b */ /* 0x003fe20003800000 */
.L_x_1744:
[----:B------:R-:W-:Y:S02]  /*25f30*/  IMAD.MOV.U32 R13, RZ, RZ, R6 ;  /* 0x000000ffff0d7224 */ /* 0x000fe400078e0006 */
[----:B------:R-:W-:-:S07]  /*25f40*/  IMAD.MOV.U32 R7, RZ, RZ, R14 ;  /* 0x000000ffff077224 */ /* 0x000fce00078e000e */
[----:B------:R-:W-:Y:S05]  /*25f50*/  WARPSYNC.COLLECTIVE R15, `(.L_x_1745) ;  /* 0x000000000f087348 */ /* 0x000fea0003c00000 */
[----:B------:R0:W1:Y:S02]  /*25f60*/  SHFL.IDX P6, R14, R13, R12, R11 ;  /* 0x0000000c0d0e7389 */ /* 0x00006400000c000b */
[----:B01----:R-:W-:Y:S01]  /*25f70*/  ENDCOLLECTIVE ;  /* 0x000000000000791b */ /* 0x003fe20003800000 */
.L_x_1745:
[----:B------:R-:W-:Y:S05]  /*25f80*/  BRA `(.L_x_1746) ;  /* 0xfffffe2400d87947 */ /* 0x000fea000383ffff */
.L_x_1439:
        /* <DEDUP_REMOVED lines=8> */
.L_x_1748:
[----:B------:R-:W-:Y:S05]  /*26010*/  BSYNC B1 ;  /* 0x0000000000017941 */ /* 0x000fea0003800000 */
.L_x_1747:
        /* <DEDUP_REMOVED lines=8> */
.L_x_1749:
[----:B------:R-:W-:Y:S02]  /*260a0*/  IMAD.MOV.U32 R13, RZ, RZ, R8 ;  /* 0x000000ffff0d7224 */ /* 0x000fe400078e0008 */
[----:B------:R-:W-:-:S07]  /*260b0*/  IMAD.MOV.U32 R5, RZ, RZ, R14 ;  /* 0x000000ffff057224 */ /* 0x000fce00078e000e */
[----:B------:R-:W-:Y:S05]  /*260c0*/  WARPSYNC.COLLECTIVE R15, `(.L_x_1750) ;  /* 0x000000000f087348 */ /* 0x000fea0003c00000 */
[----:B------:R0:W1:Y:S02]  /*260d0*/  SHFL.IDX P6, R14, R13, R12, R11 ;  /* 0x0000000c0d0e7389 */ /* 0x00006400000c000b */
[----:B01----:R-:W-:Y:S01]  /*260e0*/  ENDCOLLECTIVE ;  /* 0x000000000000791b */ /* 0x003fe20003800000 */
.L_x_1750:
[----:B------:R-:W-:Y:S02]  /*260f0*/  IMAD.MOV.U32 R13, RZ, RZ, R6 ;  /* 0x000000ffff0d7224 */ /* 0x000fe400078e0006 */
[----:B------:R-:W-:-:S07]  /*26100*/  IMAD.MOV.U32 R7, RZ, RZ, R14 ;  /* 0x000000ffff077224 */ /* 0x000fce00078e000e */
[----:B------:R-:W-:Y:S05]  /*26110*/  WARPSYNC.COLLECTIVE R15, `(.L_x_1751) ;  /* 0x000000000f087348 */ /* 0x000fea0003c00000 */
[----:B------:R0:W1:Y:S02]  /*26120*/  SHFL.IDX P6, R14, R13, R12, R11 ;  /* 0x0000000c0d0e7389 */ /* 0x00006400000c000b */
[----:B01----:R-:W-:Y:S01]  /*26130*/  ENDCOLLECTIVE ;  /* 0x000000000000791b */ /* 0x003fe20003800000 */
.L_x_1751:
[----:B------:R-:W-:Y:S05]  /*26140*/  BRA `(.L_x_1752) ;  /* 0xfffffe2400ec7947 */ /* 0x000fea000383ffff */
.L_x_1442:
[----:B------:R-:W-:Y:S01]  /*26150*/  BSSY B1, `(.L_x_1753) ;  /* 0x0000008000017945 */ /* 0x000fe20003800000 */
[----:B------:R-:W-:Y:S01]  /*26160*/  IMAD.MOV.U32 R13, RZ, RZ, R4 ;  /* 0x000000ffff0d7224 */ /* 0x000fe200078e0004 */
[----:B------:R-:W-:Y:S01]  /*26170*/  MOV R15, 0xffffffff ;  /* 0xffffffff000f7802 */ /* 0x000fe20000000f00 */
[----:B------:R-:W-:Y:S02]  /*26180*/  IMAD.MOV.U32 R12, RZ, RZ, 0x3 ;  /* 0x00000003ff0c7424 */ /* 0x000fe400078e00ff */
[----:B------:R-:W-:-:S07]  /*26190*/  IMAD.MOV.U32 R11, RZ, RZ, 0x181f ;  /* 0x0000181fff0b7424 */ /* 0x000fce00078e00ff */
[----:B-12345:R-:W-:Y:S05]  /*261a0*/  WARPSYNC.COLLECTIVE R15, `(.L_x_1754) ;  /* 0x000000000f087348 */ /* 0x03efea0003c00000 */
[----:B------:R0:W0:Y:S02]  /*261b0*/  SHFL.IDX P6, R14, R13, R12, R11 ;  /* 0x0000000c0d0e7389 */ /* 0x00002400000c000b */
[----:B012345:R-:W-:Y:S01]  /*261c0*/  ENDCOLLECTIVE ;  /* 0x000000000000791b */ /* 0x03ffe20003800000 */
.L_x_1754:
[----:B------:R-:W-:Y:S05]  /*261d0*/  BSYNC B1 ;  /* 0x0000000000017941 */ /* 0x000fea0003800000 */
.L_x_1753:
        /* <DEDUP_REMOVED lines=8> */
.L_x_1755:
[----:B------:R-:W-:Y:S02]  /*26260*/  IMAD.MOV.U32 R13, RZ, RZ, R8 ;  /* 0x000000ffff0d7224 */ /* 0x000fe400078e0008 */
[----:B------:R-:W-:-:S07]  /*26270*/  IMAD.MOV.U32 R5, RZ, RZ, R14 ;  /* 0x000000ffff057224 */ /* 0x000fce00078e000e */
[----:B------:R-:W-:Y:S05]  /*26280*/  WARPSYNC.COLLECTIVE R15, `(.L_x_1756) ;  /* 0x000000000f087348 */ /* 0x000fea0003c00000 */
[----:B------:R0:W1:Y:S02]  /*26290*/  SHFL.IDX P6, R14, R13, R12, R11 ;  /* 0x0000000c0d0e7389 */ /* 0x00006400000c000b */
[----:B01----:R-:W-:Y:S01]  /*262a0*/  ENDCOLLECTIVE ;  /* 0x000000000000791b */ /* 0x003fe20003800000 */
.L_x_1756:
[----:B------:R-:W-:Y:S02]  /*262b0*/  IMAD.MOV.U32 R13, RZ, RZ, R6 ;  /* 0x000000ffff0d7224 */ /* 0x000fe400078e0006 */
[----:B------:R-:W-:-:S07]  /*262c0*/  IMAD.MOV.U32 R7, RZ, RZ, R14 ;  /* 0x000000ffff077224 */ /* 0x000fce00078e000e */
[----:B------:R-:W-:Y:S05]  /*262d0*/  WARPSYNC.COLLECTIVE R15, `(.L_x_1757) ;  /* 0x000000000f087348 */ /* 0x000fea0003c00000 */
[----:B------:R0:W1:Y:S02]  /*262e0*/  SHFL.IDX P6, R14, R13, R12, R11 ;  /* 0x0000000c0d0e7389 */ /* 0x00006400000c000b */
[----:B01----:R-:W-:Y:S01]  /*262f0*/  ENDCOLLECTIVE ;  /* 0x000000000000791b */ /* 0x003fe20003800000 */
.L_x_1757:
[----:B------:R-:W-:Y:S05]  /*26300*/  BRA `(.L_x_1758) ;  /* 0xfffffe2800087947 */ /* 0x000fea000383ffff */
.L_x_1446:
[----:B0-----:R0:W1:Y:S02]  /*26310*/  SYNCS.PHASECHK.TRANS64.TRYWAIT P0, [R16+URZ+0x28400], R3 ;  /* 0x02840003100075a7 */ /* 0x001064000800017f */
[----:B-1----:R-:W-:Y:S05]  /*26320*/  @!P0 NANOSLEEP.SYNCS 0x989680 ;  /* 0x009896800000895d */ /* 0x002fea0003900000 */
[----:B------:R-:W1:Y:S02]  /*26330*/  @!P0 SYNCS.PHASECHK.TRANS64 P0, [R16+URZ+0x28400], R3 ;  /* 0x02840003100085a7 */ /* 0x000e64000800007f */
[----:B-1----:R-:W-:Y:S05]  /*26340*/  @!P0 BRA `(.L_x_1446) ;  /* 0xfffffffc00f08947 */ /* 0x002fea000383ffff */
[----:B------:R-:W-:Y:S05]  /*26350*/  BRA `(.L_x_1759) ;  /* 0xfffffe2800887947 */ /* 0x000fea000383ffff */
.L_x_1462:
[----:B------:R-:W1:Y:S01]  /*26360*/  LDC R54, c[0x0][0x3f4] ;  /* 0x0000fd00ff367b82 */ /* 0x000e620000000800 */
[----:B------:R-:W-:Y:S01]  /*26370*/  BSSY B1, `(.L_x_1760) ;  /* 0x0000008000017945 */ /* 0x000fe20003800000 */
[----:B------:R-:W-:Y:S02]  /*26380*/  IMAD.MOV.U32 R13, RZ, RZ, R10 ;  /* 0x000000ffff0d7224 */ /* 0x000fe400078e000a */
[----:B------:R-:W-:Y:S02]  /*26390*/  IMAD.MOV.U32 R12, RZ, RZ, RZ ;  /* 0x000000ffff0c7224 */ /* 0x000fe400078e00ff */
[----:B------:R-:W-:Y:S02]  /*263a0*/  IMAD.MOV.U32 R11, RZ, RZ, 0x181f ;  /* 0x0000181fff0b7424 */ /* 0x000fe400078e00ff */
[----:B------:R-:W-:-:S07]  /*263b0*/  IMAD.MOV.U32 R15, RZ, RZ, -0x1 ;  /* 0xffffffffff0f7424 */ /* 0x000fce00078e00ff */
[----:B01----:R-:W-:Y:S05]  /*263c0*/  WARPSYNC.COLLECTIVE R15, `(.L_x_1761) ;  /* 0x000000000f087348 */ /* 0x003fea0003c00000 */
[----:B------:R2:W3:Y:S02]  /*263d0*/  SHFL.IDX P6, R14, R13, R12, R11 ;  /* 0x0000000c0d0e7389 */ /* 0x0004e400000c000b */
[----:B0123--:R-:W-:Y:S01]  /*263e0*/  ENDCOLLECTIVE ;  /* 0x000000000000791b */ /* 0x00ffe20003800000 */
.L_x_1761:
[----:B------:R-:W-:Y:S05]  /*263f0*/  BSYNC B1 ;  /* 0x0000000000017941 */ /* 0x000fea0003800000 */
.L_x_1760:
[----:B------:R-:W-:Y:S01]  /*26400*/  IMAD.MOV.U32 R13, RZ, RZ, R37 ;  /* 0x000000ffff0d7224 */ /* 0x000fe200078e0025 */
[----:B------:R-:W-:Y:S01]  /*26410*/  MOV R3, R14 ;  /* 0x0000000e00037202 */ /* 0x000fe20000000f00 */
[----:B------:R-:W-:Y:S01]  /*26420*/  IMAD.MOV.U32 R12, RZ, RZ, RZ ;  /* 0x000000ffff0c7224 */ /* 0x000fe200078e00ff */
[----:B------:R-:W-:Y:S01]  /*26430*/  ISETP.GE.AND P0, PT, R22, R54, PT ;  /* 0x000000361600720c */ /* 0x000fe20003f06270 */
[----:B------:R-:W-:Y:S02]  /*26440*/  IMAD.MOV.U32 R11, RZ, RZ, 0x181f ;  /* 0x0000181fff0b7424 */ /* 0x000fe400078e00ff */
[----:B------:R-:W-:Y:S02]  /*26450*/  IMAD.MOV.U32 R15, RZ, RZ, -0x1 ;  /* 0xffffffffff0f7424 */ /* 0x000fe400078e00ff */
[----:B------:R-:W-:-:S08]  /*26460*/  IMAD R59, R195, R0, RZ ;  /* 0x00000000c33b7224 */ /* 0x000fd000078e02ff */
[----:B------:R-:W-:Y:S05]  /*26470*/  WARPSYNC.COLLECTIVE R15, `(.L_x_1762) ;  /* 0x000000000f087348 */ /* 0x000fea0003c00000 */
[----:B------:R0:W1:Y:S02]  /*26480*/  SHFL.IDX P6, R14, R13, R12, R11 ;  /* 0x0000000c0d0e7389 */ /* 0x00006400000c000b */
[----:B01----:R-:W-:Y:S01]  /*26490*/  ENDCOLLECTIVE ;  /* 0x000000000000791b */ /* 0x003fe20003800000 */
.L_x_1762:
[----:B------:R-:W-:Y:S01]  /*264a0*/  ISETP.GE.OR P1, PT, R52, R59, P0 ;  /* 0x0000003b3400720c */ /* 0x000fe20000726670 */
[----:B------:R-:W-:Y:S02]  /*264b0*/  IMAD.MOV.U32 R13, RZ, RZ, R53 ;  /* 0x000000ffff0d7224 */ /* 0x000fe400078e0035 */
[----:B------:R-:W-:-:S10]  /*264c0*/  IMAD.MOV.U32 R5, RZ, RZ, R14 ;  /* 0x000000ffff057224 */ /* 0x000fd400078e000e */
[----:B------:R-:W-:Y:S05]  /*264d0*/  WARPSYNC.COLLECTIVE R15, `(.L_x_1763) ;  /* 0x000000000f087348 */ /* 0x000fea0003c00000 */
[----:B------:R0:W1:Y:S02]  /*264e0*/  SHFL.IDX P6, R14, R13, R12, R11 ;  /* 0x0000000c0d0e7389 */ /* 0x00006400000c000b */
[----:B01----:R-:W-:Y:S01]  /*264f0*/  ENDCOLLECTIVE ;  /* 0x000000000000791b */ /* 0x003fe20003800000 */
.L_x_1763:
[----:B------:R-:W-:-:S05]  /*26500*/  @!P1 IADD3 R0, P2, R22, R5, RZ ;  /* 0x0000000516009210 */ /* 0x000fca0007f5e0ff */
[----:B------:R-:W-:Y:S02]  /*26510*/  @!P1 IMAD.X R5, R3, 0x1, R23, P2 ;  /* 0x0000000103059824 */ /* 0x000fe400010e0617 */
[----:B------:R-:W-:Y:S02]  /*26520*/  @!P1 IMAD.MOV.U32 R4, RZ, RZ, R0 ;  /* 0x000000ffff049224 */ /* 0x000fe400078e0000 */
[----:B------:R-:W-:Y:S02]  /*26530*/  IMAD.MOV.U32 R13, RZ, RZ, R55 ;  /* 0x000000ffff0d7224 */ /* 0x000fe400078e0037 */
[----:B------:R-:W-:-:S07]  /*26540*/  IMAD.MOV.U32 R7, RZ, RZ, R14 ;  /* 0x000000ffff077224 */ /* 0x000fce00078e000e */
[----:B------:R-:W-:Y:S05]  /*26550*/  WARPSYNC.COLLECTIVE R15, `(.L_x_1764) ;  /* 0x000000000f087348 */ /* 0x000fea0003c00000 */
[----:B------:R0:W1:Y:S02]  /*26560*/  SHFL.IDX P6, R14, R13, R12, R11 ;  /* 0x0000000c0d0e7389 */ /* 0x00006400000c000b */
[----:B01----:R-:W-:Y:S01]  /*26570*/  ENDCOLLECTIVE ;  /* 0x000000000000791b */ /* 0x003fe20003800000 */
.L_x_1764:
[----:B------:R-:W-:-:S05]  /*26580*/  @!P1 IADD3 R14, P3, R22, R14, RZ ;  /* 0x0000000e160e9210 */ /* 0x000fca0007f7e0ff */
[----:B------:R-:W-:Y:S02]  /*26590*/  @!P1 IMAD.X R3, R7, 0x1, R23, P3 ;  /* 0x0000000107039824 */ /* 0x000fe400018e0617 */
[----:B------:R-:W-:Y:S01]  /*265a0*/  @!P1 IMAD.MOV.U32 R24, RZ, RZ, R14 ;  /* 0x000000ffff189224 */ /* 0x000fe200078e000e */
[----:B------:R-:W5:Y:S01]  /*265b0*/  @!P1 LD.E.128 R4, desc[UR46][R4.64] ;  /* 0x0000002e04049980 */ /* 0x000f62000c101d00 */
[----:B------:R-:W-:-:S06]  /*265c0*/  @!P1 IMAD.MOV.U32 R25, RZ, RZ, R3 ;  /* 0x000000ffff199224 */ /* 0x000fcc00078e0003 */
[----:B------:R-:W5:Y:S01]  /*265d0*/  @!P1 LD.E.128 R24, desc[UR46][R24.64] ;  /* 0x0000002e18189980 */ /* 0x000f62000c101d00 */
[----:B------:R-:W-:Y:S01]  /*265e0*/  MOV R13, R10 ;  /* 0x0000000a000d7202 */ /* 0x000fe20000000f00 */
[----:B------:R-:W-:Y:S01]  /*265f0*/  IMAD.MOV.U32 R12, RZ, RZ, 0x1 ;  /* 0x00000001ff0c7424 */ /* 0x000fe200078e00ff */
[----:B------:R-:W-:Y:S02]  /*26600*/  CS2R R50, SRZ ;  /* 0x0000000000327805 */ /* 0x000fe4000001ff00 */
[----:B------:R-:W-:Y:S02]  /*26610*/  CS2R R40, SRZ ;  /* 0x0000000000287805 */ /* 0x000fe4000001ff00 */
[----:B------:R-:W-:Y:S02]  /*26620*/  CS2R R38, SRZ ;  /* 0x0000000000267805 */ /* 0x000fe4000001ff00 */
[----:B------:R-:W-:-:S07]  /*26630*/  CS2R R20, SRZ ;  /* 0x0000000000147805 */ /* 0x000fce000001ff00 */
[----:B-----5:R-:W-:Y:S05]  /*26640*/  WARPSYNC.COLLECTIVE R15, `(.L_x_1765) ;  /* 0x000000000f087348 */ /* 0x020fea0003c00000 */
[----:B------:R0:W1:Y:S02]  /*26650*/  SHFL.IDX P6, R14, R13, R12, R11 ;  /* 0x0000000c0d0e7389 */ /* 0x00006400000c000b */
[----:B01---5:R-:W-:Y:S01]  /*26660*/  ENDCOLLECTIVE ;  /* 0x000000000000791b */ /* 0x023fe20003800000 */
.L_x_1765:
[----:B------:R-:W-:Y:S02]  /*26670*/  IMAD.MOV.U32 R13, RZ, RZ, R37 ;  /* 0x000000ffff0d7224 */ /* 0x000fe400078e0025 */
[----:B------:R-:W-:-:S07]  /*26680*/  IMAD.MOV.U32 R3, RZ, RZ, R14 ;  /* 0x000000ffff037224 */ /* 0x000fce00078e000e */
[----:B------:R-:W-:Y:S05]  /*26690*/  WARPSYNC.COLLECTIVE R15, `(.L_x_1766) ;  /* 0x000000000f087348 */ /* 0x000fea0003c00000 */
[----:B------:R0:W1:Y:S02]  /*266a0*/  SHFL.IDX P6, R14, R13, R12, R11 ;  /* 0x0000000c0d0e7389 */ /* 0x00006400000c000b */
[----:B01----:R-:W-:Y:S01]  /*266b0*/  ENDCOLLECTIVE ;  /* 0x000000000000791b */ /* 0x003fe20003800000 */
.L_x_1766:
[----:B------:R-:W-:Y:S02]  /*266c0*/  IMAD.MOV.U32 R13, RZ, RZ, R53 ;  /* 0x000000ffff0d7224 */ /* 0x000fe400078e0035 */
[----:B------:R-:W-:-:S07]  /*266d0*/  IMAD.MOV.U32 R9, RZ, RZ, R14 ;  /* 0x000000ffff097224 */ /* 0x000fce00078e000e */
[----:B------:R-:W-:Y:S05]  /*266e0*/  WARPSYNC.COLLECTIVE R15, `(.L_x_1767) ;  /* 0x000000000f087348 */ /* 0x000fea0003c00000 */
[----:B------:R0:W1:Y:S02]  /*266f0*/  SHFL.IDX P6, R14, R13, R12, R11 ;  /* 0x0000000c0d0e7389 */ /* 0x00006400000c000b */
[----:B01----:R-:W-:Y:S01]  /*26700*/  ENDCOLLECTIVE ;  /* 0x000000000000791b */ /* 0x003fe20003800000 */
.L_x_1767:
[----:B------:R-:W-:Y:S02]  /*26710*/  IMAD.MOV.U32 R13, RZ, RZ, R55 ;  /* 0x000000ffff0d7224 */ /* 0x000fe400078e0037 */
[----:B------:R-:W-:-:S07]  /*26720*/  IMAD.MOV.U32 R33, RZ, RZ, R14 ;  /* 0x000000ffff217224 */ /* 0x000fce00078e000e */
[----:B------:R-:W-:Y:S05]  /*26730*/  WARPSYNC.COLLECTIVE R15, `(.L_x_1768) ;  /* 0x000000000f087348 */ /* 0x000fea0003c00000 */
[----:B------:R0:W1:Y:S02]  /*26740*/  SHFL.IDX P6, R14, R13, R12, R11 ;  /* 0x0000000c0d0e7389 */ /* 0x00006400000c000b */
[----:B01----:R-:W-:Y:S01]  /*26750*/  ENDCOLLECTIVE ;  /* 0x000000000000791b */ /* 0x003fe20003800000 */
.L_x_1768:
[----:B------:R-:W-:Y:S02]  /*26760*/  @!P1 IMAD.MOV.U32 R50, RZ, RZ, R4 ;  /* 0x000000ffff329224 */ /* 0x000fe400078e0004 */
[----:B------:R-:W-:Y:S01]  /*26770*/  @!P1 IMAD.MOV.U32 R51, RZ, RZ, R5 ;  /* 0x000000ffff339224 */ /* 0x000fe200078e0005 */
[----:B------:R-:W-:Y:S01]  /*26780*/  CS2R R4, SRZ ;  /* 0x0000000000047805 */ /* 0x000fe2000001ff00 */
[----:B------:R-:W-:Y:S02]  /*26790*/  @!P1 IMAD.MOV.U32 R40, RZ, RZ, R6 ;  /* 0x000000ffff289224 */ /* 0x000fe400078e0006 */
[----:B------:R-:W-:Y:S01]  /*267a0*/  @!P1 IMAD.MOV.U32 R41, RZ, RZ, R7 ;  /* 0x000000ffff299224 */ /* 0x000fe200078e0007 */
[----:B------:R-:W-:Y:S01]  /*267b0*/  @!P1 MOV R20, R26 ;  /* 0x0000001a00149202 */ /* 0x000fe20000000f00 */
[----:B------:R-:W-:Y:S02]  /*267c0*/  @!P1 IMAD.MOV.U32 R38, RZ, RZ, R24 ;  /* 0x000000ffff269224 */ /* 0x000fe400078e0018 */
[----:B------:R-:W-:-:S02]  /*267d0*/  @!P1 IMAD.MOV.U32 R39, RZ, RZ, R25 ;  /* 0x000000ffff279224 */ /* 0x000fc400078e0019 */
[----:B------:R-:W-:Y:S01]  /*267e0*/  @!P1 IMAD.MOV.U32 R21, RZ, RZ, R27 ;  /* 0x000000ffff159224 */ /* 0x000fe200078e001b */
[----:B------:R-:W-:Y:S06]  /*267f0*/  BRA `(.L_x_1769) ;  /* 0xfffffe6400f87947 */ /* 0x000fec000383ffff */
.L_x_1465:
[----:B------:R-:W-:Y:S01]  /*26800*/  BSSY B1, `(.L_x_1770) ;  /* 0x0000008000017945 */ /* 0x000fe20003800000 */
[----:B------:R-:W-:Y:S02]  /*26810*/  IMAD.MOV.U32 R13, RZ, RZ, R10 ;  /* 0x000000ffff0d7224 */ /* 0x000fe400078e000a */
[----:B------:R-:W-:Y:S02]  /*26820*/  IMAD.MOV.U32 R12, RZ, RZ, 0x2 ;  /* 0x00000002ff0c7424 */ /* 0x000fe400078e00ff */
[----:B------:R-:W-:Y:S02]  /*26830*/  IMAD.MOV.U32 R11, RZ, RZ, 0x181f ;  /* 0x0000181fff0b7424 */ /* 0x000fe400078e00ff */
[----:B------:R-:W-:-:S07]  /*26840*/  IMAD.MOV.U32 R15, RZ, RZ, -0x1 ;  /* 0xffffffffff0f7424 */ /* 0x000fce00078e00ff */
[----:B-----5:R-:W-:Y:S05]  /*26850*/  WARPSYNC.COLLECTIVE R15, `(.L_x_1771) ;  /* 0x000000000f087348 */ /* 0x020fea0003c00000 */
[----:B------:R0:W1:Y:S02]  /*26860*/  SHFL.IDX P6, R14, R13, R12, R11 ;  /* 0x0000000c0d0e7389 */ /* 0x00006400000c000b */
[----:B01---5:R-:W-:Y:S01]  /*26870*/  ENDCOLLECTIVE ;  /* 0x000000000000791b */ /* 0x023fe20003800000 */
.L_x_1771:
[----:B------:R-:W-:Y:S05]  /*26880*/  BSYNC B1 ;  /* 0x0000000000017941 */ /* 0x000fea0003800000 */
.L_x_1770:
[----:B------:R-:W-:Y:S02]  /*26890*/  IMAD.MOV.U32 R13, RZ, RZ, R37 ;  /* 0x000000ffff0d7224 */ /* 0x000fe400078e0025 */
[----:B------:R-:W-:Y:S02]  /*268a0*/  IMAD.MOV.U32 R12, RZ, RZ, 0x2 ;  /* 0x00000002ff0c7424 */ /* 0x000fe400078e00ff */
[----:B------:R-:W-:Y:S02]  /*268b0*/  IMAD.MOV.U32 R11, RZ, RZ, 0x181f ;  /* 0x0000181fff0b7424 */ /* 0x000fe400078e00ff */
[----:B------:R-:W-:Y:S02]  /*268c0*/  IMAD.MOV.U32 R15, RZ, RZ, -0x1 ;  /* 0xffffffffff0f7424 */ /* 0x000fe400078e00ff */
[----:B------:R-:W-:Y:S02]  /*268d0*/  IMAD.MOV.U32 R3, RZ, RZ, R14 ;  /* 0x000000ffff037224 */ /* 0x000fe400078e000e */
[----:B------:R-:W-:-:S07]  /*268e0*/  VIADD R0, R52, 0x40 ;  /* 0x0000004034007836 */ /* 0x000fce0000000000 */
[----:B------:R-:W-:Y:S05]  /*268f0*/  WARPSYNC.COLLECTIVE R15, `(.L_x_1772) ;  /* 0x000000000f087348 */ /* 0x000fea0003c00000 */
[----:B------:R0:W1:Y:S02]  /*26900*/  SHFL.IDX P6, R14, R13, R12, R11 ;  /* 0x0000000c0d0e7389 */ /* 0x00006400000c000b */
[----:B01----:R-:W-:Y:S01]  /*26910*/  ENDCOLLECTIVE ;  /* 0x000000000000791b */ /* 0x003fe20003800000 */
.L_x_1772:
[----:B------:R-:W-:Y:S01]  /*26920*/  ISETP.GE.OR P1, PT, R0, R59, P0 ;  /* 0x0000003b0000720c */ /* 0x000fe20000726670 */
[----:B------:R-:W-:Y:S02]  /*26930*/  IMAD.MOV.U32 R13, RZ, RZ, R53 ;  /* 0x000000ffff0d7224 */ /* 0x000fe400078e0035 */
[----:B------:R-:W-:-:S10]  /*26940*/  IMAD.MOV.U32 R9, RZ, RZ, R14 ;  /* 0x000000ffff097224 */ /* 0x000fd400078e000e */
[----:B------:R-:W-:Y:S05]  /*26950*/  WARPSYNC.COLLECTIVE R15, `(.L_x_1773) ;  /* 0x000000000f087348 */ /* 0x000fea0003c00000 */
[----:B------:R0:W1:Y:S02]  /*26960*/  SHFL.IDX P6, R14, R13, R12, R11 ;  /* 0x0000000c0d0e7389 */ /* 0x00006400000c000b */
[----:B01----:R-:W-:Y:S01]  /*26970*/  ENDCOLLECTIVE ;  /* 0x000000000000791b */ /* 0x003fe20003800000 */
.L_x_1773:
[----:B------:R-:W-:-:S05]  /*26980*/  @!P1 IADD3 R0, P2, R22, R9, RZ ;  /* 0x0000000916009210 */ /* 0x000fca0007f5e0ff */
[----:B------:R-:W-:Y:S02]  /*26990*/  @!P1 IMAD.X R9, R3, 0x1, R23, P2 ;  /* 0x0000000103099824 */ /* 0x000fe400010e0617 */
[----:B------:R-:W-:Y:S01]  /*269a0*/  @!P1 IMAD.MOV.U32 R8, RZ, RZ, R0 ;  /* 0x000000ffff089224 */ /* 0x000fe200078e0000 */
[----:B------:R-:W-:Y:S01]  /*269b0*/  MOV R13, R55 ;  /* 0x00000037000d7202 */ /* 0x000fe20000000f00 */
[----:B------:R-:W-:-:S07]  /*269c0*/  IMAD.MOV.U32 R25, RZ, RZ, R14 ;  /* 0x000000ffff197224 */ /* 0x000fce00078e000e */
[----:B------:R-:W-:Y:S05]  /*269d0*/  WARPSYNC.COLLECTIVE R15, `(.L_x_1774) ;  /* 0x000000000f087348 */ /* 0x000fea0003c00000 */
[----:B------:R0:W1:Y:S02]  /*269e0*/  SHFL.IDX P6, R14, R13, R12, R11 ;  /* 0x0000000c0d0e7389 */ /* 0x00006400000c000b */
[----:B01----:R-:W-:Y:S01]  /*269f0*/  ENDCOLLECTIVE ;  /* 0x000000000000791b */ /* 0x003fe20003800000 */
.L_x_1774:
[----:B------:R-:W-:-:S05]  /*26a00*/  @!P1 IADD3 R14, P3, R22, R14, RZ ;  /* 0x0000000e160e9210 */ /* 0x000fca0007f7e0ff */
[----:B------:R-:W-:Y:S02]  /*26a10*/  @!P1 IMAD.X R3, R25, 0x1, R23, P3 ;  /* 0x0000000119039824 */ /* 0x000fe400018e0617 */
[----:B------:R-:W-:Y:S01]  /*26a20*/  @!P1 IMAD.MOV.U32 R32, RZ, RZ, R14 ;  /* 0x000000ffff209224 */ /* 0x000fe200078e000e */
[----:B------:R0:W5:Y:S01]  /*26a30*/  @!P1 LD.E.128 R24, desc[UR46][R8.64] ;  /* 0x0000002e08189980 */ /* 0x000162000c101d00 */
[----:B------:R-:W-:-:S06]  /*26a40*/  @!P1 IMAD.MOV.U32 R33, RZ, RZ, R3 ;  /* 0x000000ffff219224 */ /* 0x000fcc00078e0003 */
[----:B------:R-:W5:Y:S01]  /*26a50*/  @!P1 LD.E.128 R32, desc[UR46][R32.64] ;  /* 0x0000002e20209980 */ /* 0x000f62000c101d00 */
[----:B------:R-:W-:Y:S01]  /*26a60*/  IMAD.MOV.U32 R13, RZ, RZ, R10 ;  /* 0x000000ffff0d7224 */ /* 0x000fe200078e000a */
[----:B------:R-:W-:Y:S01]  /*26a70*/  CS2R R42, SRZ ;  /* 0x00000000002a7805 */ /* 0x000fe2000001ff00 */
[----:B------:R-:W-:Y:S01]  /*26a80*/  IMAD.MOV.U32 R12, RZ, RZ, 0x3 ;  /* 0x00000003ff0c7424 */ /* 0x000fe200078e00ff */
[----:B------:R-:W-:Y:S02]  /*26a90*/  CS2R R44, SRZ ;  /* 0x00000000002c7805 */ /* 0x000fe4000001ff00 */
[----:B------:R-:W-:Y:S02]  /*26aa0*/  CS2R R46, SRZ ;  /* 0x00000000002e7805 */ /* 0x000fe4000001ff00 */
[----:B------:R-:W-:Y:S02]  /*26ab0*/  CS2R R48, SRZ ;  /* 0x0000000000307805 */ /* 0x000fe4000001ff00 */
[----:B0-----:R-:W-:-:S07]  /*26ac0*/  CS2R R8, SRZ ;  /* 0x0000000000087805 */ /* 0x001fce000001ff00 */
[----:B-----5:R-:W-:Y:S05]  /*26ad0*/  WARPSYNC.COLLECTIVE R15, `(.L_x_1775) ;  /* 0x000000000f087348 */ /* 0x020fea0003c00000 */
[----:B------:R0:W1:Y:S02]  /*26ae0*/  SHFL.IDX P6, R14, R13, R12, R11 ;  /* 0x0000000c0d0e7389 */ /* 0x00006400000c000b */
[----:B01---5:R-:W-:Y:S01]  /*26af0*/  ENDCOLLECTIVE ;  /* 0x000000000000791b */ /* 0x023fe20003800000 */
.L_x_1775:
[----:B------:R-:W-:Y:S02]  /*26b00*/  IMAD.MOV.U32 R13, RZ, RZ, R37 ;  /* 0x000000ffff0d7224 */ /* 0x000fe400078e0025 */
[----:B------:R-:W-:-:S07]  /*26b10*/  IMAD.MOV.U32 R3, RZ, RZ, R14 ;  /* 0x000000ffff037224 */ /* 0x000fce00078e000e */
[----:B------:R-:W-:Y:S05]  /*26b20*/  WARPSYNC.COLLECTIVE R15, `(.L_x_1776) ;  /* 0x000000000f087348 */ /* 0x000fea0003c00000 */
[----:B------:R0:W1:Y:S02]  /*26b30*/  SHFL.IDX P6, R14, R13, R12, R11 ;  /* 0x0000000c0d0e7389 */ /* 0x00006400000c000b */
[----:B01----:R-:W-:Y:S01]  /*26b40*/  ENDCOLLECTIVE ;  /* 0x000000000000791b */ /* 0x003fe20003800000 */
.L_x_1776:
[----:B------:R-:W-:Y:S02]  /*26b50*/  IMAD.MOV.U32 R13, RZ, RZ, R53 ;  /* 0x000000ffff0d7224 */ /* 0x000fe400078e0035 */
[----:B------:R-:W-:-:S07]  /*26b60*/  IMAD.MOV.U32 R37, RZ, RZ, R14 ;  /* 0x000000ffff257224 */ /* 0x000fce00078e000e */
[----:B------:R-:W-:Y:S05]  /*26b70*/  WARPSYNC.COLLECTIVE R15, `(.L_x_1777) ;  /* 0x000000000f087348 */ /* 0x000fea0003c00000 */
[----:B------:R0:W1:Y:S02]  /*26b80*/  SHFL.IDX P6, R14, R13, R12, R11 ;  /* 0x0000000c0d0e7389 */ /* 0x00006400000c000b */
[----:B01----:R-:W-:Y:S01]  /*26b90*/  ENDCOLLECTIVE ;  /* 0x000000000000791b */ /* 0x003fe20003800000 */
.L_x_1777:
[----:B------:R-:W-:Y:S01]  /*26ba0*/  MOV R13, R55 ;  /* 0x00000037000d7202 */ /* 0x000fe20000000f00 */
[----:B------:R-:W-:-:S07]  /*26bb0*/  IMAD.MOV.U32 R53, RZ, RZ, R14 ;  /* 0x000000ffff357224 */ /* 0x000fce00078e000e */
[----:B------:R-:W-:Y:S05]  /*26bc0*/  WARPSYNC.COLLECTIVE R15, `(.L_x_1778) ;  /* 0x000000000f087348 */ /* 0x000fea0003c00000 */
[----:B------:R0:W1:Y:S02]  /*26bd0*/  SHFL.IDX P6, R14, R13, R12, R11 ;  /* 0x0000000c0d0e7389 */ /* 0x00006400000c000b */
[----:B01----:R-:W-:Y:S01]  /*26be0*/  ENDCOLLECTIVE ;  /* 0x000000000000791b */ /* 0x003fe20003800000 */
.L_x_1778:
[----:B------:R-:W-:Y:S02]  /*26bf0*/  IMAD.MOV.U32 R55, RZ, RZ, R14 ;  /* 0x000000ffff377224 */ /* 0x000fe400078e000e */
[----:B------:R-:W-:Y:S02]  /*26c00*/  @!P1 IMAD.MOV.U32 R42, RZ, RZ, R24 ;  /* 0x000000ffff2a9224 */ /* 0x000fe400078e0018 */
[----:B------:R-:W-:Y:S02]  /*26c10*/  @!P1 IMAD.MOV.U32 R43, RZ, RZ, R25 ;  /* 0x000000ffff2b9224 */ /* 0x000fe400078e0019 */
[----:B------:R-:W-:Y:S02]  /*26c20*/  @!P1 IMAD.MOV.U32 R44, RZ, RZ, R26 ;  /* 0x000000ffff2c9224 */ /* 0x000fe400078e001a */
[----:B------:R-:W-:Y:S02]  /*26c30*/  @!P1 IMAD.MOV.U32 R45, RZ, RZ, R27 ;  /* 0x000000ffff2d9224 */ /* 0x000fe400078e001b */
[----:B------:R-:W-:-:S02]  /*26c40*/  @!P1 IMAD.MOV.U32 R46, RZ, RZ, R32 ;  /* 0x000000ffff2e9224 */ /* 0x000fc400078e0020 */
[----:B------:R-:W-:Y:S02]  /*26c50*/  @!P1 IMAD.MOV.U32 R47, RZ, RZ, R33 ;  /* 0x000000ffff2f9224 */ /* 0x000fe400078e0021 */
[----:B------:R-:W-:Y:S02]  /*26c60*/  @!P1 IMAD.MOV.U32 R48, RZ, RZ, R34 ;  /* 0x000000ffff309224 */ /* 0x000fe400078e0022 */
[----:B------:R-:W-:Y:S01]  /*26c70*/  @!P1 IMAD.MOV.U32 R49, RZ, RZ, R35 ;  /* 0x000000ffff319224 */ /* 0x000fe200078e0023 */
[----:B------:R-:W-:Y:S06]  /*26c80*/  BRA `(.L_x_1779) ;  /* 0xfffffe6400a47947 */ /* 0x000fec000383ffff */
.L_x_1469:
[----:B0-----:R0:W1:Y:S02]  /*26c90*/  SYNCS.PHASECHK.TRANS64.TRYWAIT P4, [R16+URZ+0x28400], R3 ;  /* 0x02840003100075a7 */ /* 0x001064000808017f */
[----:B-1----:R-:W-:Y:S05]  /*26ca0*/  @!P4 NANOSLEEP.SYNCS 0x989680 ;  /* 0x009896800000c95d */ /* 0x002fea0003900000 */
[----:B------:R-:W1:Y:S02]  /*26cb0*/  @!P4 SYNCS.PHASECHK.TRANS64 P4, [R16+URZ+0x28400], R3 ;  /* 0x028400031000c5a7 */ /* 0x000e64000808007f */
[----:B-1----:R-:W-:Y:S05]  /*26cc0*/  @!P4 BRA `(.L_x_1469) ;  /* 0xfffffffc00f0c947 */ /* 0x002fea000383ffff */
[----:B------:R-:W-:Y:S05]  /*26cd0*/  BRA `(.L_x_1780) ;  /* 0xfffffe68000c7947 */ /* 0x000fea000383ffff */
.L_x_1479:
[----:B0-----:R0:W1:Y:S02]  /*26ce0*/  SYNCS.PHASECHK.TRANS64.TRYWAIT P2, [R9+URZ+0x28430], R0 ;  /* 0x02843000090075a7 */ /* 0x001064000804017f */
[----:B-1----:R-:W-:Y:S05]  /*26cf0*/  @!P2 NANOSLEEP.SYNCS 0x989680 ;  /* 0x009896800000a95d */ /* 0x002fea0003900000 */
[----:B------:R-:W1:Y:S02]  /*26d00*/  @!P2 SYNCS.PHASECHK.TRANS64 P2, [R9+URZ+0x28430], R0 ;  /* 0x028430000900a5a7 */ /* 0x000e64000804007f */
[----:B-1----:R-:W-:Y:S05]  /*26d10*/  @!P2 BRA `(.L_x_1479) ;  /* 0xfffffffc00f0a947 */ /* 0x002fea000383ffff */
[----:B------:R-:W-:Y:S05]  /*26d20*/  BRA `(.L_x_1478) ;  /* 0xfffffea8002c7947 */ /* 0x000fea000383ffff */
.L_x_1497:
[----:B-1----:R1:W2:Y:S02]  /*26d30*/  SYNCS.PHASECHK.TRANS64.TRYWAIT P5, [R11+URZ+0x28430], R6 ;  /* 0x028430060b0075a7 */ /* 0x0022a400080a017f */
[----:B--2---:R-:W-:Y:S05]  /*26d40*/  @!P5 NANOSLEEP.SYNCS 0x989680 ;  /* 0x009896800000d95d */ /* 0x004fea0003900000 */
[----:B------:R-:W2:Y:S02]  /*26d50*/  @!P5 SYNCS.PHASECHK.TRANS64 P5, [R11+URZ+0x28430], R6 ;  /* 0x028430060b00d5a7 */ /* 0x000ea400080a007f */
[----:B--2---:R-:W-:Y:S05]  /*26d60*/  @!P5 BRA `(.L_x_1497) ;  /* 0xfffffffc00f0d947 */ /* 0x004fea000383ffff */
[----:B------:R-:W-:Y:S05]  /*26d70*/  BRA `(.L_x_1496) ;  /* 0xfffffec800f87947 */ /* 0x000fea000383ffff */
.L_x_1501:
[----:B-1----:R1:W2:Y:S02]  /*26d80*/  SYNCS.PHASECHK.TRANS64.TRYWAIT P4, [R11+URZ+0x28450], R6 ;  /* 0x028450060b0075a7 */ /* 0x0022a4000808017f */
[----:B--2---:R-:W-:Y:S05]  /*26d90*/  @!P4 NANOSLEEP.SYNCS 0x989680 ;  /* 0x009896800000c95d */ /* 0x004fea0003900000 */
[----:B------:R-:W2:Y:S02]  /*26da0*/  @!P4 SYNCS.PHASECHK.TRANS64 P4, [R11+URZ+0x28450], R6 ;  /* 0x028450060b00c5a7 */ /* 0x000ea4000808007f */
[----:B--2---:R-:W-:Y:S05]  /*26db0*/  @!P4 BRA `(.L_x_1501) ;  /* 0xfffffffc00f0c947 */ /* 0x004fea000383ffff */
[----:B------:R-:W-:Y:S05]  /*26dc0*/  BRA `(.L_x_1498) ;  /* 0xfffffecc00f87947 */ /* 0x000fea000383ffff */
.L_x_1521:
[----:B-1----:R1:W2:Y:S02]  /*26dd0*/  SYNCS.PHASECHK.TRANS64.TRYWAIT P3, [R5+URZ+0x28430], R6 ;  /* 0x02843006050075a7 */ /* 0x0022a4000806017f */
[----:B--2---:R-:W-:Y:S05]  /*26de0*/  @!P3 NANOSLEEP.SYNCS 0x989680 ;  /* 0x009896800000b95d */ /* 0x004fea0003900000 */
[----:B------:R-:W2:Y:S02]  /*26df0*/  @!P3 SYNCS.PHASECHK.TRANS64 P3, [R5+URZ+0x28430], R6 ;  /* 0x028430060500b5a7 */ /* 0x000ea4000806007f */
[----:B--2---:R-:W-:Y:S05]  /*26e00*/  @!P3 BRA `(.L_x_1521) ;  /* 0xfffffffc00f0b947 */ /* 0x004fea000383ffff */
[----:B------:R-:W-:Y:S05]  /*26e10*/  BRA `(.L_x_1520) ;  /* 0xfffffef000a87947 */ /* 0x000fea000383ffff */
.L_x_1525:
[----:B-1----:R1:W2:Y:S02]  /*26e20*/  SYNCS.PHASECHK.TRANS64.TRYWAIT P2, [R6+URZ+0x28450], R5 ;  /* 0x02845005060075a7 */ /* 0x0022a4000804017f */
[----:B--2---:R-:W-:Y:S05]  /*26e30*/  @!P2 NANOSLEEP.SYNCS 0x989680 ;  /* 0x009896800000a95d */ /* 0x004fea0003900000 */
[----:B------:R-:W2:Y:S02]  /*26e40*/  @!P2 SYNCS.PHASECHK.TRANS64 P2, [R6+URZ+0x28450], R5 ;  /* 0x028450050600a5a7 */ /* 0x000ea4000804007f */
[----:B--2---:R-:W-:Y:S05]  /*26e50*/  @!P2 BRA `(.L_x_1525) ;  /* 0xfffffffc00f0a947 */ /* 0x004fea000383ffff */
[----:B------:R-:W-:Y:S05]  /*26e60*/  BRA `(.L_x_1522) ;  /* 0xfffffef400b47947 */ /* 0x000fea000383ffff */
.L_x_1533:
[----:B-1----:R1:W2:Y:S02]  /*26e70*/  SYNCS.PHASECHK.TRANS64.TRYWAIT P3, [R5+URZ+0x28430], R6 ;  /* 0x02843006050075a7 */ /* 0x0022a4000806017f */
[----:B--2---:R-:W-:Y:S05]  /*26e80*/  @!P3 NANOSLEEP.SYNCS 0x989680 ;  /* 0x009896800000b95d */ /* 0x004fea0003900000 */
[----:B------:R-:W2:Y:S02]  /*26e90*/  @!P3 SYNCS.PHASECHK.TRANS64 P3, [R5+URZ+0x28430], R6 ;  /* 0x028430060500b5a7 */ /* 0x000ea4000806007f */
[----:B--2---:R-:W-:Y:S05]  /*26ea0*/  @!P3 BRA `(.L_x_1533) ;  /* 0xfffffffc00f0b947 */ /* 0x004fea000383ffff */
[----:B------:R-:W-:Y:S05]  /*26eb0*/  BRA `(.L_x_1532) ;  /* 0xffffff0c002c7947 */ /* 0x000fea000383ffff */
.L_x_1537:
[----:B-1----:R1:W2:Y:S02]  /*26ec0*/  SYNCS.PHASECHK.TRANS64.TRYWAIT P2, [R6+URZ+0x28450], R5 ;  /* 0x02845005060075a7 */ /* 0x0022a4000804017f */
[----:B--2---:R-:W-:Y:S05]  /*26ed0*/  @!P2 NANOSLEEP.SYNCS 0x989680 ;  /* 0x009896800000a95d */ /* 0x004fea0003900000 */
[----:B------:R-:W2:Y:S02]  /*26ee0*/  @!P2 SYNCS.PHASECHK.TRANS64 P2, [R6+URZ+0x28450], R5 ;  /* 0x028450050600a5a7 */ /* 0x000ea4000804007f */
[----:B--2---:R-:W-:Y:S05]  /*26ef0*/  @!P2 BRA `(.L_x_1537) ;  /* 0xfffffffc00f0a947 */ /* 0x004fea000383ffff */
[----:B------:R-:W-:Y:S05]  /*26f00*/  BRA `(.L_x_1534) ;  /* 0xffffff1000387947 */ /* 0x000fea000383ffff */
.L_x_1551:
[----:B-1----:R1:W2:Y:S02]  /*26f10*/  SYNCS.PHASECHK.TRANS64.TRYWAIT P1, [R4+URZ+0x28450], R9 ;  /* 0x02845009040075a7 */ /* 0x0022a4000802017f */
[----:B--2---:R-:W-:Y:S05]  /*26f20*/  @!P1 NANOSLEEP.SYNCS 0x989680 ;  /* 0x009896800000995d */ /* 0x004fea0003900000 */
[----:B------:R-:W2:Y:S02]  /*26f30*/  @!P1 SYNCS.PHASECHK.TRANS64 P1, [R4+URZ+0x28450], R9 ;  /* 0x02845009040095a7 */ /* 0x000ea4000802007f */
[----:B--2---:R-:W-:Y:S05]  /*26f40*/  @!P1 BRA `(.L_x_1551) ;  /* 0xfffffffc00f09947 */ /* 0x004fea000383ffff */
[----:B------:R-:W-:Y:S05]  /*26f50*/  BRA `(.L_x_1550) ;  /* 0xffffff3000187947 */ /* 0x000fea000383ffff */
.L_x_1555:
[----:B------:R-:W-:Y:S01]  /*26f60*/  SEL R61, R50, R11, P0 ;  /* 0x0000000b323d7207 */ /* 0x000fe20000000000 */
[----:B-----5:R-:W-:Y:S01]  /*26f70*/  IMAD.MOV.U32 R12, RZ, RZ, R2 ;  /* 0x000000ffff0c7224 */ /* 0x020fe200078e0002 */
[----:B------:R-:W-:Y:S01]  /*26f80*/  SEL R84, R11, R50, P0 ;  /* 0x000000320b547207 */ /* 0x000fe20000000000 */
[----:B------:R-:W-:Y:S01]  /*26f90*/  IMAD.MOV.U32 R11, RZ, RZ, 0x1c1f ;  /* 0x00001c1fff0b7424 */ /* 0x000fe200078e00ff */
[----:B------:R-:W-:Y:S02]  /*26fa0*/  SEL R63, R58, R15, P0 ;  /* 0x0000000f3a3f7207 */ /* 0x000fe40000000000 */
[----:B------:R-:W-:Y:S01]  /*26fb0*/  SEL R86, R15, R58, P0 ;  /* 0x0000003a0f567207 */ /* 0x000fe20000000000 */
[----:B------:R-:W-:Y:S01]  /*26fc0*/  IMAD.MOV.U32 R15, RZ, RZ, -0x1 ;  /* 0xffffffffff0f7424 */ /* 0x000fe200078e00ff */
[----:B------:R-:W-:Y:S02]  /*26fd0*/  SEL R31, R14, R21, P0 ;  /* 0x000000150e1f7207 */ /* 0x000fe40000000000 */
[----:B------:R-:W-:-:S07]  /*26fe0*/  SEL R28, R21, R14, P0 ;  /* 0x0000000e151c7207 */ /* 0x000fce0000000000 */
[----:B01----:R-:W-:Y:S05]  /*26ff0*/  WARPSYNC.COLLECTIVE R15, `(.L_x_1781) ;  /* 0x000000000f087348 */ /* 0x003fea0003c00000 */
[----:B------:R2:W3:Y:S02]  /*27000*/  SHFL.IDX P6, R14, R13, R12, R11 ;  /* 0x0000000c0d0e7389 */ /* 0x0004e400000c000b */
[----:B0123--:R-:W-:Y:S01]  /*27010*/  ENDCOLLECTIVE ;  /* 0x000000000000791b */ /* 0x00ffe20003800000 */
.L_x_1781:
[----:B------:R-:W-:Y:S02]  /*27020*/  SEL R39, R88, R59, P0 ;  /* 0x0000003b58277207 */ /* 0x000fe40000000000 */
[----:B------:R-:W-:Y:S02]  /*27030*/  SEL R44, R59, R88, P0 ;  /* 0x000000583b2c7207 */ /* 0x000fe40000000000 */
[----:B------:R-:W-:Y:S02]  /*27040*/  SEL R59, R42, R9, P0 ;  /* 0x000000092a3b7207 */ /* 0x000fe40000000000 */
[----:B------:R-:W-:Y:S02]  /*27050*/  SEL R82, R9, R42, P0 ;  /* 0x0000002a09527207 */ /* 0x000fe40000000000 */
[----:B------:R-:W-:Y:S02]  /*27060*/  LOP3.LUT R9, R2, 0x2, RZ, 0x3c, !PT ;  /* 0x0000000202097812 */ /* 0x000fe400078e3cff */
        /* <DEDUP_REMOVED lines=13> */
.L_x_1782:
        /* <DEDUP_REMOVED lines=19> */
.L_x_1783:
        /* <DEDUP_REMOVED lines=19> */
.L_x_1784:
        /* <DEDUP_REMOVED lines=19> */
.L_x_1785:
        /* <DEDUP_REMOVED lines=11> */
[----:B------:R-:W-:Y:S01]  /*27580*/  SEL R10, R25, R10, P0 ;  /* 0x0000000a190a7207 */ /* 0x000fe20000000000 */
[----:B------:R-:W-:-:S07]  /*27590*/  IMAD.MOV.U32 R27, RZ, RZ, R14 ;  /* 0x000000ffff1b7224 */ /* 0x000fce00078e000e */
[----:B------:R-:W-:Y:S05]  /*275a0*/  WARPSYNC.COLLECTIVE R15, `(.L_x_1786) ;  /* 0x000000000f087348 */ /* 0x000fea0003c00000 */
[----:B------:R0:W1:Y:S02]  /*275b0*/  SHFL.IDX P6, R14, R13, R12, R11 ;  /* 0x0000000c0d0e7389 */ /* 0x00006400000c000b */
[----:B01----:R-:W-:Y:S01]  /*275c0*/  ENDCOLLECTIVE ;  /* 0x000000000000791b */ /* 0x003fe20003800000 */
.L_x_1786:
[----:B------:R-:W-:Y:S02]  /*275d0*/  IMAD.MOV.U32 R13, RZ, RZ, R29 ;  /* 0x000000ffff0d7224 */ /* 0x000fe400078e001d */
[----:B------:R-:W-:Y:S01]  /*275e0*/  IMAD.MOV.U32 R12, RZ, RZ, R2 ;  /* 0x000000ffff0c7224 */ /* 0x000fe200078e0002 */
[----:B------:R-:W-:-:S07]  /*275f0*/  MOV R20, R14 ;  /* 0x0000000e00147202 */ /* 0x000fce0000000f00 */
[----:B------:R-:W-:Y:S05]  /*27600*/  WARPSYNC.COLLECTIVE R15, `(.L_x_1787) ;  /* 0x000000000f087348 */ /* 0x000fea0003c00000 */
[----:B------:R0:W1:Y:S02]  /*27610*/  SHFL.IDX P6, R14, R13, R12, R11 ;  /* 0x0000000c0d0e7389 */ /* 0x00006400000c000b */
[----:B01----:R-:W-:Y:S01]  /*27620*/  ENDCOLLECTIVE ;  /* 0x000000000000791b */ /* 0x003fe20003800000 */
.L_x_1787:
[----:B------:R-:W-:Y:S02]  /*27630*/  IMAD.MOV.U32 R13, RZ, RZ, R24 ;  /* 0x000000ffff0d7224 */ /* 0x000fe400078e0018 */
[----:B------:R-:W-:Y:S02]  /*27640*/  IMAD.MOV.U32 R12, RZ, RZ, R9 ;  /* 0x000000ffff0c7224 */ /* 0x000fe400078e0009 */
[----:B------:R-:W-:-:S07]  /*27650*/  IMAD.MOV.U32 R26, RZ, RZ, R14 ;  /* 0x000000ffff1a7224 */ /* 0x000fce00078e000e */
[----:B------:R-:W-:Y:S05]  /*27660*/  WARPSYNC.COLLECTIVE R15, `(.L_x_1788) ;  /* 0x000000000f087348 */ /* 0x000fea0003c00000 */
[----:B------:R0:W1:Y:S02]  /*27670*/  SHFL.IDX P6, R14, R13, R12, R11 ;  /* 0x0000000c0d0e7389 */ /* 0x00006400000c000b */
[----:B01----:R-:W-:Y:S01]  /*27680*/  ENDCOLLECTIVE ;  /* 0x000000000000791b */ /* 0x003fe20003800000 */
.L_x_1788:
[----:B------:R-:W-:Y:S02]  /*27690*/  IMAD.MOV.U32 R13, RZ, RZ, R31 ;  /* 0x000000ffff0d7224 */ /* 0x000fe400078e001f */
[----:B------:R-:W-:Y:S02]  /*276a0*/  IMAD.MOV.U32 R12, RZ, RZ, R2 ;  /* 0x000000ffff0c7224 */ /* 0x000fe400078e0002 */
[----:B------:R-:W-:-:S07]  /*276b0*/  IMAD.MOV.U32 R29, RZ, RZ, R14 ;  /* 0x000000ffff1d7224 */ /* 0x000fce00078e000e */
[----:B------:R-:W-:Y:S05]  /*276c0*/  WARPSYNC.COLLECTIVE R15, `(.L_x_1789) ;  /* 0x000000000f087348 */ /* 0x000fea0003c00000 */
[----:B------:R0:W1:Y:S02]  /*276d0*/  SHFL.IDX P6, R14, R13, R12, R11 ;  /* 0x0000000c0d0e7389 */ /* 0x00006400000c000b */
[----:B01----:R-:W-:Y:S01]  /*276e0*/  ENDCOLLECTIVE ;  /* 0x000000000000791b */ /* 0x003fe20003800000 */
.L_x_1789:
[----:B------:R-:W-:Y:S02]  /*276f0*/  SEL R24, R26, R29, P0 ;  /* 0x0000001d1a187207 */ /* 0x000fe40000000000 */
[----:B------:R-:W-:Y:S01]  /*27700*/  SEL R26, R29, R26, P0 ;  /* 0x0000001a1d1a7207 */ /* 0x000fe20000000000 */
[----:B------:R-:W-:Y:S02]  /*27710*/  IMAD.MOV.U32 R13, RZ, RZ, R28 ;  /* 0x000000ffff0d7224 */ /* 0x000fe400078e001c */
[----:B------:R-:W-:Y:S02]  /*27720*/  IMAD.MOV.U32 R12, RZ, RZ, R9 ;  /* 0x000000ffff0c7224 */ /* 0x000fe400078e0009 */
[----:B------:R-:W-:-:S07]  /*27730*/  IMAD.MOV.U32 R30, RZ, RZ, R14 ;  /* 0x000000ffff1e7224 */ /* 0x000fce00078e000e */
[----:B------:R-:W-:Y:S05]  /*27740*/  WARPSYNC.COLLECTIVE R15, `(.L_x_1790) ;  /* 0x000000000f087348 */ /* 0x000fea0003c00000 */
[----:B------:R0:W1:Y:S02]  /*27750*/  SHFL.IDX P6, R14, R13, R12, R11 ;  /* 0x0000000c0d0e7389 */ /* 0x00006400000c000b */
[----:B01----:R-:W-:Y:S01]  /*27760*/  ENDCOLLECTIVE ;  /* 0x000000000000791b */ /* 0x003fe20003800000 */
.L_x_1790:
[----:B------:R-:W-:Y:S01]  /*27770*/  IMAD.MOV.U32 R13, RZ, RZ, R33 ;  /* 0x000000ffff0d7224 */ /* 0x000fe200078e0021 */
[----:B------:R-:W-:Y:S01]  /*27780*/  MOV R12, R2 ;  /* 0x00000002000c7202 */ /* 0x000fe20000000f00 */
[----:B------:R-:W-:-:S07]  /*27790*/  IMAD.MOV.U32 R31, RZ, RZ, R14 ;  /* 0x000000ffff1f7224 */ /* 0x000fce00078e000e */
[----:B------:R-:W-:Y:S05]  /*277a0*/  WARPSYNC.COLLECTIVE R15, `(.L_x_1791) ;  /* 0x000000000f087348 */ /* 0x000fea0003c00000 */
[----:B------:R0:W1:Y:S02]  /*277b0*/  SHFL.IDX P6, R14, R13, R12, R11 ;  /* 0x0000000c0d0e7389 */ /* 0x00006400000c000b */
[----:B01----:R-:W-:Y:S01]  /*277c0*/  ENDCOLLECTIVE ;  /* 0x000000000000791b */ /* 0x003fe20003800000 */
.L_x_1791:
        /* <DEDUP_REMOVED lines=8> */
.L_x_1792:
[----:B------:R-:W-:Y:S02]  /*27850*/  IMAD.MOV.U32 R13, RZ, RZ, R35 ;  /* 0x000000ffff0d7224 */ /* 0x000fe400078e0023 */
[----:B------:R-:W-:Y:S02]  /*27860*/  IMAD.MOV.U32 R12, RZ, RZ, R2 ;  /* 0x000000ffff0c7224 */ /* 0x000fe400078e0002 */
[----:B------:R-:W-:-:S07]  /*27870*/  IMAD.MOV.U32 R33, RZ, RZ, R14 ;  /* 0x000000ffff217224 */ /* 0x000fce00078e000e */
[----:B------:R-:W-:Y:S05]  /*27880*/  WARPSYNC.COLLECTIVE R15, `(.L_x_1793) ;  /* 0x000000000f087348 */ /* 0x000fea0003c00000 */
[----:B------:R0:W1:Y:S02]  /*27890*/  SHFL.IDX P6, R14, R13, R12, R11 ;  /* 0x0000000c0d0e7389 */ /* 0x00006400000c000b */
[----:B01----:R-:W-:Y:S01]  /*278a0*/  ENDCOLLECTIVE ;  /* 0x000000000000791b */ /* 0x003fe20003800000 */
.L_x_1793:
        /* <DEDUP_REMOVED lines=8> */
.L_x_1794:
[----:B------:R-:W-:Y:S02]  /*27930*/  IMAD.MOV.U32 R13, RZ, RZ, R37 ;  /* 0x000000ffff0d7224 */ /* 0x000fe400078e0025 */
[----:B------:R-:W-:Y:S02]  /*27940*/  IMAD.MOV.U32 R12, RZ, RZ, R2 ;  /* 0x000000ffff0c7224 */ /* 0x000fe400078e0002 */
[----:B------:R-:W-:-:S07]  /*27950*/  IMAD.MOV.U32 R35, RZ, RZ, R14 ;  /* 0x000000ffff237224 */ /* 0x000fce00078e000e */
[----:B------:R-:W-:Y:S05]  /*27960*/  WARPSYNC.COLLECTIVE R15, `(.L_x_1795) ;  /* 0x000000000f087348 */ /* 0x000fea0003c00000 */
[----:B------:R0:W1:Y:S02]  /*27970*/  SHFL.IDX P6, R14, R13, R12, R11 ;  /* 0x0000000c0d0e7389 */ /* 0x00006400000c000b */
[----:B01----:R-:W-:Y:S01]  /*27980*/  ENDCOLLECTIVE ;  /* 0x000000000000791b */ /* 0x003fe20003800000 */
.L_x_1795:
        /* <DEDUP_REMOVED lines=8> */
.L_x_1796:
[----:B------:R-:W-:Y:S02]  /*27a10*/  IMAD.MOV.U32 R13, RZ, RZ, R39 ;  /* 0x000000ffff0d7224 */ /* 0x000fe400078e0027 */
[----:B------:R-:W-:Y:S02]  /*27a20*/  IMAD.MOV.U32 R12, RZ, RZ, R2 ;  /* 0x000000ffff0c7224 */ /* 0x000fe400078e0002 */
[----:B------:R-:W-:-:S07]  /*27a30*/  IMAD.MOV.U32 R37, RZ, RZ, R14 ;  /* 0x000000ffff257224 */ /* 0x000fce00078e000e */
[----:B------:R-:W-:Y:S05]  /*27a40*/  WARPSYNC.COLLECTIVE R15, `(.L_x_1797) ;  /* 0x000000000f087348 */ /* 0x000fea0003c00000 */
[----:B------:R0:W1:Y:S02]  /*27a50*/  SHFL.IDX P6, R14, R13, R12, R11 ;  /* 0x0000000c0d0e7389 */ /* 0x00006400000c000b */
[----:B01----:R-:W-:Y:S01]  /*27a60*/  ENDCOLLECTIVE ;  /* 0x000000000000791b */ /* 0x003fe20003800000 */
.L_x_1797:
        /* <DEDUP_REMOVED lines=8> */
.L_x_1798:
[----:B------:R-:W-:Y:S02]  /*27af0*/  IMAD.MOV.U32 R13, RZ, RZ, R41 ;  /* 0x000000ffff0d7224 */ /* 0x000fe400078e0029 */
[----:B------:R-:W-:Y:S02]  /*27b00*/  IMAD.MOV.U32 R12, RZ, RZ, R2 ;  /* 0x000000ffff0c7224 */ /* 0x000fe400078e0002 */
[----:B------:R-:W-:-:S07]  /*27b10*/  IMAD.MOV.U32 R39, RZ, RZ, R14 ;  /* 0x000000ffff277224 */ /* 0x000fce00078e000e */
[----:B------:R-:W-:Y:S05]  /*27b20*/  WARPSYNC.COLLECTIVE R15, `(.L_x_1799) ;  /* 0x000000000f087348 */ /* 0x000fea0003c00000 */
[----:B------:R0:W1:Y:S02]  /*27b30*/  SHFL.IDX P6, R14, R13, R12, R11 ;  /* 0x0000000c0d0e7389 */ /* 0x00006400000c000b */
[----:B01----:R-:W-:Y:S01]  /*27b40*/  ENDCOLLECTIVE ;  /* 0x000000000000791b */ /* 0x003fe20003800000 */
.L_x_1799:
        /* <DEDUP_REMOVED lines=8> */
.L_x_1800:
[----:B------:R-:W-:Y:S02]  /*27bd0*/  IMAD.MOV.U32 R13, RZ, RZ, R43 ;  /* 0x000000ffff0d7224 */ /* 0x000fe400078e002b */
[----:B------:R-:W-:Y:S01]  /*27be0*/  IMAD.MOV.U32 R12, RZ, RZ, R2 ;  /* 0x000000ffff0c7224 */ /* 0x000fe200078e0002 */
[----:B------:R-:W-:-:S07]  /*27bf0*/  MOV R41, R14 ;  /* 0x0000000e00297202 */ /* 0x000fce0000000f00 */
[----:B------:R-:W-:Y:S05]  /*27c00*/  WARPSYNC.COLLECTIVE R15, `(.L_x_1801) ;  /* 0x000000000f087348 */ /* 0x000fea0003c00000 */
[----:B------:R0:W1:Y:S02]  /*27c10*/  SHFL.IDX P6, R14, R13, R12, R11 ;  /* 0x0000000c0d0e7389 */ /* 0x00006400000c000b */
[----:B01----:R-:W-:Y:S01]  /*27c20*/  ENDCOLLECTIVE ;  /* 0x000000000000791b */ /* 0x003fe20003800000 */
.L_x_1801:
        /* <DEDUP_REMOVED lines=8> */
.L_x_1802:
[----:B------:R-:W-:Y:S02]  /*27cb0*/  IMAD.MOV.U32 R13, RZ, RZ, R45 ;  /* 0x000000ffff0d7224 */ /* 0x000fe400078e002d */
[----:B------:R-:W-:Y:S02]  /*27cc0*/  IMAD.MOV.U32 R12, RZ, RZ, R2 ;  /* 0x000000ffff0c7224 */ /* 0x000fe400078e0002 */
[----:B------:R-:W-:-:S07]  /*27cd0*/  IMAD.MOV.U32 R43, RZ, RZ, R14 ;  /* 0x000000ffff2b7224 */ /* 0x000fce00078e000e */
[----:B------:R-:W-:Y:S05]  /*27ce0*/  WARPSYNC.COLLECTIVE R15, `(.L_x_1803) ;  /* 0x000000000f087348 */ /* 0x000fea0003c00000 */
[----:B------:R0:W1:Y:S02]  /*27cf0*/  SHFL.IDX P6, R14, R13, R12, R11 ;  /* 0x0000000c0d0e7389 */ /* 0x00006400000c000b */
[----:B01----:R-:W-:Y:S01]  /*27d00*/  ENDCOLLECTIVE ;  /* 0x000000000000791b */ /* 0x003fe20003800000 */
.L_x_1803:
        /* <DEDUP_REMOVED lines=8> */
.L_x_1804:
[----:B------:R-:W-:Y:S01]  /*27d90*/  IMAD.MOV.U32 R13, RZ, RZ, R47 ;  /* 0x000000ffff0d7224 */ /* 0x000fe200078e002f */
[----:B------:R-:W-:Y:S01]  /*27da0*/  MOV R12, R2 ;  /* 0x00000002000c7202 */ /* 0x000fe20000000f00 */
[----:B------:R-:W-:-:S07]  /*27db0*/  IMAD.MOV.U32 R45, RZ, RZ, R14 ;  /* 0x000000ffff2d7224 */ /* 0x000fce00078e000e */
[----:B------:R-:W-:Y:S05]  /*27dc0*/  WARPSYNC.COLLECTIVE R15, `(.L_x_1805) ;  /* 0x000000000f087348 */ /* 0x000fea0003c00000 */
[----:B------:R0:W1:Y:S02]  /*27dd0*/  SHFL.IDX P6, R14, R13, R12, R11 ;  /* 0x0000000c0d0e7389 */ /* 0x00006400000c000b */
[----:B01----:R-:W-:Y:S01]  /*27de0*/  ENDCOLLECTIVE ;  /* 0x000000000000791b */ /* 0x003fe20003800000 */
.L_x_1805:
        /* <DEDUP_REMOVED lines=8> */
.L_x_1806:
[----:B------:R-:W-:Y:S02]  /*27e70*/  IMAD.MOV.U32 R13, RZ, RZ, R49 ;  /* 0x000000ffff0d7224 */ /* 0x000fe400078e0031 */
[----:B------:R-:W-:Y:S02]  /*27e80*/  IMAD.MOV.U32 R12, RZ, RZ, R2 ;  /* 0x000000ffff0c7224 */ /* 0x000fe400078e0002 */
[----:B------:R-:W-:-:S07]  /*27e90*/  IMAD.MOV.U32 R47, RZ, RZ, R14 ;  /* 0x000000ffff2f7224 */ /* 0x000fce00078e000e */
[----:B------:R-:W-:Y:S05]  /*27ea0*/  WARPSYNC.COLLECTIVE R15, `(.L_x_1807) ;  /* 0x000000000f087348 */ /* 0x000fea0003c00000 */
[----:B------:R0:W1:Y:S02]  /*27eb0*/  SHFL.IDX P6, R14, R13, R12, R11 ;  /* 0x0000000c0d0e7389 */ /* 0x00006400000c000b */
[----:B01----:R-:W-:Y:S01]  /*27ec0*/  ENDCOLLECTIVE ;  /* 0x000000000000791b */ /* 0x003fe20003800000 */
.L_x_1807:
        /* <DEDUP_REMOVED lines=8> */
.L_x_1808:
[----:B------:R-:W-:Y:S02]  /*27f50*/  IMAD.MOV.U32 R13, RZ, RZ, R51 ;  /* 0x000000ffff0d7224 */ /* 0x000fe400078e0033 */
[----:B------:R-:W-:Y:S02]  /*27f60*/  IMAD.MOV.U32 R12, RZ, RZ, R2 ;  /* 0x000000ffff0c7224 */ /* 0x000fe400078e0002 */
[----:B------:R-:W-:-:S07]  /*27f70*/  IMAD.MOV.U32 R7, RZ, RZ, R14 ;  /* 0x000000ffff077224 */ /* 0x000fce00078e000e */
[----:B------:R-:W-:Y:S05]  /*27f80*/  WARPSYNC.COLLECTIVE R15, `(.L_x_1809) ;  /* 0x000000000f087348 */ /* 0x000fea0003c00000 */
[----:B------:R0:W1:Y:S02]  /*27f90*/  SHFL.IDX P6, R14, R13, R12, R11 ;  /* 0x0000000c0d0e7389 */ /* 0x00006400000c000b */
[----:B01----:R-:W-:Y:S01]  /*27fa0*/  ENDCOLLECTIVE ;  /* 0x000000000000791b */ /* 0x003fe20003800000 */
.L_x_1809:
        /* <DEDUP_REMOVED lines=8> */
.L_x_1810:
[----:B------:R-:W-:Y:S02]  /*28030*/  IMAD.MOV.U32 R13, RZ, RZ, R53 ;  /* 0x000000ffff0d7224 */ /* 0x000fe400078e0035 */
[----:B------:R-:W-:Y:S02]  /*28040*/  IMAD.MOV.U32 R12, RZ, RZ, R2 ;  /* 0x000000ffff0c7224 */ /* 0x000fe400078e0002 */
[----:B------:R-:W-:-:S07]  /*28050*/  IMAD.MOV.U32 R49, RZ, RZ, R14 ;  /* 0x000000ffff317224 */ /* 0x000fce00078e000e */
[----:B------:R-:W-:Y:S05]  /*28060*/  WARPSYNC.COLLECTIVE R15, `(.L_x_1811) ;  /* 0x000000000f087348 */ /* 0x000fea0003c00000 */
[----:B------:R0:W1:Y:S02]  /*28070*/  SHFL.IDX P6, R14, R13, R12, R11 ;  /* 0x0000000c0d0e7389 */ /* 0x00006400000c000b */
[----:B01----:R-:W-:Y:S01]  /*28080*/  ENDCOLLECTIVE ;  /* 0x000000000000791b */ /* 0x003fe20003800000 */
.L_x_1811:
        /* <DEDUP_REMOVED lines=8> */
.L_x_1812:
[----:B------:R-:W-:Y:S02]  /*28110*/  IMAD.MOV.U32 R13, RZ, RZ, R55 ;  /* 0x000000ffff0d7224 */ /* 0x000fe400078e0037 */
[----:B------:R-:W-:Y:S02]  /*28120*/  IMAD.MOV.U32 R12, RZ, RZ, R2 ;  /* 0x000000ffff0c7224 */ /* 0x000fe400078e0002 */
[----:B------:R-:W-:-:S07]  /*28130*/  IMAD.MOV.U32 R51, RZ, RZ, R14 ;  /* 0x000000ffff337224 */ /* 0x000fce00078e000e */
[----:B------:R-:W-:Y:S05]  /*28140*/  WARPSYNC.COLLECTIVE R15, `(.L_x_1813) ;  /* 0x000000000f087348 */ /* 0x000fea0003c00000 */
[----:B------:R0:W1:Y:S02]  /*28150*/  SHFL.IDX P6, R14, R13, R12, R11 ;  /* 0x0000000c0d0e7389 */ /* 0x00006400000c000b */
[----:B01----:R-:W-:Y:S01]  /*28160*/  ENDCOLLECTIVE ;  /* 0x000000000000791b */ /* 0x003fe20003800000 */
.L_x_1813:
        /* <DEDUP_REMOVED lines=8> */
.L_x_1814:
[----:B------:R-:W-:Y:S02]  /*281f0*/  IMAD.MOV.U32 R13, RZ, RZ, R57 ;  /* 0x000000ffff0d7224 */ /* 0x000fe400078e0039 */
[----:B------:R-:W-:Y:S01]  /*28200*/  IMAD.MOV.U32 R12, RZ, RZ, R2 ;  /* 0x000000ffff0c7224 */ /* 0x000fe200078e0002 */
[----:B------:R-:W-:-:S07]  /*28210*/  MOV R78, R14 ;  /* 0x0000000e004e7202 */ /* 0x000fce0000000f00 */
[----:B------:R-:W-:Y:S05]  /*28220*/  WARPSYNC.COLLECTIVE R15, `(.L_x_1815) ;  /* 0x000000000f087348 */ /* 0x000fea0003c00000 */
[----:B------:R0:W1:Y:S02]  /*28230*/  SHFL.IDX P6, R14, R13, R12, R11 ;  /* 0x0000000c0d0e7389 */ /* 0x00006400000c000b */
[----:B01----:R-:W-:Y:S01]  /*28240*/  ENDCOLLECTIVE ;  /* 0x000000000000791b */ /* 0x003fe20003800000 */
.L_x_1815:
[----:B------:R-:W-:Y:S01]  /*28250*/  SEL R7, R78, R55, P0 ;  /* 0x000000374e077207 */ /* 0x000fe20000000000 */
[----:B------:R-:W-:Y:S02]  /*28260*/  IMAD.MOV.U32 R13, RZ, RZ, R80 ;  /* 0x000000ffff0d7224 */ /* 0x000fe400078e0050 */
[----:B------:R-:W-:Y:S02]  /*28270*/  IMAD.MOV.U32 R12, RZ, RZ, R9 ;  /* 0x000000ffff0c7224 */ /* 0x000fe400078e0009 */
[----:B------:R-:W-:-:S07]  /*28280*/  IMAD.MOV.U32 R57, RZ, RZ, R14 ;  /* 0x000000ffff397224 */ /* 0x000fce00078e000e */
[----:B------:R-:W-:Y:S05]  /*28290*/  WARPSYNC.COLLECTIVE R15, `(.L_x_1816) ;  /* 0x000000000f087348 */ /* 0x000fea0003c00000 */
[----:B------:R0:W1:Y:S02]  /*282a0*/  SHFL.IDX P6, R14, R13, R12, R11 ;  /* 0x0000000c0d0e7389 */ /* 0x00006400000c000b */
[----:B01----:R-:W-:Y:S01]  /*282b0*/  ENDCOLLECTIVE ;  /* 0x000000000000791b */ /* 0x003fe20003800000 */
.L_x_1816:
[----:B------:R-:W-:Y:S02]  /*282c0*/  IMAD.MOV.U32 R13, RZ, RZ, R59 ;  /* 0x000000ffff0d7224 */ /* 0x000fe400078e003b */
[----:B------:R-:W-:Y:S02]  /*282d0*/  IMAD.MOV.U32 R12, RZ, RZ, R2 ;  /* 0x000000ffff0c7224 */ /* 0x000fe400078e0002 */
[----:B------:R-:W-:-:S07]  /*282e0*/  IMAD.MOV.U32 R80, RZ, RZ, R14 ;  /* 0x000000ffff507224 */ /* 0x000fce00078e000e */
[----:B------:R-:W-:Y:S05]  /*282f0*/  WARPSYNC.COLLECTIVE R15, `(.L_x_1817) ;  /* 0x000000000f087348 */ /* 0x000fea0003c00000 */
[----:B------:R0:W1:Y:S02]  /*28300*/  SHFL.IDX P6, R14, R13, R12, R11 ;  /* 0x0000000c0d0e7389 */ /* 0x00006400000c000b */
[----:B01----:R-:W-:Y:S01]  /*28310*/  ENDCOLLECTIVE ;  /* 0x000000000000791b */ /* 0x003fe20003800000 */
.L_x_1817:
[----:B------:R-:W-:Y:S02]  /*28320*/  IMAD.MOV.U32 R13, RZ, RZ, R82 ;  /* 0x000000ffff0d7224 */ /* 0x000fe400078e0052 */
[----:B------:R-:W-:Y:S02]  /*28330*/  IMAD.MOV.U32 R12, RZ, RZ, R9 ;  /* 0x000000ffff0c7224 */ /* 0x000fe400078e0009 */
[----:B------:R-:W-:-:S07]  /*28340*/  IMAD.MOV.U32 R59, RZ, RZ, R14 ;  /* 0x000000ffff3b7224 */ /* 0x000fce00078e000e */
[----:B------:R-:W-:Y:S05]  /*28350*/  WARPSYNC.COLLECTIVE R15, `(.L_x_1818) ;  /* 0x000000000f087348 */ /* 0x000fea0003c00000 */
[----:B------:R0:W1:Y:S02]  /*28360*/  SHFL.IDX P6, R14, R13, R12, R11 ;  /* 0x0000000c0d0e7389 */ /* 0x00006400000c000b */
[----:B01----:R-:W-:Y:S01]  /*28370*/  ENDCOLLECTIVE ;  /* 0x000000000000791b */ /* 0x003fe20003800000 */
.L_x_1818:
[----:B------:R-:W-:Y:S01]  /*28380*/  IMAD.MOV.U32 R13, RZ, RZ, R61 ;  /* 0x000000ffff0d7224 */ /* 0x000fe200078e003d */
[----:B------:R-:W-:Y:S01]  /*28390*/  MOV R12, R2 ;  /* 0x00000002000c7202 */ /* 0x000fe20000000f00 */
[----:B------:R-:W-:-:S07]  /*283a0*/  IMAD.MOV.U32 R82, RZ, RZ, R14 ;  /* 0x000000ffff527224 */ /* 0x000fce00078e000e */
[----:B------:R-:W-:Y:S05]  /*283b0*/  WARPSYNC.COLLECTIVE R15, `(.L_x_1819) ;  /* 0x000000000f087348 */ /* 0x000fea0003c00000 */
[----:B------:R0:W1:Y:S02]  /*283c0*/  SHFL.IDX P6, R14, R13, R12, R11 ;  /* 0x0000000c0d0e7389 */ /* 0x00006400000c000b */
[----:B01----:R-:W-:Y:S01]  /*283d0*/  ENDCOLLECTIVE ;  /* 0x000000000000791b */ /* 0x003fe20003800000 */
.L_x_1819:
[----:B------:R-:W-:Y:S02]  /*283e0*/  IMAD.MOV.U32 R13, RZ, RZ, R84 ;  /* 0x000000ffff0d7224 */ /* 0x000fe400078e0054 */
[----:B------:R-:W-:Y:S02]  /*283f0*/  IMAD.MOV.U32 R12, RZ, RZ, R9 ;  /* 0x000000ffff0c7224 */ /* 0x000fe400078e0009 */
[----:B------:R-:W-:-:S07]  /*28400*/  IMAD.MOV.U32 R61, RZ, RZ, R14 ;  /* 0x000000ffff3d7224 */ /* 0x000fce00078e000e */
[----:B------:R-:W-:Y:S05]  /*28410*/  WARPSYNC.COLLECTIVE R15, `(.L_x_1820) ;  /* 0x000000000f087348 */ /* 0x000fea0003c00000 */
[----:B------:R0:W1:Y:S02]  /*28420*/  SHFL.IDX P6, R14, R13, R12, R11 ;  /* 0x0000000c0d0e7389 */ /* 0x00006400000c000b */
[----:B01----:R-:W-:Y:S01]  /*28430*/  ENDCOLLECTIVE ;  /* 0x000000000000791b */ /* 0x003fe20003800000 */
.L_x_1820:
[----:B------:R-:W-:Y:S02]  /*28440*/  IMAD.MOV.U32 R13, RZ, RZ, R63 ;  /* 0x000000ffff0d7224 */ /* 0x000fe400078e003f */
[----:B------:R-:W-:Y:S02]  /*28450*/  IMAD.MOV.U32 R12, RZ, RZ, R2 ;  /* 0x000000ffff0c7224 */ /* 0x000fe400078e0002 */
[----:B------:R-:W-:-:S07]  /*28460*/  IMAD.MOV.U32 R84, RZ, RZ, R14 ;  /* 0x000000ffff547224 */ /* 0x000fce00078e000e */
[----:B------:R-:W-:Y:S05]  /*28470*/  WARPSYNC.COLLECTIVE R15, `(.L_x_1821) ;  /* 0x000000000f087348 */ /* 0x000fea0003c00000 */
[----:B------:R0:W1:Y:S02]  /*28480*/  SHFL.IDX P6, R14, R13, R12, R11 ;  /* 0x0000000c0d0e7389 */ /* 0x00006400000c000b */
[----:B01----:R-:W-:Y:S01]  /*28490*/  ENDCOLLECTIVE ;  /* 0x000000000000791b */ /* 0x003fe20003800000 */
.L_x_1821:
[----:B------:R-:W-:Y:S01]  /*284a0*/  SEL R25, R61, R84, P0 ;  /* 0x000000543d197207 */ /* 0x000fe20000000000 */
[----:B------:R-:W-:Y:S02]  /*284b0*/  IMAD.MOV.U32 R13, RZ, RZ, R86 ;  /* 0x000000ffff0d7224 */ /* 0x000fe400078e0056 */
[----:B------:R-:W-:Y:S02]  /*284c0*/  IMAD.MOV.U32 R12, RZ, RZ, R9 ;  /* 0x000000ffff0c7224 */ /* 0x000fe400078e0009 */
[----:B------:R-:W-:-:S07]  /*284d0*/  IMAD.MOV.U32 R63, RZ, RZ, R14 ;  /* 0x000000ffff3f7224 */ /* 0x000fce00078e000e */
[----:B------:R-:W-:Y:S05]  /*284e0*/  WARPSYNC.COLLECTIVE R15, `(.L_x_1822) ;  /* 0x000000000f087348 */ /* 0x000fea0003c00000 */
[----:B------:R0:W1:Y:S02]  /*284f0*/  SHFL.IDX P6, R14, R13, R12, R11 ;  /* 0x0000000c0d0e7389 */ /* 0x00006400000c000b */
[----:B01----:R-:W-:Y:S01]  /*28500*/  ENDCOLLECTIVE ;  /* 0x000000000000791b */ /* 0x003fe20003800000 */
.L_x_1822:
[----:B------:R-:W-:Y:S02]  /*28510*/  IMAD.MOV.U32 R13, RZ, RZ, R65 ;  /* 0x000000ffff0d7224 */ /* 0x000fe400078e0041 */
[----:B------:R-:W-:Y:S02]  /*28520*/  IMAD.MOV.U32 R12, RZ, RZ, R2 ;  /* 0x000000ffff0c7224 */ /* 0x000fe400078e0002 */
[----:B------:R-:W-:-:S07]  /*28530*/  IMAD.MOV.U32 R86, RZ, RZ, R14 ;  /* 0x000000ffff567224 */ /* 0x000fce00078e000e */
[----:B------:R-:W-:Y:S05]  /*28540*/  WARPSYNC.COLLECTIVE R15, `(.L_x_1823) ;  /* 0x000000000f087348 */ /* 0x000fea0003c00000 */
[----:B------:R0:W1:Y:S02]  /*28550*/  SHFL.IDX P6, R14, R13, R12, R11 ;  /* 0x0000000c0d0e7389 */ /* 0x00006400000c000b */
[----:B01----:R-:W-:Y:S01]  /*28560*/  ENDCOLLECTIVE ;  /* 0x000000000000791b */ /* 0x003fe20003800000 */
.L_x_1823:
        /* <DEDUP_REMOVED lines=8> */
.L_x_1824:
[----:B------:R-:W-:Y:S02]  /*285f0*/  IMAD.MOV.U32 R13, RZ, RZ, R69 ;  /* 0x000000ffff0d7224 */ /* 0x000fe400078e0045 */
[----:B------:R-:W-:Y:S02]  /*28600*/  IMAD.MOV.U32 R12, RZ, RZ, R2 ;  /* 0x000000ffff0c7224 */ /* 0x000fe400078e0002 */
[----:B------:R-:W-:-:S07]  /*28610*/  IMAD.MOV.U32 R88, RZ, RZ, R14 ;  /* 0x000000ffff587224 */ /* 0x000fce00078e000e */
[----:B------:R-:W-:Y:S05]  /*28620*/  WARPSYNC.COLLECTIVE R15, `(.L_x_1825) ;  /* 0x000000000f087348 */ /* 0x000fea0003c00000 */
[----:B------:R0:W1:Y:S02]  /*28630*/  SHFL.IDX P6, R14, R13, R12, R11 ;  /* 0x0000000c0d0e7389 */ /* 0x00006400000c000b */
[----:B01----:R-:W-:Y:S01]  /*28640*/  ENDCOLLECTIVE ;  /* 0x000000000000791b */ /* 0x003fe20003800000 */
.L_x_1825:
        /* <DEDUP_REMOVED lines=8> */
.L_x_1826:
[----:B------:R-:W-:Y:S02]  /*286d0*/  IMAD.MOV.U32 R13, RZ, RZ, R99 ;  /* 0x000000ffff0d7224 */ /* 0x000fe400078e0063 */
[----:B------:R-:W-:Y:S02]  /*286e0*/  IMAD.MOV.U32 R12, RZ, RZ, R2 ;  /* 0x000000ffff0c7224 */ /* 0x000fe400078e0002 */
[----:B------:R-:W-:-:S07]  /*286f0*/  IMAD.MOV.U32 R100, RZ, RZ, R14 ;  /* 0x000000ffff647224 */ /* 0x000fce00078e000e */
[----:B------:R-:W-:Y:S05]  /*28700*/  WARPSYNC.COLLECTIVE R15, `(.L_x_1827) ;  /* 0x000000000f087348 */ /* 0x000fea0003c00000 */
[----:B------:R0:W1:Y:S02]  /*28710*/  SHFL.IDX P6, R14, R13, R12, R11 ;  /* 0x0000000c0d0e7389 */ /* 0x00006400000c000b */
[----:B01----:R-:W-:Y:S01]  /*28720*/  ENDCOLLECTIVE ;  /* 0x000000000000791b */ /* 0x003fe20003800000 */
.L_x_1827:
        /* <DEDUP_REMOVED lines=8> */
.L_x_1828:
[----:B------:R-:W-:Y:S02]  /*287b0*/  IMAD.MOV.U32 R13, RZ, RZ, R101 ;  /* 0x000000ffff0d7224 */ /* 0x000fe400078e0065 */
[----:B------:R-:W-:Y:S01]  /*287c0*/  IMAD.MOV.U32 R12, RZ, RZ, R2 ;  /* 0x000000ffff0c7224 */ /* 0x000fe200078e0002 */
[----:B------:R-:W-:-:S07]  /*287d0*/  MOV R102, R14 ;  /* 0x0000000e00667202 */ /* 0x000fce0000000f00 */
[----:B------:R-:W-:Y:S05]  /*287e0*/  WARPSYNC.COLLECTIVE R15, `(.L_x_1829) ;  /* 0x000000000f087348 */ /* 0x000fea0003c00000 */
[----:B------:R0:W1:Y:S02]  /*287f0*/  SHFL.IDX P6, R14, R13, R12, R11 ;  /* 0x0000000c0d0e7389 */ /* 0x00006400000c000b */
[----:B01----:R-:W-:Y:S01]  /*28800*/  ENDCOLLECTIVE ;  /* 0x000000000000791b */ /* 0x003fe20003800000 */
.L_x_1829:
        /* <DEDUP_REMOVED lines=8> */
.L_x_1830:
[----:B------:R-:W-:Y:S02]  /*28890*/  IMAD.MOV.U32 R13, RZ, RZ, R103 ;  /* 0x000000ffff0d7224 */ /* 0x000fe400078e0067 */
[----:B------:R-:W-:Y:S02]  /*288a0*/  IMAD.MOV.U32 R12, RZ, RZ, R2 ;  /* 0x000000ffff0c7224 */ /* 0x000fe400078e0002 */
[----:B------:R-:W-:-:S07]  /*288b0*/  IMAD.MOV.U32 R104, RZ, RZ, R14 ;  /* 0x000000ffff687224 */ /* 0x000fce00078e000e */
[----:B------:R-:W-:Y:S05]  /*288c0*/  WARPSYNC.COLLECTIVE R15, `(.L_x_1831) ;  /* 0x000000000f087348 */ /* 0x000fea0003c00000 */
[----:B------:R0:W1:Y:S02]  /*288d0*/  SHFL.IDX P6, R14, R13, R12, R11 ;  /* 0x0000000c0d0e7389 */ /* 0x00006400000c000b */
[----:B01----:R-:W-:Y:S01]  /*288e0*/  ENDCOLLECTIVE ;  /* 0x000000000000791b */ /* 0x003fe20003800000 */
.L_x_1831:
        /* <DEDUP_REMOVED lines=8> */
.L_x_1832:
[----:B------:R-:W-:Y:S01]  /*28970*/  IMAD.MOV.U32 R13, RZ, RZ, R105 ;  /* 0x000000ffff0d7224 */ /* 0x000fe200078e0069 */
[----:B------:R-:W-:Y:S01]  /*28980*/  MOV R12, R2 ;  /* 0x00000002000c7202 */ /* 0x000fe20000000f00 */
[----:B------:R-:W-:-:S07]  /*28990*/  IMAD.MOV.U32 R106, RZ, RZ, R14 ;  /* 0x000000ffff6a7224 */ /* 0x000fce00078e000e */
[----:B------:R-:W-:Y:S05]  /*289a0*/  WARPSYNC.COLLECTIVE R15, `(.L_x_1833) ;  /* 0x000000000f087348 */ /* 0x000fea0003c00000 */
[----:B------:R0:W1:Y:S02]  /*289b0*/  SHFL.IDX P6, R14, R13, R12, R11 ;  /* 0x0000000c0d0e7389 */ /* 0x00006400000c000b */
[----:B01----:R-:W-:Y:S01]  /*289c0*/  ENDCOLLECTIVE ;  /* 0x000000000000791b */ /* 0x003fe20003800000 */
.L_x_1833:
        /* <DEDUP_REMOVED lines=8> */
.L_x_1834:
[----:B------:R-:W-:Y:S02]  /*28a50*/  IMAD.MOV.U32 R13, RZ, RZ, R107 ;  /* 0x000000ffff0d7224 */ /* 0x000fe400078e006b */
[----:B------:R-:W-:Y:S02]  /*28a60*/  IMAD.MOV.U32 R12, RZ, RZ, R2 ;  /* 0x000000ffff0c7224 */ /* 0x000fe400078e0002 */
[----:B------:R-:W-:-:S07]  /*28a70*/  IMAD.MOV.U32 R108, RZ, RZ, R14 ;  /* 0x000000ffff6c7224 */ /* 0x000fce00078e000e */
[----:B------:R-:W-:Y:S05]  /*28a80*/  WARPSYNC.COLLECTIVE R15, `(.L_x_1835) ;  /* 0x000000000f087348 */ /* 0x000fea0003c00000 */
[----:B------:R0:W1:Y:S02]  /*28a90*/  SHFL.IDX P6, R14, R13, R12, R11 ;  /* 0x0000000c0d0e7389 */ /* 0x00006400000c000b */
[----:B01----:R-:W-:Y:S01]  /*28aa0*/  ENDCOLLECTIVE ;  /* 0x000000000000791b */ /* 0x003fe20003800000 */
.L_x_1835:
[----:B------:R-:W-:Y:S01]  /*28ab0*/  SEL R53, R105, R108, P0 ;  /* 0x0000006c69357207 */ /* 0x000fe20000000000 */
[----:B------:R-:W-:Y:S02]  /*28ac0*/  IMAD.MOV.U32 R13, RZ, RZ, R110 ;  /* 0x000000ffff0d7224 */ /* 0x000fe400078e006e */
[----:B------:R-:W-:Y:S02]  /*28ad0*/  IMAD.MOV.U32 R12, RZ, RZ, R9 ;  /* 0x000000ffff0c7224 */ /* 0x000fe400078e0009 */
[----:B------:R-:W-:-:S07]  /*28ae0*/  IMAD.MOV.U32 R107, RZ, RZ, R14 ;  /* 0x000000ffff6b7224 */ /* 0x000fce00078e000e */
[----:B------:R-:W-:Y:S05]  /*28af0*/  WARPSYNC.COLLECTIVE R15, `(.L_x_1836) ;  /* 0x000000000f087348 */ /* 0x000fea0003c00000 */
[----:B------:R0:W1:Y:S02]  /*28b00*/  SHFL.IDX P6, R14, R13, R12, R11 ;  /* 0x0000000c0d0e7389 */ /* 0x00006400000c000b */
[----:B01----:R-:W-:Y:S01]  /*28b10*/  ENDCOLLECTIVE ;  /* 0x000000000000791b */ /* 0x003fe20003800000 */
.L_x_1836:
[----:B------:R-:W-:Y:S02]  /*28b20*/  IMAD.MOV.U32 R13, RZ, RZ, R109 ;  /* 0x000000ffff0d7224 */ /* 0x000fe400078e006d */
[----:B------:R-:W-:Y:S02]  /*28b30*/  IMAD.MOV.U32 R12, RZ, RZ, R2 ;  /* 0x000000ffff0c7224 */ /* 0x000fe400078e0002 */
[----:B------:R-:W-:-:S07]  /*28b40*/  IMAD.MOV.U32 R110, RZ, RZ, R14 ;  /* 0x000000ffff6e7224 */ /* 0x000fce00078e000e */
[----:B------:R-:W-:Y:S05]  /*28b50*/  WARPSYNC.COLLECTIVE R15, `(.L_x_1837) ;  /* 0x000000000f087348 */ /* 0x000fea0003c00000 */
[----:B------:R0:W1:Y:S02]  /*28b60*/  SHFL.IDX P6, R14, R13, R12, R11 ;  /* 0x0000000c0d0e7389 */ /* 0x00006400000c000b */
[----:B01----:R-:W-:Y:S01]  /*28b70*/  ENDCOLLECTIVE ;  /* 0x000000000000791b */ /* 0x003fe20003800000 */
.L_x_1837:
[----:B------:R-:W-:Y:S01]  /*28b80*/  MOV R13, R112 ;  /* 0x00000070000d7202 */ /* 0x000fe20000000f00 */
[----:B------:R-:W-:Y:S02]  /*28b90*/  IMAD.MOV.U32 R12, RZ, RZ, R9 ;  /* 0x000000ffff0c7224 */ /* 0x000fe400078e0009 */
[----:B------:R-:W-:-:S07]  /*28ba0*/  IMAD.MOV.U32 R109, RZ, RZ, R14 ;  /* 0x000000ffff6d7224 */ /* 0x000fce00078e000e */
[----:B------:R-:W-:Y:S05]  /*28bb0*/  WARPSYNC.COLLECTIVE R15, `(.L_x_1838) ;  /* 0x000000000f087348 */ /* 0x000fea0003c00000 */
[----:B------:R0:W1:Y:S02]  /*28bc0*/  SHFL.IDX P6, R14, R13, R12, R11 ;  /* 0x0000000c0d0e7389 */ /* 0x00006400000c000b */
[----:B01----:R-:W-:Y:S01]  /*28bd0*/  ENDCOLLECTIVE ;  /* 0x000000000000791b */ /* 0x003fe20003800000 */
.L_x_1838:
[----:B------:R-:W-:Y:S02]  /*28be0*/  IMAD.MOV.U32 R13, RZ, RZ, R67 ;  /* 0x000000ffff0d7224 */ /* 0x000fe400078e0043 */
[----:B------:R-:W-:Y:S02]  /*28bf0*/  IMAD.MOV.U32 R12, RZ, RZ, R2 ;  /* 0x000000ffff0c7224 */ /* 0x000fe400078e0002 */
[----:B------:R-:W-:-:S07]  /*28c00*/  IMAD.MOV.U32 R112, RZ, RZ, R14 ;  /* 0x000000ffff707224 */ /* 0x000fce00078e000e */
[----:B------:R-:W-:Y:S05]  /*28c10*/  WARPSYNC.COLLECTIVE R15, `(.L_x_1839) ;  /* 0x000000000f087348 */ /* 0x000fea0003c00000 */
[----:B------:R0:W1:Y:S02]  /*28c20*/  SHFL.IDX P6, R14, R13, R12, R11 ;  /* 0x0000000c0d0e7389 */ /* 0x00006400000c000b */
[----:B01----:R-:W-:Y:S01]  /*28c30*/  ENDCOLLECTIVE ;  /* 0x000000000000791b */ /* 0x003fe20003800000 */
.L_x_1839:
[----:B------:R-:W-:Y:S01]  /*28c40*/  SEL R63, R112, R109, P0 ;  /* 0x0000006d703f7207 */ /* 0x000fe20000000000 */
[----:B------:R-:W-:Y:S02]  /*28c50*/  IMAD.MOV.U32 R13, RZ, RZ, R114 ;  /* 0x000000ffff0d7224 */ /* 0x000fe400078e0072 */
[----:B------:R-:W-:Y:S02]  /*28c60*/  IMAD.MOV.U32 R12, RZ, RZ, R9 ;  /* 0x000000ffff0c7224 */ /* 0x000fe400078e0009 */
[----:B------:R-:W-:-:S07]  /*28c70*/  IMAD.MOV.U32 R67, RZ, RZ, R14 ;  /* 0x000000ffff437224 */ /* 0x000fce00078e000e */
[----:B------:R-:W-:Y:S05]  /*28c80*/  WARPSYNC.COLLECTIVE R15, `(.L_x_1840) ;  /* 0x000000000f087348 */ /* 0x000fea0003c00000 */
[----:B------:R0:W1:Y:S02]  /*28c90*/  SHFL.IDX P6, R14, R13, R12, R11 ;  /* 0x0000000c0d0e7389 */ /* 0x00006400000c000b */
[----:B01----:R-:W-:Y:S01]  /*28ca0*/  ENDCOLLECTIVE ;  /* 0x000000000000791b */ /* 0x003fe20003800000 */
.L_x_1840:
[----:B------:R-:W-:Y:S02]  /*28cb0*/  IMAD.MOV.U32 R13, RZ, RZ, R71 ;  /* 0x000000ffff0d7224 */ /* 0x000fe400078e0047 */
[----:B------:R-:W-:Y:S02]  /*28cc0*/  IMAD.MOV.U32 R12, RZ, RZ, R2 ;  /* 0x000000ffff0c7224 */ /* 0x000fe400078e0002 */
[----:B------:R-:W-:-:S07]  /*28cd0*/  IMAD.MOV.U32 R114, RZ, RZ, R14 ;  /* 0x000000ffff727224 */ /* 0x000fce00078e000e */
[----:B------:R-:W-:Y:S05]  /*28ce0*/  WARPSYNC.COLLECTIVE R15, `(.L_x_1841) ;  /* 0x000000000f087348 */ /* 0x000fea0003c00000 */
[----:B------:R0:W1:Y:S02]  /*28cf0*/  SHFL.IDX P6, R14, R13, R12, R11 ;  /* 0x0000000c0d0e7389 */ /* 0x00006400000c000b */
[----:B01----:R-:W-:Y:S01]  /*28d00*/  ENDCOLLECTIVE ;  /* 0x000000000000791b */ /* 0x003fe20003800000 */
.L_x_1841:
        /* <DEDUP_REMOVED lines=8> */
.L_x_1842:
[----:B------:R-:W-:Y:S02]  /*28d90*/  IMAD.MOV.U32 R13, RZ, RZ, R75 ;  /* 0x000000ffff0d7224 */ /* 0x000fe400078e004b */
[----:B------:R-:W-:Y:S01]  /*28da0*/  IMAD.MOV.U32 R12, RZ, RZ, R2 ;  /* 0x000000ffff0c7224 */ /* 0x000fe200078e0002 */
[----:B------:R-:W-:-:S07]  /*28db0*/  MOV R116, R14 ;  /* 0x0000000e00747202 */ /* 0x000fce0000000f00 */
[----:B------:R-:W-:Y:S05]  /*28dc0*/  WARPSYNC.COLLECTIVE R15, `(.L_x_1843) ;  /* 0x000000000f087348 */ /* 0x000fea0003c00000 */
[----:B------:R0:W1:Y:S02]  /*28dd0*/  SHFL.IDX P6, R14, R13, R12, R11 ;  /* 0x0000000c0d0e7389 */ /* 0x00006400000c000b */
[----:B01----:R-:W-:Y:S01]  /*28de0*/  ENDCOLLECTIVE ;  /* 0x000000000000791b */ /* 0x003fe20003800000 */
.L_x_1843:
[----:B------:R-:W-:Y:S02]  /*28df0*/  SEL R69, R71, R116, P0 ;  /* 0x0000007447457207 */ /* 0x000fe40000000000 */
        /* <DEDUP_REMOVED lines=10> */
.L_x_1844:
[----:B------:R-:W-:Y:S02]  /*28ea0*/  SEL R12, R27, R20, P0 ;  /* 0x000000141b0c7207 */ /* 0x000fe40000000000 */
[----:B------:R-:W-:Y:S02]  /*28eb0*/  SEL R11, R80, R57, P0 ;  /* 0x00000039500b7207 */ /* 0x000fe40000000000 */
[----:B------:R-:W-:Y:S02]  /*28ec0*/  SEL R13, R59, R82, P0 ;  /* 0x000000523b0d7207 */ /* 0x000fe40000000000 */
[----:B------:R-:W-:Y:S02]  /*28ed0*/  SEL R15, R82, R59, P0 ;  /* 0x0000003b520f7207 */ /* 0x000fe40000000000 */
[----:B------:R-:W-:Y:S01]  /*28ee0*/  SEL R57, R107, R110, P0 ;  /* 0x0000006e6b397207 */ /* 0x000fe20000000000 */
[----:B------:R-:W-:Y:S01]  /*28ef0*/  IMAD.MOV.U32 R2, RZ, RZ, R14 ;  /* 0x000000ffff027224 */ /* 0x000fe200078e000e */
[----:B------:R-:W-:Y:S01]  /*28f00*/  SEL R14, R20, R27, P0 ;  /* 0x0000001b140e7207 */ /* 0x000fe20000000000 */
[----:B------:R-:W-:Y:S01]  /*28f10*/  IMAD.MOV.U32 R20, RZ, RZ, RZ ;  /* 0x000000ffff147224 */ /* 0x000fe200078e00ff */
[----:B------:R-:W-:-:S02]  /*28f20*/  SEL R27, R84, R61, P0 ;  /* 0x0000003d541b7207 */ /* 0x000fc40000000000 */
[----:B------:R-:W-:Y:S02]  /*28f30*/  SEL R59, R110, R107, P0 ;  /* 0x0000006b6e3b7207 */ /* 0x000fe40000000000 */
[----:B------:R-:W-:Y:S01]  /*28f40*/  SEL R61, R109, R112, P0 ;  /* 0x000000706d3d7207 */ /* 0x000fe20000000000 */
[----:B------:R-:W-:Y:S06]  /*28f50*/  BRA `(.L_x_1845) ;  /* 0xffffff3400387947 */ /* 0x000fec000383ffff */
.L_x_1567:
[----:B------:R-:W-:Y:S02]  /*28f60*/  IMAD.MOV.U32 R13, RZ, RZ, R2 ;  /* 0x000000ffff0d7224 */ /* 0x000fe400078e0002 */
[----:B------:R-:W-:Y:S02]  /*28f70*/  IMAD.MOV.U32 R12, RZ, RZ, RZ ;  /* 0x000000ffff0c7224 */ /* 0x000fe400078e00ff */
[----:B------:R-:W-:Y:S02]  /*28f80*/  IMAD.MOV.U32 R11, RZ, RZ, 0x181f ;  /* 0x0000181fff0b7424 */ /* 0x000fe400078e00ff */
[----:B------:R-:W-:-:S07]  /*28f90*/  IMAD.MOV.U32 R15, RZ, RZ, -0x1 ;  /* 0xffffffffff0f7424 */ /* 0x000fce00078e00ff */
[----:B-1----:R-:W-:Y:S05]  /*28fa0*/  WARPSYNC.COLLECTIVE R15, `(.L_x_1846) ;  /* 0x000000000f087348 */ /* 0x002fea0003c00000 */
[----:B------:R0:W2:Y:S02]  /*28fb0*/  SHFL.IDX P6, R14, R13, R12, R11 ;  /* 0x0000000c0d0e7389 */ /* 0x0000a400000c000b */
[----:B012---:R-:W-:Y:S01]  /*28fc0*/  ENDCOLLECTIVE ;  /* 0x000000000000791b */ /* 0x007fe20003800000 */
.L_x_1846:
[----:B------:R-:W-:Y:S02]  /*28fd0*/  IMAD.MOV.U32 R13, RZ, RZ, R0 ;  /* 0x000000ffff0d7224 */ /* 0x000fe400078e0000 */
[----:B------:R-:W-:-:S07]  /*28fe0*/  IMAD.MOV.U32 R3, RZ, RZ, R14 ;  /* 0x000000ffff037224 */ /* 0x000fce00078e000e */
[----:B------:R-:W-:Y:S05]  /*28ff0*/  WARPSYNC.COLLECTIVE R15, `(.L_x_1847) ;  /* 0x000000000f087348 */ /* 0x000fea0003c00000 */
[----:B------:R0:W1:Y:S02]  /*29000*/  SHFL.IDX P6, R14, R13, R12, R11 ;  /* 0x0000000c0d0e7389 */ /* 0x00006400000c000b */
[----:B01----:R-:W-:Y:S01]  /*29010*/  ENDCOLLECTIVE ;  /* 0x000000000000791b */ /* 0x003fe20003800000 */
.L_x_1847:
[----:B------:R-:W-:Y:S05]  /*29020*/  BRA `(.L_x_1848) ;  /* 0xffffff4c00f47947 */ /* 0x000fea000383ffff */
.L_x_1570:
[----:B------:R-:W-:Y:S01]  /*29030*/  BSSY B1, `(.L_x_1849) ;  /* 0x0000008000017945 */ /* 0x000fe20003800000 */
[----:B------:R-:W-:Y:S01]  /*29040*/  MOV R13, R2 ;  /* 0x00000002000d7202 */ /* 0x000fe20000000f00 */
[----:B------:R-:W-:Y:S02]  /*29050*/  IMAD.MOV.U32 R12, RZ, RZ, 0x1 ;  /* 0x00000001ff0c7424 */ /* 0x000fe400078e00ff */
[----:B------:R-:W-:Y:S02]  /*29060*/  IMAD.MOV.U32 R11, RZ, RZ, 0x181f ;  /* 0x0000181fff0b7424 */ /* 0x000fe400078e00ff */
[----:B----4-:R-:W-:-:S07]  /*29070*/  IMAD.MOV.U32 R15, RZ, RZ, -0x1 ;  /* 0xffffffffff0f7424 */ /* 0x010fce00078e00ff */
[----:B0123--:R-:W-:Y:S05]  /*29080*/  WARPSYNC.COLLECTIVE R15, `(.L_x_1850) ;  /* 0x000000000f087348 */ /* 0x00ffea0003c00000 */
[----:B---3--:R3:W4:Y:S02]  /*29090*/  SHFL.IDX P6, R14, R13, R12, R11 ;  /* 0x0000000c0d0e7389 */ /* 0x00872400000c000b */
[----:B01234-:R-:W-:Y:S01]  /*290a0*/  ENDCOLLECTIVE ;  /* 0x000000000000791b */ /* 0x01ffe20003800000 */
.L_x_1850:
[----:B------:R-:W-:Y:S05]  /*290b0*/  BSYNC B1 ;  /* 0x0000000000017941 */ /* 0x000fea0003800000 */
.L_x_1849:
        /* <DEDUP_REMOVED lines=8> */
.L_x_1851:
[----:B------:R-:W-:Y:S05]  /*29140*/  BRA `(.L_x_1852) ;  /* 0xffffff5000147947 */ /* 0x000fea000383ffff */
.L_x_1573:
[----:B------:R-:W-:Y:S01]  /*29150*/  BSSY B1, `(.L_x_1853) ;  /* 0x0000008000017945 */ /* 0x000fe20003800000 */
[----:B------:R-:W-:Y:S02]  /*29160*/  IMAD.MOV.U32 R13, RZ, RZ, R2 ;  /* 0x000000ffff0d7224 */ /* 0x000fe400078e0002 */
[----:B------:R-:W-:Y:S02]  /*29170*/  IMAD.MOV.U32 R12, RZ, RZ, 0x2 ;  /* 0x00000002ff0c7424 */ /* 0x000fe400078e00ff */
[----:B------:R-:W-:Y:S02]  /*29180*/  IMAD.MOV.U32 R11, RZ, RZ, 0x181f ;  /* 0x0000181fff0b7424 */ /* 0x000fe400078e00ff */
[----:B----4-:R-:W-:-:S07]  /*29190*/  IMAD.MOV.U32 R15, RZ, RZ, -0x1 ;  /* 0xffffffffff0f7424 */ /* 0x010fce00078e00ff */
[----:B0123--:R-:W-:Y:S05]  /*291a0*/  WARPSYNC.COLLECTIVE R15, `(.L_x_1854) ;  /* 0x000000000f087348 */ /* 0x00ffea0003c00000 */
[----:B---3--:R3:W4:Y:S02]  /*291b0*/  SHFL.IDX P6, R14, R13, R12, R11 ;  /* 0x0000000c0d0e7389 */ /* 0x00872400000c000b */
[----:B01234-:R-:W-:Y:S01]  /*291c0*/  ENDCOLLECTIVE ;  /* 0x000000000000791b */ /* 0x01ffe20003800000 */
.L_x_1854:
[----:B------:R-:W-:Y:S05]  /*291d0*/  BSYNC B1 ;  /* 0x0000000000017941 */ /* 0x000fea0003800000 */
.L_x_1853:
[----:B------:R-:W-:Y:S01]  /*291e0*/  MOV R13, R0 ;  /* 0x00000000000d7202 */ /* 0x000fe20000000f00 */
[----:B------:R-:W-:Y:S02]  /*291f0*/  IMAD.MOV.U32 R12, RZ, RZ, 0x2 ;  /* 0x00000002ff0c7424 */ /* 0x000fe400078e00ff */
[----:B------:R-:W-:Y:S02]  /*29200*/  IMAD.MOV.U32 R11, RZ, RZ, 0x181f ;  /* 0x0000181fff0b7424 */ /* 0x000fe400078e00ff */
[----:B------:R-:W-:Y:S02]  /*29210*/  IMAD.MOV.U32 R15, RZ, RZ, -0x1 ;  /* 0xffffffffff0f7424 */ /* 0x000fe400078e00ff */
[----:B------:R-:W-:-:S07]  /*29220*/  IMAD.MOV.U32 R3, RZ, RZ, R14 ;  /* 0x000000ffff037224 */ /* 0x000fce00078e000e */
[----:B------:R-:W-:Y:S05]  /*29230*/  WARPSYNC.COLLECTIVE R15, `(.L_x_1855) ;  /* 0x000000000f087348 */ /* 0x000fea0003c00000 */
[----:B------:R0:W1:Y:S02]  /*29240*/  SHFL.IDX P6, R14, R13, R12, R11 ;  /* 0x0000000c0d0e7389 */ /* 0x00006400000c000b */
[----:B01----:R-:W-:Y:S01]  /*29250*/  ENDCOLLECTIVE ;  /* 0x000000000000791b */ /* 0x003fe20003800000 */
.L_x_1855:
[----:B------:R-:W-:Y:S05]  /*29260*/  BRA `(.L_x_1856) ;  /* 0xffffff5000347947 */ /* 0x000fea000383ffff */
.L_x_1576:
[----:B------:R-:W-:Y:S01]  /*29270*/  BSSY B1, `(.L_x_1857) ;  /* 0x0000008000017945 */ /* 0x000fe20003800000 */
[----:B------:R-:W-:Y:S02]  /*29280*/  IMAD.MOV.U32 R13, RZ, RZ, R2 ;  /* 0x000000ffff0d7224 */ /* 0x000fe400078e0002 */
[----:B------:R-:W-:Y:S02]  /*29290*/  IMAD.MOV.U32 R12, RZ, RZ, 0x3 ;  /* 0x00000003ff0c7424 */ /* 0x000fe400078e00ff */
[----:B------:R-:W-:Y:S02]  /*292a0*/  IMAD.MOV.U32 R11, RZ, RZ, 0x181f ;  /* 0x0000181fff0b7424 */ /* 0x000fe400078e00ff */
[----:B0-----:R-:W-:-:S07]  /*292b0*/  IMAD.MOV.U32 R15, RZ, RZ, -0x1 ;  /* 0xffffffffff0f7424 */ /* 0x001fce00078e00ff */
[----:B-1234-:R-:W-:Y:S05]  /*292c0*/  WARPSYNC.COLLECTIVE R15, `(.L_x_1858) ;  /* 0x000000000f087348 */ /* 0x01efea0003c00000 */
[----:B----4-:R0:W4:Y:S02]  /*292d0*/  SHFL.IDX P6, R14, R13, R12, R11 ;  /* 0x0000000c0d0e7389 */ /* 0x01012400000c000b */
[----:B01234-:R-:W-:Y:S01]  /*292e0*/  ENDCOLLECTIVE ;  /* 0x000000000000791b */ /* 0x01ffe20003800000 */
.L_x_1858:
[----:B------:R-:W-:Y:S05]  /*292f0*/  BSYNC B1 ;  /* 0x0000000000017941 */ /* 0x000fea0003800000 */
.L_x_1857:
        /* <DEDUP_REMOVED lines=8> */
.L_x_1859:
[----:B------:R-:W-:Y:S05]  /*29380*/  BRA `(.L_x_1860) ;  /* 0xffffff5000547947 */ /* 0x000fea000383ffff */
.L_x_1601:
[----:B------:R-:W1:Y:S01]  /*29390*/  S2R R5, SR_TID.X ;  /* 0x0000000000057919 */ /* 0x000e620000002100 */
[----:B------:R-:W-:Y:S01]  /*293a0*/  BSSY B1, `(.L_x_1861) ;  /* 0x000000a000017945 */ /* 0x000fe20003800000 */
[----:B------:R-:W-:Y:S01]  /*293b0*/  MOV R12, RZ ;  /* 0x000000ff000c7202 */ /* 0x000fe20000000f00 */
[----:B0-----:R-:W-:Y:S02]  /*293c0*/  IMAD.MOV.U32 R11, RZ, RZ, 0x1f ;  /* 0x0000001fff0b7424 */ /* 0x001fe400078e00ff */
[----:B------:R-:W-:Y:S01]  /*293d0*/  IMAD.MOV.U32 R15, RZ, RZ, -0x1 ;  /* 0xffffffffff0f7424 */ /* 0x000fe200078e00ff */
[----:B-1----:R-:W-:-:S04]  /*293e0*/  SHF.R.U32.HI R5, RZ, 0x5, R5 ;  /* 0x00000005ff057819 */ /* 0x002fc80000011605 */
[----:B------:R-:W-:-:S05]  /*293f0*/  LOP3.LUT R5, R5, 0x3, RZ, 0xc0, !PT ;  /* 0x0000000305057812 */ /* 0x000fca00078ec0ff */
[----:B------:R-:W-:-:S07]  /*29400*/  IMAD.MOV.U32 R13, RZ, RZ, R5 ;  /* 0x000000ffff0d7224 */ /* 0x000fce00078e0005 */
[----:B------:R-:W-:Y:S05]  /*29410*/  WARPSYNC.COLLECTIVE R15, `(.L_x_1862) ;  /* 0x000000000f087348 */ /* 0x000fea0003c00000 */
[----:B------:R0:W1:Y:S02]  /*29420*/  SHFL.IDX P6, R14, R13, R12, R11 ;  /* 0x0000000c0d0e7389 */ /* 0x00006400000c000b */
[----:B01----:R-:W-:Y:S01]  /*29430*/  ENDCOLLECTIVE ;  /* 0x000000000000791b */ /* 0x003fe20003800000 */
.L_x_1862:
[----:B------:R-:W-:Y:S05]  /*29440*/  BSYNC B1 ;  /* 0x0000000000017941 */ /* 0x000fea0003800000 */
.L_x_1861:
[----:B------:R-:W-:Y:S05]  /*29450*/  BRA `(.L_x_1863) ;  /* 0xffffff6800f47947 */ /* 0x000fea000383ffff */
.L_x_1603:
[----:B------:R-:W-:Y:S01]  /*29460*/  BSSY B1, `(.L_x_1864) ;  /* 0x0000006000017945 */ /* 0x000fe20003800000 */
[----:B------:R-:W-:-:S07]  /*29470*/  IMAD.MOV.U32 R15, RZ, RZ, -0x1 ;  /* 0xffffffffff0f7424 */ /* 0x000fce00078e00ff */
[----:B01----:R-:W-:Y:S05]  /*29480*/  WARPSYNC.COLLECTIVE R15, `(.L_x_1865) ;  /* 0x000000000f0c7348 */ /* 0x003fea0003c00000 */
[----:B------:R-:W-:Y:S02]  /*29490*/  ELECT P6, UR62, PT ;  /* 0x00000000003e782f */ /* 0x000fe400038c0000 */
[----:B------:R-:W-:Y:S01]  /*294a0*/  MOV R14, UR62 ;  /* 0x0000003e000e7c02 */ /* 0x000fe20008000f00 */
[----:B01----:R-:W-:Y:S10]  /*294b0*/  ENDCOLLECTIVE ;  /* 0x000000000000791b */ /* 0x003ff40003800000 */
.L_x_1865:
[----:B------:R-:W-:Y:S05]  /*294c0*/  BSYNC B1 ;  /* 0x0000000000017941 */ /* 0x000fea0003800000 */
.L_x_1864:
[----:B------:R-:W-:Y:S05]  /*294d0*/  BRA `(.L_x_1602) ;  /* 0xffffff6800ec7947 */ /* 0x000fea000383ffff */
.L_x_1605:
[----:B-1----:R-:W2:Y:S02]  /*294e0*/  LDL R5, [R1] ;  /* 0x0000000001057983 */ /* 0x002ea40000100800 */
[----:B--2---:R1:W2:Y:S02]  /*294f0*/  SYNCS.PHASECHK.TRANS64.TRYWAIT P0, [R5+URZ+0x28420], R4 ;  /* 0x02842004050075a7 */ /* 0x0042a4000800017f */
[----:B--2---:R-:W-:Y:S05]  /*29500*/  @!P0 NANOSLEEP.SYNCS 0x989680 ;  /* 0x009896800000895d */ /* 0x004fea0003900000 */
[----:B------:R-:W2:Y:S02]  /*29510*/  @!P0 SYNCS.PHASECHK.TRANS64 P0, [R5+URZ+0x28420], R4 ;  /* 0x02842004050085a7 */ /* 0x000ea4000800007f */
[----:B--2---:R-:W-:Y:S05]  /*29520*/  @!P0 BRA `(.L_x_1605) ;  /* 0xfffffffc00ec8947 */ /* 0x004fea000383ffff */
[----:B------:R-:W-:Y:S05]  /*29530*/  BRA `(.L_x_1866) ;  /* 0xffffff6800fc7947 */ /* 0x000fea000383ffff */
.L_x_1609:
[----:B-1----:R1:W2:Y:S02]  /*29540*/  SYNCS.PHASECHK.TRANS64.TRYWAIT P0, [R7+URZ+0x284a0], R10 ;  /* 0x0284a00a070075a7 */ /* 0x0022a4000800017f */
[----:B--2---:R-:W-:Y:S05]  /*29550*/  @!P0 NANOSLEEP.SYNCS 0x989680 ;  /* 0x009896800000895d */ /* 0x004fea0003900000 */
[----:B------:R-:W2:Y:S02]  /*29560*/  @!P0 SYNCS.PHASECHK.TRANS64 P0, [R7+URZ+0x284a0], R10 ;  /* 0x0284a00a070085a7 */ /* 0x000ea4000800007f */
[----:B--2---:R-:W-:Y:S05]  /*29570*/  @!P0 BRA `(.L_x_1609) ;  /* 0xfffffffc00f08947 */ /* 0x004fea000383ffff */
[----:B------:R-:W-:Y:S05]  /*29580*/  BRA `(.L_x_1867) ;  /* 0xffffff6c00247947 */ /* 0x000fea000383ffff */
.L_x_1615:
[----:B--2---:R2:W3:Y:S02]  /*29590*/  SYNCS.PHASECHK.TRANS64.TRYWAIT P0, [R7+URZ+0x284c0], R10 ;  /* 0x0284c00a070075a7 */ /* 0x0044e4000800017f */
[----:B---3--:R-:W-:Y:S05]  /*295a0*/  @!P0 NANOSLEEP.SYNCS 0x989680 ;  /* 0x009896800000895d */ /* 0x008fea0003900000 */
[----:B------:R-:W3:Y:S02]  /*295b0*/  @!P0 SYNCS.PHASECHK.TRANS64 P0, [R7+URZ+0x284c0], R10 ;  /* 0x0284c00a070085a7 */ /* 0x000ee4000800007f */
[----:B---3--:R-:W-:Y:S05]  /*295c0*/  @!P0 BRA `(.L_x_1615) ;  /* 0xfffffffc00f08947 */ /* 0x008fea000383ffff */
[----:B------:R-:W-:Y:S05]  /*295d0*/  BRA `(.L_x_1868) ;  /* 0xffffff6c00e87947 */ /* 0x000fea000383ffff */
.L_x_1623:
[----:B-1----:R1:W2:Y:S02]  /*295e0*/  SYNCS.PHASECHK.TRANS64.TRYWAIT P1, [R8+URZ+0x284a0], R7 ;  /* 0x0284a007080075a7 */ /* 0x0022a4000802017f */
[----:B--2---:R-:W-:Y:S05]  /*295f0*/  @!P1 NANOSLEEP.SYNCS 0x989680 ;  /* 0x009896800000995d */ /* 0x004fea0003900000 */
[----:B------:R-:W2:Y:S02]  /*29600*/  @!P1 SYNCS.PHASECHK.TRANS64 P1, [R8+URZ+0x284a0], R7 ;  /* 0x0284a007080095a7 */ /* 0x000ea4000802007f */
[----:B--2---:R-:W-:Y:S05]  /*29610*/  @!P1 BRA `(.L_x_1623) ;  /* 0xfffffffc00f09947 */ /* 0x004fea000383ffff */
[----:B------:R-:W-:Y:S05]  /*29620*/  BRA `(.L_x_1869) ;  /* 0xffffff7000fc7947 */ /* 0x000fea000383ffff */
.L_x_1629:
[----:B--2---:R2:W3:Y:S02]  /*29630*/  SYNCS.PHASECHK.TRANS64.TRYWAIT P1, [R8+URZ+0x284c0], R7 ;  /* 0x0284c007080075a7 */ /* 0x0044e4000802017f */
[----:B---3--:R-:W-:Y:S05]  /*29640*/  @!P1 NANOSLEEP.SYNCS 0x989680 ;  /* 0x009896800000995d */ /* 0x008fea0003900000 */
[----:B------:R-:W3:Y:S02]  /*29650*/  @!P1 SYNCS.PHASECHK.TRANS64 P1, [R8+URZ+0x284c0], R7 ;  /* 0x0284c007080095a7 */ /* 0x000ee4000802007f */
[----:B---3--:R-:W-:Y:S05]  /*29660*/  @!P1 BRA `(.L_x_1629) ;  /* 0xfffffffc00f09947 */ /* 0x008fea000383ffff */
[----:B------:R-:W-:Y:S05]  /*29670*/  BRA `(.L_x_1870) ;  /* 0xffffff7400bc7947 */ /* 0x000fea000383ffff */
.L_x_1653:
[----:B------:R-:W1:Y:S01]  /*29680*/  S2R R0, SR_TID.X ;  /* 0x0000000000007919 */ /* 0x000e620000002100 */
[----:B------:R-:W-:Y:S01]  /*29690*/  BSSY B0, `(.L_x_1871) ;  /* 0x000000a000007945 */ /* 0x000fe20003800000 */
[----:B------:R-:W-:Y:S02]  /*296a0*/  IMAD.MOV.U32 R12, RZ, RZ, RZ ;  /* 0x000000ffff0c7224 */ /* 0x000fe400078e00ff */
[----:B0-----:R-:W-:Y:S02]  /*296b0*/  IMAD.MOV.U32 R11, RZ, RZ, 0x1f ;  /* 0x0000001fff0b7424 */ /* 0x001fe400078e00ff */
[----:B------:R-:W-:Y:S01]  /*296c0*/  IMAD.MOV.U32 R15, RZ, RZ, -0x1 ;  /* 0xffffffffff0f7424 */ /* 0x000fe200078e00ff */
[----:B-1----:R-:W-:-:S04]  /*296d0*/  SHF.R.U32.HI R0, RZ, 0x5, R0 ;  /* 0x00000005ff007819 */ /* 0x002fc80000011600 */
[----:B------:R-:W-:-:S05]  /*296e0*/  LOP3.LUT R0, R0, 0x3, RZ, 0xc0, !PT ;  /* 0x0000000300007812 */ /* 0x000fca00078ec0ff */
[----:B------:R-:W-:-:S07]  /*296f0*/  IMAD.MOV.U32 R13, RZ, RZ, R0 ;  /* 0x000000ffff0d7224 */ /* 0x000fce00078e0000 */
[----:B--2---:R-:W-:Y:S05]  /*29700*/  WARPSYNC.COLLECTIVE R15, `(.L_x_1872) ;  /* 0x000000000f087348 */ /* 0x004fea0003c00000 */
[----:B------:R0:W1:Y:S02]  /*29710*/  SHFL.IDX P6, R14, R13, R12, R11 ;  /* 0x0000000c0d0e7389 */ /* 0x00006400000c000b */
[----:B012---:R-:W-:Y:S01]  /*29720*/  ENDCOLLECTIVE ;  /* 0x000000000000791b */ /* 0x007fe20003800000 */
.L_x_1872:
[----:B------:R-:W-:Y:S05]  /*29730*/  BSYNC B0 ;  /* 0x0000000000007941 */ /* 0x000fea0003800000 */
.L_x_1871:
[----:B------:R-:W-:Y:S05]  /*29740*/  BRA `(.L_x_1873) ;  /* 0xffffff8400987947 */ /* 0x000fea000383ffff */
.L_x_1655:
[----:B------:R-:W-:Y:S01]  /*29750*/  BSSY B0, `(.L_x_1874) ;  /* 0x0000006000007945 */ /* 0x000fe20003800000 */
[----:B------:R-:W-:-:S07]  /*29760*/  IMAD.MOV.U32 R15, RZ, RZ, -0x1 ;  /* 0xffffffffff0f7424 */ /* 0x000fce00078e00ff */
[----:B012---:R-:W-:Y:S05]  /*29770*/  WARPSYNC.COLLECTIVE R15, `(.L_x_1875) ;  /* 0x000000000f0c7348 */ /* 0x007fea0003c00000 */
[----:B------:R-:W-:Y:S02]  /*29780*/  ELECT P6, UR62, PT ;  /* 0x00000000003e782f */ /* 0x000fe400038c0000 */
[----:B------:R-:W-:Y:S01]  /*29790*/  MOV R14, UR62 ;  /* 0x0000003e000e7c02 */ /* 0x000fe20008000f00 */
[----:B012---:R-:W-:Y:S10]  /*297a0*/  ENDCOLLECTIVE ;  /* 0x000000000000791b */ /* 0x007ff40003800000 */
.L_x_1875:
[----:B------:R-:W-:Y:S05]  /*297b0*/  BSYNC B0 ;  /* 0x0000000000007941 */ /* 0x000fea0003800000 */
.L_x_1874:
[----:B------:R-:W-:Y:S05]  /*297c0*/  BRA `(.L_x_1876) ;  /* 0xffffff8400a07947 */ /* 0x000fea000383ffff */
.L_x_1657:
[----:B-1----:R1:W2:Y:S02]  /*297d0*/  SYNCS.PHASECHK.TRANS64.TRYWAIT P0, [R0+URZ+0x28480], R3 ;  /* 0x02848003000075a7 */ /* 0x0022a4000800017f */
[----:B--2---:R-:W-:Y:S05]  /*297e0*/  @!P0 NANOSLEEP.SYNCS 0x989680 ;  /* 0x009896800000895d */ /* 0x004fea0003900000 */
[----:B------:R-:W2:Y:S02]  /*297f0*/  @!P0 SYNCS.PHASECHK.TRANS64 P0, [R0+URZ+0x28480], R3 ;  /* 0x02848003000085a7 */ /* 0x000ea4000800007f */
[----:B--2---:R-:W-:Y:S05]  /*29800*/  @!P0 BRA `(.L_x_1657) ;  /* 0xfffffffc00f08947 */ /* 0x004fea000383ffff */
[----:B------:R-:W-:Y:S05]  /*29810*/  BRA `(.L_x_1877) ;  /* 0xffffff8800147947 */ /* 0x000fea000383ffff */
.L_x_1659:
[----:B--2---:R2:W3:Y:S02]  /*29820*/  SYNCS.PHASECHK.TRANS64.TRYWAIT P0, [R0+URZ+0x28440], R3 ;  /* 0x02844003000075a7 */ /* 0x0044e4000800017f */
[----:B---3--:R-:W-:Y:S05]  /*29830*/  @!P0 NANOSLEEP.SYNCS 0x989680 ;  /* 0x009896800000895d */ /* 0x008fea0003900000 */
[----:B------:R-:W3:Y:S02]  /*29840*/  @!P0 SYNCS.PHASECHK.TRANS64 P0, [R0+URZ+0x28440], R3 ;  /* 0x02844003000085a7 */ /* 0x000ee4000800007f */
[----:B---3--:R-:W-:Y:S05]  /*29850*/  @!P0 BRA `(.L_x_1659) ;  /* 0xfffffffc00f08947 */ /* 0x008fea000383ffff */
[----:B------:R-:W-:Y:S05]  /*29860*/  BRA `(.L_x_1878) ;  /* 0xffffff8800847947 */ /* 0x000fea000383ffff */
.L_x_1663:
[----:B------:R-:W2:Y:S01]  /*29870*/  LDL.LU R11, [R1+0x40] ;  /* 0x00004000010b7983 */ /* 0x000ea20000300800 */
[----:B------:R-:W-:Y:S01]  /*29880*/  IMAD.MOV.U32 R13, RZ, RZ, R3 ;  /* 0x000000ffff0d7224 */ /* 0x000fe200078e0003 */
[----:B------:R-:W-:Y:S01]  /*29890*/  LOP3.LUT R5, R5, 0x7f, RZ, 0xc0, !PT ;  /* 0x0000007f05057812 */ /* 0x000fe200078ec0ff */
[----:B------:R-:W-:Y:S02]  /*298a0*/  IMAD.MOV.U32 R12, RZ, RZ, RZ ;  /* 0x000000ffff0c7224 */ /* 0x000fe400078e00ff */
[----:B------:R-:W-:Y:S01]  /*298b0*/  IMAD.MOV.U32 R15, RZ, RZ, -0x1 ;  /* 0xffffffffff0f7424 */ /* 0x000fe200078e00ff */
[----:B------:R-:W-:-:S05]  /*298c0*/  SHF.R.U32.HI R5, RZ, 0x3, R5 ;  /* 0x00000003ff057819 */ /* 0x000fca0000011605 */
[----:B------:R-:W-:-:S04]  /*298d0*/  IMAD.IADD R0, R5, 0x1, R8 ;  /* 0x0000000105007824 */ /* 0x000fc800078e0208 */
[----:B------:R-:W-:Y:S02]  /*298e0*/  VIADD R5, R0, 0x10 ;  /* 0x0000001000057836 */ /* 0x000fe40000000000 */
[----:B--2---:R-:W-:Y:S02]  /*298f0*/  IMAD R2, R11, R7, RZ ;  /* 0x000000070b027224 */ /* 0x004fe400078e02ff */
[----:B------:R-:W-:-:S03]  /*29900*/  IMAD.MOV.U32 R11, RZ, RZ, 0x181f ;  /* 0x0000181fff0b7424 */ /* 0x000fc600078e00ff */
[----:B------:R-:W-:-:S13]  /*29910*/  ISETP.GE.AND P2, PT, R0, R2, PT ;  /* 0x000000020000720c */ /* 0x000fda0003f46270 */
[----:B-----5:R-:W-:Y:S05]  /*29920*/  WARPSYNC.COLLECTIVE R15, `(.L_x_1879) ;  /* 0x000000000f087348 */ /* 0x020fea0003c00000 */
[----:B------:R0:W1:Y:S02]  /*29930*/  SHFL.IDX P6, R14, R13, R12, R11 ;  /* 0x0000000c0d0e7389 */ /* 0x00006400000c000b */
[----:B01---5:R-:W-:Y:S01]  /*29940*/  ENDCOLLECTIVE ;  /* 0x000000000000791b */ /* 0x023fe20003800000 */
.L_x_1879:
[----:B------:R-:W-:Y:S01]  /*29950*/  MOV R13, R4 ;  /* 0x00000004000d7202 */ /* 0x000fe20000000f00 */
[----:B------:R-:W-:-:S07]  /*29960*/  IMAD.MOV.U32 R6, RZ, RZ, R14 ;  /* 0x000000ffff067224 */ /* 0x000fce00078e000e */
[----:B------:R-:W-:Y:S05]  /*29970*/  WARPSYNC.COLLECTIVE R15, `(.L_x_1880) ;  /* 0x000000000f087348 */ /* 0x000fea0003c00000 */
[----:B------:R0:W1:Y:S02]  /*29980*/  SHFL.IDX P6, R14, R13, R12, R11 ;  /* 0x0000000c0d0e7389 */ /* 0x00006400000c000b */
[----:B01----:R-:W-:Y:S01]  /*29990*/  ENDCOLLECTIVE ;  /* 0x000000000000791b */ /* 0x003fe20003800000 */
.L_x_1880:
[----:B------:R-:W-:Y:S02]  /*299a0*/  IMAD.MOV.U32 R13, RZ, RZ, R3 ;  /* 0x000000ffff0d7224 */ /* 0x000fe400078e0003 */
[----:B------:R-:W-:Y:S02]  /*299b0*/  IMAD.MOV.U32 R12, RZ, RZ, 0x1 ;  /* 0x00000001ff0c7424 */ /* 0x000fe400078e00ff */
[----:B------:R-:W-:-:S07]  /*299c0*/  IMAD.MOV.U32 R7, RZ, RZ, R14 ;  /* 0x000000ffff077224 */ /* 0x000fce00078e000e */
[----:B------:R-:W-:Y:S05]  /*299d0*/  WARPSYNC.COLLECTIVE R15, `(.L_x_1881) ;  /* 0x000000000f087348 */ /* 0x000fea0003c00000 */
[----:B------:R0:W1:Y:S02]  /*299e0*/  SHFL.IDX P6, R14, R13, R12, R11 ;  /* 0x0000000c0d0e7389 */ /* 0x00006400000c000b */
[----:B01----:R-:W-:Y:S01]  /*299f0*/  ENDCOLLECTIVE ;  /* 0x000000000000791b */ /* 0x003fe20003800000 */
.L_x_1881:
        /* <DEDUP_REMOVED lines=10> */
.L_x_1882:
[----:B------:R-:W-:Y:S01]  /*29aa0*/  @!PT LDS RZ, [RZ] ;  /* 0x00000000fffff984 */ /* 0x000fe20000000800 */
[----:B------:R-:W-:Y:S01]  /*29ab0*/  @!PT LDS RZ, [RZ] ;  /* 0x00000000fffff984 */ /* 0x000fe20000000800 */
[----:B------:R-:W-:Y:S01]  /*29ac0*/  @!PT LDS RZ, [RZ] ;  /* 0x00000000fffff984 */ /* 0x000fe20000000800 */
[----:B------:R0:W-:Y:S04]  /*29ad0*/  @!P2 LDGSTS.E.BYPASS.LTC128B.128 [R9+0x18000], desc[UR46][R6.64], !P0 ;  /* 0x180000000609afae */ /* 0x0001e8000c101d6e */
[----:B------:R0:W-:Y:S01]  /*29ae0*/  @!P2 LDGSTS.E.BYPASS.LTC128B.128 [R9+0x1c000], desc[UR46][R6.64+0x80], !P1 ;  /* 0x1c0000800609afae */ /* 0x0001e2000c901d6e */
[----:B------:R-:W-:Y:S01]  /*29af0*/  ISETP.GE.AND P2, PT, R5, R2, PT ;  /* 0x000000020500720c */ /* 0x000fe20003f46270 */
[----:B------:R-:W-:Y:S01]  /*29b00*/  IMAD.MOV.U32 R13, RZ, RZ, R3 ;  /* 0x000000ffff0d7224 */ /* 0x000fe200078e0003 */
[----:B------:R-:W-:Y:S01]  /*29b10*/  MOV R12, 0x2 ;  /* 0x00000002000c7802 */ /* 0x000fe20000000f00 */
[----:B------:R-:W-:-:S10]  /*29b20*/  IMAD.MOV.U32 R5, RZ, RZ, R14 ;  /* 0x000000ffff057224 */ /* 0x000fd400078e000e */
[----:B0-----:R-:W-:Y:S05]  /*29b30*/  WARPSYNC.COLLECTIVE R15, `(.L_x_1883) ;  /* 0x000000000f087348 */ /* 0x001fea0003c00000 */
[----:B------:R1:W2:Y:S02]  /*29b40*/  SHFL.IDX P6, R14, R13, R12, R11 ;  /* 0x0000000c0d0e7389 */ /* 0x0002a400000c000b */
[----:B012---:R-:W-:Y:S01]  /*29b50*/  ENDCOLLECTIVE ;  /* 0x000000000000791b */ /* 0x007fe20003800000 */
.L_x_1883:
[----:B------:R-:W-:Y:S01]  /*29b60*/  @!P2 IADD3 R7, P3, R10, R5, RZ ;  /* 0x000000050a07a210 */ /* 0x000fe20007f7e0ff */
[----:B------:R-:W-:-:S04]  /*29b70*/  VIADD R5, R0, 0x20 ;  /* 0x0000002000057836 */ /* 0x000fc80000000000 */
        /* <DEDUP_REMOVED lines=10> */
[----:B------:R-:W-:Y:S01]  /*29c20*/  ISETP.GE.AND P2, PT, R5, R2, PT ;  /* 0x000000020500720c */ /* 0x000fe20003f46270 */
[----:B0-----:R-:W-:-:S12]  /*29c30*/  IMAD.MOV.U32 R6, RZ, RZ, R14 ;  /* 0x000000ffff067224 */ /* 0x001fd800078e000e */
[----:B------:R-:W-:Y:S05]  /*29c40*/  WARPSYNC.COLLECTIVE R15, `(.L_x_1884) ;  /* 0x000000000f087348 */ /* 0x000fea0003c00000 */
[----:B------:R0:W1:Y:S02]  /*29c50*/  SHFL.IDX P6, R14, R13, R12, R11 ;  /* 0x0000000c0d0e7389 */ /* 0x00006400000c000b */
[----:B01----:R-:W-:Y:S01]  /*29c60*/  ENDCOLLECTIVE ;  /* 0x000000000000791b */ /* 0x003fe20003800000 */
.L_x_1884:
[----:B------:R-:W-:Y:S02]  /*29c70*/  IMAD.MOV.U32 R13, RZ, RZ, R3 ;  /* 0x000000ffff0d7224 */ /* 0x000fe400078e0003 */
[----:B------:R-:W-:Y:S02]  /*29c80*/  IMAD.MOV.U32 R12, RZ, RZ, 0x3 ;  /* 0x00000003ff0c7424 */ /* 0x000fe400078e00ff */
[----:B------:R-:W-:-:S07]  /*29c90*/  IMAD.MOV.U32 R5, RZ, RZ, R14 ;  /* 0x000000ffff057224 */ /* 0x000fce00078e000e */
[----:B------:R-:W-:Y:S05]  /*29ca0*/  WARPSYNC.COLLECTIVE R15, `(.L_x_1885) ;  /* 0x000000000f087348 */ /* 0x000fea0003c00000 */
[----:B------:R0:W1:Y:S02]  /*29cb0*/  SHFL.IDX P6, R14, R13, R12, R11 ;  /* 0x0000000c0d0e7389 */ /* 0x00006400000c000b */
[----:B01----:R-:W-:Y:S01]  /*29cc0*/  ENDCOLLECTIVE ;  /* 0x000000000000791b */ /* 0x003fe20003800000 */
.L_x_1885:
[----:B------:R-:W-:-:S05]  /*29cd0*/  @!P2 IADD3 R5, P3, R10, R5, RZ ;  /* 0x000000050a05a210 */ /* 0x000fca0007f7e0ff */
[----:B------:R-:W-:-:S04]  /*29ce0*/  @!P2 IMAD.X R6, RZ, RZ, R6, P3 ;  /* 0x000000ffff06a224 */ /* 0x000fc800018e0606 */
[----:B------:R-:W-:Y:S02]  /*29cf0*/  @!P2 IMAD.MOV.U32 R7, RZ, RZ, R6 ;  /* 0x000000ffff07a224 */ /* 0x000fe400078e0006 */
[----:B------:R-:W-:Y:S02]  /*29d00*/  @!P2 IMAD.MOV.U32 R6, RZ, RZ, R5 ;  /* 0x000000ffff06a224 */ /* 0x000fe400078e0005 */
[----:B------:R-:W-:Y:S02]  /*29d10*/  IMAD.MOV.U32 R13, RZ, RZ, R4 ;  /* 0x000000ffff0d7224 */ /* 0x000fe400078e0004 */
[----:B------:R-:W-:Y:S01]  /*29d20*/  VIADD R5, R0, 0x30 ;  /* 0x0000003000057836 */ /* 0x000fe20000000000 */
        /* <DEDUP_REMOVED lines=10> */
.L_x_1886:
[----:B------:R-:W-:Y:S02]  /*29dd0*/  IMAD.MOV.U32 R13, RZ, RZ, R3 ;  /* 0x000000ffff0d7224 */ /* 0x000fe400078e0003 */
[----:B------:R-:W-:Y:S02]  /*29de0*/  IMAD.MOV.U32 R12, RZ, RZ, 0x4 ;  /* 0x00000004ff0c7424 */ /* 0x000fe400078e00ff */
[----:B------:R-:W-:-:S07]  /*29df0*/  IMAD.MOV.U32 R5, RZ, RZ, R14 ;  /* 0x000000ffff057224 */ /* 0x000fce00078e000e */
[----:B------:R-:W-:Y:S05]  /*29e00*/  WARPSYNC.COLLECTIVE R15, `(.L_x_1887) ;  /* 0x000000000f087348 */ /* 0x000fea0003c00000 */
[----:B------:R0:W1:Y:S02]  /*29e10*/  SHFL.IDX P6, R14, R13, R12, R11 ;  /* 0x0000000c0d0e7389 */ /* 0x00006400000c000b */
[----:B01----:R-:W-:Y:S01]  /*29e20*/  ENDCOLLECTIVE ;  /* 0x000000000000791b */ /* 0x003fe20003800000 */
.L_x_1887:
[----:B------:R-:W-:-:S04]  /*29e30*/  @!P2 IADD3 R5, P3, R10, R5, RZ ;  /* 0x000000050a05a210 */ /* 0x000fc80007f7e0ff */
[----:B------:R-:W-:-:S05]  /*29e40*/  @!P2 IADD3.X R6, RZ, R6, RZ, P3, !PT ;  /* 0x00000006ff06a210 */ /* 0x000fca0001ffe4ff */
        /* <DEDUP_REMOVED lines=14> */
.L_x_1888:
[----:B------:R-:W-:Y:S01]  /*29f30*/  MOV R13, R3 ;  /* 0x00000003000d7202 */ /* 0x000fe20000000f00 */
[----:B------:R-:W-:Y:S02]  /*29f40*/  IMAD.MOV.U32 R12, RZ, RZ, 0x5 ;  /* 0x00000005ff0c7424 */ /* 0x000fe400078e00ff */
[----:B------:R-:W-:-:S07]  /*29f50*/  IMAD.MOV.U32 R5, RZ, RZ, R14 ;  /* 0x000000ffff057224 */ /* 0x000fce00078e000e */
[----:B------:R-:W-:Y:S05]  /*29f60*/  WARPSYNC.COLLECTIVE R15, `(.L_x_1889) ;  /* 0x000000000f087348 */ /* 0x000fea0003c00000 */
[----:B------:R0:W1:Y:S02]  /*29f70*/  SHFL.IDX P6, R14, R13, R12, R11 ;  /* 0x0000000c0d0e7389 */ /* 0x00006400000c000b */
[----:B01----:R-:W-:Y:S01]  /*29f80*/  ENDCOLLECTIVE ;  /* 0x000000000000791b */ /* 0x003fe20003800000 */
.L_x_1889:
        /* <DEDUP_REMOVED lines=16> */
.L_x_1890:
[----:B------:R-:W-:Y:S02]  /*2a090*/  IMAD.MOV.U32 R13, RZ, RZ, R3 ;  /* 0x000000ffff0d7224 */ /* 0x000fe400078e0003 */
[----:B------:R-:W-:Y:S02]  /*2a0a0*/  IMAD.MOV.U32 R12, RZ, RZ, 0x6 ;  /* 0x00000006ff0c7424 */ /* 0x000fe400078e00ff */
[----:B------:R-:W-:-:S07]  /*2a0b0*/  IMAD.MOV.U32 R5, RZ, RZ, R14 ;  /* 0x000000ffff057224 */ /* 0x000fce00078e000e */
[----:B------:R-:W-:Y:S05]  /*2a0c0*/  WARPSYNC.COLLECTIVE R15, `(.L_x_1891) ;  /* 0x000000000f087348 */ /* 0x000fea0003c00000 */
[----:B------:R0:W1:Y:S02]  /*2a0d0*/  SHFL.IDX P6, R14, R13, R12, R11 ;  /* 0x0000000c0d0e7389 */ /* 0x00006400000c000b */
[----:B01----:R-:W-:Y:S01]  /*2a0e0*/  ENDCOLLECTIVE ;  /* 0x000000000000791b */ /* 0x003fe20003800000 */
.L_x_1891:
[----:B------:R-:W-:-:S05]  /*2a0f0*/  @!P2 IADD3 R5, P3, R10, R5, RZ ;  /* 0x000000050a05a210 */ /* 0x000fca0007f7e0ff */
[----:B------:R-:W-:-:S04]  /*2a100*/  @!P2 IMAD.X R6, RZ, RZ, R6, P3 ;  /* 0x000000ffff06a224 */ /* 0x000fc800018e0606 */
[----:B------:R-:W-:Y:S02]  /*2a110*/  @!P2 IMAD.MOV.U32 R7, RZ, RZ, R6 ;  /* 0x000000ffff07a224 */ /* 0x000fe400078e0006 */
[----:B------:R-:W-:Y:S02]  /*2a120*/  @!P2 IMAD.MOV.U32 R6, RZ, RZ, R5 ;  /* 0x000000ffff06a224 */ /* 0x000fe400078e0005 */
[----:B------:R-:W-:-:S03]  /*2a130*/  IMAD.MOV.U32 R13, RZ, RZ, R4 ;  /* 0x000000ffff0d7224 */ /* 0x000fc600078e0004 */
[----:B------:R-:W-:Y:S01]  /*2a140*/  @!PT LDS RZ, [RZ] ;  /* 0x00000000fffff984 */ /* 0x000fe20000000800 */
[----:B------:R-:W-:Y:S01]  /*2a150*/  @!PT LDS RZ, [RZ] ;  /* 0x00000000fffff984 */ /* 0x000fe20000000800 */
[----:B------:R-:W-:Y:S01]  /*2a160*/  @!PT LDS RZ, [RZ] ;  /* 0x00000000fffff984 */ /* 0x000fe20000000800 */
[----:B------:R-:W-:Y:S04]  /*2a170*/  @!P2 LDGSTS.E.BYPASS.LTC128B.128 [R9+0x1a800], desc[UR46][R6.64], !P0 ;  /* 0x1a8000000609afae */ /* 0x000fe8000c101d6e */
[----:B------:R0:W-:Y:S02]  /*2a180*/  @!P2 LDGSTS.E.BYPASS.LTC128B.128 [R9+0x1e800], desc[UR46][R6.64+0x80], !P1 ;  /* 0x1e8000800609afae */ /* 0x0001e4000c901d6e */
[----:B0-----:R-:W-:Y:S01]  /*2a190*/  IMAD.MOV.U32 R6, RZ, RZ, R14 ;  /* 0x000000ffff067224 */ /* 0x001fe200078e000e */
[----:B------:R-:W-:-:S07]  /*2a1a0*/  IADD3 R7, R0, 0x60, RZ ;  /* 0x0000006000077810 */ /* 0x000fce0007ffe0ff */
[----:B------:R-:W-:Y:S05]  /*2a1b0*/  WARPSYNC.COLLECTIVE R15, `(.L_x_1892) ;  /* 0x000000000f087348 */ /* 0x000fea0003c00000 */
[----:B------:R0:W1:Y:S02]  /*2a1c0*/  SHFL.IDX P6, R14, R13, R12, R11 ;  /* 0x0000000c0d0e7389 */ /* 0x00006400000c000b */
[----:B01----:R-:W-:Y:S01]  /*2a1d0*/  ENDCOLLECTIVE ;  /* 0x000000000000791b */ /* 0x003fe20003800000 */
.L_x_1892:
[----:B------:R-:W-:Y:S01]  /*2a1e0*/  ISETP.GE.AND P2, PT, R7, R2, PT ;  /* 0x000000020700720c */ /* 0x000fe20003f46270 */
[----:B------:R-:W-:Y:S02]  /*2a1f0*/  IMAD.MOV.U32 R13, RZ, RZ, R3 ;  /* 0x000000ffff0d7224 */ /* 0x000fe400078e0003 */
[----:B------:R-:W-:Y:S02]  /*2a200*/  IMAD.MOV.U32 R12, RZ, RZ, 0x7 ;  /* 0x00000007ff0c7424 */ /* 0x000fe400078e00ff */
[----:B------:R-:W-:-:S08]  /*2a210*/  IMAD.MOV.U32 R5, RZ, RZ, R14 ;  /* 0x000000ffff057224 */ /* 0x000fd000078e000e */
[----:B------:R-:W-:Y:S05]  /*2a220*/  WARPSYNC.COLLECTIVE R15, `(.L_x_1893) ;  /* 0x000000000f087348 */ /* 0x000fea0003c00000 */
[----:B------:R0:W1:Y:S02]  /*2a230*/  SHFL.IDX P6, R14, R13, R12, R11 ;  /* 0x0000000c0d0e7389 */ /* 0x00006400000c000b */
[----:B01----:R-:W-:Y:S01]  /*2a240*/  ENDCOLLECTIVE ;  /* 0x000000000000791b */ /* 0x003fe20003800000 */
.L_x_1893:
[----:B------:R-:W-:-:S05]  /*2a250*/  @!P2 IADD3 R5, P3, R10, R5, RZ ;  /* 0x000000050a05a210 */ /* 0x000fca0007f7e0ff */
[----:B------:R-:W-:-:S04]  /*2a260*/  @!P2 IMAD.X R6, RZ, RZ, R6, P3 ;  /* 0x000000ffff06a224 */ /* 0x000fc800018e0606 */
[----:B------:R-:W-:Y:S02]  /*2a270*/  @!P2 IMAD.MOV.U32 R7, RZ, RZ, R6 ;  /* 0x000000ffff07a224 */ /* 0x000fe400078e0006 */
[----:B------:R-:W-:Y:S02]  /*2a280*/  IMAD.MOV.U32 R13, RZ, RZ, R4 ;  /* 0x000000ffff0d7224 */ /* 0x000fe400078e0004 */
        /* <DEDUP_REMOVED lines=10> */
.L_x_1894:
[----:B------:R-:W-:Y:S01]  /*2a330*/  IMAD.MOV.U32 R3, RZ, RZ, R14 ;  /* 0x000000ffff037224 */ /* 0x000fe200078e000e */
[----:B------:R-:W-:Y:S06]  /*2a340*/  BRA `(.L_x_1895) ;  /* 0xffffff8c00107947 */ /* 0x000fec000383ffff */
.L_x_1668:
[----:B--2---:R-:W2:Y:S02]  /*2a350*/  LDL R2, [R1] ;  /* 0x0000000001027983 */ /* 0x004ea40000100800 */
[----:B--2---:R2:W3:Y:S02]  /*2a360*/  SYNCS.PHASECHK.TRANS64.TRYWAIT P0, [R2+URZ+0x28420], R0 ;  /* 0x02842000020075a7 */ /* 0x0044e4000800017f */
[----:B---3--:R-:W-:Y:S05]  /*2a370*/  @!P0 NANOSLEEP.SYNCS 0x989680 ;  /* 0x009896800000895d */ /* 0x008fea0003900000 */
[----:B------:R-:W3:Y:S02]  /*2a380*/  @!P0 SYNCS.PHASECHK.TRANS64 P0, [R2+URZ+0x28420], R0 ;  /* 0x02842000020085a7 */ /* 0x000ee4000800007f */
[----:B---3--:R-:W-:Y:S05]  /*2a390*/  @!P0 BRA `(.L_x_1668) ;  /* 0xfffffffc00ec8947 */ /* 0x008fea000383ffff */
[----:B------:R-:W-:Y:S05]  /*2a3a0*/  BRA `(.L_x_1896) ;  /* 0xffffff8c00807947 */ /* 0x000fea000383ffff */
.L_x_1674:
[----:B0-----:R0:W4:Y:S02]  /*2a3b0*/  SYNCS.PHASECHK.TRANS64.TRYWAIT P0, [R4+URZ+0x28480], R3 ;  /* 0x02848003040075a7 */ /* 0x001124000800017f */
[----:B----4-:R-:W-:Y:S05]  /*2a3c0*/  @!P0 NANOSLEEP.SYNCS 0x989680 ;  /* 0x009896800000895d */ /* 0x010fea0003900000 */
[----:B------:R-:W4:Y:S02]  /*2a3d0*/  @!P0 SYNCS.PHASECHK.TRANS64 P0, [R4+URZ+0x28480], R3 ;  /* 0x02848003040085a7 */ /* 0x000f24000800007f */
[----:B----4-:R-:W-:Y:S05]  /*2a3e0*/  @!P0 BRA `(.L_x_1674) ;  /* 0xfffffffc00f08947 */ /* 0x010fea000383ffff */
[----:B------:R-:W-:Y:S05]  /*2a3f0*/  BRA `(.L_x_1897) ;  /* 0xffffff9000407947 */ /* 0x000fea000383ffff */
.L_x_1680:
[----:B-1----:R1:W3:Y:S02]  /*2a400*/  SYNCS.PHASECHK.TRANS64.TRYWAIT P0, [R4+URZ+0x28440], R3 ;  /* 0x02844003040075a7 */ /* 0x0022e4000800017f */
[----:B---3--:R-:W-:Y:S05]  /*2a410*/  @!P0 NANOSLEEP.SYNCS 0x989680 ;  /* 0x009896800000895d */ /* 0x008fea0003900000 */
[----:B------:R-:W3:Y:S02]  /*2a420*/  @!P0 SYNCS.PHASECHK.TRANS64 P0, [R4+URZ+0x28440], R3 ;  /* 0x02844003040085a7 */ /* 0x000ee4000800007f */
[----:B---3--:R-:W-:Y:S05]  /*2a430*/  @!P0 BRA `(.L_x_1680) ;  /* 0xfffffffc00f08947 */ /* 0x008fea000383ffff */
[----:B------:R-:W-:Y:S05]  /*2a440*/  BRA `(.L_x_1898) ;  /* 0xffffff9400047947 */ /* 0x000fea000383ffff */
.L_x_1687:
[----:B----4-:R4:W0:Y:S02]  /*2a450*/  SYNCS.PHASECHK.TRANS64.TRYWAIT P0, [R20+URZ+0x28470], R2 ;  /* 0x02847002140075a7 */ /* 0x010824000800017f */
[----:B0-----:R-:W-:Y:S05]  /*2a460*/  @!P0 NANOSLEEP.SYNCS 0x989680 ;  /* 0x009896800000895d */ /* 0x001fea0003900000 */
[----:B------:R-:W0:Y:S02]  /*2a470*/  @!P0 SYNCS.PHASECHK.TRANS64 P0, [R20+URZ+0x28470], R2 ;  /* 0x02847002140085a7 */ /* 0x000e24000800007f */
[----:B0-----:R-:W-:Y:S05]  /*2a480*/  @!P0 BRA `(.L_x_1687) ;  /* 0xfffffffc00f08947 */ /* 0x001fea000383ffff */
[----:B------:R-:W-:Y:S05]  /*2a490*/  BRA `(.L_x_1899) ;  /* 0xffffff9400e07947 */ /* 0x000fea000383ffff */
.L_x_1689:
[----:B----4-:R4:W0:Y:S02]  /*2a4a0*/  SYNCS.PHASECHK.TRANS64.TRYWAIT P0, [R20+URZ+0x28460], R2 ;  /* 0x02846002140075a7 */ /* 0x010824000800017f */
[----:B0-----:R-:W-:Y:S05]  /*2a4b0*/  @!P0 NANOSLEEP.SYNCS 0x989680 ;  /* 0x009896800000895d */ /* 0x001fea0003900000 */
[----:B------:R-:W0:Y:S02]  /*2a4c0*/  @!P0 SYNCS.PHASECHK.TRANS64 P0, [R20+URZ+0x28460], R2 ;  /* 0x02846002140085a7 */ /* 0x000e24000800007f */
[----:B0-----:R-:W-:Y:S05]  /*2a4d0*/  @!P0 BRA `(.L_x_1689) ;  /* 0xfffffffc00f08947 */ /* 0x001fea000383ffff */
[----:B------:R-:W-:Y:S05]  /*2a4e0*/  BRA `(.L_x_1900) ;  /* 0xffffff9400e87947 */ /* 0x000fea000383ffff */
.L_x_1696:
[----:B---3--:R3:W4:Y:S02]  /*2a4f0*/  SYNCS.PHASECHK.TRANS64.TRYWAIT P1, [R17+URZ+0x28470], R0 ;  /* 0x02847000110075a7 */ /* 0x008724000802017f */
[----:B----4-:R-:W-:Y:S05]  /*2a500*/  @!P1 NANOSLEEP.SYNCS 0x989680 ;  /* 0x009896800000995d */ /* 0x010fea0003900000 */
[----:B------:R-:W4:Y:S02]  /*2a510*/  @!P1 SYNCS.PHASECHK.TRANS64 P1, [R17+URZ+0x28470], R0 ;  /* 0x02847000110095a7 */ /* 0x000f24000802007f */
[----:B----4-:R-:W-:Y:S05]  /*2a520*/  @!P1 BRA `(.L_x_1696) ;  /* 0xfffffffc00f09947 */ /* 0x010fea000383ffff */
[----:B------:R-:W-:Y:S05]  /*2a530*/  BRA `(.L_x_1901) ;  /* 0xffffff9c00a07947 */ /* 0x000fea000383ffff */
.L_x_1698:
[----:B---3--:R3:W4:Y:S02]  /*2a540*/  SYNCS.PHASECHK.TRANS64.TRYWAIT P1, [R17+URZ+0x28460], R0 ;  /* 0x02846000110075a7 */ /* 0x008724000802017f */
[----:B----4-:R-:W-:Y:S05]  /*2a550*/  @!P1 NANOSLEEP.SYNCS 0x989680 ;  /* 0x009896800000995d */ /* 0x010fea0003900000 */
[----:B------:R-:W4:Y:S02]  /*2a560*/  @!P1 SYNCS.PHASECHK.TRANS64 P1, [R17+URZ+0x28460], R0 ;  /* 0x02846000110095a7 */ /* 0x000f24000802007f */
[----:B----4-:R-:W-:Y:S05]  /*2a570*/  @!P1 BRA `(.L_x_1698) ;  /* 0xfffffffc00f09947 */ /* 0x010fea000383ffff */
[----:B------:R-:W-:Y:S05]  /*2a580*/  BRA `(.L_x_1902) ;  /* 0xffffff9c00a87947 */ /* 0x000fea000383ffff */
.L_x_1702:
[----:B------:R-:W-:Y:S01]  /*2a590*/  BSSY B0, `(.L_x_1903) ;  /* 0x0000008000007945 */ /* 0x000fe20003800000 */
[----:B------:R-:W-:Y:S02]  /*2a5a0*/  IMAD.MOV.U32 R13, RZ, RZ, R16 ;  /* 0x000000ffff0d7224 */ /* 0x000fe400078e0010 */
[----:B------:R-:W-:Y:S02]  /*2a5b0*/  IMAD.MOV.U32 R12, RZ, RZ, RZ ;  /* 0x000000ffff0c7224 */ /* 0x000fe400078e00ff */
[----:B0-----:R-:W-:Y:S02]  /*2a5c0*/  IMAD.MOV.U32 R11, RZ, RZ, 0x1f ;  /* 0x0000001fff0b7424 */ /* 0x001fe400078e00ff */
[----:B------:R-:W-:-:S07]  /*2a5d0*/  IMAD.MOV.U32 R15, RZ, RZ, -0x1 ;  /* 0xffffffffff0f7424 */ /* 0x000fce00078e00ff */
[----:B------:R-:W-:Y:S05]  /*2a5e0*/  WARPSYNC.COLLECTIVE R15, `(.L_x_1904) ;  /* 0x000000000f087348 */ /* 0x000fea0003c00000 */
[----:B------:R0:W1:Y:S02]  /*2a5f0*/  SHFL.IDX P6, R14, R13, R12, R11 ;  /* 0x0000000c0d0e7389 */ /* 0x00006400000c000b */
[----:B01----:R-:W-:Y:S01]  /*2a600*/  ENDCOLLECTIVE ;  /* 0x000000000000791b */ /* 0x003fe20003800000 */
.L_x_1904:
[----:B------:R-:W-:Y:S05]  /*2a610*/  BSYNC B0 ;  /* 0x0000000000007941 */ /* 0x000fea0003800000 */
.L_x_1903:
[----:B------:R-:W-:Y:S01]  /*2a620*/  IMAD.MOV.U32 R13, RZ, RZ, R16 ;  /* 0x000000ffff0d7224 */ /* 0x000fe200078e0010 */
[----:B------:R-:W-:Y:S01]  /*2a630*/  MOV R0, R14 ;  /* 0x0000000e00007202 */ /* 0x000fe20000000f00 */
[----:B------:R-:W-:Y:S02]  /*2a640*/  IMAD.MOV.U32 R12, RZ, RZ, 0x1 ;  /* 0x00000001ff0c7424 */ /* 0x000fe400078e00ff */
[----:B------:R-:W-:Y:S02]  /*2a650*/  IMAD.MOV.U32 R11, RZ, RZ, 0x1f ;  /* 0x0000001fff0b7424 */ /* 0x000fe400078e00ff */
[----:B------:R-:W-:Y:S02]  /*2a660*/  IMAD.MOV.U32 R15, RZ, RZ, -0x1 ;  /* 0xffffffffff0f7424 */ /* 0x000fe400078e00ff */
[----:B------:R-:W-:-:S07]  /*2a670*/  IMAD.IADD R5, R19, 0x1, R6 ;  /* 0x0000000113057824 */ /* 0x000fce00078e0206 */
[----:B------:R-:W-:Y:S05]  /*2a680*/  WARPSYNC.COLLECTIVE R15, `(.L_x_1905) ;  /* 0x000000000f087348 */ /* 0x000fea0003c00000 */
[----:B------:R0:W1:Y:S02]  /*2a690*/  SHFL.IDX P6, R14, R13, R12, R11 ;  /* 0x0000000c0d0e7389 */ /* 0x00006400000c000b */
[----:B01----:R-:W-:Y:S01]  /*2a6a0*/  ENDCOLLECTIVE ;  /* 0x000000000000791b */ /* 0x003fe20003800000 */
.L_x_1905:
        /* <DEDUP_REMOVED lines=13> */
[----:B------:R-:W-:-:S03]  /*2a780*/  ISETP.NE.AND P1, PT, R6, RZ, PT ;  /* 0x000000ff0600720c */ /* 0x000fc60003f25270 */
[----:B------:R-:W-:-:S10]  /*2a790*/  IMAD.MOV.U32 R13, RZ, RZ, R2 ;  /* 0x000000ffff0d7224 */ /* 0x000fd400078e0002 */
[----:B------:R-:W-:Y:S05]  /*2a7a0*/  WARPSYNC.COLLECTIVE R15, `(.L_x_1906) ;  /* 0x000000000f087348 */ /* 0x000fea0003c00000 */
[----:B------:R0:W1:Y:S02]  /*2a7b0*/  SHFL.UP P6, R14, R13, R12, R11 ;  /* 0x0400000c0d0e7389 */ /* 0x00006400000c000b */
[----:B01----:R-:W-:Y:S01]  /*2a7c0*/  ENDCOLLECTIVE ;  /* 0x000000000000791b */ /* 0x003fe20003800000 */
.L_x_1906:
        /* <DEDUP_REMOVED lines=8> */
.L_x_1907:
[----:B------:R-:W-:Y:S02]  /*2a850*/  IMAD.MOV.U32 R12, RZ, RZ, 0x4 ;  /* 0x00000004ff0c7424 */ /* 0x000fe400078e00ff */
[----:B------:R-:W-:-:S05]  /*2a860*/  IMAD.MOV.U32 R5, RZ, RZ, R14 ;  /* 0x000000ffff057224 */ /* 0x000fca00078e000e */
[----:B------:R-:W-:-:S05]  /*2a870*/  SEL R5, R5, RZ, P2 ;  /* 0x000000ff05057207 */ /* 0x000fca0001000000 */
[----:B------:R-:W-:-:S04]  /*2a880*/  IMAD.IADD R3, R3, 0x1, R5 ;  /* 0x0000000103037824 */ /* 0x000fc800078e0205 */
[----:B------:R-:W-:-:S07]  /*2a890*/  IMAD.MOV.U32 R13, RZ, RZ, R3 ;  /* 0x000000ffff0d7224 */ /* 0x000fce00078e0003 */
[----:B------:R-:W-:Y:S05]  /*2a8a0*/  WARPSYNC.COLLECTIVE R15, `(.L_x_1908) ;  /* 0x000000000f087348 */ /* 0x000fea0003c00000 */
[----:B------:R0:W1:Y:S02]  /*2a8b0*/  SHFL.UP P6, R14, R13, R12, R11 ;  /* 0x0400000c0d0e7389 */ /* 0x00006400000c000b */
[----:B01----:R-:W-:Y:S01]  /*2a8c0*/  ENDCOLLECTIVE ;  /* 0x000000000000791b */ /* 0x003fe20003800000 */
.L_x_1908:
        /* <DEDUP_REMOVED lines=8> */
.L_x_1909:
[----:B------:R-:W-:Y:S01]  /*2a950*/  MOV R12, 0x10 ;  /* 0x00000010000c7802 */ /* 0x000fe20000000f00 */
[----:B------:R-:W-:-:S05]  /*2a960*/  IMAD.MOV.U32 R5, RZ, RZ, R14 ;  /* 0x000000ffff057224 */ /* 0x000fca00078e000e */
[----:B------:R-:W-:-:S05]  /*2a970*/  SEL R5, R5, RZ, P4 ;  /* 0x000000ff05057207 */ /* 0x000fca0002000000 */
[----:B------:R-:W-:-:S04]  /*2a980*/  IMAD.IADD R3, R3, 0x1, R5 ;  /* 0x0000000103037824 */ /* 0x000fc800078e0205 */
[----:B------:R-:W-:-:S07]  /*2a990*/  IMAD.MOV.U32 R13, RZ, RZ, R3 ;  /* 0x000000ffff0d7224 */ /* 0x000fce00078e0003 */
[----:B------:R-:W-:Y:S05]  /*2a9a0*/  WARPSYNC.COLLECTIVE R15, `(.L_x_1910) ;  /* 0x000000000f087348 */ /* 0x000fea0003c00000 */
[----:B------:R0:W1:Y:S02]  /*2a9b0*/  SHFL.UP P6, R14, R13, R12, R11 ;  /* 0x0400000c0d0e7389 */ /* 0x00006400000c000b */
[----:B01----:R-:W-:Y:S01]  /*2a9c0*/  ENDCOLLECTIVE ;  /* 0x000000000000791b */ /* 0x003fe20003800000 */
.L_x_1910:
[----:B------:R-:W-:Y:S02]  /*2a9d0*/  IMAD.MOV.U32 R12, RZ, RZ, 0x1f ;  /* 0x0000001fff0c7424 */ /* 0x000fe400078e00ff */
[----:B------:R-:W-:Y:S02]  /*2a9e0*/  IMAD.MOV.U32 R11, RZ, RZ, 0x1f ;  /* 0x0000001fff0b7424 */ /* 0x000fe400078e00ff */
[----:B------:R-:W-:-:S05]  /*2a9f0*/  IMAD.MOV.U32 R5, RZ, RZ, R14 ;  /* 0x000000ffff057224 */ /* 0x000fca00078e000e */
[----:B------:R-:W-:-:S05]  /*2aa00*/  SEL R5, R5, RZ, P5 ;  /* 0x000000ff05057207 */ /* 0x000fca0002800000 */
[----:B------:R-:W-:-:S04]  /*2aa10*/  IMAD.IADD R5, R3, 0x1, R5 ;  /* 0x0000000103057824 */ /* 0x000fc800078e0205 */
[----:B------:R-:W-:-:S07]  /*2aa20*/  IMAD.MOV.U32 R13, RZ, RZ, R5 ;  /* 0x000000ffff0d7224 */ /* 0x000fce00078e0005 */
[----:B------:R-:W-:Y:S05]  /*2aa30*/  WARPSYNC.COLLECTIVE R15, `(.L_x_1911) ;  /* 0x000000000f087348 */ /* 0x000fea0003c00000 */
[----:B------:R0:W1:Y:S02]  /*2aa40*/  SHFL.IDX P6, R14, R13, R12, R11 ;  /* 0x0000000c0d0e7389 */ /* 0x00006400000c000b */
[----:B01----:R-:W-:Y:S01]  /*2aa50*/  ENDCOLLECTIVE ;  /* 0x000000000000791b */ /* 0x003fe20003800000 */
.L_x_1911:
[----:B------:R-:W-:Y:S01]  /*2aa60*/  IMAD.MOV.U32 R7, RZ, RZ, R14 ;  /* 0x000000ffff077224 */ /* 0x000fe200078e000e */
[----:B------:R-:W-:Y:S06]  /*2aa70*/  BRA `(.L_x_1912) ;  /* 0xffffffa0007c7947 */ /* 0x000fec000383ffff */
.L_x_1707:
[----:B------:R-:W-:Y:S01]  /*2aa80*/  BSSY B0, `(.L_x_1913) ;  /* 0x0000008000007945 */ /* 0x000fe20003800000 */
[----:B-----5:R-:W-:Y:S02]  /*2aa90*/  IMAD.MOV.U32 R13, RZ, RZ, R2 ;  /* 0x000000ffff0d7224 */ /* 0x020fe400078e0002 */
[----:B------:R-:W-:Y:S02]  /*2aaa0*/  IMAD.MOV.U32 R12, RZ, RZ, 0x1 ;  /* 0x00000001ff0c7424 */ /* 0x000fe400078e00ff */
[----:B0-----:R-:W-:Y:S02]  /*2aab0*/  IMAD.MOV.U32 R11, RZ, RZ, RZ ;  /* 0x000000ffff0b7224 */ /* 0x001fe400078e00ff */
[----:B------:R-:W-:-:S07]  /*2aac0*/  IMAD.MOV.U32 R15, RZ, RZ, -0x1 ;  /* 0xffffffffff0f7424 */ /* 0x000fce00078e00ff */
[----:B-12---:R-:W-:Y:S05]  /*2aad0*/  WARPSYNC.COLLECTIVE R15, `(.L_x_1914) ;  /* 0x000000000f087348 */ /* 0x006fea0003c00000 */
[----:B------:R0:W3:Y:S02]  /*2aae0*/  SHFL.UP P6, R14, R13, R12, R11 ;  /* 0x0400000c0d0e7389 */ /* 0x0000e400000c000b */
[----:B0123--:R-:W-:Y:S01]  /*2aaf0*/  ENDCOLLECTIVE ;  /* 0x000000000000791b */ /* 0x00ffe20003800000 */
.L_x_1914:
[----:B------:R-:W-:Y:S05]  /*2ab00*/  BSYNC B0 ;  /* 0x0000000000007941 */ /* 0x000fea0003800000 */
.L_x_1913:
[----:B------:R-:W-:Y:S02]  /*2ab10*/  IMAD.MOV.U32 R3, RZ, RZ, R14 ;  /* 0x000000ffff037224 */ /* 0x000fe400078e000e */
[----:B------:R-:W-:Y:S02]  /*2ab20*/  IMAD.MOV.U32 R12, RZ, RZ, 0x2 ;  /* 0x00000002ff0c7424 */ /* 0x000fe400078e00ff */
[----:B------:R-:W-:Y:S01]  /*2ab30*/  IMAD.MOV.U32 R11, RZ, RZ, RZ ;  /* 0x000000ffff0b7224 */ /* 0x000fe200078e00ff */
[----:B------:R-:W-:Y:S01]  /*2ab40*/  SEL R3, R3, RZ, P1 ;  /* 0x000000ff03037207 */ /* 0x000fe20000800000 */
[----:B------:R-:W-:-:S04]  /*2ab50*/  IMAD.MOV.U32 R15, RZ, RZ, -0x1 ;  /* 0xffffffffff0f7424 */ /* 0x000fc800078e00ff */
[----:B------:R-:W-:-:S05]  /*2ab60*/  IMAD.IADD R3, R2, 0x1, R3 ;  /* 0x0000000102037824 */ /* 0x000fca00078e0203 */
[----:B------:R-:W-:-:S07]  /*2ab70*/  MOV R13, R3 ;  /* 0x00000003000d7202 */ /* 0x000fce0000000f00 */
[----:B------:R-:W-:Y:S05]  /*2ab80*/  WARPSYNC.COLLECTIVE R15, `(.L_x_1915) ;  /* 0x000000000f087348 */ /* 0x000fea0003c00000 */
[----:B------:R0:W1:Y:S02]  /*2ab90*/  SHFL.UP P6, R14, R13, R12, R11 ;  /* 0x0400000c0d0e7389 */ /* 0x00006400000c000b */
[----:B01----:R-:W-:Y:S01]  /*2aba0*/  ENDCOLLECTIVE ;  /* 0x000000000000791b */ /* 0x003fe20003800000 */
.L_x_1915:
        /* <DEDUP_REMOVED lines=8> */
.L_x_1916:
        /* <DEDUP_REMOVED lines=8> */
.L_x_1917:
        /* <DEDUP_REMOVED lines=8> */
.L_x_1918:
        /* <DEDUP_REMOVED lines=9> */
.L_x_1919:
[----:B------:R-:W-:Y:S01]  /*2adc0*/  IMAD.MOV.U32 R7, RZ, RZ, R14 ;  /* 0x000000ffff077224 */ /* 0x000fe200078e000e */
[----:B------:R-:W-:Y:S06]  /*2add0*/  BRA `(.L_x_1920) ;  /* 0xffffffa000447947 */ /* 0x000fec000383ffff */
.L_x_1709:
[----:B------:R-:W-:Y:S01]  /*2ade0*/  BSSY B0, `(.L_x_1921) ;  /* 0x0000006000007945 */ /* 0x000fe20003800000 */
[----:B------:R-:W-:Y:S01]  /*2adf0*/  PLOP3.LUT P6, PT, P6, PT, PT, 0x8, 0x0 ;  /* 0x000000000000781c */ /* 0x000fe200037ce170 */
[----:B------:R-:W-:-:S12]  /*2ae00*/  IMAD.MOV.U32 R15, RZ, RZ, -0x1 ;  /* 0xffffffffff0f7424 */ /* 0x000fd800078e00ff */
[----:B01----:R-:W-:Y:S05]  /*2ae10*/  WARPSYNC.COLLECTIVE R15, `(.L_x_1922) ;  /* 0x000000000f087348 */ /* 0x003fea0003c00000 */
[----:B------:R-:W-:Y:S01]  /*2ae20*/  VOTE.ANY R14, PT, P6 ;  /* 0x00000000000e7806 */ /* 0x000fe200030e0100 */
[----:B01----:R-:W-:Y:S06]  /*2ae30*/  ENDCOLLECTIVE ;  /* 0x000000000000791b */ /* 0x003fec0003800000 */
.L_x_1922:
[----:B------:R-:W-:Y:S05]  /*2ae40*/  BSYNC B0 ;  /* 0x0000000000007941 */ /* 0x000fea0003800000 */
.L_x_1921:
[----:B------:R-:W-:Y:S01]  /*2ae50*/  IMAD.MOV.U32 R5, RZ, RZ, R14 ;  /* 0x000000ffff057224 */ /* 0x000fe200078e000e */
[----:B------:R-:W-:Y:S01]  /*2ae60*/  MOV R11, 0x1f ;  /* 0x0000001f000b7802 */ /* 0x000fe20000000f00 */
[----:B------:R-:W-:Y:S02]  /*2ae70*/  IMAD.MOV.U32 R13, RZ, RZ, R2 ;  /* 0x000000ffff0d7224 */ /* 0x000fe400078e0002 */
[----:B------:R-:W0:Y:S01]  /*2ae80*/  POPC R4, R5 ;  /* 0x0000000500047309 */ /* 0x000e220000000000 */
[----:B------:R-:W-:Y:S02]  /*2ae90*/  IMAD.MOV.U32 R15, RZ, RZ, -0x1 ;  /* 0xffffffffff0f7424 */ /* 0x000fe400078e00ff */
[----:B0-----:R-:W-:-:S07]  /*2aea0*/  IMAD.MOV.U32 R12, RZ, RZ, R4 ;  /* 0x000000ffff0c7224 */ /* 0x001fce00078e0004 */
[----:B------:R-:W-:Y:S05]  /*2aeb0*/  WARPSYNC.COLLECTIVE R15, `(.L_x_1923) ;  /* 0x000000000f087348 */ /* 0x000fea0003c00000 */
[----:B------:R0:W1:Y:S02]  /*2aec0*/  SHFL.IDX P6, R14, R13, R12, R11 ;  /* 0x0000000c0d0e7389 */ /* 0x00006400000c000b */
[----:B01----:R-:W-:Y:S01]  /*2aed0*/  ENDCOLLECTIVE ;  /* 0x000000000000791b */ /* 0x003fe20003800000 */
.L_x_1923:
[----:B------:R-:W-:Y:S01]  /*2aee0*/  IMAD.MOV.U32 R17, RZ, RZ, R14 ;  /* 0x000000ffff117224 */ /* 0x000fe200078e000e */
[----:B------:R-:W-:Y:S06]  /*2aef0*/  BRA `(.L_x_1924) ;  /* 0xffffffa000347947 */ /* 0x000fec000383ffff */
.L_x_1711:
[----:B------:R-:W-:Y:S01]  /*2af00*/  BSSY B0, `(.L_x_1925) ;  /* 0x0000007000007945 */ /* 0x000fe20003800000 */
[----:B------:R-:W-:Y:S02]  /*2af10*/  IMAD.MOV.U32 R13, RZ, RZ, R6 ;  /* 0x000000ffff0d7224 */ /* 0x000fe400078e0006 */
[----:B0-----:R-:W-:Y:S02]  /*2af20*/  IMAD.MOV.U32 R11, RZ, RZ, 0x1f ;  /* 0x0000001fff0b7424 */ /* 0x001fe400078e00ff */
[----:B------:R-:W-:-:S07]  /*2af30*/  IMAD.MOV.U32 R15, RZ, RZ, -0x1 ;  /* 0xffffffffff0f7424 */ /* 0x000fce00078e00ff */
[----:B-12---:R-:W-:Y:S05]  /*2af40*/  WARPSYNC.COLLECTIVE R15, `(.L_x_1926) ;  /* 0x000000000f087348 */ /* 0x006fea0003c00000 */
[----:B------:R0:W3:Y:S02]  /*2af50*/  SHFL.IDX P6, R14, R13, R12, R11 ;  /* 0x0000000c0d0e7389 */ /* 0x0000e400000c000b */
[----:B0123--:R-:W-:Y:S01]  /*2af60*/  ENDCOLLECTIVE ;  /* 0x000000000000791b */ /* 0x00ffe20003800000 */
.L_x_1926:
[----:B------:R-:W-:Y:S05]  /*2af70*/  BSYNC B0 ;  /* 0x0000000000007941 */ /* 0x000fea0003800000 */
.L_x_1925:
[----:B------:R-:W-:Y:S01]  /*2af80*/  IMAD.MOV.U32 R6, RZ, RZ, R14 ;  /* 0x000000ffff067224 */ /* 0x000fe200078e000e */
[----:B------:R-:W-:Y:S06]  /*2af90*/  BRA `(.L_x_1927) ;  /* 0xffffffa000287947 */ /* 0x000fec000383ffff */
.L_x_1715:
[----:B0-----:R0:W1:Y:S02]  /*2afa0*/  SYNCS.PHASECHK.TRANS64.TRYWAIT P0, [R0+URZ+0x28420], R3 ;  /* 0x02842003000075a7 */ /* 0x001064000800017f */
[----:B-1----:R-:W-:Y:S05]  /*2afb0*/  @!P0 NANOSLEEP.SYNCS 0x989680 ;  /* 0x009896800000895d */ /* 0x002fea0003900000 */
[----:B------:R-:W1:Y:S02]  /*2afc0*/  @!P0 SYNCS.PHASECHK.TRANS64 P0, [R0+URZ+0x28420], R3 ;  /* 0x02842003000085a7 */ /* 0x000e64000800007f */
[----:B-1----:R-:W-:Y:S05]  /*2afd0*/  @!P0 BRA `(.L_x_1715) ;  /* 0xfffffffc00f08947 */ /* 0x002fea000383ffff */
[----:B------:R-:W-:Y:S05]  /*2afe0*/  BRA `(.L_x_1928) ;  /* 0xffffffa400b07947 */ /* 0x000fea000383ffff */
.L_x_1716:
[----:B------:R-:W1:Y:S01]  /*2aff0*/  S2R R2, SR_TID.X ;  /* 0x0000000000027919 */ /* 0x000e620000002100 */
[----:B------:R-:W-:Y:S01]  /*2b000*/  BSSY B0, `(.L_x_1929) ;  /* 0x000000a000007945 */ /* 0x000fe20003800000 */
[----:B---3--:R-:W-:Y:S02]  /*2b010*/  IMAD.MOV.U32 R12, RZ, RZ, RZ ;  /* 0x000000ffff0c7224 */ /* 0x008fe400078e00ff */
        /* <DEDUP_REMOVED lines=8> */
.L_x_1930:
[----:B------:R-:W-:Y:S05]  /*2b0a0*/  BSYNC B0 ;  /* 0x0000000000007941 */ /* 0x000fea0003800000 */
.L_x_1929:
[----:B------:R-:W-:Y:S05]  /*2b0b0*/  BRA `(.L_x_1931) ;  /* 0xffffffa400987947 */ /* 0x000fea000383ffff */
.L_x_1717:
[----:B------:R-:W-:Y:S01]  /*2b0c0*/  BSSY B0, `(.L_x_1932) ;  /* 0x0000006000007945 */ /* 0x000fe20003800000 */
[----:B------:R-:W-:-:S07]  /*2b0d0*/  IMAD.MOV.U32 R15, RZ, RZ, -0x1 ;  /* 0xffffffffff0f7424 */ /* 0x000fce00078e00ff */
[----:B01-3--:R-:W-:Y:S05]  /*2b0e0*/  WARPSYNC.COLLECTIVE R15, `(.L_x_1933) ;  /* 0x000000000f0c7348 */ /* 0x00bfea0003c00000 */
[----:B------:R-:W-:Y:S02]  /*2b0f0*/  ELECT P6, UR62, PT ;  /* 0x00000000003e782f */ /* 0x000fe400038c0000 */
[----:B------:R-:W-:Y:S01]  /*2b100*/  MOV R14, UR62 ;  /* 0x0000003e000e7c02 */ /* 0x000fe20008000f00 */
[----:B01-3--:R-:W-:Y:S10]  /*2b110*/  ENDCOLLECTIVE ;  /* 0x000000000000791b */ /* 0x00bff40003800000 */
.L_x_1933:
[----:B------:R-:W-:Y:S05]  /*2b120*/  BSYNC B0 ;  /* 0x0000000000007941 */ /* 0x000fea0003800000 */
.L_x_1932:
[----:B------:R-:W-:Y:S05]  /*2b130*/  BRA `(.L_x_1934) ;  /* 0xffffffa4008c7947 */ /* 0x000fea000383ffff */
.L_x_1719:
[----:B0-----:R0:W1:Y:S02]  /*2b140*/  SYNCS.PHASECHK.TRANS64.TRYWAIT P1, [R6+URZ], R5 ;  /* 0x00000005060075a7 */ /* 0x001064000802017f */
[----:B-1----:R-:W-:Y:S05]  /*2b150*/  @!P1 NANOSLEEP.SYNCS 0x989680 ;  /* 0x009896800000995d */ /* 0x002fea0003900000 */
[----:B------:R-:W1:Y:S02]  /*2b160*/  @!P1 SYNCS.PHASECHK.TRANS64 P1, [R6+URZ], R5 ;  /* 0x00000005060095a7 */ /* 0x000e64000802007f */
[----:B-1----:R-:W-:Y:S05]  /*2b170*/  @!P1 BRA `(.L_x_1719) ;  /* 0xfffffffc00f09947 */ /* 0x002fea000383ffff */
[----:B------:R-:W-:Y:S05]  /*2b180*/  BRA `(.L_x_1935) ;  /* 0xffffffa400c87947 */ /* 0x000fea000383ffff */
.L_x_1720:
[----:B-1----:R1:W2:Y:S02]  /*2b190*/  SYNCS.PHASECHK.TRANS64.TRYWAIT P1, [R7+URZ], R2 ;  /* 0x00000002070075a7 */ /* 0x0022a4000802017f */
[----:B--2---:R-:W-:Y:S05]  /*2b1a0*/  @!P1 NANOSLEEP.SYNCS 0x989680 ;  /* 0x009896800000995d */ /* 0x004fea0003900000 */
[----:B------:R-:W2:Y:S02]  /*2b1b0*/  @!P1 SYNCS.PHASECHK.TRANS64 P1, [R7+URZ], R2 ;  /* 0x00000002070095a7 */ /* 0x000ea4000802007f */
[----:B--2---:R-:W-:Y:S05]  /*2b1c0*/  @!P1 BRA `(.L_x_1720) ;  /* 0xfffffffc00f09947 */ /* 0x004fea000383ffff */
[----:B------:R-:W-:Y:S05]  /*2b1d0*/  BRA `(.L_x_1936) ;  /* 0xffffffa400bc7947 */ /* 0x000fea000383ffff */
.L_x_1722:
[----:B--2---:R2:W4:Y:S02]  /*2b1e0*/  SYNCS.PHASECHK.TRANS64.TRYWAIT P1, [R4+URZ+0x28460], R5 ;  /* 0x02846005040075a7 */ /* 0x004524000802017f */
[----:B----4-:R-:W-:Y:S05]  /*2b1f0*/  @!P1 NANOSLEEP.SYNCS 0x989680 ;  /* 0x009896800000995d */ /* 0x010fea0003900000 */
[----:B------:R-:W4:Y:S02]  /*2b200*/  @!P1 SYNCS.PHASECHK.TRANS64 P1, [R4+URZ+0x28460], R5 ;  /* 0x02846005040095a7 */ /* 0x000f24000802007f */
[----:B----4-:R-:W-:Y:S05]  /*2b210*/  @!P1 BRA `(.L_x_1722) ;  /* 0xfffffffc00f09947 */ /* 0x010fea000383ffff */
[----:B------:R-:W-:Y:S05]  /*2b220*/  BRA `(.L_x_1937) ;  /* 0xffffffa400c07947 */ /* 0x000fea000383ffff */
.L_x_1724:
[----:B----4-:R4:W0:Y:S02]  /*2b230*/  SYNCS.PHASECHK.TRANS64.TRYWAIT P1, [R3+URZ+0x28460], R2 ;  /* 0x02846002030075a7 */ /* 0x010824000802017f */
[----:B0-----:R-:W-:Y:S05]  /*2b240*/  @!P1 NANOSLEEP.SYNCS 0x989680 ;  /* 0x009896800000995d */ /* 0x001fea0003900000 */
[----:B------:R-:W0:Y:S02]  /*2b250*/  @!P1 SYNCS.PHASECHK.TRANS64 P1, [R3+URZ+0x28460], R2 ;  /* 0x02846002030095a7 */ /* 0x000e24000802007f */
[----:B0-----:R-:W-:Y:S05]  /*2b260*/  @!P1 BRA `(.L_x_1724) ;  /* 0xfffffffc00f09947 */ /* 0x001fea000383ffff */
[----:B------:R-:W-:Y:S05]  /*2b270*/  BRA `(.L_x_1938) ;  /* 0xffffffa400c07947 */ /* 0x000fea000383ffff */
.L_x_1726:
[----:B------:R0:W0:Y:S02]  /*2b280*/  SYNCS.PHASECHK.TRANS64.TRYWAIT P0, [R4+URZ+0x28480], R5 ;  /* 0x02848005040075a7 */ /* 0x000024000800017f */
[----:B0-----:R-:W-:Y:S05]  /*2b290*/  @!P0 NANOSLEEP.SYNCS 0x989680 ;  /* 0x009896800000895d */ /* 0x001fea0003900000 */
[----:B------:R-:W0:Y:S02]  /*2b2a0*/  @!P0 SYNCS.PHASECHK.TRANS64 P0, [R4+URZ+0x28480], R5 ;  /* 0x02848005040085a7 */ /* 0x000e24000800007f */
[----:B0-----:R-:W-:Y:S05]  /*2b2b0*/  @!P0 BRA `(.L_x_1726) ;  /* 0xfffffffc00f08947 */ /* 0x001fea000383ffff */
[----:B------:R-:W-:Y:S05]  /*2b2c0*/  BRA `(.L_x_1727) ;  /* 0xffffffa400bc7947 */ /* 0x000fea000383ffff */
.L_x_1939:
        /* <DEDUP_REMOVED lines=11> */
.L_x_2901:


//--------------------- .text._ZN7cutlass13device_kernelIN5flash11enable_sm90INS1_16FlashAttnFwdSm90INS1_25CollectiveMainloopFwdSm90ILi2EN4cute5tupleIJNS5_1CILi1EEES8_S8_EEENS6_IJNS7_ILi128EEESA_NS7_ILi256EEEEEELi256ENS_12float_e4m3_tEfNS_4arch4Sm90ELb1ELb0ELb0ELb0ELb0ELb0ELb0ELb1ELb1ELb1ELb0ELb0EEENS1_21CollectiveEpilogueFwdINS6_IJSA_SB_SA_EEES9_NS_10bfloat16_tESF_Li256ELb0ELb1ELb0ELb1EEENS1_30DynamicPersistentTileSchedulerILi256ELi128ELb0ELb1ELb1EEEEEEEEEvNT_6ParamsE --------------------------
	.section	.text._ZN7cutlass13device_kernelIN5flash11enable_sm90INS1_16FlashAttnFwdSm90INS1_25CollectiveMainloopFwdSm90ILi2EN4cute5tupleIJNS5_1CILi1EEES8_S8_EEENS6_IJNS7_ILi128EEESA_NS7_ILi256EEEEEELi256ENS_12float_e4m3_tEfNS_4arch4Sm90ELb1ELb0ELb0ELb0ELb0ELb0ELb0ELb1ELb1ELb1ELb0ELb0EEENS1_21CollectiveEpilogueFwdINS6_IJSA_SB_SA_EEES9_NS_10bfloat16_tESF_Li256ELb0ELb1ELb0ELb1EEENS1_30DynamicPersistentTileSchedulerILi256ELi128ELb0ELb1ELb1EEEEEEEEEvNT_6ParamsE,"ax",@progbits
	.align	128
.text._ZN7cutlass13device_kernelIN5flash11enable_sm90INS1_16FlashAttnFwdSm90INS1_25CollectiveMainloopFwdSm90ILi2EN4cute5tupleIJNS5_1CILi1EEES8_S8_EEENS6_IJNS7_ILi128EEESA_NS7_ILi256EEEEEELi256ENS_12float_e4m3_tEfNS_4arch4Sm90ELb1ELb0ELb0ELb0ELb0ELb0ELb0ELb1ELb1ELb1ELb0ELb0EEENS1_21CollectiveEpilogueFwdINS6_IJSA_SB_SA_EEES9_NS_10bfloat16_tESF_Li256ELb0ELb1ELb0ELb1EEENS1_30DynamicPersistentTileSchedulerILi256ELi128ELb0ELb1ELb1EEEEEEEEEvNT_6ParamsE:
        .type           _ZN7cutlass13device_kernelIN5flash11enable_sm90INS1_16FlashAttnFwdSm90INS1_25CollectiveMainloopFwdSm90ILi2EN4cute5tupleIJNS5_1CILi1EEES8_S8_EEENS6_IJNS7_ILi128EEESA_NS7_ILi256EEEEEELi256ENS_12float_e4m3_tEfNS_4arch4Sm90ELb1ELb0ELb0ELb0ELb0ELb0ELb0ELb1ELb1ELb1ELb0ELb0EEENS1_21CollectiveEpilogueFwdINS6_IJSA_SB_SA_EEES9_NS_10bfloat16_tESF_Li256ELb0ELb1ELb0ELb1EEENS1_30DynamicPersistentTileSchedulerILi256ELi128ELb0ELb1ELb1EEEEEEEEEvNT_6ParamsE,@function
        .size           _ZN7cutlass13device_kernelIN5flash11enable_sm90INS1_16FlashAttnFwdSm90INS1_25CollectiveMainloopFwdSm90ILi2EN4cute5tupleIJNS5_1CILi1EEES8_S8_EEENS6_IJNS7_ILi128EEESA_NS7_ILi256EEEEEELi256ENS_12float_e4m3_tEfNS_4arch4Sm90ELb1ELb0ELb0ELb0ELb0ELb0ELb0ELb1ELb1ELb1ELb0ELb0EEENS1_21CollectiveEpilogueFwdINS6_IJSA_SB_SA_EEES9_NS_10bfloat16_tESF_Li256ELb0ELb1ELb0ELb1EEENS1_30DynamicPersistentTileSchedulerILi256ELi128ELb0ELb1ELb1EEEEEEEEEvNT_6ParamsE,(.L_x_2902 - _ZN7cutlass13device_kernelIN5flash11enable_sm90INS1_16FlashAttnFwdSm90INS1_25CollectiveMainloopFwdSm90ILi2EN4cute5tupleIJNS5_1CILi1EEES8_S8_EEENS6_IJNS7_ILi128EEESA_NS7_ILi256EEEEEELi256ENS_12float_e4m3_tEfNS_4arch4Sm90ELb1ELb0ELb0ELb0ELb0ELb0ELb0ELb1ELb1ELb1ELb0ELb0EEENS1_21CollectiveEpilogueFwdINS6_IJSA_SB_SA_EEES9_NS_10bfloat16_tESF_Li256ELb0ELb1ELb0ELb1EEENS1_30DynamicPersistentTileSchedulerILi256ELi128ELb0ELb1ELb1EEEEEEEEEvNT_6ParamsE)
        .other          _ZN7cutlass13device_kernelIN5flash11enable_sm90INS1_16FlashAttnFwdSm90INS1_25CollectiveMainloopFwdSm90ILi2EN4cute5tupleIJNS5_1CILi1EEES8_S8_EEENS6_IJNS7_ILi128EEESA_NS7_ILi256EEEEEELi256ENS_12float_e4m3_tEfNS_4arch4Sm90ELb1ELb0ELb0ELb0ELb0ELb0ELb0ELb1ELb1ELb1ELb0ELb0EEENS1_21CollectiveEpilogueFwdINS6_IJSA_SB_SA_EEES9_NS_10bfloat16_tESF_Li256ELb0ELb1ELb0ELb1EEENS1_30DynamicPersistentTileSchedulerILi256ELi128ELb0ELb1ELb1EEEEEEEEEvNT_6ParamsE,@"STO_CUDA_ENTRY STV_DEFAULT"
_ZN7cutlass13device_kernelIN5flash11enable_sm90INS1_16FlashAttnFwdSm90INS1_25CollectiveMainloopFwdSm90ILi2EN4cute5tupleIJNS5_1CILi1EEES8_S8_EEENS6_IJNS7_ILi128EEESA_NS7_ILi256EEEEEELi256ENS_12float_e4m3_tEfNS_4arch4Sm90ELb1ELb0ELb0ELb0ELb0ELb0ELb0ELb1ELb1ELb1ELb0ELb0EEENS1_21CollectiveEpilogueFwdINS6_IJSA_SB_SA_EEES9_NS_10bfloat16_tESF_Li256ELb0ELb1ELb0ELb1EEENS1_30DynamicPersistentTileSchedulerILi256ELi128ELb0ELb1ELb1EEEEEEEEEvNT_6ParamsE:
        /* <DEDUP_REMOVED lines=18> */
.L_x_1941:
[----:B------:R-:W-:Y:S05]  /*0120*/  BSYNC B0 ;  /* 0x0000000000007941 */ /* 0x000fea0003800000 */
.L_x_1940:
        /* <DEDUP_REMOVED lines=41> */
.L_x_1942:
        /* <DEDUP_REMOVED lines=22> */
.L_x_1943:
        /* <DEDUP_REMOVED lines=18> */
.L_x_1944:
        /* <DEDUP_REMOVED lines=22> */
.L_x_1945:
        /* <DEDUP_REMOVED lines=22> */
.L_x_1946:
[----:B------:R-:W-:Y:S01]  /*0900*/  PLOP3.LUT P0, PT, PT, PT, UP0, 0x80, 0x0 ;  /* 0x000000000000781c */ /* 0x000fe20003f0f008 */
[----:B------:R-:W-:Y:S01]  /*0910*/  UMOV UR38, 0x1 ;  /* 0x0000000100267882 */ /* 0x000fe20000000000 */
[----:B------:R-:W-:Y:S01]  /*0920*/  NOP ;  /* 0x0000000000007918 */ /* 0x000fe20000000000 */
[----:B------:R-:W-:Y:S01]  /*0930*/  USEL UR38, UR38, 0x2, !UP0 ;  /* 0x0000000226267887 */ /* 0x000fe2000c000000 */
[----:B------:R-:W-:Y:S01]  /*0940*/  ULDC.64 UR48, c[0x0][0x208] ;  /* 0x0000820000307ab9 */ /* 0x000fe20000000a00 */
[----:B012-4-:R-:W-:Y:S08]  /*0950*/  BAR.SYNC.DEFER_BLOCKING 0x0 ;  /* 0x0000000000007b1d */ /* 0x017ff00000010000 */
[----:B------:R-:W-:Y:S05]  /*0960*/  @!P0 BRA `(.L_x_1947) ;  /* 0x000000cc00888947 */ /* 0x000fea0003800000 */
.L_x_1948:
        /* <DEDUP_REMOVED lines=23> */
[-C--:B------:R-:W-:Y:S01]  /*0ae0*/  LEA.HI R3, R0, R12.reuse, RZ, 0x4 ;  /* 0x0000000c00037211 */ /* 0x080fe200078f20ff */
[----:B------:R-:W-:Y:S01]  /*0af0*/  IMAD.SHL.U32 R5, R4, 0x20, RZ ;  /* 0x0000002004057824 */ /* 0x000fe200078e00ff */
[----:B------:R-:W-:Y:S01]  /*0b00*/  LEA.HI R11, R0, R12, RZ, 0x2 ;  /* 0x0000000c000b7211 */ /* 0x000fe200078f10ff */
[----:B------:R-:W-:Y:S01]  /*0b10*/  IMAD.IADD R234, R12, 0x1, -R234 ;  /* 0x000000010cea7824 */ /* 0x000fe200078e0aea */
[----:B------:R-:W-:-:S02]  /*0b20*/  SHF.R.S32.HI R6, RZ, 0x4, R3 ;  /* 0x00000004ff067819 */ /* 0x000fc40000011403 */
[----:B------:R-:W-:Y:S02]  /*0b30*/  LOP3.LUT R4, R3, 0x3fffff0, RZ, 0xc0, !PT ;  /* 0x03fffff003047812 */ /* 0x000fe400078ec0ff */
[----:B------:R-:W-:Y:S02]  /*0b40*/  SHF.R.S32.HI R7, RZ, 0x1f, R234 ;  /* 0x0000001fff077819 */ /* 0x000fe400000114ea */
[----:B------:R-:W-:Y:S01]  /*0b50*/  LOP3.LUT R11, R11, 0xfffffffc, RZ, 0xc0, !PT ;  /* 0xfffffffc0b0b7812 */ /* 0x000fe200078ec0ff */
[----:B------:R-:W-:Y:S01]  /*0b60*/  IMAD.IADD R4, R12, 0x1, -R4 ;  /* 0x000000010c047824 */ /* 0x000fe200078e0a04 */
[----:B------:R-:W-:Y:S02]  /*0b70*/  LEA.HI R8, R7, R234, RZ, 0x2 ;  /* 0x000000ea07087211 */ /* 0x000fe400078f10ff */
[----:B------:R-:W-:Y:S01]  /*0b80*/  LEA.HI R0, R0, R12, RZ, 0x3 ;  /* 0x0000000c00007211 */ /* 0x000fe200078f18ff */
[----:B------:R-:W-:Y:S01]  /*0b90*/  IMAD.IADD R11, R12, 0x1, -R11 ;  /* 0x000000010c0b7824 */ /* 0x000fe200078e0a0b */
[----:B------:R-:W-:-:S02]  /*0ba0*/  SHF.R.S32.HI R9, RZ, 0x2, R8 ;  /* 0x00000002ff097819 */ /* 0x000fc40000011408 */
[----:B------:R-:W-:Y:S02]  /*0bb0*/  SHF.R.S32.HI R10, RZ, 0x1f, R8 ;  /* 0x0000001fff0a7819 */ /* 0x000fe40000011408 */
[----:B------:R-:W-:Y:S02]  /*0bc0*/  SHF.R.S32.HI R235, RZ, 0x7, R2 ;  /* 0x00000007ffeb7819 */ /* 0x000fe40000011402 */
[----:B------:R-:W-:Y:S02]  /*0bd0*/  LEA.HI R10, R10, R9, RZ, 0x3 ;  /* 0x000000090a0a7211 */ /* 0x000fe400078f18ff */
[----:B------:R-:W-:Y:S02]  /*0be0*/  LEA.HI R3, R3, R6, RZ, 0x1 ;  /* 0x0000000603037211 */ /* 0x000fe400078f08ff */
[----:B------:R-:W-:Y:S02]  /*0bf0*/  LOP3.LUT R5, R5, 0xfffffc00, RZ, 0xc0, !PT ;  /* 0xfffffc0005057812 */ /* 0x000fe400078ec0ff */
[----:B------:R-:W-:-:S02]  /*0c00*/  LOP3.LUT R232, R0, 0xfffffff8, RZ, 0xc0, !PT ;  /* 0xfffffff800e87812 */ /* 0x000fc400078ec0ff */
[----:B------:R-:W-:Y:S01]  /*0c10*/  LOP3.LUT R10, R10, 0xfffffff8, RZ, 0xc0, !PT ;  /* 0xfffffff80a0a7812 */ /* 0x000fe200078ec0ff */
[----:B------:R-:W-:Y:S01]  /*0c20*/  IMAD R4, R4, 0x40, R5 ;  /* 0x0000004004047824 */ /* 0x000fe200078e0205 */
[----:B------:R-:W-:Y:S01]  /*0c30*/  LEA.HI R7, R7, R234, RZ, 0x5 ;  /* 0x000000ea07077211 */ /* 0x000fe200078f28ff */
[----:B------:R-:W-:Y:S01]  /*0c40*/  IMAD.IADD R232, R12, 0x1, -R232 ;  /* 0x000000010ce87824 */ /* 0x000fe200078e0ae8 */
[----:B------:R-:W-:Y:S01]  /*0c50*/  LEA.HI R2, R2, R235, RZ, 0x1 ;  /* 0x000000eb02027211 */ /* 0x000fe200078f08ff */
[----:B------:R-:W-:Y:S01]  /*0c60*/  IMAD.IADD R10, R9, 0x1, -R10 ;  /* 0x00000001090a7824 */ /* 0x000fe200078e0a0a */
[----:B------:R-:W-:Y:S01]  /*0c70*/  LOP3.LUT R3, R3, 0x1ffffffe, RZ, 0xc0, !PT ;  /* 0x1ffffffe03037812 */ /* 0x000fe200078ec0ff */
[----:B------:R-:W-:Y:S01]  /*0c80*/  IMAD.SHL.U32 R16, R232, 0x8, RZ ;  /* 0x00000008e8107824 */ /* 0x000fe200078e00ff */
[----:B------:R-:W-:Y:S02]  /*0c90*/  SHF.R.S32.HI R7, RZ, 0x5, R7 ;  /* 0x00000005ff077819 */ /* 0x000fe40000011407 */
[----:B------:R-:W-:Y:S01]  /*0ca0*/  LEA.HI R5, R11, R11, RZ, 0x1 ;  /* 0x0000000b0b057211 */ /* 0x000fe200078f08ff */
[----:B------:R-:W-:Y:S01]  /*0cb0*/  IMAD.IADD R3, R6, 0x1, -R3 ;  /* 0x0000000106037824 */ /* 0x000fe200078e0a03 */
        /* <DEDUP_REMOVED lines=9> */
[----:B------:R-:W-:-:S02]  /*0d50*/  VIADD R23, R16, 0xc0 ;  /* 0x000000c010177836 */ /* 0x000fc40000000000 */
[----:B------:R-:W-:Y:S02]  /*0d60*/  IMAD.IADD R11, R11, 0x1, -R6 ;  /* 0x000000010b0b7824 */ /* 0x000fe400078e0a06 */
[----:B------:R-:W-:Y:S01]  /*0d70*/  IMAD R236, R2, 0x40, R7 ;  /* 0x0000004002ec7824 */ /* 0x000fe200078e0207 */
[----:B------:R-:W-:Y:S01]  /*0d80*/  SHF.R.S32.HI R2, RZ, 0x1f, R19 ;  /* 0x0000001fff027819 */ /* 0x000fe20000011413 */
[----:B------:R-:W-:Y:S01]  /*0d90*/  IMAD R237, R3, 0x8, R4 ;  /* 0x0000000803ed7824 */ /* 0x000fe200078e0204 */
[----:B------:R-:W-:Y:S01]  /*0da0*/  SHF.R.S32.HI R3, RZ, 0x1f, R22 ;  /* 0x0000001fff037819 */ /* 0x000fe20000011416 */
[----:B------:R-:W-:Y:S01]  /*0db0*/  IMAD.IADD R17, R234, 0x1, -R17 ;  /* 0x00000001ea117824 */ /* 0x000fe200078e0a11 */
[----:B------:R-:W-:Y:S01]  /*0dc0*/  SHF.R.S32.HI R0, RZ, 0x1f, R23 ;  /* 0x0000001fff007819 */ /* 0x000fe20000011417 */
[----:B------:R-:W-:-:S07]  /*0dd0*/  IMAD R18, R11, 0x8, R236 ;  /* 0x000000080b127824 */ /* 0x000fce00078e02ec */
.L_x_2002:
        /* <DEDUP_REMOVED lines=21> */
.L_x_1949:
[----:B------:R-:W-:Y:S01]  /*0f30*/  ULDC UR6, c[0x0][0xc54] ;  /* 0x0003150000067ab9 */ /* 0x000fe20000000800 */
[----:B------:R-:W-:Y:S01]  /*0f40*/  UMOV UR8, UR7 ;  /* 0x0000000700087c82 */ /* 0x000fe20008000000 */
[----:B------:R-:W-:-:S11]  /*0f50*/  UISETP.NE.AND UP0, UPT, UR6, 0x1, UPT ;  /* 0x000000010600788c */ /* 0x000fd6000bf05270 */
[----:B------:R-:W-:Y:S02]  /*0f60*/  @UP0 ULDC.64 UR10, c[0x0][0xc58] ;  /* 0x00031600000a0ab9 */ /* 0x000fe40000000a00 */
[----:B------:R-:W-:-:S04]  /*0f70*/  UIMAD.WIDE.U32 UR4, UR7, UR10, URZ ;  /* 0x0000000a070472a5 */ /* 0x000fc8000f8e003f */
[----:B------:R-:W-:-:S04]  /*0f80*/  @UP0 USHF.R.U32.HI UR8, URZ, UR11, UR5 ;  /* 0x0000000b3f080299 */ /* 0x000fc80008011605 */
[----:B------:R-:W-:-:S12]  /*0f90*/  UIMAD UR4, UR8, UR6, URZ ;  /* 0x00000006080472a4 */ /* 0x000fd8000f8e023f */
.L_x_1950:
        /* <DEDUP_REMOVED lines=55> */
[----:B------:R-:W-:Y:S01]  /*1310*/  ULDC UR5, c[0x0][0x448] ;  /* 0x0001120000057ab9 */ /* 0x000fe20000000800 */
[----:B------:R-:W-:Y:S01]  /*1320*/  IMAD.U32 R5, RZ, RZ, UR7 ;  /* 0x00000007ff057e24 */ /* 0x000fe2000f8e00ff */
[----:B------:R-:W-:Y:S01]  /*1330*/  ULDC UR50, c[0x0][0x424] ;  /* 0x0001090000327ab9 */ /* 0x000fe20000000800 */
[----:B------:R-:W-:Y:S01]  /*1340*/  ULDC UR9, c[0x0][0x2f0] ;  /* 0x0000bc0000097ab9 */ /* 0x000fe20000000800 */
[----:B------:R0:W2:Y:S01]  /*1350*/  @P0 LDG.E R7, desc[UR48][R2.64] ;  /* 0x0000003002070981 */ /* 0x0000a2000c1e1900 */
[----:B------:R-:W-:Y:S01]  /*1360*/  UISETP.NE.AND UP1, UPT, UR5, 0x1, UPT ;  /* 0x000000010500788c */ /* 0x000fe2000bf25270 */
[----:B------:R-:W-:Y:S02]  /*1370*/  ULDC.64 UR6, c[0x0][0x418] ;  /* 0x0001060000067ab9 */ /* 0x000fe40000000a00 */
[----:B------:R1:W2:Y:S01]  /*1380*/  @P1 LDG.E R0, desc[UR48][R4.64] ;  /* 0x0000003004001981 */ /* 0x0002a2000c1e1900 */
[----:B------:R-:W-:Y:S01]  /*1390*/  UISETP.NE.U32.AND UP0, UPT, UR6, URZ, UPT ;  /* 0x0000003f0600728c */ /* 0x000fe2000bf05070 */
[----:B------:R-:W-:-:S02]  /*13a0*/  PLOP3.LUT P0, PT, PT, PT, PT, 0x80, 0x0 ;  /* 0x000000000000781c */ /* 0x000fc40003f0f070 */
[----:B------:R-:W-:Y:S02]  /*13b0*/  CS2R R150, SRZ ;  /* 0x0000000000967805 */ /* 0x000fe4000001ff00 */
[----:B------:R-:W-:Y:S01]  /*13c0*/  CS2R R26, SRZ ;  /* 0x00000000001a7805 */ /* 0x000fe2000001ff00 */
[----:B------:R-:W-:Y:S01]  /*13d0*/  UISETP.NE.AND.EX UP0, UPT, UR7, URZ, UPT, UP0 ;  /* 0x0000003f0700728c */ /* 0x000fe2000bf05300 */
[----:B0-----:R-:W-:Y:S02]  /*13e0*/  CS2R R2, SRZ ;  /* 0x0000000000027805 */ /* 0x001fe4000001ff00 */
[----:B------:R-:W-:Y:S01]  /*13f0*/  CS2R R92, SRZ ;  /* 0x00000000005c7805 */ /* 0x000fe2000001ff00 */
[----:B------:R-:W-:Y:S01]  /*1400*/  ULDC UR7, c[0x0][0x288] ;  /* 0x0000a20000077ab9 */ /* 0x000fe20000000800 */
[----:B------:R-:W-:Y:S01]  /*1410*/  USEL UR50, UR50, 0x1, UP0 ;  /* 0x0000000132327887 */ /* 0x000fe20008000000 */
[----:B-1----:R-:W-:Y:S01]  /*1420*/  CS2R R4, SRZ ;  /* 0x0000000000047805 */ /* 0x002fe2000001ff00 */
[----:B------:R-:W-:Y:S01]  /*1430*/  UIADD3 UR7, -UR7, 0x80, URZ ;  /* 0x0000008007077890 */ /* 0x000fe2000fffe13f */
[----:B------:R-:W-:-:S02]  /*1440*/  CS2R R144, SRZ ;  /* 0x0000000000907805 */ /* 0x000fc4000001ff00 */
[----:B------:R-:W-:Y:S02]  /*1450*/  CS2R R30, SRZ ;  /* 0x00000000001e7805 */ /* 0x000fe4000001ff00 */
[----:B------:R-:W-:Y:S01]  /*1460*/  CS2R R142, SRZ ;  /* 0x00000000008e7805 */ /* 0x000fe2000001ff00 */
[----:B------:R-:W-:Y:S01]  /*1470*/  UIMAD UR7, UR50, UR9, UR7 ;  /* 0x00000009320772a4 */ /* 0x000fe2000f8e0207 */
        /* <DEDUP_REMOVED lines=56> */
[----:B--2---:R-:W-:Y:S01]  /*1800*/  FMUL.FTZ R0, R7, R0 ;  /* 0x0000000007007220 */ /* 0x004fe20000410000 */
[----:B------:R-:W-:-:S03]  /*1810*/  CS2R R6, SRZ ;  /* 0x0000000000067805 */ /* 0x000fc6000001ff00 */
[----:B------:R-:W-:Y:S01]  /*1820*/  FMUL.FTZ R0, R0, UR4 ;  /* 0x0000000400007c20 */ /* 0x000fe20008410000 */
[----:B------:R-:W-:Y:S02]  /*1830*/  ULDC UR4, c[0x0][0xc3c] ;  /* 0x00030f0000047ab9 */ /* 0x000fe40000000800 */
[----:B------:R-:W-:Y:S02]  /*1840*/  UIADD3 UR4, UR8, UR4, URZ ;  /* 0x0000000408047290 */ /* 0x000fe4000fffe03f */
[----:B------:R-:W-:Y:S01]  /*1850*/  R2UR UR37, R0 ;  /* 0x00000000002572ca */ /* 0x000fe200000e0000 */
[----:B------:R-:W-:Y:S01]  /*1860*/  @UP1 ULDC UR8, c[0x0][0x450] ;  /* 0x0001140000081ab9 */ /* 0x000fe20000000800 */
[----:B------:R-:W-:-:S03]  /*1870*/  USHF.L.U32 UR39, UR4, 0x7, URZ ;  /* 0x0000000704277899 */ /* 0x000fc6000800063f */
[----:B------:R-:W-:Y:S01]  /*1880*/  @UP1 ULDC UR4, c[0x0][0x44c] ;  /* 0x0001130000041ab9 */ /* 0x000fe20000000800 */
[----:B------:R-:W-:-:S04]  /*1890*/  UIADD3 UR6, UR39, 0x7f, URZ ;  /* 0x0000007f27067890 */ /* 0x000fc8000fffe03f */
[----:B------:R-:W-:Y:S02]  /*18a0*/  UIMAD.WIDE.U32 UR4, UR6, UR4, URZ ;  /* 0x00000004060472a5 */ /* 0x000fe4000f8e003f */
[----:B------:R-:W-:Y:S02]  /*18b0*/  UIMAD UR4, UR50, UR9, 0x7f ;  /* 0x0000007f320474a4 */ /* 0x000fe4000f8e0209 */
[----:B------:R-:W-:Y:S02]  /*18c0*/  @UP1 USHF.R.U32.HI UR6, URZ, UR8, UR5 ;  /* 0x000000083f061299 */ /* 0x000fe40008011605 */
[----:B------:R-:W-:Y:S02]  /*18d0*/  USHF.R.S32.HI UR5, URZ, 0x1f, UR4 ;  /* 0x0000001f3f057899 */ /* 0x000fe40008011404 */
[----:B------:R-:W-:Y:S02]  /*18e0*/  UIADD3 UR6, UR7, UR6, URZ ;  /* 0x0000000607067290 */ /* 0x000fe4000fffe03f */
[----:B------:R-:W-:-:S02]  /*18f0*/  ULEA.HI UR5, UR5, UR4, URZ, 0x7 ;  /* 0x0000000405057291 */ /* 0x000fc4000f8f383f */
[----:B------:R-:W-:Y:S02]  /*1900*/  USHF.R.S32.HI UR7, URZ, 0x1f, UR6 ;  /* 0x0000001f3f077899 */ /* 0x000fe40008011406 */
[----:B------:R-:W-:Y:S02]  /*1910*/  USHF.R.S32.HI UR5, URZ, 0x7, UR5 ;  /* 0x000000073f057899 */ /* 0x000fe40008011405 */
[----:B------:R-:W-:-:S04]  /*1920*/  ULEA.HI UR7, UR7, UR6, URZ, 0x7 ;  /* 0x0000000607077291 */ /* 0x000fc8000f8f383f */
[----:B------:R-:W-:-:S04]  /*1930*/  USHF.R.S32.HI UR7, URZ, 0x7, UR7 ;  /* 0x000000073f077899 */ /* 0x000fc80008011407 */
[----:B------:R-:W-:-:S04]  /*1940*/  UISETP.LT.AND UP0, UPT, UR5, UR7, UPT ;  /* 0x000000070500728c */ /* 0x000fc8000bf01270 */
[----:B------:R-:W-:-:S04]  /*1950*/  USEL UR52, UR5, UR7, UP0 ;  /* 0x0000000705347287 */ /* 0x000fc80008000000 */
[----:B------:R-:W-:-:S06]  /*1960*/  UISETP.GE.AND UP0, UPT, UR52, 0x1, UPT ;  /* 0x000000013400788c */ /* 0x000fcc000bf06270 */
[----:B------:R-:W-:-:S13]  /*1970*/  PLOP3.LUT P1, PT, PT, PT, UP0, 0x80, 0x0 ;  /* 0x000000000000781c */ /* 0x000fda0003f2f008 */
[----:B------:R-:W-:Y:S05]  /*1980*/  @!P1 BRA `(.L_x_1951) ;  /* 0x0000008400d89947 */ /* 0x000fea0003800000 */
        /* <DEDUP_REMOVED lines=31> */
.L_x_1952:
        /* <DEDUP_REMOVED lines=9> */
.L_x_2083:
[----:B------:R-:W-:Y:S05]  /*1c10*/  @!P0 BRA `(.L_x_1954) ;  /* 0x0000000000048947 */ /* 0x000fea0003800000 */
[----:B------:R-:W-:Y:S01]  /*1c20*/  BPT.TRAP 0x1 ;  /* 0x000000040000795c */ /* 0x000fe20000300000 */
.L_x_1954:
[----:B0-----:R-:W-:Y:S02]  /*1c30*/  IMAD.U32 R3, RZ, RZ, UR51 ;  /* 0x00000033ff037e24 */ /* 0x001fe4000f8e00ff */
[----:B------:R-:W-:-:S03]  /*1c40*/  IMAD.U32 R0, RZ, RZ, UR44 ;  /* 0x0000002cff007e24 */ /* 0x000fc6000f8e00ff */
[----:B------:R-:W-:Y:S02]  /*1c50*/  LEA R3, R3, UR41, 0x3 ;  /* 0x0000002903037c11 */ /* 0x000fe4000f8e18ff */
[----:B------:R-:W-:-:S04]  /*1c60*/  SHF.L.U32 R0, R0, 0x1f, RZ ;  /* 0x0000001f00007819 */ /* 0x000fc800000006ff */
[----:B------:R0:W1:Y:S01]  /*1c70*/  SYNCS.PHASECHK.TRANS64.TRYWAIT P2, [R3+URZ+0x38830], R0 ;  /* 0x03883000030075a7 */ /* 0x000062000804017f */
[----:B------:R-:W-:Y:S05]  /*1c80*/  @!P0 BRA `(.L_x_1955) ;  /* 0x0000000000048947 */ /* 0x000fea0003800000 */
[----:B------:R-:W-:Y:S01]  /*1c90*/  BPT.TRAP 0x1 ;  /* 0x000000040000795c */ /* 0x000fe20000300000 */
.L_x_1955:
[----:B------:R-:W2:Y:S02]  /*1ca0*/  S2R R2, SR_TID.X ;  /* 0x0000000000027919 */ /* 0x000ea40000002100 */
[----:B--2---:R-:W-:Y:S01]  /*1cb0*/  LOP3.LUT P1, RZ, R2, 0x7f, RZ, 0xc0, !PT ;  /* 0x0000007f02ff7812 */ /* 0x004fe2000782c0ff */
[----:B-1----:R-:W-:-:S12]  /*1cc0*/  @P2 BRA `(.L_x_1956) ;  /* 0x0000000000082947 */ /* 0x002fd80003800000 */
[----:B------:R-:W1:Y:S02]  /*1cd0*/  SYNCS.PHASECHK.TRANS64.TRYWAIT P2, [R3+URZ+0x38830], R0 ;  /* 0x03883000030075a7 */ /* 0x000e64000804017f */
[----:B-1----:R-:W-:Y:S05]  /*1ce0*/  @!P2 BRA `(.L_x_1957) ;  /* 0x0000010000a8a947 */ /* 0x002fea0003800000 */
.L_x_1956:
        /* <DEDUP_REMOVED lines=10> */
[----:B------:R-:W-:Y:S01]  /*1d90*/  @!P1 VIADD R3, R3, 0x38840 ;  /* 0x0003884003039836 */ /* 0x000fe20000000000 */
[----:B------:R-:W-:Y:S01]  /*1da0*/  UMOV UR5, 0x40000040 ;  /* 0x4000004000057882 */ /* 0x000fe20000000000 */
[----:B------:R-:W-:Y:S01]  /*1db0*/  UMOV UR7, 0x40000040 ;  /* 0x4000004000077882 */ /* 0x000fe20000000000 */
[----:B------:R-:W-:Y:S01]  /*1dc0*/  ULOP3.LUT UR47, UR4, 0x10000, URZ, 0xfc, !UPT ;  /* 0x00010000042f7892 */ /* 0x000fe2000f8efc3f */
[----:B------:R-:W-:Y:S01]  /*1dd0*/  CS2R R150, SRZ ;  /* 0x0000000000967805 */ /* 0x000fe2000001ff00 */
[----:B------:R-:W-:Y:S01]  /*1de0*/  UIADD3 UR4, UR32, 0x2, URZ ;  /* 0x0000000220047890 */ /* 0x000fe2000fffe03f */
[----:B------:R-:W-:Y:S01]  /*1df0*/  @!P1 PRMT R3, RZ, 0x654, R3 ;  /* 0x00000654ff039816 */ /* 0x000fe20000000003 */
[----:B------:R-:W-:Y:S01]  /*1e00*/  ULEA UR34, UR51, UR47, 0xb ;  /* 0x0000002f33227291 */ /* 0x000fe2000f8e583f */
[----:B------:R-:W-:Y:S01]  /*1e10*/  CS2R R148, SRZ ;  /* 0x0000000000947805 */ /* 0x000fe2000001ff00 */
[----:B------:R-:W-:Y:S01]  /*1e20*/  UIADD3 UR8, UR32, 0x4, URZ ;  /* 0x0000000420087890 */ /* 0x000fe2000fffe03f */
[----:B------:R-:W-:Y:S01]  /*1e30*/  CS2R R146, SRZ ;  /* 0x0000000000927805 */ /* 0x000fe2000001ff00 */
[----:B------:R-:W-:Y:S01]  /*1e40*/  UIADD3 UR6, UR34, 0x2, URZ ;  /* 0x0000000222067890 */ /* 0x000fe2000fffe03f */
[----:B------:R-:W-:Y:S01]  /*1e50*/  CS2R R144, SRZ ;  /* 0x0000000000907805 */ /* 0x000fe2000001ff00 */
[----:B------:R-:W-:Y:S01]  /*1e60*/  UIADD3 UR10, UR34, 0x4, URZ ;  /* 0x00000004220a7890 */ /* 0x000fe2000fffe03f */
[----:B------:R-:W-:Y:S01]  /*1e70*/  CS2R R142, SRZ ;  /* 0x00000000008e7805 */ /* 0x000fe2000001ff00 */
[----:B------:R-:W-:Y:S01]  /*1e80*/  UMOV UR9, 0x40000040 ;  /* 0x4000004000097882 */ /* 0x000fe20000000000 */
[----:B------:R-:W-:Y:S01]  /*1e90*/  QGMMA.64x128x32.F32.E4M3.E4M3 R24, gdesc[UR32], RZ, !UPT, gsb0 ;  /* 0x01e00000201879f3 */ /* 0x000fe2000c0008ff */
[----:B------:R-:W-:Y:S01]  /*1ea0*/  UMOV UR11, 0x40000040 ;  /* 0x40000040000b7882 */ /* 0x000fe20000000000 */
[----:B------:R-:W-:Y:S01]  /*1eb0*/  UIADD3 UR12, UR32, 0x6, URZ ;  /* 0x00000006200c7890 */ /* 0x000fe2000fffe03f */
[----:B------:R-:W-:Y:S01]  /*1ec0*/  CS2R R140, SRZ ;  /* 0x00000000008c7805 */ /* 0x000fe2000001ff00 */
[----:B------:R-:W-:Y:S01]  /*1ed0*/  UIADD3 UR14, UR34, 0x6, URZ ;  /* 0x00000006220e7890 */ /* 0x000fe2000fffe03f */
[----:B------:R-:W-:Y:S01]  /*1ee0*/  CS2R R138, SRZ ;  /* 0x00000000008a7805 */ /* 0x000fe2000001ff00 */
[----:B------:R-:W-:Y:S01]  /*1ef0*/  UMOV UR13, 0x40000040 ;  /* 0x40000040000d7882 */ /* 0x000fe20000000000 */
        /* <DEDUP_REMOVED lines=25> */
[----:B------:R-:W-:Y:S01]  /*2090*/  UIADD3 UR53, UR52, -0x2, URZ ;  /* 0xfffffffe34357890 */ /* 0x000fe2000fffe03f */
        /* <DEDUP_REMOVED lines=16> */
[----:B------:R-:W-:Y:S02]  /*21a0*/  WARPGROUP.DEPBAR.LE gsb0, 0x0 ;  /* 0x00008000000079c5 */ /* 0x000fe40000010000 */
[----:B------:R-:W-:-:S06]  /*21b0*/  WARPGROUP.ARRIVE ;  /* 0x00000000000079c5 */ /* 0x000fcc0000000000 */
[----:B------:R-:W-:Y:S01]  /*21c0*/  QGMMA.64x128x32.F32.E4M3.E4M3 R24, gdesc[UR4], R24, gsb0 ;  /* 0x01e00000041879f3 */ /* 0x000fe20008000818 */
[----:B------:R-:W-:Y:S02]  /*21d0*/  ULDC UR6, c[0x0][0x448] ;  /* 0x0001120000067ab9 */ /* 0x000fe40000000800 */
[----:B------:R-:W-:-:S06]  /*21e0*/  UISETP.NE.AND UP0, UPT, UR6, 0x1, UPT ;  /* 0x000000010600788c */ /* 0x000fcc000bf05270 */
[----:B------:R-:W-:-:S05]  /*21f0*/  PLOP3.LUT P2, PT, PT, PT, UP0, 0x80, 0x0 ;  /* 0x000000000000781c */ /* 0x000fca0003f4f008 */
[----:B------:R-:W-:-:S08]  /*2200*/  @UP0 ULDC UR6, c[0x0][0x44c] ;  /* 0x0001130000060ab9 */ /* 0x000fd00000000800 */
[----:B------:R-:W-:Y:S01]  /*2210*/  @P2 IMAD.HI.U32 R2, R0, UR6, RZ ;  /* 0x0000000600022c27 */ /* 0x000fe2000f8e00ff */
[----:B------:R-:W-:-:S04]  /*2220*/  @UP0 ULDC UR6, c[0x0][0x450] ;  /* 0x0001140000060ab9 */ /* 0x000fc80000000800 */
[----:B------:R-:W-:Y:S01]  /*2230*/  @P2 SHF.R.U32.HI R0, RZ, UR6, R2 ;  /* 0x00000006ff002c19 */ /* 0x000fe20008011602 */
[----:B------:R-:W-:Y:S02]  /*2240*/  UMOV UR6, 0xffffff80 ;  /* 0xffffff8000067882 */ /* 0x000fe40000000000 */
[----:B------:R-:W-:Y:S02]  /*2250*/  UIMAD UR6, UR52, UR6, 0x80 ;  /* 0x00000080340674a4 */ /* 0x000fe4000f8e0206 */
[----:B------:R-:W0:Y:S02]  /*2260*/  SHFL.IDX PT, R5, R0, 0x1, 0x1c1f ;  /* 0x003c1f0000057f89 */ /* 0x000e2400000e0000 */
[----:B------:R-:W-:-:S06]  /*2270*/  UIADD3 UR7, UR6, 0x1, URZ ;  /* 0x0000000106077890 */ /* 0x000fcc000fffe03f */
[----:B------:R-:W-:-:S04]  /*2280*/  IMAD.U32 R2, RZ, RZ, UR7 ;  /* 0x00000007ff027e24 */ /* 0x000fc8000f8e00ff */
[----:B------:R-:W-:Y:S01]  /*2290*/  IMAD R2, R17, -0x2, R2 ;  /* 0xfffffffe11027824 */ /* 0x000fe200078e0202 */
[----:B------:R-:W-:Y:S02]  /*22a0*/  WARPGROUP.DEPBAR.LE gsb0, 0x0 ;  /* 0x00008000000079c5 */ /* 0x000fe40000010000 */
[----:B------:R-:W-:-:S06]  /*22b0*/  WARPGROUP.ARRIVE ;  /* 0x00000000000079c5 */ /* 0x000fcc0000000000 */
[----:B------:R-:W-:Y:S01]  /*22c0*/  QGMMA.64x128x32.F32.E4M3.E4M3 R24, gdesc[UR8], R24, gsb0 ;  /* 0x01e00000081879f3 */ /* 0x000fe20008000818 */
[----:B------:R-:W-:Y:S01]  /*22d0*/  ULDC UR11, c[0x0][0x2f0] ;  /* 0x0000bc00000b7ab9 */ /* 0x000fe20000000800 */
[----:B------:R-:W-:Y:S01]  /*22e0*/  UMOV UR10, UR39 ;  /* 0x00000027000a7c82 */ /* 0x000fe20008000000 */
[----:B------:R-:W-:Y:S02]  /*22f0*/  UIMAD UR6, UR50, UR11, UR6 ;  /* 0x0000000b320672a4 */ /* 0x000fe4000f8e0206 */
[----:B------:R-:W-:-:S04]  /*2300*/  IMAD.U32 R7, RZ, RZ, UR11 ;  /* 0x0000000bff077e24 */ /* 0x000fc8000f8e00ff */
[----:B------:R-:W-:Y:S02]  /*2310*/  IMAD R4, R7, UR50, R2 ;  /* 0x0000003207047c24 */ /* 0x000fe4000f8e0202 */
[----:B------:R-:W-:Y:S01]  /*2320*/  IMAD.U32 R6, RZ, RZ, UR6 ;  /* 0x00000006ff067e24 */ /* 0x000fe2000f8e00ff */
[----:B------:R-:W-:Y:S02]  /*2330*/  @UP0 ULDC UR6, c[0x0][0x44c] ;  /* 0x0001130000060ab9 */ /* 0x000fe40000000800 */
[----:B------:R-:W-:Y:S01]  /*2340*/  UIMAD.WIDE.U32 UR6, UR39, UR6, URZ ;  /* 0x00000006270672a5 */ /* 0x000fe2000f8e003f */
[----:B------:R-:W-:Y:S01]  /*2350*/  IMAD R2, R17, -0x2, R6 ;  /* 0xfffffffe11027824 */ /* 0x000fe200078e0206 */
[----:B------:R-:W-:Y:S02]  /*2360*/  WARPGROUP.DEPBAR.LE gsb0, 0x0 ;  /* 0x00008000000079c5 */ /* 0x000fe40000010000 */
[----:B------:R-:W-:-:S06]  /*2370*/  WARPGROUP.ARRIVE ;  /* 0x00000000000079c5 */ /* 0x000fcc0000000000 */
[----:B------:R-:W-:Y:S01]  /*2380*/  QGMMA.64x128x32.F32.E4M3.E4M3 R24, gdesc[UR12], R24, gsb0 ;  /* 0x01e000000c1879f3 */ /* 0x000fe20008000818 */
[----:B------:R-:W-:Y:S02]  /*2390*/  ULDC UR14, c[0x0][0x288] ;  /* 0x0000a200000e7ab9 */ /* 0x000fe40000000800 */
[----:B0-----:R-:W-:Y:S01]  /*23a0*/  IADD3 R5, R5, -UR14, R4 ;  /* 0x8000000e05057c10 */ /* 0x001fe2000fffe004 */
[----:B------:R-:W-:-:S03]  /*23b0*/  UIMAD UR11, UR50, UR11, -UR14 ;  /* 0x0000000b320b72a4 */ /* 0x000fc6000f8e0a0e */
[----:B------:R-:W-:-:S04]  /*23c0*/  VIMNMX R5, R2, R5, PT ;  /* 0x0000000502057248 */ /* 0x000fc80003fe0100 */
[C---:B------:R-:W-:Y:S02]  /*23d0*/  ISETP.GT.AND P3, PT, R5.reuse, RZ, PT ;  /* 0x000000ff0500720c */ /* 0x040fe40003f64270 */
[C---:B------:R-:W-:Y:S02]  /*23e0*/  ISETP.GT.AND P4, PT, R5.reuse, 0x1, PT ;  /* 0x000000010500780c */ /* 0x040fe40003f84270 */
[----:B------:R-:W-:Y:S01]  /*23f0*/  ISETP.GT.AND P5, PT, R5, 0x8, PT ;  /* 0x000000080500780c */ /* 0x000fe20003fa4270 */
        /* <DEDUP_REMOVED lines=13> */
[----:B------:R-:W-:Y:S01]  /*24d0*/  FSEL R26, R26, -INF , P3 ;  /* 0xff8000001a1a7808 */ /* 0x000fe20001800000 */
[----:B------:R0:W-:Y:S01]  /*24e0*/  @!P1 SYNCS.ARRIVE.TRANS64.RED.A1T0 RZ, [R3+URZ], RZ ;  /* 0x000000ff03ff99a7 */ /* 0x0001e2000810043f */
[----:B------:R-:W-:Y:S02]  /*24f0*/  FSEL R27, R27, -INF , P4 ;  /* 0xff8000001b1b7808 */ /* 0x000fe40002000000 */
[----:B------:R-:W-:Y:S02]  /*2500*/  ISETP.GT.AND P3, PT, R5, 0x9, PT ;  /* 0x000000090500780c */ /* 0x000fe40003f64270 */
[----:B------:R-:W-:-:S02]  /*2510*/  FSEL R30, R30, -INF , P5 ;  /* 0xff8000001e1e7808 */ /* 0x000fc40002800000 */
[----:B------:R-:W-:Y:S02]  /*2520*/  FMNMX.FTZ R7, R26, R27, !PT ;  /* 0x0000001b1a077209 */ /* 0x000fe40007810000 */
[----:B------:R-:W-:Y:S02]  /*2530*/  ISETP.GT.AND P4, PT, R5, 0x10, PT ;  /* 0x000000100500780c */ /* 0x000fe40003f84270 */
[----:B------:R-:W-:Y:S02]  /*2540*/  FSEL R31, R31, -INF , P3 ;  /* 0xff8000001f1f7808 */ /* 0x000fe40001800000 */
[----:B------:R-:W-:Y:S02]  /*2550*/  FMNMX.FTZ R6, R30, R7, !PT ;  /* 0x000000071e067209 */ /* 0x000fe40007810000 */
        /* <DEDUP_REMOVED lines=81> */
[----:B------:R-:W-:Y:S02]  /*2a70*/  FSEL R87, R87, -INF , P3 ;  /* 0xff80000057577808 */ /* 0x000fe40001800000 */
[----:B------:R-:W-:-:S04]  /*2a80*/  FMNMX.FTZ R6, R86, R5, !PT ;  /* 0x0000000556067209 */ /* 0x000fc80007810000 */
[----:B------:R-:W-:-:S05]  /*2a90*/  FMNMX.FTZ R7, R87, R6, !PT ;  /* 0x0000000657077209 */ /* 0x000fca0007810000 */
[----:B------:R-:W1:Y:S02]  /*2aa0*/  SHFL.BFLY PT, R6, R7, 0x2, 0x1f ;  /* 0x0c401f0007067f89 */ /* 0x000e6400000e0000 */
[----:B-1----:R-:W-:Y:S02]  /*2ab0*/  FMNMX.FTZ R8, R7, R6, !PT ;  /* 0x0000000607087209 */ /* 0x002fe40007810000 */
[----:B------:R-:W-:Y:S04]  /*2ac0*/  SHFL.IDX PT, R6, R0, RZ, 0x1c1f ;  /* 0x001c1fff00067589 */ /* 0x000fe800000e0000 */
[----:B------:R-:W1:Y:S02]  /*2ad0*/  SHFL.BFLY PT, R5, R8, 0x1, 0x1f ;  /* 0x0c201f0008057f89 */ /* 0x000e6400000e0000 */
[----:B-1----:R-:W-:-:S04]  /*2ae0*/  FMNMX.FTZ R0, R8, R5, !PT ;  /* 0x0000000508007209 */ /* 0x002fc80007810000 */
[C---:B------:R-:W-:Y:S01]  /*2af0*/  FSETP.NEU.FTZ.AND P3, PT, R0.reuse, -INF , PT ;  /* 0xff8000000000780b */ /* 0x040fe20003f7d000 */
[----:B------:R-:W-:-:S05]  /*2b00*/  FFMA.FTZ R5, R0, R13, -8 ;  /* 0xc100000000057423 */ /* 0x000fca000001000d */
[----:B------:R-:W-:Y:S01]  /*2b10*/  FSEL R88, R5, RZ, P3 ;  /* 0x000000ff05587208 */ /* 0x000fe20001800000 */
[----:B------:R-:W-:Y:S01]  /*2b20*/  VIADD R5, R4, -UR14 ;  /* 0x8000000e04057c36 */ /* 0x000fe20008000000 */
[----:B------:R-:W-:Y:S02]  /*2b30*/  @UP0 ULDC UR14, c[0x0][0x450] ;  /* 0x00011400000e0ab9 */ /* 0x000fe40000000800 */
[----:B------:R-:W-:Y:S01]  /*2b40*/  @UP0 USHF.R.U32.HI UR10, URZ, UR14, UR7 ;  /* 0x0000000e3f0a0299 */ /* 0x000fe20008011607 */
[----:B------:R-:W-:Y:S01]  /*2b50*/  FFMA.FTZ R26, R26, UR37, -R88 ;  /* 0x000000251a1a7c23 */ /* 0x000fe20008010858 */
[----:B------:R-:W-:Y:S01]  /*2b60*/  VIADDMNMX R2, R6, R5, R2, PT ;  /* 0x0000000506027246 */ /* 0x000fe20003800102 */
[--C-:B------:R-:W-:Y:S01]  /*2b70*/  FFMA.FTZ R5, R27, UR37, -R88.reuse ;  /* 0x000000251b057c23 */ /* 0x100fe20008010858 */
[----:B------:R-:W-:-:S01]  /*2b80*/  FFMA.FTZ R6, R30, UR37, -R88 ;  /* 0x000000251e067c23 */ /* 0x000fc20008010858 */
[----:B------:R-:W-:Y:S01]  /*2b90*/  MUFU.EX2 R4, R26 ;  /* 0x0000001a00047308 */ /* 0x000fe20000000800 */
[C---:B------:R-:W-:Y:S01]  /*2ba0*/  ISETP.GT.AND P3, PT, R2.reuse, RZ, PT ;  /* 0x000000ff0200720c */ /* 0x040fe20003f64270 */
[--C-:B------:R-:W-:Y:S01]  /*2bb0*/  FFMA.FTZ R7, R31, UR37, -R88.reuse ;  /* 0x000000251f077c23 */ /* 0x100fe20008010858 */
[----:B------:R-:W-:Y:S01]  /*2bc0*/  ISETP.GT.AND P4, PT, R2, 0x1, PT ;  /* 0x000000010200780c */ /* 0x000fe20003f84270 */
[--C-:B------:R-:W-:Y:S01]  /*2bd0*/  FFMA.FTZ R34, R34, UR37, -R88.reuse ;  /* 0x0000002522227c23 */ /* 0x100fe20008010858 */
[----:B------:R-:W-:Y:S01]  /*2be0*/  ISETP.GT.AND P5, PT, R2, 0x8, PT ;  /* 0x000000080200780c */ /* 0x000fe20003fa4270 */
[--C-:B------:R-:W-:Y:S01]  /*2bf0*/  FFMA.FTZ R9, R9, UR37, -R88.reuse ;  /* 0x0000002509097c23 */ /* 0x100fe20008010858 */
[----:B------:R-:W-:Y:S01]  /*2c00*/  FSEL R35, R24, -INF , P3 ;  /* 0xff80000018237808 */ /* 0x000fe20001800000 */
[--C-:B------:R-:W-:Y:S01]  /*2c10*/  FFMA.FTZ R24, R11, UR37, -R88.reuse ;  /* 0x000000250b187c23 */ /* 0x100fe20008010858 */
[----:B------:R-:W-:Y:S01]  /*2c20*/  FSEL R38, R25, -INF , P4 ;  /* 0xff80000019267808 */ /* 0x000fe20002000000 */
[----:B------:R-:W1:Y:S01]  /*2c30*/  MUFU.EX2 R5, R5 ;  /* 0x0000000500057308 */ /* 0x000e620000000800 */
[----:B------:R-:W-:Y:S01]  /*2c40*/  ISETP.GT.AND P3, PT, R2, 0x9, PT ;  /* 0x000000090200780c */ /* 0x000fe20003f64270 */
[--C-:B------:R-:W-:Y:S01]  /*2c50*/  FFMA.FTZ R50, R50, UR37, -R88.reuse ;  /* 0x0000002532327c23 */ /* 0x100fe20008010858 */
[----:B------:R-:W-:Y:S01]  /*2c60*/  FSEL R39, R28, -INF , P5 ;  /* 0xff8000001c277808 */ /* 0x000fe20002800000 */
[--C-:B------:R-:W-:Y:S01]  /*2c70*/  FFMA.FTZ R10, R10, UR37, -R88.reuse ;  /* 0x000000250a0a7c23 */ /* 0x100fe20008010858 */
[----:B------:R-:W-:Y:S01]  /*2c80*/  FMNMX.FTZ R8, R35, R38, !PT ;  /* 0x0000002623087209 */ /* 0x000fe20007810000 */
[--C-:B------:R-:W-:Y:S01]  /*2c90*/  FFMA.FTZ R59, R59, UR37, -R88.reuse ;  /* 0x000000253b3b7c23 */ /* 0x100fe20008010858 */
[----:B------:R-:W-:Y:S01]  /*2ca0*/  ISETP.GT.AND P4, PT, R2, 0x10, PT ;  /* 0x000000100200780c */ /* 0x000fe20003f84270 */
[----:B------:R-:W2:Y:S01]  /*2cb0*/  MUFU.EX2 R6, R6 ;  /* 0x0000000600067308 */ /* 0x000ea20000000800 */
[----:B------:R-:W-:Y:S01]  /*2cc0*/  FSEL R42, R29, -INF , P3 ;  /* 0xff8000001d2a7808 */ /* 0x000fe20001800000 */
[--C-:B------:R-:W-:Y:S01]  /*2cd0*/  FFMA.FTZ R54, R54, UR37, -R88.reuse ;  /* 0x0000002536367c23 */ /* 0x100fe20008010858 */
[----:B------:R-:W-:Y:S01]  /*2ce0*/  FMNMX.FTZ R13, R39, R8, !PT ;  /* 0x00000008270d7209 */ /* 0x000fe20007810000 */
[--C-:B------:R-:W-:Y:S01]  /*2cf0*/  FFMA.FTZ R55, R55, UR37, -R88.reuse ;  /* 0x0000002537377c23 */ /* 0x100fe20008010858 */
[----:B------:R-:W-:Y:S01]  /*2d00*/  ISETP.GT.AND P3, PT, R2, 0x11, PT ;  /* 0x000000110200780c */ /* 0x000fe20003f64270 */
[--C-:B------:R-:W-:Y:S01]  /*2d10*/  FFMA.FTZ R62, R62, UR37, -R88.reuse ;  /* 0x000000253e3e7c23 */ /* 0x100fe20008010858 */
[----:B------:R-:W-:Y:S01]  /*2d20*/  FSEL R43, R32, -INF , P4 ;  /* 0xff800000202b7808 */ /* 0x000fe20002000000 */
[----:B------:R-:W3:Y:S01]  /*2d30*/  MUFU.EX2 R7, R7 ;  /* 0x0000000700077308 */ /* 0x000ee20000000800 */
[----:B------:R-:W-:Y:S01]  /*2d40*/  FMNMX.FTZ R8, R42, R13, !PT ;  /* 0x0000000d2a087209 */ /* 0x000fe20007810000 */
[--C-:B------:R-:W-:Y:S01]  /*2d50*/  FFMA.FTZ R63, R63, UR37, -R88.reuse ;  /* 0x000000253f3f7c23 */ /* 0x100fe20008010858 */
[----:B------:R-:W-:Y:S01]  /*2d60*/  ISETP.GT.AND P4, PT, R2, 0x18, PT ;  /* 0x000000180200780c */ /* 0x000fe20003f84270 */
[--C-:B------:R-:W-:Y:S01]  /*2d70*/  FFMA.FTZ R27, R67, UR37, -R88.reuse ;  /* 0x00000025431b7c23 */ /* 0x100fe20008010858 */
[----:B------:R-:W-:Y:S01]  /*2d80*/  FSEL R46, R33, -INF , P3 ;  /* 0xff800000212e7808 */ /* 0x000fe20001800000 */
[--C-:B------:R-:W-:Y:S01]  /*2d90*/  FFMA.FTZ R70, R70, UR37, -R88.reuse ;  /* 0x0000002546467c23 */ /* 0x100fe20008010858 */
[----:B------:R-:W-:Y:S01]  /*2da0*/  FMNMX.FTZ R13, R43, R8, !PT ;  /* 0x000000082b0d7209 */ /* 0x000fe20007810000 */
[----:B------:R-:W-:Y:S01]  /*2db0*/  MUFU.EX2 R9, R9 ;  /* 0x0000000900097308 */ /* 0x000fe20000000800 */
[----:B------:R-:W-:Y:S01]  /*2dc0*/  ISETP.GT.AND P3, PT, R2, 0x19, PT ;  /* 0x000000190200780c */ /* 0x000fe20003f64270 */
[--C-:B------:R-:W-:Y:S01]  /*2dd0*/  FFMA.FTZ R71, R71, UR37, -R88.reuse ;  /* 0x0000002547477c23 */ /* 0x100fe20008010858 */
[----:B------:R-:W-:Y:S01]  /*2de0*/  FSEL R36, R36, -INF , P4 ;  /* 0xff80000024247808 */ /* 0x000fe20002000000 */
[--C-:B------:R-:W-:Y:S01]  /*2df0*/  FFMA.FTZ R33, R78, UR37, -R88.reuse ;  /* 0x000000254e217c23 */ /* 0x100fe20008010858 */
[----:B------:R-:W-:Y:S01]  /*2e00*/  FMNMX.FTZ R13, R46, R13, !PT ;  /* 0x0000000d2e0d7209 */ /* 0x000fe20007810000 */
[--C-:B------:R-:W-:Y:S01]  /*2e10*/  FFMA.FTZ R30, R79, UR37, -R88.reuse ;  /* 0x000000254f1e7c23 */ /* 0x100fe20008010858 */
[----:B------:R-:W-:Y:S01]  /*2e20*/  ISETP.GT.AND P4, PT, R2, 0x20, PT ;  /* 0x000000200200780c */ /* 0x000fe20003f84270 */
[----:B------:R4:W-:Y:S01]  /*2e30*/  MUFU.EX2 R8, R34 ;  /* 0x0000002200087308 */ /* 0x0009e20000000800 */
[----:B------:R-:W-:Y:S01]  /*2e40*/  FSEL R37, R37, -INF , P3 ;  /* 0xff80000025257808 */ /* 0x000fe20001800000 */
[--C-:B------:R-:W-:Y:S01]  /*2e50*/  FFMA.FTZ R75, R75, UR37, -R88.reuse ;  /* 0x000000254b4b7c23 */ /* 0x100fe20008010858 */
[----:B------:R-:W-:Y:S01]  /*2e60*/  FMNMX.FTZ R20, R36, R13, !PT ;  /* 0x0000000d24147209 */ /* 0x000fe20007810000 */
[----:B------:R-:W-:Y:S01]  /*2e70*/  UIADD3 UR11, UR11, UR10, URZ ;  /* 0x0000000a0b0b7290 */ /* 0x000fe2000fffe03f */
[----:B------:R-:W-:Y:S01]  /*2e80*/  ISETP.GT.AND P3, PT, R2, 0x21, PT ;  /* 0x000000210200780c */ /* 0x000fe20003f64270 */
[--C-:B------:R-:W-:Y:S01]  /*2e90*/  FFMA.FTZ R28, R82, UR37, -R88.reuse ;  /* 0x00000025521c7c23 */ /* 0x100fe20008010858 */
[----:B------:R-:W-:Y:S01]  /*2ea0*/  FSEL R40, R40, -INF , P4 ;  /* 0xff80000028287808 */ /* 0x000fe20002000000 */
[----:B------:R-:W-:Y:S01]  /*2eb0*/  MUFU.EX2 R10, R10 ;  /* 0x0000000a000a7308 */ /* 0x000fe20000000800 */
[----:B------:R-:W-:Y:S01]  /*2ec0*/  FMNMX.FTZ R13, R37, R20, !PT ;  /* 0x00000014250d7209 */ /* 0x000fe20007810000 */
[--C-:B----4-:R-:W-:Y:S01]  /*2ed0*/  FFMA.FTZ R34, R74, UR37, -R88.reuse ;  /* 0x000000254a227c23 */ /* 0x110fe20008010858 */
[----:B------:R-:W-:Y:S01]  /*2ee0*/  ISETP.GT.AND P4, PT, R2, 0x28, PT ;  /* 0x000000280200780c */ /* 0x000fe20003f84270 */
[----:B------:R-:W-:Y:S01]  /*2ef0*/  USHF.R.S32.HI UR6, URZ, 0x1f, UR11 ;  /* 0x0000001f3f067899 */ /* 0x000fe2000801140b */
[----:B------:R-:W-:Y:S01]  /*2f00*/  FSEL R41, R41, -INF , P3 ;  /* 0xff80000029297808 */ /* 0x000fe20001800000 */
[--C-:B------:R-:W-:Y:S01]  /*2f10*/  FFMA.FTZ R87, R87, UR37, -R88.reuse ;  /* 0x0000002557577c23 */ /* 0x100fe20008010858 */
[----:B------:R-:W-:Y:S01]  /*2f20*/  FMNMX.FTZ R20, R40, R13, !PT ;  /* 0x0000000d28147209 */ /* 0x000fe20007810000 */
[----:B------:R-:W-:Y:S01]  /*2f30*/  MUFU.EX2 R54, R54 ;  /* 0x0000003600367308 */ /* 0x000fe20000000800 */
[----:B------:R-:W-:Y:S01]  /*2f40*/  ISETP.GT.AND P3, PT, R2, 0x29, PT ;  /* 0x000000290200780c */ /* 0x000fe20003f64270 */
[----:B------:R-:W-:Y:S01]  /*2f50*/  ULEA.HI UR6, UR6, UR11, URZ, 0x7 ;  /* 0x0000000b06067291 */ /* 0x000fe2000f8f383f */
[----:B------:R-:W-:Y:S01]  /*2f60*/  FSEL R44, R44, -INF , P4 ;  /* 0xff8000002c2c7808 */ /* 0x000fe20002000000 */
[----:B------:R-:W-:Y:S01]  /*2f70*/  FFMA.FTZ R31, R83, UR37, -R88 ;  /* 0x00000025531f7c23 */ /* 0x000fe20008010858 */
[----:B------:R-:W-:Y:S01]  /*2f80*/  FMNMX.FTZ R13, R41, R20, !PT ;  /* 0x00000014290d7209 */ /* 0x000fe20007810000 */
[----:B------:R-:W-:Y:S01]  /*2f90*/  USHF.R.S32.HI UR6, URZ, 0x7, UR6 ;  /* 0x000000073f067899 */ /* 0x000fe20008011406 */
[----:B------:R-:W-:Y:S01]  /*2fa0*/  ISETP.GT.AND P4, PT, R2, 0x30, PT ;  /* 0x000000300200780c */ /* 0x000fe20003f84270 */
[----:B------:R-:W-:Y:S01]  /*2fb0*/  MUFU.EX2 R55, R55 ;  /* 0x0000003700377308 */ /* 0x000fe20000000800 */
[----:B------:R-:W-:Y:S01]  /*2fc0*/  FSEL R45, R45, -INF , P3 ;  /* 0xff8000002d2d7808 */ /* 0x000fe20001800000 */
[----:B------:R-:W-:Y:S01]  /*2fd0*/  UISETP.LT.AND UP1, UPT, URZ, UR6, UPT ;  /* 0x000000063f00728c */ /* 0x000fe2000bf21270 */
[----:B------:R-:W-:-:S02]  /*2fe0*/  FMNMX.FTZ R20, R44, R13, !PT ;  /* 0x0000000d2c147209 */ /* 0x000fc40007810000 */
[----:B------:R-:W-:Y:S02]  /*2ff0*/  CS2R R82, SRZ ;  /* 0x0000000000527805 */ /* 0x000fe4000001ff00 */
[----:B------:R-:W-:Y:S01]  /*3000*/  ISETP.GT.AND P3, PT, R2, 0x31, PT ;  /* 0x000000310200780c */ /* 0x000fe20003f64270 */
[----:B------:R-:W-:Y:S01]  /*3010*/  USEL UR52, URZ, UR6, !UP1 ;  /* 0x000000063f347287 */ /* 0x000fe2000c800000 */
[----:B------:R-:W-:Y:S01]  /*3020*/  FSEL R48, R48, -INF , P4 ;  /* 0xff80000030307808 */ /* 0x000fe20002000000 */
[----:B------:R-:W4:Y:S01]  /*3030*/  MUFU.EX2 R13, R24 ;  /* 0x00000018000d7308 */ /* 0x000f220000000800 */
[----:B------:R-:W-:Y:S01]  /*3040*/  FMNMX.FTZ R11, R45, R20, !PT ;  /* 0x000000142d0b7209 */ /* 0x000fe20007810000 */
[----:B------:R-:W-:Y:S01]  /*3050*/  FFMA.FTZ R20, R12, UR37, -R88 ;  /* 0x000000250c147c23 */ /* 0x000fe20008010858 */
[----:B------:R-:W-:Y:S01]  /*3060*/  ISETP.GT.AND P4, PT, R2, 0x38, PT ;  /* 0x000000380200780c */ /* 0x000fe20003f84270 */
[----:B------:R-:W-:Y:S01]  /*3070*/  UISETP.GE.AND UP1, UPT, UR53, UR52, UPT ;  /* 0x000000343500728c */ /* 0x000fe2000bf26270 */
[----:B------:R-:W-:-:S02]  /*3080*/  FSEL R49, R49, -INF , P3 ;  /* 0xff80000031317808 */ /* 0x000fc40001800000 */
[----:B------:R-:W-:Y:S02]  /*3090*/  CS2R R78, SRZ ;  /* 0x00000000004e7805 */ /* 0x000fe4000001ff00 */
[----:B------:R-:W-:Y:S01]  /*30a0*/  FMNMX.FTZ R12, R48, R11, !PT ;  /* 0x0000000b300c7209 */ /* 0x000fe20007810000 */
[----:B------:R-:W-:Y:S01]  /*30b0*/  MUFU.EX2 R62, R62 ;  /* 0x0000003e003e7308 */ /* 0x000fe20000000800 */
[----:B------:R-:W-:Y:S02]  /*30c0*/  ISETP.GT.AND P3, PT, R2, 0x39, PT ;  /* 0x000000390200780c */ /* 0x000fe40003f64270 */
[----:B------:R-:W-:Y:S02]  /*30d0*/  FSEL R52, R52, -INF , P4 ;  /* 0xff80000034347808 */ /* 0x000fe40002000000 */
[----:B------:R-:W-:Y:S01]  /*30e0*/  FMNMX.FTZ R21, R49, R12, !PT ;  /* 0x0000000c31157209 */ /* 0x000fe20007810000 */
[----:B------:R-:W-:Y:S01]  /*30f0*/  FFMA.FTZ R12, R14, UR37, -R88 ;  /* 0x000000250e0c7c23 */ /* 0x000fe20008010858 */
[----:B------:R-:W-:Y:S01]  /*3100*/  ISETP.GT.AND P4, PT, R2, 0x40, PT ;  /* 0x000000400200780c */ /* 0x000fe20003f84270 */
[----:B------:R5:W-:Y:S01]  /*3110*/  MUFU.EX2 R11, R20 ;  /* 0x00000014000b7308 */ /* 0x000be20000000800 */
[----:B------:R-:W-:-:S02]  /*3120*/  FSEL R53, R53, -INF , P3 ;  /* 0xff80000035357808 */ /* 0x000fc40001800000 */
[----:B------:R-:W-:Y:S02]  /*3130*/  FMNMX.FTZ R14, R52, R21, !PT ;  /* 0x00000015340e7209 */ /* 0x000fe40007810000 */
[----:B------:R-:W-:Y:S02]  /*3140*/  ISETP.GT.AND P3, PT, R2, 0x41, PT ;  /* 0x000000410200780c */ /* 0x000fe40003f64270 */
[----:B------:R-:W-:Y:S01]  /*3150*/  FSEL R56, R56, -INF , P4 ;  /* 0xff80000038387808 */ /* 0x000fe20002000000 */
[----:B------:R-:W-:Y:S01]  /*3160*/  MUFU.EX2 R12, R12 ;  /* 0x0000000c000c7308 */ /* 0x000fe20000000800 */
[----:B------:R-:W-:Y:S01]  /*3170*/  FMNMX.FTZ R21, R53, R14, !PT ;  /* 0x0000000e35157209 */ /* 0x000fe20007810000 */
[----:B------:R-:W-:Y:S01]  /*3180*/  FFMA.FTZ R14, R15, UR37, -R88 ;  /* 0x000000250f0e7c23 */ /* 0x000fe20008010858 */
[----:B------:R-:W-:Y:S02]  /*3190*/  ISETP.GT.AND P4, PT, R2, 0x48, PT ;  /* 0x000000480200780c */ /* 0x000fe40003f84270 */
[----:B------:R-:W-:-:S02]  /*31a0*/  FSEL R57, R57, -INF , P3 ;  /* 0xff80000039397808 */ /* 0x000fc40001800000 */
[----:B-----5:R-:W-:Y:S01]  /*31b0*/  FMNMX.FTZ R20, R56, R21, !PT ;  /* 0x0000001538147209 */ /* 0x020fe20007810000 */
[----:B------:R-:W-:Y:S01]  /*31c0*/  FFMA.FTZ R21, R47, UR37, -R88 ;  /* 0x000000252f157c23 */ /* 0x000fe20008010858 */
[----:B------:R-:W-:Y:S01]  /*31d0*/  ISETP.GT.AND P3, PT, R2, 0x49, PT ;  /* 0x000000490200780c */ /* 0x000fe20003f64270 */
[----:B------:R-:W-:Y:S01]  /*31e0*/  IMAD.U32 R47, RZ, RZ, UR37 ;  /* 0x00000025ff2f7e24 */ /* 0x000fe2000f8e00ff */
[----:B------:R-:W-:Y:S01]  /*31f0*/  FSEL R60, R60, -INF , P4 ;  /* 0xff8000003c3c7808 */ /* 0x000fe20002000000 */
[----:B------:R-:W-:Y:S01]  /*3200*/  MUFU.EX2 R14, R14 ;  /* 0x0000000e000e7308 */ /* 0x000fe20000000800 */
[----:B------:R-:W-:Y:S02]  /*3210*/  FMNMX.FTZ R15, R57, R20, !PT ;  /* 0x00000014390f7209 */ /* 0x000fe40007810000 */
[----:B------:R-:W-:Y:S02]  /*3220*/  ISETP.GT.AND P4, PT, R2, 0x50, PT ;  /* 0x000000500200780c */ /* 0x000fe40003f84270 */
[----:B------:R-:W-:-:S02]  /*3230*/  FSEL R61, R61, -INF , P3 ;  /* 0xff8000003d3d7808 */ /* 0x000fc40001800000 */
[----:B------:R-:W-:Y:S01]  /*3240*/  FMNMX.FTZ R20, R60, R15, !PT ;  /* 0x0000000f3c147209 */ /* 0x000fe20007810000 */
[----:B------:R-:W5:Y:S01]  /*3250*/  MUFU.EX2 R21, R21 ;  /* 0x0000001500157308 */ /* 0x000f620000000800 */
[----:B------:R-:W-:Y:S02]  /*3260*/  ISETP.GT.AND P3, PT, R2, 0x51, PT ;  /* 0x000000510200780c */ /* 0x000fe40003f64270 */
[----:B------:R-:W-:Y:S02]  /*3270*/  FSEL R64, R64, -INF , P4 ;  /* 0xff80000040407808 */ /* 0x000fe40002000000 */
[----:B------:R-:W-:Y:S02]  /*3280*/  FMNMX.FTZ R15, R61, R20, !PT ;  /* 0x000000143d0f7209 */ /* 0x000fe40007810000 */
[----:B------:R-:W-:Y:S01]  /*3290*/  ISETP.GT.AND P4, PT, R2, 0x58, PT ;  /* 0x000000580200780c */ /* 0x000fe20003f84270 */
[----:B------:R-:W-:Y:S01]  /*32a0*/  MUFU.EX2 R63, R63 ;  /* 0x0000003f003f7308 */ /* 0x000fe20000000800 */
[----:B------:R-:W-:-:S02]  /*32b0*/  FSEL R65, R65, -INF , P3 ;  /* 0xff80000041417808 */ /* 0x000fc40001800000 */
[----:B------:R-:W-:Y:S02]  /*32c0*/  FMNMX.FTZ R20, R64, R15, !PT ;  /* 0x0000000f40147209 */ /* 0x000fe40007810000 */
[----:B------:R-:W-:Y:S02]  /*32d0*/  ISETP.GT.AND P3, PT, R2, 0x59, PT ;  /* 0x000000590200780c */ /* 0x000fe40003f64270 */
[----:B------:R-:W-:Y:S01]  /*32e0*/  FSEL R68, R68, -INF , P4 ;  /* 0xff80000044447808 */ /* 0x000fe20002000000 */
[----:B------:R-:W-:Y:S01]  /*32f0*/  MUFU.EX2 R15, R50 ;  /* 0x00000032000f7308 */ /* 0x000fe20000000800 */
[----:B------:R-:W-:Y:S01]  /*3300*/  FMNMX.FTZ R25, R65, R20, !PT ;  /* 0x0000001441197209 */ /* 0x000fe20007810000 */
[----:B------:R-:W-:Y:S01]  /*3310*/  FFMA.FTZ R20, R51, UR37, -R88 ;  /* 0x0000002533147c23 */ /* 0x000fe20008010858 */
[----:B------:R-:W-:Y:S01]  /*3320*/  ISETP.GT.AND P4, PT, R2, 0x60, PT ;  /* 0x000000600200780c */ /* 0x000fe20003f84270 */
[----:B-1----:R-:W-:Y:S01]  /*3330*/  FADD.FTZ R51, R4, R5 ;  /* 0x0000000504337221 */ /* 0x002fe20000010000 */
[----:B------:R-:W-:-:S02]  /*3340*/  FSEL R69, R69, -INF , P3 ;  /* 0xff80000045457808 */ /* 0x000fc40001800000 */
[----:B------:R-:W-:Y:S01]  /*3350*/  FMNMX.FTZ R24, R68, R25, !PT ;  /* 0x0000001944187209 */ /* 0x000fe20007810000 */
[----:B------:R-:W1:Y:S01]  /*3360*/  MUFU.EX2 R20, R20 ;  /* 0x0000001400147308 */ /* 0x000e620000000800 */
        /* <DEDUP_REMOVED lines=10> */
[----:B------:R-:W-:Y:S02]  /*3410*/  FMNMX.FTZ R25, R73, R24, !PT ;  /* 0x0000001849197209 */ /* 0x000fe40007810000 */
[----:B------:R-:W-:Y:S02]  /*3420*/  ISETP.GT.AND P4, PT, R2, 0x70, PT ;  /* 0x000000700200780c */ /* 0x000fe40003f84270 */
[----:B------:R-:W-:-:S02]  /*3430*/  FSEL R77, R77, -INF , P3 ;  /* 0xff8000004d4d7808 */ /* 0x000fc40001800000 */
[----:B------:R-:W-:Y:S01]  /*3440*/  FMNMX.FTZ R24, R76, R25, !PT ;  /* 0x000000194c187209 */ /* 0x000fe20007810000 */
[----:B------:R-:W-:Y:S01]  /*3450*/  MUFU.EX2 R71, R71 ;  /* 0x0000004700477308 */ /* 0x000fe20000000800 */
[----:B------:R-:W-:Y:S02]  /*3460*/  ISETP.GT.AND P3, PT, R2, 0x71, PT ;  /* 0x000000710200780c */ /* 0x000fe40003f64270 */
[----:B------:R-:W-:Y:S02]  /*3470*/  FSEL R80, R80, -INF , P4 ;  /* 0xff80000050507808 */ /* 0x000fe40002000000 */
[----:B------:R-:W-:Y:S01]  /*3480*/  FMNMX.FTZ R25, R77, R24, !PT ;  /* 0x000000184d197209 */ /* 0x000fe20007810000 */
[----:B------:R-:W-:Y:S01]  /*3490*/  FFMA.FTZ R24, R58, UR37, -R88 ;  /* 0x000000253a187c23 */ /* 0x000fe20008010858 */
[----:B------:R-:W-:Y:S01]  /*34a0*/  ISETP.GT.AND P4, PT, R2, 0x78, PT ;  /* 0x000000780200780c */ /* 0x000fe20003f84270 */
[----:B--2---:R-:W-:Y:S01]  /*34b0*/  FADD.FTZ R58, R6, R51 ;  /* 0x00000033063a7221 */ /* 0x004fe20000010000 */
[----:B------:R-:W-:Y:S01]  /*34c0*/  FSEL R81, R81, -INF , P3 ;  /* 0xff80000051517808 */ /* 0x000fe20001800000 */
[----:B------:R-:W-:Y:S01]  /*34d0*/  MUFU.EX2 R33, R33 ;  /* 0x0000002100217308 */ /* 0x000fe20000000800 */
[----:B------:R-:W-:-:S02]  /*34e0*/  FMNMX.FTZ R26, R80, R25, !PT ;  /* 0x00000019501a7209 */ /* 0x000fc40007810000 */
[----:B------:R-:W-:Y:S02]  /*34f0*/  ISETP.GT.AND P3, PT, R2, 0x79, PT ;  /* 0x000000790200780c */ /* 0x000fe40003f64270 */
[----:B------:R-:W-:Y:S02]  /*3500*/  FSEL R84, R84, -INF , P4 ;  /* 0xff80000054547808 */ /* 0x000fe40002000000 */
[----:B------:R-:W-:Y:S01]  /*3510*/  FMNMX.FTZ R25, R81, R26, !PT ;  /* 0x0000001a51197209 */ /* 0x000fe20007810000 */
[----:B------:R-:W-:Y:S01]  /*3520*/  MUFU.EX2 R24, R24 ;  /* 0x0000001800187308 */ /* 0x000fe20000000800 */
[----:B------:R-:W-:Y:S01]  /*3530*/  FSEL R85, R85, -INF , P3 ;  /* 0xff80000055557808 */ /* 0x000fe20001800000 */
[----:B------:R-:W-:Y:S01]  /*3540*/  FFMA.FTZ R26, R66, UR37, -R88 ;  /* 0x00000025421a7c23 */ /* 0x000fe20008010858 */
[----:B------:R-:W-:Y:S02]  /*3550*/  FMNMX.FTZ R2, R84, R25, !PT ;  /* 0x0000001954027209 */ /* 0x000fe40007810000 */
[----:B------:R-:W-:-:S02]  /*3560*/  CS2R R66, SRZ ;  /* 0x0000000000427805 */ /* 0x000fc4000001ff00 */
[----:B---3--:R-:W-:Y:S02]  /*3570*/  F2FP.SATFINITE.E4M3.F32.PACK_AB_MERGE_C R229, R7, R6, RZ ;  /* 0x0000000607e5723e */ /* 0x008fe400048070ff */
[----:B------:R-:W-:Y:S01]  /*3580*/  FMNMX.FTZ R2, R85, R2, !PT ;  /* 0x0000000255027209 */ /* 0x000fe20007810000 */
[----:B------:R2:W-:Y:S01]  /*3590*/  MUFU.EX2 R25, R59 ;  /* 0x0000003b00197308 */ /* 0x0005e20000000800 */
[----:B----4-:R-:W-:Y:S02]  /*35a0*/  F2FP.SATFINITE.E4M3.F32.PACK_AB_MERGE_C R231, R13, R10, RZ ;  /* 0x0000000a0de7723e */ /* 0x010fe400048070ff */
[----:B------:R-:W-:Y:S01]  /*35b0*/  F2FP.SATFINITE.E4M3.F32.PACK_AB_MERGE_C R227, R55, R54, RZ ;  /* 0x0000003637e3723e */ /* 0x000fe200048070ff */
[----:B------:R-:W3:Y:S01]  /*35c0*/  SHFL.BFLY PT, R29, R2, 0x2, 0x1f ;  /* 0x0c401f00021d7f89 */ /* 0x000ee200000e0000 */
[----:B------:R-:W-:Y:S02]  /*35d0*/  F2FP.SATFINITE.E4M3.F32.PACK_AB_MERGE_C R229, R5, R4, R229 ;  /* 0x0000000405e5723e */ /* 0x000fe400048070e5 */
[----:B-----5:R-:W-:Y:S01]  /*35e0*/  F2FP.SATFINITE.E4M3.F32.PACK_AB_MERGE_C R225, R21, R14, RZ ;  /* 0x0000000e15e1723e */ /* 0x020fe200048070ff */
[----:B------:R-:W-:Y:S01]  /*35f0*/  MUFU.EX2 R26, R26 ;  /* 0x0000001a001a7308 */ /* 0x000fe20000000800 */
[----:B--2---:R-:W-:-:S01]  /*3600*/  FADD.FTZ R59, R7, R58 ;  /* 0x0000003a073b7221 */ /* 0x004fc20000010000 */
[----:B------:R-:W-:-:S02]  /*3610*/  F2FP.SATFINITE.E4M3.F32.PACK_AB_MERGE_C R231, R9, R8, R231 ;  /* 0x0000000809e7723e */ /* 0x000fc400048070e7 */
[----:B------:R-:W-:Y:S01]  /*3620*/  F2FP.SATFINITE.E4M3.F32.PACK_AB_MERGE_C R225, R12, R11, R225 ;  /* 0x0000000b0ce1723e */ /* 0x000fe200048070e1 */
[----:B------:R-:W-:Y:S01]  /*3630*/  FADD.FTZ R58, R8, R59 ;  /* 0x0000003b083a7221 */ /* 0x000fe20000010000 */
[----:B-1----:R-:W-:Y:S02]  /*3640*/  F2FP.SATFINITE.E4M3.F32.PACK_AB_MERGE_C R227, R20, R15, R227 ;  /* 0x0000000f14e3723e */ /* 0x002fe400048070e3 */
[----:B------:R-:W-:Y:S01]  /*3650*/  MUFU.EX2 R30, R30 ;  /* 0x0000001e001e7308 */ /* 0x000fe20000000800 */
[----:B------:R-:W-:-:S04]  /*3660*/  FADD.FTZ R59, R9, R58 ;  /* 0x0000003a093b7221 */ /* 0x000fc80000010000 */
[----:B------:R-:W-:-:S03]  /*3670*/  FADD.FTZ R58, R10, R59 ;  /* 0x0000003b0a3a7221 */ /* 0x000fc60000010000 */
[----:B------:R-:W-:Y:S01]  /*3680*/  MUFU.EX2 R34, R34 ;  /* 0x0000002200227308 */ /* 0x000fe20000000800 */
[----:B------:R-:W-:-:S01]  /*3690*/  FADD.FTZ R58, R13, R58 ;  /* 0x0000003a0d3a7221 */ /* 0x000fc20000010000 */
[----:B---3--:R-:W-:-:S06]  /*36a0*/  FMNMX.FTZ R29, R2, R29, !PT ;  /* 0x0000001d021d7209 */ /* 0x008fcc0007810000 */
[----:B------:R-:W-:Y:S01]  /*36b0*/  MUFU.EX2 R75, R75 ;  /* 0x0000004b004b7308 */ /* 0x000fe20000000800 */
[----:B------:R-:W1:Y:S07]  /*36c0*/  SHFL.BFLY PT, R2, R29, 0x1, 0x1f ;  /* 0x0c201f001d027f89 */ /* 0x000e6e00000e0000 */
[----:B------:R-:W-:Y:S08]  /*36d0*/  MUFU.EX2 R28, R28 ;  /* 0x0000001c001c7308 */ /* 0x000ff00000000800 */
[----:B------:R-:W-:Y:S01]  /*36e0*/  MUFU.EX2 R31, R31 ;  /* 0x0000001f001f7308 */ /* 0x000fe20000000800 */
[----:B-1----:R-:W-:Y:S01]  /*36f0*/  FMNMX.FTZ R2, R29, R2, !PT ;  /* 0x000000021d027209 */ /* 0x002fe20007810000 */
[----:B------:R-:W-:Y:S01]  /*3700*/  FFMA.FTZ R29, R86, UR37, -R88 ;  /* 0x00000025561d7c23 */ /* 0x000fe20008010858 */
[----:B------:R-:W-:-:S02]  /*3710*/  CS2R R88, SRZ ;  /* 0x0000000000587805 */ /* 0x000fc4000001ff00 */
[C---:B------:R-:W-:Y:S01]  /*3720*/  FSETP.NEU.FTZ.AND P3, PT, R2.reuse, -INF , PT ;  /* 0xff8000000200780b */ /* 0x040fe20003f7d000 */
[----:B------:R-:W-:-:S02]  /*3730*/  FFMA.FTZ R32, R2, R47, -8 ;  /* 0xc100000002207423 */ /* 0x000fc4000001002f */
        /* <DEDUP_REMOVED lines=39> */
[----:B------:R-:W-:-:S02]  /*39b0*/  FFMA.FTZ R47, R85, UR37, -R47 ;  /* 0x00000025552f7c23 */ /* 0x000fc4000801082f */
[----:B------:R-:W1:Y:S01]  /*39c0*/  MUFU.EX2 R43, R43 ;  /* 0x0000002b002b7308 */ /* 0x000e620000000800 */
[----:B--2---:R-:W-:-:S07]  /*39d0*/  FADD.FTZ R51, R39, R50 ;  /* 0x0000003227337221 */ /* 0x004fce0000010000 */
[----:B------:R-:W2:Y:S01]  /*39e0*/  MUFU.EX2 R46, R46 ;  /* 0x0000002e002e7308 */ /* 0x000ea20000000800 */
[----:B---3--:R-:W-:-:S01]  /*39f0*/  FADD.FTZ R50, R42, R51 ;  /* 0x000000332a327221 */ /* 0x008fc20000010000 */
[----:B------:R-:W-:-:S04]  /*3a00*/  F2FP.SATFINITE.E4M3.F32.PACK_AB_MERGE_C R39, R42, R39, RZ ;  /* 0x000000272a27723e */ /* 0x000fc800048070ff */
[----:B------:R-:W-:Y:S02]  /*3a10*/  F2FP.SATFINITE.E4M3.F32.PACK_AB_MERGE_C R228, R38, R35, R39 ;  /* 0x0000002326e4723e */ /* 0x000fe40004807027 */
[----:B------:R-:W-:Y:S01]  /*3a20*/  CS2R R38, SRZ ;  /* 0x0000000000267805 */ /* 0x000fe2000001ff00 */
[----:B------:R-:W3:Y:S01]  /*3a30*/  MUFU.EX2 R36, R36 ;  /* 0x0000002400247308 */ /* 0x000ee20000000800 */
[----:B-1----:R-:W-:-:S07]  /*3a40*/  FADD.FTZ R51, R43, R50 ;  /* 0x000000322b337221 */ /* 0x002fce0000010000 */
[----:B------:R-:W0:Y:S01]  /*3a50*/  MUFU.EX2 R37, R37 ;  /* 0x0000002500257308 */ /* 0x000e220000000800 */
[----:B--2---:R-:W-:-:S07]  /*3a60*/  FADD.FTZ R51, R46, R51 ;  /* 0x000000332e337221 */ /* 0x004fce0000010000 */
[----:B------:R-:W1:Y:S01]  /*3a70*/  MUFU.EX2 R40, R40 ;  /* 0x0000002800287308 */ /* 0x000e620000000800 */
[----:B---3--:R-:W-:-:S01]  /*3a80*/  FADD.FTZ R50, R36, R51 ;  /* 0x0000003324327221 */ /* 0x008fc20000010000 */
[----:B------:R-:W-:-:S04]  /*3a90*/  FADD.FTZ R51, R11, R58 ;  /* 0x0000003a0b337221 */ /* 0x000fc80000010000 */
[----:B------:R-:W-:Y:S02]  /*3aa0*/  FADD.FTZ R51, R12, R51 ;  /* 0x000000330c337221 */ /* 0x000fe40000010000 */
[----:B------:R-:W2:Y:S01]  /*3ab0*/  MUFU.EX2 R41, R41 ;  /* 0x0000002900297308 */ /* 0x000ea20000000800 */
[----:B0-----:R-:W-:-:S01]  /*3ac0*/  FADD.FTZ R3, R37, R50 ;  /* 0x0000003225037221 */ /* 0x001fc20000010000 */
[----:B------:R-:W-:Y:S01]  /*3ad0*/  FADD.FTZ R58, R14, R51 ;  /* 0x000000330e3a7221 */ /* 0x000fe20000010000 */
[----:B------:R-:W-:-:S03]  /*3ae0*/  F2FP.SATFINITE.E4M3.F32.PACK_AB_MERGE_C R36, R37, R36, RZ ;  /* 0x000000242524723e */ /* 0x000fc600048070ff */
[----:B------:R-:W-:Y:S01]  /*3af0*/  FADD.FTZ R58, R21, R58 ;  /* 0x0000003a153a7221 */ /* 0x000fe20000010000 */
[----:B------:R-:W-:Y:S01]  /*3b00*/  F2FP.SATFINITE.E4M3.F32.PACK_AB_MERGE_C R230, R46, R43, R36 ;  /* 0x0000002b2ee6723e */ /* 0x000fe20004807024 */
[----:B------:R-:W0:Y:S01]  /*3b10*/  MUFU.EX2 R44, R44 ;  /* 0x0000002c002c7308 */ /* 0x000e220000000800 */
[----:B-1----:R-:W-:-:S01]  /*3b20*/  FADD.FTZ R50, R40, R3 ;  /* 0x0000000328327221 */ /* 0x002fc20000010000 */
[----:B------:R-:W-:Y:S01]  /*3b30*/  FADD.FTZ R51, R15, R58 ;  /* 0x0000003a0f337221 */ /* 0x000fe20000010000 */
[----:B------:R-:W-:Y:S02]  /*3b40*/  CS2R R58, SRZ ;  /* 0x00000000003a7805 */ /* 0x000fe4000001ff00 */
[----:B------:R-:W-:Y:S02]  /*3b50*/  CS2R R42, SRZ ;  /* 0x00000000002a7805 */ /* 0x000fe4000001ff00 */
[----:B------:R-:W-:Y:S01]  /*3b60*/  CS2R R36, SRZ ;  /* 0x0000000000247805 */ /* 0x000fe2000001ff00 */
[----:B------:R-:W-:Y:S01]  /*3b70*/  FADD.FTZ R51, R20, R51 ;  /* 0x0000003314337221 */ /* 0x000fe20000010000 */
[----:B------:R-:W1:Y:S01]  /*3b80*/  MUFU.EX2 R45, R45 ;  /* 0x0000002d002d7308 */ /* 0x000e620000000800 */
[----:B--2---:R-:W-:-:S02]  /*3b90*/  FADD.FTZ R3, R41, R50 ;  /* 0x0000003229037221 */ /* 0x004fc40000010000 */
[----:B------:R-:W-:-:S04]  /*3ba0*/  FADD.FTZ R10, R54, R51 ;  /* 0x00000033360a7221 */ /* 0x000fc80000010000 */
[----:B------:R-:W-:Y:S01]  /*3bb0*/  FADD.FTZ R55, R55, R10 ;  /* 0x0000000a37377221 */ /* 0x000fe20000010000 */
[----:B------:R-:W2:Y:S01]  /*3bc0*/  MUFU.EX2 R48, R48 ;  /* 0x0000003000307308 */ /* 0x000ea20000000800 */
[----:B0-----:R-:W-:-:S02]  /*3bd0*/  FADD.FTZ R50, R44, R3 ;  /* 0x000000032c327221 */ /* 0x001fc40000010000 */
[----:B------:R-:W-:Y:S01]  /*3be0*/  FADD.FTZ R10, R24, R55 ;  /* 0x00000037180a7221 */ /* 0x000fe20000010000 */
[----:B------:R-:W-:-:S03]  /*3bf0*/  CS2R R54, SRZ ;  /* 0x0000000000367805 */ /* 0x000fc6000001ff00 */
[----:B------:R-:W-:Y:S01]  /*3c00*/  FADD.FTZ R7, R25, R10 ;  /* 0x0000000a19077221 */ /* 0x000fe20000010000 */
[----:B------:R-:W0:Y:S01]  /*3c10*/  MUFU.EX2 R49, R49 ;  /* 0x0000003100317308 */ /* 0x000e220000000800 */
[----:B-1----:R-:W-:-:S01]  /*3c20*/  FADD.FTZ R3, R45, R50 ;  /* 0x000000322d037221 */ /* 0x002fc20000010000 */
[----:B------:R-:W-:-:S04]  /*3c30*/  F2FP.SATFINITE.E4M3.F32.PACK_AB_MERGE_C R44, R45, R44, RZ ;  /* 0x0000002c2d2c723e */ /* 0x000fc800048070ff */
[----:B------:R-:W-:Y:S02]  /*3c40*/  F2FP.SATFINITE.E4M3.F32.PACK_AB_MERGE_C R224, R41, R40, R44 ;  /* 0x0000002829e0723e */ /* 0x000fe4000480702c */
[----:B------:R-:W-:Y:S01]  /*3c50*/  CS2R R44, SRZ ;  /* 0x00000000002c7805 */ /* 0x000fe2000001ff00 */
[----:B------:R-:W1:Y:S01]  /*3c60*/  MUFU.EX2 R52, R52 ;  /* 0x0000003400347308 */ /* 0x000e620000000800 */
[----:B--2---:R-:W-:-:S01]  /*3c70*/  FADD.FTZ R50, R48, R3 ;  /* 0x0000000330327221 */ /* 0x004fc20000010000 */
[----:B------:R-:W-:-:S06]  /*3c80*/  CS2R R40, SRZ ;  /* 0x0000000000287805 */ /* 0x000fcc000001ff00 */
[----:B------:R-:W2:Y:S01]  /*3c90*/  MUFU.EX2 R53, R53 ;  /* 0x0000003500357308 */ /* 0x000ea20000000800 */
[----:B0-----:R-:W-:-:S01]  /*3ca0*/  FADD.FTZ R3, R49, R50 ;  /* 0x0000003231037221 */ /* 0x001fc20000010000 */
[----:B------:R-:W-:-:S06]  /*3cb0*/  CS2R R50, SRZ ;  /* 0x0000000000327805 */ /* 0x000fcc000001ff00 */
[----:B------:R-:W0:Y:S01]  /*3cc0*/  MUFU.EX2 R56, R56 ;  /* 0x0000003800387308 */ /* 0x000e220000000800 */
[----:B-1----:R-:W-:-:S07]  /*3cd0*/  FADD.FTZ R6, R52, R3 ;  /* 0x0000000334067221 */ /* 0x002fce0000010000 */
[----:B------:R-:W1:Y:S01]  /*3ce0*/  MUFU.EX2 R57, R57 ;  /* 0x0000003900397308 */ /* 0x000e620000000800 */
[----:B--2---:R-:W-:-:S01]  /*3cf0*/  FADD.FTZ R3, R53, R6 ;  /* 0x0000000635037221 */ /* 0x004fc20000010000 */
[----:B------:R-:W-:-:S04]  /*3d00*/  F2FP.SATFINITE.E4M3.F32.PACK_AB_MERGE_C R52, R53, R52, RZ ;  /* 0x000000343534723e */ /* 0x000fc800048070ff */
[----:B------:R-:W-:Y:S02]  /*3d10*/  F2FP.SATFINITE.E4M3.F32.PACK_AB_MERGE_C R226, R49, R48, R52 ;  /* 0x0000003031e2723e */ /* 0x000fe40004807034 */
[----:B------:R-:W-:Y:S01]  /*3d20*/  CS2R R52, SRZ ;  /* 0x0000000000347805 */ /* 0x000fe2000001ff00 */
[----:B------:R-:W2:Y:S01]  /*3d30*/  MUFU.EX2 R60, R60 ;  /* 0x0000003c003c7308 */ /* 0x000ea20000000800 */
[----:B0-----:R-:W-:-:S01]  /*3d40*/  FADD.FTZ R6, R56, R3 ;  /* 0x0000000338067221 */ /* 0x001fc20000010000 */
[----:B------:R-:W-:-:S06]  /*3d50*/  CS2R R48, SRZ ;  /* 0x0000000000307805 */ /* 0x000fcc000001ff00 */
        /* <DEDUP_REMOVED lines=9> */
[----:B------:R-:W-:Y:S02]  /*3df0*/  CS2R R62, SRZ ;  /* 0x00000000003e7805 */ /* 0x000fe4000001ff00 */
[----:B------:R-:W-:Y:S01]  /*3e00*/  CS2R R24, SRZ ;  /* 0x0000000000187805 */ /* 0x000fe2000001ff00 */
[----:B------:R-:W-:-:S02]  /*3e10*/  FADD.FTZ R5, R27, R6 ;  /* 0x000000061b057221 */ /* 0x000fc40000010000 */
[----:B------:R-:W2:Y:S01]  /*3e20*/  MUFU.EX2 R65, R65 ;  /* 0x0000004100417308 */ /* 0x000ea20000000800 */
[C---:B0-----:R-:W-:Y:S01]  /*3e30*/  F2FP.SATFINITE.E4M3.F32.PACK_AB_MERGE_C R60, R61.reuse, R60, RZ ;  /* 0x0000003c3d3c723e */ /* 0x041fe200048070ff */
[----:B------:R-:W-:Y:S01]  /*3e40*/  FADD.FTZ R61, R61, R4 ;  /* 0x000000043d3d7221 */ /* 0x000fe20000010000 */
[----:B------:R-:W-:-:S01]  /*3e50*/  FADD.FTZ R6, R70, R5 ;  /* 0x0000000546067221 */ /* 0x000fc20000010000 */
[----:B------:R-:W-:-:S02]  /*3e60*/  F2FP.SATFINITE.E4M3.F32.PACK_AB_MERGE_C R70, R71, R70, RZ ;  /* 0x000000464746723e */ /* 0x000fc400048070ff */
[----:B------:R-:W-:Y:S01]  /*3e70*/  F2FP.SATFINITE.E4M3.F32.PACK_AB_MERGE_C R220, R57, R56, R60 ;  /* 0x0000003839dc723e */ /* 0x000fe2000480703c */
[----:B------:R-:W-:Y:S01]  /*3e80*/  FADD.FTZ R71, R71, R6 ;  /* 0x0000000647477221 */ /* 0x000fe20000010000 */
[----:B------:R-:W0:Y:S01]  /*3e90*/  MUFU.EX2 R68, R68 ;  /* 0x0000004400447308 */ /* 0x000e220000000800 */
[----:B-1----:R-:W-:-:S01]  /*3ea0*/  FADD.FTZ R4, R64, R61 ;  /* 0x0000003d40047221 */ /* 0x002fc20000010000 */
[----:B------:R-:W-:Y:S01]  /*3eb0*/  F2FP.SATFINITE.E4M3.F32.PACK_AB_MERGE_C R223, R27, R26, R70 ;  /* 0x0000001a1bdf723e */ /* 0x000fe20004807046 */
[----:B------:R-:W-:-:S01]  /*3ec0*/  FADD.FTZ R6, R34, R71 ;  /* 0x0000004722067221 */ /* 0x000fc20000010000 */
[----:B------:R-:W-:Y:S02]  /*3ed0*/  CS2R R70, SRZ ;  /* 0x0000000000467805 */ /* 0x000fe4000001ff00 */
[----:B------:R-:W-:Y:S02]  /*3ee0*/  CS2R R60, SRZ ;  /* 0x00000000003c7805 */ /* 0x000fe4000001ff00 */
[----:B------:R-:W-:Y:S01]  /*3ef0*/  CS2R R56, SRZ ;  /* 0x0000000000387805 */ /* 0x000fe2000001ff00 */
[----:B------:R-:W-:-:S01]  /*3f00*/  FADD.FTZ R6, R75, R6 ;  /* 0x000000064b067221 */ /* 0x000fc20000010000 */
[----:B------:R-:W1:Y:S01]  /*3f10*/  MUFU.EX2 R69, R69 ;  /* 0x0000004500457308 */ /* 0x000e620000000800 */
[----:B--2---:R-:W-:-:S01]  /*3f20*/  FADD.FTZ R3, R65, R4 ;  /* 0x0000000441037221 */ /* 0x004fc20000010000 */
[----:B------:R-:W-:-:S06]  /*3f30*/  CS2R R26, SRZ ;  /* 0x00000000001a7805 */ /* 0x000fcc000001ff00 */
[----:B------:R-:W2:Y:S01]  /*3f40*/  MUFU.EX2 R72, R72 ;  /* 0x0000004800487308 */ /* 0x000ea20000000800 */
[----:B0-----:R-:W-:-:S01]  /*3f50*/  FADD.FTZ R4, R68, R3 ;  /* 0x0000000344047221 */ /* 0x001fc20000010000 */
[----:B------:R-:W-:Y:S01]  /*3f60*/  F2FP.SATFINITE.E4M3.F32.PACK_AB_MERGE_C R3, R30, R33, RZ ;  /* 0x000000211e03723e */ /* 0x000fe200048070ff */
[----:B------:R-:W-:-:S03]  /*3f70*/  FADD.FTZ R33, R33, R6 ;  /* 0x0000000621217221 */ /* 0x000fc60000010000 */
[----:B------:R-:W-:Y:S01]  /*3f80*/  F2FP.SATFINITE.E4M3.F32.PACK_AB_MERGE_C R217, R75, R34, R3 ;  /* 0x000000224bd9723e */ /* 0x000fe20004807003 */
[----:B------:R-:W-:-:S01]  /*3f90*/  FADD.FTZ R33, R30, R33 ;  /* 0x000000211e217221 */ /* 0x000fc20000010000 */
[----:B------:R-:W0:Y:S01]  /*3fa0*/  MUFU.EX2 R73, R73 ;  /* 0x0000004900497308 */ /* 0x000e220000000800 */
[C---:B-1----:R-:W-:Y:S01]  /*3fb0*/  F2FP.SATFINITE.E4M3.F32.PACK_AB_MERGE_C R68, R69.reuse, R68, RZ ;  /* 0x000000444544723e */ /* 0x042fe200048070ff */
[----:B------:R-:W-:Y:S01]  /*3fc0*/  FADD.FTZ R69, R69, R4 ;  /* 0x0000000445457221 */ /* 0x000fe20000010000 */
[----:B------:R-:W-:-:S01]  /*3fd0*/  FADD.FTZ R6, R28, R33 ;  /* 0x000000211c067221 */ /* 0x000fc20000010000 */
[----:B------:R-:W-:Y:S02]  /*3fe0*/  CS2R R74, SRZ ;  /* 0x00000000004a7805 */ /* 0x000fe4000001ff00 */
[----:B------:R-:W-:Y:S02]  /*3ff0*/  F2FP.SATFINITE.E4M3.F32.PACK_AB_MERGE_C R222, R65, R64, R68 ;  /* 0x0000004041de723e */ /* 0x000fe40004807044 */
[----:B------:R-:W-:Y:S01]  /*4000*/  CS2R R64, SRZ ;  /* 0x0000000000407805 */ /* 0x000fe2000001ff00 */
[----:B------:R-:W-:-:S01]  /*4010*/  FADD.FTZ R6, R31, R6 ;  /* 0x000000061f067221 */ /* 0x000fc20000010000 */
[----:B------:R-:W1:Y:S01]  /*4020*/  MUFU.EX2 R76, R76 ;  /* 0x0000004c004c7308 */ /* 0x000e620000000800 */
[----:B--2---:R-:W-:-:S01]  /*4030*/  FADD.FTZ R4, R72, R69 ;  /* 0x0000004548047221 */ /* 0x004fc20000010000 */
[----:B------:R-:W-:-:S02]  /*4040*/  CS2R R68, SRZ ;  /* 0x0000000000447805 */ /* 0x000fc4000001ff00 */
[----:B------:R-:W-:-:S04]  /*4050*/  CS2R R34, SRZ ;  /* 0x0000000000227805 */ /* 0x000fc8000001ff00 */
[----:B------:R-:W2:Y:S01]  /*4060*/  MUFU.EX2 R77, R77 ;  /* 0x0000004d004d7308 */ /* 0x000ea20000000800 */
[----:B0-----:R-:W-:-:S07]  /*4070*/  FADD.FTZ R3, R73, R4 ;  /* 0x0000000449037221 */ /* 0x001fce0000010000 */
[----:B------:R0:W3:Y:S01]  /*4080*/  MUFU.EX2 R32, R87 ;  /* 0x0000005700207308 */ /* 0x0000e20000000800 */
[----:B-1----:R-:W-:-:S07]  /*4090*/  FADD.FTZ R4, R76, R3 ;  /* 0x000000034c047221 */ /* 0x002fce0000010000 */
[----:B------:R-:W1:Y:S01]  /*40a0*/  MUFU.EX2 R80, R80 ;  /* 0x0000005000507308 */ /* 0x000e620000000800 */
[C---:B--2---:R-:W-:Y:S01]  /*40b0*/  F2FP.SATFINITE.E4M3.F32.PACK_AB_MERGE_C R76, R77.reuse, R76, RZ ;  /* 0x0000004c4d4c723e */ /* 0x044fe200048070ff */
[----:B------:R-:W-:Y:S01]  /*40c0*/  FADD.FTZ R77, R77, R4 ;  /* 0x000000044d4d7221 */ /* 0x000fe20000010000 */
[----:B0-----:R-:W-:Y:S02]  /*40d0*/  CS2R R86, SRZ ;  /* 0x0000000000567805 */ /* 0x001fe4000001ff00 */
[----:B------:R-:W-:Y:S02]  /*40e0*/  F2FP.SATFINITE.E4M3.F32.PACK_AB_MERGE_C R216, R73, R72, R76 ;  /* 0x0000004849d8723e */ /* 0x000fe4000480704c */
[----:B------:R-:W-:Y:S01]  /*40f0*/  CS2R R72, SRZ ;  /* 0x0000000000487805 */ /* 0x000fe2000001ff00 */
[----:B------:R-:W0:Y:S01]  /*4100*/  MUFU.EX2 R81, R81 ;  /* 0x0000005100517308 */ /* 0x000e220000000800 */
[----:B---3--:R-:W-:Y:S01]  /*4110*/  F2FP.SATFINITE.E4M3.F32.PACK_AB_MERGE_C R3, R32, R29, RZ ;  /* 0x0000001d2003723e */ /* 0x008fe200048070ff */
[----:B------:R-:W-:-:S03]  /*4120*/  FADD.FTZ R29, R29, R6 ;  /* 0x000000061d1d7221 */ /* 0x000fc60000010000 */
[----:B------:R-:W-:Y:S02]  /*4130*/  F2FP.SATFINITE.E4M3.F32.PACK_AB_MERGE_C R219, R31, R28, R3 ;  /* 0x0000001c1fdb723e */ /* 0x000fe40004807003 */
[----:B------:R-:W-:Y:S01]  /*4140*/  CS2R R30, SRZ ;  /* 0x00000000001e7805 */ /* 0x000fe2000001ff00 */
[----:B------:R-:W2:Y:S01]  /*4150*/  MUFU.EX2 R84, R84 ;  /* 0x0000005400547308 */ /* 0x000ea20000000800 */
[----:B-1----:R-:W-:-:S01]  /*4160*/  FADD.FTZ R4, R80, R77 ;  /* 0x0000004d50047221 */ /* 0x002fc20000010000 */
[----:B------:R-:W-:-:S06]  /*4170*/  CS2R R76, SRZ ;  /* 0x00000000004c7805 */ /* 0x000fcc000001ff00 */
[----:B------:R-:W1:Y:S01]  /*4180*/  MUFU.EX2 R47, R47 ;  /* 0x0000002f002f7308 */ /* 0x000e620000000800 */
[----:B0-----:R-:W-:-:S04]  /*4190*/  FADD.FTZ R3, R81, R4 ;  /* 0x0000000451037221 */ /* 0x001fc80000010000 */
[----:B--2---:R-:W-:Y:S01]  /*41a0*/  FADD.FTZ R4, R84, R3 ;  /* 0x0000000354047221 */ /* 0x004fe20000010000 */
[----:B------:R-:W-:-:S01]  /*41b0*/  FADD.FTZ R3, R32, R29 ;  /* 0x0000001d20037221 */ /* 0x000fc20000010000 */
[----:B------:R-:W-:Y:S02]  /*41c0*/  CS2R R32, SRZ ;  /* 0x0000000000207805 */ /* 0x000fe4000001ff00 */
[----:B------:R-:W-:Y:S02]  /*41d0*/  CS2R R28, SRZ ;  /* 0x00000000001c7805 */ /* 0x000fe4000001ff00 */
[C---:B-1----:R-:W-:Y:S01]  /*41e0*/  F2FP.SATFINITE.E4M3.F32.PACK_AB_MERGE_C R5, R47.reuse, R84, RZ ;  /* 0x000000542f05723e */ /* 0x042fe200048070ff */
[----:B------:R-:W-:-:S01]  /*41f0*/  FADD.FTZ R4, R47, R4 ;  /* 0x000000042f047221 */ /* 0x000fc20000010000 */
[----:B------:R-:W-:Y:S02]  /*4200*/  CS2R R84, SRZ ;  /* 0x0000000000547805 */ /* 0x000fe4000001ff00 */
[----:B------:R-:W-:-:S02]  /*4210*/  CS2R R46, SRZ ;  /* 0x00000000002e7805 */ /* 0x000fc4000001ff00 */
[----:B------:R-:W-:Y:S02]  /*4220*/  F2FP.SATFINITE.E4M3.F32.PACK_AB_MERGE_C R218, R81, R80, R5 ;  /* 0x0000005051da723e */ /* 0x000fe40004807005 */
[----:B------:R-:W-:Y:S01]  /*4230*/  CS2R R80, SRZ ;  /* 0x0000000000507805 */ /* 0x000fe2000001ff00 */
[----:B------:R-:W-:Y:S06]  /*4240*/  @!P3 BRA `(.L_x_1958) ;  /* 0x0000002c0038b947 */ /* 0x000fec0003800000 */
[----:B------:R-:W-:Y:S01]  /*4250*/  IMAD.MOV.U32 R6, RZ, RZ, R0 ;  /* 0x000000ffff067224 */ /* 0x000fe200078e0000 */
[----:B------:R-:W-:Y:S01]  /*4260*/  UMOV UR55, UR51 ;  /* 0x0000003300377c82 */ /* 0x000fe20008000000 */
[----:B------:R-:W-:Y:S01]  /*4270*/  IMAD.MOV.U32 R5, RZ, RZ, R2 ;  /* 0x000000ffff057224 */ /* 0x000fe200078e0002 */
[----:B------:R-:W-:Y:S01]  /*4280*/  UMOV UR56, UR44 ;  /* 0x0000002c00387c82 */ /* 0x000fe20008000000 */
[----:B------:R-:W-:Y:S01]  /*4290*/  IMAD.MOV.U32 R151, RZ, RZ, RZ ;  /* 0x000000ffff977224 */ /* 0x000fe200078e00ff */
[----:B------:R-:W-:-:S06]  /*42a0*/  ULDC UR51, c[0x0][0x288] ;  /* 0x0000a20000337ab9 */ /* 0x000fcc0000000800 */
.L_x_1968:
[----:B------:R-:W-:Y:S01]  /*42b0*/  ISETP.NE.AND P4, PT, RZ, UR42, PT ;  /* 0x0000002aff007c0c */ /* 0x000fe2000bf85270 */
[----:B------:R-:W-:-:S04]  /*42c0*/  UISETP.NE.AND UP1, UPT, UR55, 0x1, UPT ;  /* 0x000000013700788c */ /* 0x000fc8000bf25270 */
[----:B------:R-:W-:-:S04]  /*42d0*/  USEL UR44, URZ, 0x1, UP1 ;  /* 0x000000013f2c7887 */ /* 0x000fc80008800000 */
[----:B------:R-:W-:-:S04]  /*42e0*/  ULOP3.LUT UR44, UR56, UR44, URZ, 0x3c, !UPT ;  /* 0x0000002c382c7292 */ /* 0x000fc8000f8e3c3f */
[----:B------:R-:W-:Y:S08]  /*42f0*/  @P4 BRA `(.L_x_1959) ;  /* 0x0000000000384947 */ /* 0x000ff00003800000 */
[----:B------:R-:W-:Y:S05]  /*4300*/  @!P0 BRA `(.L_x_1960) ;  /* 0x0000000000048947 */ /* 0x000fea0003800000 */
[----:B------:R-:W-:Y:S01]  /*4310*/  BPT.TRAP 0x1 ;  /* 0x000000040000795c */ /* 0x000fe20000300000 */
.L_x_1960:
        /* <DEDUP_REMOVED lines=9> */
.L_x_1961:
[----:B-1----:R-:W-:Y:S05]  /*43b0*/  @P3 BRA `(.L_x_1959) ;  /* 0x0000000000083947 */ /* 0x002fea0003800000 */
[----:B------:R-:W1:Y:S02]  /*43c0*/  SYNCS.PHASECHK.TRANS64.TRYWAIT P3, [UR6+0x38830], R0 ;  /* 0x03883000ff0075a7 */ /* 0x000e640008060146 */
[----:B-1----:R-:W-:Y:S05]  /*43d0*/  @!P3 BRA `(.L_x_1962) ;  /* 0x000000dc0000b947 */ /* 0x002fea0003800000 */
.L_x_1959:
        /* <DEDUP_REMOVED lines=50> */
.L_x_1964:
[----:B------:R-:W-:Y:S01]  /*4700*/  ULEA UR6, UR55, UR41, 0x3 ;  /* 0x0000002937067291 */ /* 0x000fe2000f8e183f */
[----:B------:R-:W-:-:S05]  /*4710*/  IMAD.U32 R0, RZ, RZ, UR56 ;  /* 0x00000038ff007e24 */ /* 0x000fca000f8e00ff */
[----:B------:R-:W-:-:S04]  /*4720*/  SHF.L.U32 R0, R0, 0x1f, RZ ;  /* 0x0000001f00007819 */ /* 0x000fc800000006ff */
[----:B------:R0:W1:Y:S01]  /*4730*/  SYNCS.PHASECHK.TRANS64.TRYWAIT P3, [UR6+0x38850], R0 ;  /* 0x03885000ff0075a7 */ /* 0x0000620008060146 */
[----:B------:R-:W-:Y:S05]  /*4740*/  @!P0 BRA `(.L_x_1965) ;  /* 0x0000000000048947 */ /* 0x000fea0003800000 */
[----:B------:R-:W-:Y:S01]  /*4750*/  BPT.TRAP 0x1 ;  /* 0x000000040000795c */ /* 0x000fe20000300000 */
.L_x_1965:
[----:B-1----:R-:W-:Y:S05]  /*4760*/  @P3 BRA `(.L_x_1963) ;  /* 0x0000000000083947 */ /* 0x002fea0003800000 */
[----:B------:R-:W1:Y:S02]  /*4770*/  SYNCS.PHASECHK.TRANS64.TRYWAIT P3, [UR6+0x38850], R0 ;  /* 0x03885000ff0075a7 */ /* 0x000e640008060146 */
[----:B-1----:R-:W-:Y:S05]  /*4780*/  @!P3 BRA `(.L_x_1966) ;  /* 0x000000d8002cb947 */ /* 0x002fea0003800000 */
.L_x_1963:
[----:B------:R-:W-:Y:S01]  /*4790*/  UIADD3 UR6, UR41, 0x400, URZ ;  /* 0x0000040029067890 */ /* 0x000fe2000fffe03f */
[----:B------:R-:W-:Y:S01]  /*47a0*/  WARPGROUP.ARRIVE ;  /* 0x00000000000079c5 */ /* 0x000fe20000000000 */
[----:B------:R-:W-:Y:S01]  /*47b0*/  UMOV UR7, 0x40000040 ;  /* 0x4000004000077882 */ /* 0x000fe20000000000 */
[----:B-1----:R-:W-:Y:S01]  /*47c0*/  VIADD R7, R18, UR39 ;  /* 0x0000002712077c36 */ /* 0x002fe20008000000 */
[----:B------:R-:W-:Y:S01]  /*47d0*/  USHF.R.U32.HI UR6, URZ, 0x4, UR6 ;  /* 0x000000043f067899 */ /* 0x000fe20008011606 */
[----:B------:R-:W1:Y:S03]  /*47e0*/  LDC R11, c[0x0][0x2f0] ;  /* 0x0000bc00ff0b7b82 */ /* 0x000e660000000800 */
[----:B------:R-:W-:-:S04]  /*47f0*/  ULOP3.LUT UR6, UR6, 0x3fff, URZ, 0xc0, !UPT ;  /* 0x00003fff06067892 */ /* 0x000fc8000f8ec03f */
[----:B------:R-:W-:-:S04]  /*4800*/  ULOP3.LUT UR6, UR6, 0x10000, URZ, 0xfc, !UPT ;  /* 0x0001000006067892 */ /* 0x000fc8000f8efc3f */
[----:B------:R-:W-:-:S07]  /*4810*/  ULEA UR10, UR55, UR6, 0xb ;  /* 0x00000006370a7291 */ /* 0x000fce000f8e583f */
[----:B------:R-:W-:Y:S02]  /*4820*/  UMOV UR6, UR10 ;  /* 0x0000000a00067c82 */ /* 0x000fe40008000000 */
[----:B------:R-:W-:Y:S01]  /*4830*/  QGMMA.64x256x32.F32.E4M3.E4M3 R24, R228, gdesc[UR4], R24, gsb0 ;  /* 0x03e00004e4187df3 */ /* 0x000fe20008000818 */
[----:B------:R-:W-:Y:S01]  /*4840*/  UIADD3 UR6, UR10, 0x2, URZ ;  /* 0x000000020a067890 */ /* 0x000fe2000fffe03f */
[----:B------:R-:W-:Y:S01]  /*4850*/  UMOV UR7, 0x40000040 ;  /* 0x4000004000077882 */ /* 0x000fe20000000000 */
[----:B------:R-:W-:Y:S02]  /*4860*/  WARPGROUP.DEPBAR.LE gsb0, 0x0 ;  /* 0x00008000000079c5 */ /* 0x000fe40000010000 */
[----:B------:R-:W-:-:S06]  /*4870*/  WARPGROUP.ARRIVE ;  /* 0x00000000000079c5 */ /* 0x000fcc0000000000 */
[----:B------:R-:W2:-:S15]  /*4880*/  S2R R231, SR_TID.X ;  /* 0x0000000000e77919 */ /* 0x000e9e0000002100 */
[----:B------:R-:W-:-:S02]  /*4890*/  NOP ;  /* 0x0000000000007918 */ /* 0x000fc40000000000 */
[----:B------:R-:W-:Y:S01]  /*48a0*/  QGMMA.64x256x32.F32.E4M3.E4M3 R24, R224, gdesc[UR4], R24, gsb0 ;  /* 0x03e00004e0187df3 */ /* 0x000fe20008000818 */
[----:B------:R-:W-:Y:S01]  /*48b0*/  UIADD3 UR6, UR10, 0x4, URZ ;  /* 0x000000040a067890 */ /* 0x000fe2000fffe03f */
[----:B------:R-:W-:Y:S01]  /*48c0*/  UMOV UR7, 0x40000040 ;  /* 0x4000004000077882 */ /* 0x000fe20000000000 */
[----:B--2---:R-:W-:Y:S01]  /*48d0*/  SHF.R.U32.HI R231, RZ, 0x7, R231 ;  /* 0x00000007ffe77819 */ /* 0x004fe200000116e7 */
[----:B------:R-:W-:Y:S02]  /*48e0*/  WARPGROUP.DEPBAR.LE gsb0, 0x0 ;  /* 0x00008000000079c5 */ /* 0x000fe40000010000 */
[----:B------:R-:W-:-:S15]  /*48f0*/  WARPGROUP.ARRIVE ;  /* 0x00000000000079c5 */ /* 0x000fde0000000000 */
[----:B------:R-:W-:-:S07]  /*4900*/  NOP ;  /* 0x0000000000007918 */ /* 0x000fce0000000000 */
[----:B------:R-:W-:Y:S01]  /*4910*/  QGMMA.64x256x32.F32.E4M3.E4M3 R24, R220, gdesc[UR4], R24, gsb0 ;  /* 0x03e00004dc187df3 */ /* 0x000fe20008000818 */
[----:B------:R-:W-:Y:S01]  /*4920*/  @UP0 ULDC UR6, c[0x0][0x44c] ;  /* 0x0001130000060ab9 */ /* 0x000fe20000000800 */
[----:B------:R-:W-:Y:S01]  /*4930*/  UMOV UR7, 0x40000040 ;  /* 0x4000004000077882 */ /* 0x000fe20000000000 */
[----:B0-----:R-:W-:Y:S01]  /*4940*/  @P2 IMAD.HI.U32 R0, R7, UR6, RZ ;  /* 0x0000000607002c27 */ /* 0x001fe2000f8e00ff */
[----:B------:R-:W-:-:S04]  /*4950*/  @UP0 ULDC UR6, c[0x0][0x450] ;  /* 0x0001140000060ab9 */ /* 0x000fc80000000800 */
[----:B------:R-:W-:Y:S01]  /*4960*/  @P2 SHF.R.U32.HI R7, RZ, UR6, R0 ;  /* 0x00000006ff072c19 */ /* 0x000fe20008011600 */
[----:B------:R-:W-:Y:S01]  /*4970*/  UMOV UR6, 0xffffff80 ;  /* 0xffffff8000067882 */ /* 0x000fe20000000000 */
[----:B------:R-:W-:Y:S01]  /*4980*/  IMAD.MOV.U32 R0, RZ, RZ, -0x2 ;  /* 0xfffffffeff007424 */ /* 0x000fe200078e00ff */
[----:B------:R-:W-:Y:S02]  /*4990*/  UIMAD UR6, UR53, UR6, 0x1 ;  /* 0x00000001350674a4 */ /* 0x000fe4000f8e0206 */
[----:B------:R-:W0:Y:S04]  /*49a0*/  SHFL.IDX PT, R9, R7, RZ, 0x1c1f ;  /* 0x001c1fff07097589 */ /* 0x000e2800000e0000 */
[----:B------:R-:W-:Y:S01]  /*49b0*/  IMAD R0, R17, R0, UR6 ;  /* 0x0000000611007e24 */ /* 0x000fe2000f8e0200 */
[----:B------:R-:W2:Y:S01]  /*49c0*/  SHFL.IDX PT, R7, R7, 0x1, 0x1c1f ;  /* 0x003c1f0007077f89 */ /* 0x000ea200000e0000 */
[----:B------:R-:W-:-:S02]  /*49d0*/  UIADD3 UR6, UR10, 0x6, URZ ;  /* 0x000000060a067890 */ /* 0x000fc4000fffe03f */
[----:B-1----:R-:W-:Y:S02]  /*49e0*/  IMAD R0, R11, UR50, R0 ;  /* 0x000000320b007c24 */ /* 0x002fe4000f8e0200 */
[----:B------:R-:W-:-:S03]  /*49f0*/  IMAD.U32 R11, RZ, RZ, UR37 ;  /* 0x00000025ff0b7e24 */ /* 0x000fc6000f8e00ff */
[----:B0-----:R-:W-:-:S04]  /*4a00*/  IADD3 R2, R9, -UR51, R0 ;  /* 0x8000003309027c10 */ /* 0x001fc8000fffe000 */
[C---:B------:R-:W-:Y:S02]  /*4a10*/  ISETP.GT.AND P3, PT, R2.reuse, RZ, PT ;  /* 0x000000ff0200720c */ /* 0x040fe40003f64270 */
[----:B------:R-:W-:Y:S02]  /*4a20*/  ISETP.GT.AND P4, PT, R2, 0x1, PT ;  /* 0x000000010200780c */ /* 0x000fe40003f84270 */
[----:B------:R-:W-:Y:S02]  /*4a30*/  FSEL R152, R152, -INF , P3 ;  /* 0xff80000098987808 */ /* 0x000fe40001800000 */
[----:B------:R-:W-:Y:S02]  /*4a40*/  ISETP.GT.AND P3, PT, R2, 0x8, PT ;  /* 0x000000080200780c */ /* 0x000fe40003f64270 */
[----:B------:R-:W-:Y:S02]  /*4a50*/  FSEL R153, R153, -INF , P4 ;  /* 0xff80000099997808 */ /* 0x000fe40002000000 */
[----:B------:R-:W-:-:S02]  /*4a60*/  FMNMX.FTZ R8, R152, R5, !PT ;  /* 0x0000000598087209 */ /* 0x000fc40007810000 */
[----:B------:R-:W-:Y:S02]  /*4a70*/  ISETP.GT.AND P4, PT, R2, 0x9, PT ;  /* 0x000000090200780c */ /* 0x000fe40003f84270 */
[----:B------:R-:W-:Y:S02]  /*4a80*/  FSEL R156, R156, -INF , P3 ;  /* 0xff8000009c9c7808 */ /* 0x000fe40001800000 */
[----:B------:R-:W-:Y:S02]  /*4a90*/  FMNMX.FTZ R9, R153, R8, !PT ;  /* 0x0000000899097209 */ /* 0x000fe40007810000 */
        /* <DEDUP_REMOVED lines=72> */
[----:B------:R-:W-:Y:S02]  /*4f20*/  FSEL R205, R205, -INF , P5 ;  /* 0xff800000cdcd7808 */ /* 0x000fe40002800000 */
[C---:B------:R-:W-:Y:S02]  /*4f30*/  ISETP.GT.AND P3, PT, R2.reuse, 0x70, PT ;  /* 0x000000700200780c */ /* 0x040fe40003f64270 */
[----:B------:R-:W-:-:S02]  /*4f40*/  ISETP.GT.AND P4, PT, R2, 0x71, PT ;  /* 0x000000710200780c */ /* 0x000fc40003f84270 */
[C---:B------:R-:W-:Y:S02]  /*4f50*/  ISETP.GT.AND P6, PT, R2.reuse, 0x78, PT ;  /* 0x000000780200780c */ /* 0x040fe40003fc4270 */
[----:B------:R-:W-:Y:S02]  /*4f60*/  ISETP.GT.AND P5, PT, R2, 0x79, PT ;  /* 0x000000790200780c */ /* 0x000fe40003fa4270 */
[----:B------:R-:W-:Y:S02]  /*4f70*/  FMNMX.FTZ R2, R204, R9, !PT ;  /* 0x00000009cc027209 */ /* 0x000fe40007810000 */
[----:B------:R-:W-:Y:S02]  /*4f80*/  FSEL R208, R208, -INF , P3 ;  /* 0xff800000d0d07808 */ /* 0x000fe40001800000 */
[----:B------:R-:W-:Y:S02]  /*4f90*/  FMNMX.FTZ R9, R205, R2, !PT ;  /* 0x00000002cd097209 */ /* 0x000fe40007810000 */
[----:B------:R-:W-:-:S02]  /*4fa0*/  FSEL R209, R209, -INF , P4 ;  /* 0xff800000d1d17808 */ /* 0x000fc40002000000 */
[----:B------:R-:W-:Y:S02]  /*4fb0*/  FMNMX.FTZ R2, R208, R9, !PT ;  /* 0x00000009d0027209 */ /* 0x000fe40007810000 */
[----:B------:R-:W-:Y:S02]  /*4fc0*/  FSEL R212, R212, -INF , P6 ;  /* 0xff800000d4d47808 */ /* 0x000fe40003000000 */
[----:B------:R-:W-:Y:S02]  /*4fd0*/  FMNMX.FTZ R9, R209, R2, !PT ;  /* 0x00000002d1097209 */ /* 0x000fe40007810000 */
[----:B------:R-:W-:Y:S02]  /*4fe0*/  FSEL R213, R213, -INF , P5 ;  /* 0xff800000d5d57808 */ /* 0x000fe40002800000 */
[----:B------:R-:W-:Y:S02]  /*4ff0*/  FMNMX.FTZ R2, R212, R9, !PT ;  /* 0x00000009d4027209 */ /* 0x000fe40007810000 */
[----:B--2---:R-:W-:-:S02]  /*5000*/  IADD3 R0, R7, -UR51, R0 ;  /* 0x8000003307007c10 */ /* 0x004fc4000fffe000 */
[----:B------:R-:W-:Y:S02]  /*5010*/  FMNMX.FTZ R8, R213, R2, !PT ;  /* 0x00000002d5087209 */ /* 0x000fe40007810000 */
[C---:B------:R-:W-:Y:S02]  /*5020*/  ISETP.GT.AND P4, PT, R0.reuse, RZ, PT ;  /* 0x000000ff0000720c */ /* 0x040fe40003f84270 */
[----:B------:R-:W-:Y:S01]  /*5030*/  ISETP.GT.AND P5, PT, R0, 0x1, PT ;  /* 0x000000010000780c */ /* 0x000fe20003fa4270 */
[----:B------:R-:W0:Y:S01]  /*5040*/  SHFL.BFLY PT, R9, R8, 0x2, 0x1f ;  /* 0x0c401f0008097f89 */ /* 0x000e2200000e0000 */
        /* <DEDUP_REMOVED lines=12> */
[----:B0-----:R-:W-:Y:S02]  /*5110*/  FMNMX.FTZ R9, R8, R9, !PT ;  /* 0x0000000908097209 */ /* 0x001fe40007810000 */
[----:B------:R-:W-:Y:S02]  /*5120*/  FMNMX.FTZ R13, R159, R14, !PT ;  /* 0x0000000e9f0d7209 */ /* 0x000fe40007810000 */
[----:B------:R-:W-:Y:S01]  /*5130*/  ISETP.GT.AND P4, PT, R0, 0x18, PT ;  /* 0x000000180000780c */ /* 0x000fe20003f84270 */
[----:B------:R-:W0:Y:S01]  /*5140*/  SHFL.BFLY PT, R2, R9, 0x1, 0x1f ;  /* 0x0c201f0009027f89 */ /* 0x000e2200000e0000 */
[----:B------:R-:W-:Y:S01]  /*5150*/  FSEL R163, R163, -INF , P5 ;  /* 0xff800000a3a37808 */ /* 0x000fe20002800000 */
[----:B------:R-:W-:-:S02]  /*5160*/  WARPGROUP.DEPBAR.LE gsb0, 0x0 ;  /* 0x00008000000079c5 */ /* 0x000fc40000010000 */
[----:B------:R-:W-:Y:S01]  /*5170*/  FMNMX.FTZ R14, R162, R13, !PT ;  /* 0x0000000da20e7209 */ /* 0x000fe20007810000 */
[----:B------:R-:W-:Y:S01]  /*5180*/  WARPGROUP.ARRIVE ;  /* 0x00000000000079c5 */ /* 0x000fe20000000000 */
[----:B------:R-:W-:Y:S02]  /*5190*/  ISETP.GT.AND P5, PT, R0, 0x19, PT ;  /* 0x000000190000780c */ /* 0x000fe40003fa4270 */
[----:B------:R-:W-:Y:S02]  /*51a0*/  FSEL R166, R166, -INF , P4 ;  /* 0xff800000a6a67808 */ /* 0x000fe40002000000 */
[----:B------:R-:W-:Y:S01]  /*51b0*/  FMNMX.FTZ R15, R163, R14, !PT ;  /* 0x0000000ea30f7209 */ /* 0x000fe20007810000 */
[----:B------:R-:W-:Y:S01]  /*51c0*/  QGMMA.64x256x32.F32.E4M3.E4M3 R24, R216, gdesc[UR4], R24, gsb0 ;  /* 0x03e00004d8187df3 */ /* 0x000fe20008000818 */
[----:B------:R-:W-:Y:S02]  /*51d0*/  ISETP.GT.AND P4, PT, R0, 0x20, PT ;  /* 0x000000200000780c */ /* 0x000fe40003f84270 */
[----:B------:R-:W-:-:S02]  /*51e0*/  FSEL R167, R167, -INF , P5 ;  /* 0xff800000a7a77808 */ /* 0x000fc40002800000 */
[----:B------:R-:W-:Y:S02]  /*51f0*/  FMNMX.FTZ R20, R166, R15, !PT ;  /* 0x0000000fa6147209 */ /* 0x000fe40007810000 */
[----:B------:R-:W-:Y:S02]  /*5200*/  ISETP.GT.AND P5, PT, R0, 0x21, PT ;  /* 0x000000210000780c */ /* 0x000fe40003fa4270 */
[----:B------:R-:W-:Y:S02]  /*5210*/  FSEL R170, R170, -INF , P4 ;  /* 0xff800000aaaa7808 */ /* 0x000fe40002000000 */
[----:B------:R-:W-:Y:S02]  /*5220*/  FMNMX.FTZ R15, R167, R20, !PT ;  /* 0x00000014a70f7209 */ /* 0x000fe40007810000 */
[----:B0-----:R-:W-:Y:S02]  /*5230*/  FMNMX.FTZ R2, R9, R2, !PT ;  /* 0x0000000209027209 */ /* 0x001fe40007810000 */
[----:B------:R-:W-:-:S02]  /*5240*/  ISETP.GT.AND P4, PT, R0, 0x28, PT ;  /* 0x000000280000780c */ /* 0x000fc40003f84270 */
[C---:B------:R-:W-:Y:S01]  /*5250*/  FSETP.NEU.FTZ.AND P3, PT, R2.reuse, -INF , PT ;  /* 0xff8000000200780b */ /* 0x040fe20003f7d000 */
[----:B------:R-:W-:-:S01]  /*5260*/  FFMA.FTZ R10, R2, R11, -8 ;  /* 0xc1000000020a7423 */ /* 0x000fc2000001000b */
[----:B------:R-:W-:Y:S02]  /*5270*/  FSEL R171, R171, -INF , P5 ;  /* 0xff800000abab7808 */ /* 0x000fe40002800000 */
[----:B------:R-:W-:Y:S02]  /*5280*/  FMNMX.FTZ R20, R170, R15, !PT ;  /* 0x0000000faa147209 */ /* 0x000fe40007810000 */
[----:B------:R-:W-:Y:S02]  /*5290*/  FSEL R8, R10, RZ, P3 ;  /* 0x000000ff0a087208 */ /* 0x000fe40001800000 */
[----:B------:R-:W-:Y:S02]  /*52a0*/  ISETP.GT.AND P5, PT, R0, 0x29, PT ;  /* 0x000000290000780c */ /* 0x000fe40003fa4270 */
[----:B------:R-:W-:Y:S01]  /*52b0*/  FSEL R174, R174, -INF , P4 ;  /* 0xff800000aeae7808 */ /* 0x000fe20002000000 */
[----:B------:R-:W-:-:S01]  /*52c0*/  FFMA.FTZ R152, R152, UR37, -R8 ;  /* 0x0000002598987c23 */ /* 0x000fc20008010808 */
[----:B------:R-:W-:Y:S01]  /*52d0*/  FMNMX.FTZ R21, R171, R20, !PT ;  /* 0x00000014ab157209 */ /* 0x000fe20007810000 */
[----:B------:R-:W-:-:S01]  /*52e0*/  FFMA.FTZ R10, R153, UR37, -R8 ;  /* 0x00000025990a7c23 */ /* 0x000fc20008010808 */
[C---:B------:R-:W-:Y:S01]  /*52f0*/  ISETP.GT.AND P4, PT, R0.reuse, 0x30, PT ;  /* 0x000000300000780c */ /* 0x040fe20003f84270 */
[----:B------:R0:W-:Y:S01]  /*5300*/  MUFU.EX2 R9, R152 ;  /* 0x0000009800097308 */ /* 0x0001e20000000800 */
[----:B------:R-:W-:Y:S01]  /*5310*/  FSEL R175, R175, -INF , P5 ;  /* 0xff800000afaf7808 */ /* 0x000fe20002800000 */
[--C-:B------:R-:W-:Y:S01]  /*5320*/  FFMA.FTZ R12, R157, UR37, -R8.reuse ;  /* 0x000000259d0c7c23 */ /* 0x100fe20008010808 */
[----:B------:R-:W-:Y:S01]  /*5330*/  ISETP.GT.AND P5, PT, R0, 0x31, PT ;  /* 0x000000310000780c */ /* 0x000fe20003fa4270 */
[--C-:B------:R-:W-:Y:S01]  /*5340*/  FFMA.FTZ R11, R156, UR37, -R8.reuse ;  /* 0x000000259c0b7c23 */ /* 0x100fe20008010808 */
[----:B------:R-:W-:Y:S01]  /*5350*/  FSEL R178, R178, -INF , P4 ;  /* 0xff800000b2b27808 */ /* 0x000fe20002000000 */
[--C-:B------:R-:W-:Y:S01]  /*5360*/  FFMA.FTZ R160, R160, UR37, -R8.reuse ;  /* 0x00000025a0a07c23 */ /* 0x100fe20008010808 */
[----:B------:R-:W-:Y:S01]  /*5370*/  ISETP.GT.AND P4, PT, R0, 0x38, PT ;  /* 0x000000380000780c */ /* 0x000fe20003f84270 */
[--C-:B------:R-:W-:Y:S01]  /*5380*/  FFMA.FTZ R14, R161, UR37, -R8.reuse ;  /* 0x00000025a10e7c23 */ /* 0x100fe20008010808 */
[----:B0-----:R-:W-:Y:S01]  /*5390*/  FMNMX.FTZ R152, R174, R21, !PT ;  /* 0x00000015ae987209 */ /* 0x001fe20007810000 */
[----:B------:R-:W-:Y:S01]  /*53a0*/  MUFU.EX2 R13, R160 ;  /* 0x000000a0000d7308 */ /* 0x000fe20000000800 */
[----:B------:R-:W-:Y:S01]  /*53b0*/  FSEL R179, R179, -INF , P5 ;  /* 0xff800000b3b37808 */ /* 0x000fe20002800000 */
[--C-:B------:R-:W-:Y:S01]  /*53c0*/  FFMA.FTZ R164, R164, UR37, -R8.reuse ;  /* 0x00000025a4a47c23 */ /* 0x100fe20008010808 */
[----:B------:R-:W-:Y:S01]  /*53d0*/  FMNMX.FTZ R21, R175, R152, !PT ;  /* 0x00000098af157209 */ /* 0x000fe20007810000 */
[--C-:B------:R-:W-:Y:S01]  /*53e0*/  FFMA.FTZ R20, R165, UR37, -R8.reuse ;  /* 0x00000025a5147c23 */ /* 0x100fe20008010808 */
[----:B------:R-:W-:Y:S01]  /*53f0*/  ISETP.GT.AND P5, PT, R0, 0x39, PT ;  /* 0x000000390000780c */ /* 0x000fe20003fa4270 */
[--C-:B------:R-:W-:Y:S01]  /*5400*/  FFMA.FTZ R168, R168, UR37, -R8.reuse ;  /* 0x00000025a8a87c23 */ /* 0x100fe20008010808 */
[----:B------:R-:W-:Y:S01]  /*5410*/  FMNMX.FTZ R152, R178, R21, !PT ;  /* 0x00000015b2987209 */ /* 0x000fe20007810000 */
[----:B------:R-:W-:Y:S01]  /*5420*/  MUFU.EX2 R15, R164 ;  /* 0x000000a4000f7308 */ /* 0x000fe20000000800 */
[----:B------:R-:W-:Y:S01]  /*5430*/  FSEL R182, R182, -INF , P4 ;  /* 0xff800000b6b67808 */ /* 0x000fe20002000000 */
[--C-:B------:R-:W-:Y:S01]  /*5440*/  FFMA.FTZ R177, R177, UR37, -R8.reuse ;  /* 0x00000025b1b17c23 */ /* 0x100fe20008010808 */
[----:B------:R-:W-:Y:S01]  /*5450*/  FMNMX.FTZ R153, R179, R152, !PT ;  /* 0x00000098b3997209 */ /* 0x000fe20007810000 */
[--C-:B------:R-:W-:Y:S01]  /*5460*/  FFMA.FTZ R152, R169, UR37, -R8.reuse ;  /* 0x00000025a9987c23 */ /* 0x100fe20008010808 */
[----:B------:R-:W-:Y:S01]  /*5470*/  ISETP.GT.AND P4, PT, R0, 0x40, PT ;  /* 0x000000400000780c */ /* 0x000fe20003f84270 */
[--C-:B------:R-:W-:Y:S01]  /*5480*/  FFMA.FTZ R169, R189, UR37, -R8.reuse ;  /* 0x00000025bda97c23 */ /* 0x100fe20008010808 */
[----:B------:R-:W-:Y:S01]  /*5490*/  FSEL R183, R183, -INF , P5 ;  /* 0xff800000b7b77808 */ /* 0x000fe20002800000 */
[----:B------:R-:W-:Y:S01]  /*54a0*/  MUFU.EX2 R21, R168 ;  /* 0x000000a800157308 */ /* 0x000fe20000000800 */
[----:B------:R-:W-:Y:S01]  /*54b0*/  FMNMX.FTZ R154, R182, R153, !PT ;  /* 0x00000099b69a7209 */ /* 0x000fe20007810000 */
[--C-:B------:R-:W-:Y:S01]  /*54c0*/  FFMA.FTZ R172, R172, UR37, -R8.reuse ;  /* 0x00000025acac7c23 */ /* 0x100fe20008010808 */
[----:B------:R-:W-:Y:S01]  /*54d0*/  ISETP.GT.AND P5, PT, R0, 0x41, PT ;  /* 0x000000410000780c */ /* 0x000fe20003fa4270 */
[--C-:B------:R-:W-:Y:S01]  /*54e0*/  FFMA.FTZ R181, R181, UR37, -R8.reuse ;  /* 0x00000025b5b57c23 */ /* 0x100fe20008010808 */
[----:B------:R-:W-:Y:S01]  /*54f0*/  FSEL R186, R186, -INF , P4 ;  /* 0xff800000baba7808 */ /* 0x000fe20002000000 */
[--C-:B------:R-:W-:Y:S01]  /*5500*/  FFMA.FTZ R185, R185, UR37, -R8.reuse ;  /* 0x00000025b9b97c23 */ /* 0x100fe20008010808 */
[----:B------:R-:W-:Y:S01]  /*5510*/  FMNMX.FTZ R153, R183, R154, !PT ;  /* 0x0000009ab7997209 */ /* 0x000fe20007810000 */
[----:B------:R-:W-:Y:S01]  /*5520*/  FFMA.FTZ R197, R197, UR37, -R8 ;  /* 0x00000025c5c57c23 */ /* 0x000fe20008010808 */
[----:B------:R-:W-:Y:S01]  /*5530*/  ISETP.GT.AND P4, PT, R0, 0x48, PT ;  /* 0x000000480000780c */ /* 0x000fe20003f84270 */
[----:B------:R-:W-:Y:S01]  /*5540*/  MUFU.EX2 R10, R10 ;  /* 0x0000000a000a7308 */ /* 0x000fe20000000800 */
[----:B------:R-:W-:-:S02]  /*5550*/  FSEL R187, R187, -INF , P5 ;  /* 0xff800000bbbb7808 */ /* 0x000fc40002800000 */
[----:B------:R-:W-:Y:S02]  /*5560*/  FMNMX.FTZ R154, R186, R153, !PT ;  /* 0x00000099ba9a7209 */ /* 0x000fe40007810000 */
[----:B------:R-:W-:Y:S02]  /*5570*/  ISETP.GT.AND P5, PT, R0, 0x49, PT ;  /* 0x000000490000780c */ /* 0x000fe40003fa4270 */
[----:B------:R-:W-:Y:S01]  /*5580*/  FSEL R190, R190, -INF , P4 ;  /* 0xff800000bebe7808 */ /* 0x000fe20002000000 */
[----:B------:R0:W-:Y:S01]  /*5590*/  MUFU.EX2 R153, R172 ;  /* 0x000000ac00997308 */ /* 0x0001e20000000800 */
[----:B------:R-:W-:Y:S01]  /*55a0*/  FMNMX.FTZ R157, R187, R154, !PT ;  /* 0x0000009abb9d7209 */ /* 0x000fe20007810000 */
[--C-:B------:R-:W-:Y:S01]  /*55b0*/  FFMA.FTZ R154, R173, UR37, -R8.reuse ;  /* 0x00000025ad9a7c23 */ /* 0x100fe20008010808 */
[----:B------:R-:W-:Y:S01]  /*55c0*/  ISETP.GT.AND P4, PT, R0, 0x50, PT ;  /* 0x000000500000780c */ /* 0x000fe20003f84270 */
[--C-:B------:R-:W-:Y:S01]  /*55d0*/  FFMA.FTZ R173, R193, UR37, -R8.reuse ;  /* 0x00000025c1ad7c23 */ /* 0x100fe20008010808 */
[----:B------:R-:W-:Y:S01]  /*55e0*/  FSEL R191, R191, -INF , P5 ;  /* 0xff800000bfbf7808 */ /* 0x000fe20002800000 */
[----:B------:R-:W-:Y:S01]  /*55f0*/  IMAD.U32 R193, RZ, RZ, UR37 ;  /* 0x00000025ffc17e24 */ /* 0x000fe2000f8e00ff */
[----:B------:R-:W-:Y:S01]  /*5600*/  FMNMX.FTZ R156, R190, R157, !PT ;  /* 0x0000009dbe9c7209 */ /* 0x000fe20007810000 */
[----:B------:R-:W-:Y:S01]  /*5610*/  MUFU.EX2 R11, R11 ;  /* 0x0000000b000b7308 */ /* 0x000fe20000000800 */
[----:B------:R-:W-:Y:S01]  /*5620*/  ISETP.GT.AND P5, PT, R0, 0x51, PT ;  /* 0x000000510000780c */ /* 0x000fe20003fa4270 */
[--C-:B0-----:R-:W-:Y:S01]  /*5630*/  FFMA.FTZ R172, R192, UR37, -R8.reuse ;  /* 0x00000025c0ac7c23 */ /* 0x101fe20008010808 */
[----:B------:R-:W-:Y:S01]  /*5640*/  FSEL R194, R194, -INF , P4 ;  /* 0xff800000c2c27808 */ /* 0x000fe20002000000 */
[--C-:B------:R-:W-:Y:S01]  /*5650*/  FFMA.FTZ R192, R212, UR37, -R8.reuse ;  /* 0x00000025d4c07c23 */ /* 0x100fe20008010808 */
[----:B------:R-:W-:Y:S01]  /*5660*/  FMNMX.FTZ R157, R191, R156, !PT ;  /* 0x0000009cbf9d7209 */ /* 0x000fe20007810000 */
[--C-:B------:R-:W-:Y:S01]  /*5670*/  FFMA.FTZ R156, R176, UR37, -R8.reuse ;  /* 0x00000025b09c7c23 */ /* 0x100fe20008010808 */
[----:B------:R-:W-:Y:S01]  /*5680*/  ISETP.GT.AND P4, PT, R0, 0x58, PT ;  /* 0x000000580000780c */ /* 0x000fe20003f84270 */
[----:B------:R-:W-:Y:S01]  /*5690*/  FFMA.FTZ R176, R196, UR37, -R8 ;  /* 0x00000025c4b07c23 */ /* 0x000fe20008010808 */
[----:B------:R-:W-:Y:S01]  /*56a0*/  FSEL R195, R195, -INF , P5 ;  /* 0xff800000c3c37808 */ /* 0x000fe20002800000 */
[----:B------:R-:W-:Y:S01]  /*56b0*/  MUFU.EX2 R12, R12 ;  /* 0x0000000c000c7308 */ /* 0x000fe20000000800 */
[----:B------:R-:W-:-:S02]  /*56c0*/  FMNMX.FTZ R160, R194, R157, !PT ;  /* 0x0000009dc2a07209 */ /* 0x000fc40007810000 */
[----:B------:R-:W-:Y:S02]  /*56d0*/  ISETP.GT.AND P5, PT, R0, 0x59, PT ;  /* 0x000000590000780c */ /* 0x000fe40003fa4270 */
[----:B------:R-:W-:Y:S02]  /*56e0*/  FSEL R198, R198, -INF , P4 ;  /* 0xff800000c6c67808 */ /* 0x000fe40002000000 */
[----:B------:R-:W-:Y:S01]  /*56f0*/  FMNMX.FTZ R157, R195, R160, !PT ;  /* 0x000000a0c39d7209 */ /* 0x000fe20007810000 */
[----:B------:R-:W-:Y:S01]  /*5700*/  MUFU.EX2 R14, R14 ;  /* 0x0000000e000e7308 */ /* 0x000fe20000000800 */
[----:B------:R-:W-:Y:S02]  /*5710*/  ISETP.GT.AND P4, PT, R0, 0x60, PT ;  /* 0x000000600000780c */ /* 0x000fe40003f84270 */
[----:B------:R-:W-:Y:S02]  /*5720*/  FSEL R199, R199, -INF , P5 ;  /* 0xff800000c7c77808 */ /* 0x000fe40002800000 */
[----:B------:R-:W-:-:S02]  /*5730*/  FMNMX.FTZ R160, R198, R157, !PT ;  /* 0x0000009dc6a07209 */ /* 0x000fc40007810000 */
[----:B------:R-:W-:Y:S01]  /*5740*/  ISETP.GT.AND P5, PT, R0, 0x61, PT ;  /* 0x000000610000780c */ /* 0x000fe20003fa4270 */
[----:B------:R-:W-:Y:S01]  /*5750*/  MUFU.EX2 R157, R177 ;  /* 0x000000b1009d7308 */ /* 0x000fe20000000800 */
[----:B------:R-:W-:Y:S02]  /*5760*/  FSEL R202, R202, -INF , P4 ;  /* 0xff800000caca7808 */ /* 0x000fe40002000000 */
[----:B------:R-:W-:Y:S01]  /*5770*/  FMNMX.FTZ R161, R199, R160, !PT ;  /* 0x000000a0c7a17209 */ /* 0x000fe20007810000 */
[----:B------:R-:W-:-:S01]  /*5780*/  FFMA.FTZ R160, R180, UR37, -R8 ;  /* 0x00000025b4a07c23 */ /* 0x000fc20008010808 */
[----:B------:R-:W-:Y:S01]  /*5790*/  ISETP.GT.AND P4, PT, R0, 0x68, PT ;  /* 0x000000680000780c */ /* 0x000fe20003f84270 */
[----:B------:R-:W-:-:S01]  /*57a0*/  FFMA.FTZ R180, R200, UR37, -R8 ;  /* 0x00000025c8b47c23 */ /* 0x000fc20008010808 */
        /* <DEDUP_REMOVED lines=11> */
[----:B------:R0:W-:Y:S01]  /*5860*/  MUFU.EX2 R161, R181 ;  /* 0x000000b500a17308 */ /* 0x0001e20000000800 */
[----:B------:R-:W-:Y:S02]  /*5870*/  FSEL R210, R210, -INF , P4 ;  /* 0xff800000d2d27808 */ /* 0x000fe40002000000 */
[----:B------:R-:W-:Y:S01]  /*5880*/  FMNMX.FTZ R165, R207, R164, !PT ;  /* 0x000000a4cfa57209 */ /* 0x000fe20007810000 */
[----:B------:R-:W-:-:S01]  /*5890*/  FFMA.FTZ R164, R184, UR37, -R8 ;  /* 0x00000025b8a47c23 */ /* 0x000fc20008010808 */
[----:B------:R-:W-:Y:S01]  /*58a0*/  ISETP.GT.AND P4, PT, R0, 0x78, PT ;  /* 0x000000780000780c */ /* 0x000fe20003f84270 */
[----:B------:R-:W-:-:S01]  /*58b0*/  FFMA.FTZ R184, R204, UR37, -R8 ;  /* 0x00000025ccb87c23 */ /* 0x000fc20008010808 */
[----:B------:R-:W-:Y:S01]  /*58c0*/  FSEL R211, R211, -INF , P5 ;  /* 0xff800000d3d37808 */ /* 0x000fe20002800000 */
[----:B------:R-:W-:Y:S01]  /*58d0*/  MUFU.EX2 R154, R154 ;  /* 0x0000009a009a7308 */ /* 0x000fe20000000800 */
[----:B------:R-:W-:Y:S01]  /*58e0*/  FMNMX.FTZ R168, R210, R165, !PT ;  /* 0x000000a5d2a87209 */ /* 0x000fe20007810000 */
[----:B0-----:R-:W-:Y:S01]  /*58f0*/  FFMA.FTZ R181, R201, UR37, -R8 ;  /* 0x00000025c9b57c23 */ /* 0x001fe20008010808 */
[----:B------:R-:W-:-:S02]  /*5900*/  ISETP.GT.AND P5, PT, R0, 0x79, PT ;  /* 0x000000790000780c */ /* 0x000fc40003fa4270 */
[----:B------:R-:W-:Y:S02]  /*5910*/  FSEL R214, R214, -INF , P4 ;  /* 0xff800000d6d67808 */ /* 0x000fe40002000000 */
[----:B------:R-:W-:Y:S01]  /*5920*/  FMNMX.FTZ R165, R211, R168, !PT ;  /* 0x000000a8d3a57209 */ /* 0x000fe20007810000 */
[--C-:B------:R-:W-:Y:S01]  /*5930*/  FFMA.FTZ R168, R188, UR37, -R8.reuse ;  /* 0x00000025bca87c23 */ /* 0x100fe20008010808 */
[----:B------:R-:W-:Y:S01]  /*5940*/  FSEL R215, R215, -INF , P5 ;  /* 0xff800000d7d77808 */ /* 0x000fe20002800000 */
[----:B------:R-:W-:Y:S01]  /*5950*/  FFMA.FTZ R188, R208, UR37, -R8 ;  /* 0x00000025d0bc7c23 */ /* 0x000fe20008010808 */
[----:B------:R-:W-:Y:S01]  /*5960*/  FMNMX.FTZ R0, R214, R165, !PT ;  /* 0x000000a5d6007209 */ /* 0x000fe20007810000 */
[----:B------:R-:W-:Y:S01]  /*5970*/  MUFU.EX2 R156, R156 ;  /* 0x0000009c009c7308 */ /* 0x000fe20000000800 */
[----:B------:R-:W-:Y:S02]  /*5980*/  FSEL R200, R2, RZ, P3 ;  /* 0x000000ff02c87208 */ /* 0x000fe40001800000 */
[----:B------:R-:W-:-:S03]  /*5990*/  FMNMX.FTZ R0, R215, R0, !PT ;  /* 0x00000000d7007209 */ /* 0x000fc60007810000 */
[----:B------:R-:W-:Y:S02]  /*59a0*/  FADD.FTZ R200, -R200, R5 ;  /* 0x00000005c8c87221 */ /* 0x000fe40000010100 */
[----:B------:R-:W0:Y:S01]  /*59b0*/  SHFL.BFLY PT, R177, R0, 0x2, 0x1f ;  /* 0x0c401f0000b17f89 */ /* 0x000e2200000e0000 */
[----:B------:R1:W-:Y:S01]  /*59c0*/  MUFU.EX2 R165, R185 ;  /* 0x000000b900a57308 */ /* 0x0003e20000000800 */
[----:B------:R-:W-:-:S07]  /*59d0*/  FMUL.FTZ R200, R200, UR37 ;  /* 0x00000025c8c87c20 */ /* 0x000fce0008410000 */
[----:B------:R-:W-:Y:S01]  /*59e0*/  MUFU.EX2 R160, R160 ;  /* 0x000000a000a07308 */ /* 0x000fe20000000800 */
[----:B-1----:R-:W-:-:S07]  /*59f0*/  FFMA.FTZ R185, R205, UR37, -R8 ;  /* 0x00000025cdb97c23 */ /* 0x002fce0008010808 */
[----:B------:R-:W-:Y:S01]  /*5a00*/  MUFU.EX2 R164, R164 ;  /* 0x000000a400a47308 */ /* 0x000fe20000000800 */
[----:B0-----:R-:W-:-:S07]  /*5a10*/  FMNMX.FTZ R189, R0, R177, !PT ;  /* 0x000000b100bd7209 */ /* 0x001fce0007810000 */
[----:B------:R-:W-:Y:S01]  /*5a20*/  MUFU.EX2 R168, R168 ;  /* 0x000000a800a87308 */ /* 0x000fe20000000800 */
[----:B------:R-:W0:Y:S07]  /*5a30*/  SHFL.BFLY PT, R0, R189, 0x1, 0x1f ;  /* 0x0c201f00bd007f89 */ /* 0x000e2e00000e0000 */
[----:B------:R-:W-:Y:S08]  /*5a40*/  MUFU.EX2 R177, R197 ;  /* 0x000000c500b17308 */ /* 0x000ff00000000800 */
[----:B------:R-:W-:Y:S08]  /*5a50*/  MUFU.EX2 R169, R169 ;  /* 0x000000a900a97308 */ /* 0x000ff00000000800 */
[----:B------:R-:W-:Y:S01]  /*5a60*/  MUFU.EX2 R172, R172 ;  /* 0x000000ac00ac7308 */ /* 0x000fe20000000800 */
[----:B0-----:R-:W-:Y:S01]  /*5a70*/  FMNMX.FTZ R0, R189, R0, !PT ;  /* 0x00000000bd007209 */ /* 0x001fe20007810000 */
[----:B------:R-:W-:-:S03]  /*5a80*/  FFMA.FTZ R189, R209, UR37, -R8 ;  /* 0x00000025d1bd7c23 */ /* 0x000fc60008010808 */
[C---:B------:R-:W-:Y:S01]  /*5a90*/  FSETP.NEU.FTZ.AND P4, PT, R0.reuse, -INF , PT ;  /* 0xff8000000000780b */ /* 0x040fe20003f9d000 */
[----:B------:R-:W-:-:S01]  /*5aa0*/  FFMA.FTZ R196, R0, R193, -8 ;  /* 0xc100000000c47423 */ /* 0x000fc200000100c1 */
[----:B------:R-:W-:Y:S01]  /*5ab0*/  FFMA.FTZ R193, R213, UR37, -R8 ;  /* 0x00000025d5c17c23 */ /* 0x000fe20008010808 */
[----:B------:R-:W-:Y:S03]  /*5ac0*/  MUFU.EX2 R173, R173 ;  /* 0x000000ad00ad7308 */ /* 0x000fe60000000800 */
[----:B------:R-:W-:-:S05]  /*5ad0*/  FSEL R8, R196, RZ, P4 ;  /* 0x000000ffc4087208 */ /* 0x000fca0002000000 */
[--C-:B------:R-:W-:Y:S01]  /*5ae0*/  FFMA.FTZ R196, R7, UR37, -R8.reuse ;  /* 0x0000002507c47c23 */ /* 0x100fe20008010808 */
[----:B------:R-:W-:-:S01]  /*5af0*/  FFMA.FTZ R7, R155, UR37, -R8 ;  /* 0x000000259b077c23 */ /* 0x000fc20008010808 */
        /* <DEDUP_REMOVED lines=22> */
[----:B------:R-:W0:Y:S08]  /*5c60*/  MUFU.EX2 R6, R200 ;  /* 0x000000c800067308 */ /* 0x000e300000000800 */
[----:B------:R-:W1:Y:S08]  /*5c70*/  MUFU.EX2 R179, R179 ;  /* 0x000000b300b37308 */ /* 0x000e700000000800 */
[----:B------:R-:W2:Y:S01]  /*5c80*/  MUFU.EX2 R7, R7 ;  /* 0x0000000700077308 */ /* 0x000ea20000000800 */
[----:B0-----:R-:W-:-:S01]  /*5c90*/  FFMA.FTZ R197, R6, R4, R9 ;  /* 0x0000000406c57223 */ /* 0x001fc20000010009 */
[----:B------:R-:W-:-:S03]  /*5ca0*/  WARPGROUP.DEPBAR.LE gsb0, 0x0 ;  /* 0x00008000000079c5 */ /* 0x000fc60000010000 */
[----:B------:R-:W-:-:S03]  /*5cb0*/  FADD.FTZ R200, R10, R197 ;  /* 0x000000c50ac87221 */ /* 0x000fc60000010000 */
[----:B------:R-:W0:Y:S01]  /*5cc0*/  MUFU.EX2 R155, R155 ;  /* 0x0000009b009b7308 */ /* 0x000e220000000800 */
[----:B-1----:R-:W-:-:S01]  /*5cd0*/  FFMA.FTZ R4, R179, R3, R196 ;  /* 0x00000003b3047223 */ /* 0x002fc200000100c4 */
[----:B------:R-:W-:-:S06]  /*5ce0*/  FADD.FTZ R3, R11, R200 ;  /* 0x000000c80b037221 */ /* 0x000fcc0000010000 */
        /* <DEDUP_REMOVED lines=8> */
[----:B------:R-:W-:Y:S01]  /*5d70*/  FADD.FTZ R4, R14, R3 ;  /* 0x000000030e047221 */ /* 0x000fe20000010000 */
[----:B------:R-:W-:-:S01]  /*5d80*/  FFMA.FTZ R191, R194, UR37, -R8 ;  /* 0x00000025c2bf7c23 */ /* 0x000fc20008010808 */
[----:B------:R-:W-:Y:S02]  /*5d90*/  FFMA.FTZ R194, R195, UR37, -R8 ;  /* 0x00000025c3c27c23 */ /* 0x000fe40008010808 */
[----:B------:R-:W-:-:S02]  /*5da0*/  FADD.FTZ R3, R15, R4 ;  /* 0x000000040f037221 */ /* 0x000fc40000010000 */
        /* <DEDUP_REMOVED lines=20> */
[----:B--2---:R-:W-:-:S01]  /*5ef0*/  FADD.FTZ R197, R171, R200 ;  /* 0x000000c8abc57221 */ /* 0x004fc20000010000 */
[----:B------:R-:W-:-:S04]  /*5f00*/  FADD.FTZ R200, R156, R3 ;  /* 0x000000039cc87221 */ /* 0x000fc80000010000 */
[----:B------:R-:W-:Y:S01]  /*5f10*/  FADD.FTZ R199, R157, R200 ;  /* 0x000000c89dc77221 */ /* 0x000fe20000010000 */
[----:B------:R-:W-:-:S01]  /*5f20*/  FFMA.FTZ R200, R203, UR37, -R8 ;  /* 0x00000025cbc87c23 */ /* 0x000fc20008010808 */
[----:B------:R-:W2:Y:S01]  /*5f30*/  MUFU.EX2 R178, R178 ;  /* 0x000000b200b27308 */ /* 0x000ea20000000800 */
[----:B0-----:R-:W-:-:S01]  /*5f40*/  FADD.FTZ R4, R174, R197 ;  /* 0x000000c5ae047221 */ /* 0x001fc20000010000 */
[----:B------:R-:W-:Y:S01]  /*5f50*/  FFMA.FTZ R197, R202, UR37, -R8 ;  /* 0x00000025cac57c23 */ /* 0x000fe20008010808 */
[----:B------:R-:W-:-:S01]  /*5f60*/  FADD.FTZ R202, R160, R199 ;  /* 0x000000c7a0ca7221 */ /* 0x000fc20000010000 */
[----:B------:R-:W-:-:S03]  /*5f70*/  FFMA.FTZ R199, R206, UR37, -R8 ;  /* 0x00000025cec77c23 */ /* 0x000fc60008010808 */
[----:B------:R-:W-:Y:S01]  /*5f80*/  FADD.FTZ R201, R161, R202 ;  /* 0x000000caa1c97221 */ /* 0x000fe20000010000 */
[----:B------:R-:W0:Y:S01]  /*5f90*/  MUFU.EX2 R5, R5 ;  /* 0x0000000500057308 */ /* 0x000e220000000800 */
[----:B-1----:R-:W-:-:S02]  /*5fa0*/  FADD.FTZ R3, R175, R4 ;  /* 0x00000004af037221 */ /* 0x002fc40000010000 */
[----:B------:R-:W-:-:S04]  /*5fb0*/  FADD.FTZ R202, R164, R201 ;  /* 0x000000c9a4ca7221 */ /* 0x000fc80000010000 */
[----:B------:R-:W-:Y:S01]  /*5fc0*/  FADD.FTZ R201, R165, R202 ;  /* 0x000000caa5c97221 */ /* 0x000fe20000010000 */
[----:B------:R-:W1:Y:S01]  /*5fd0*/  MUFU.EX2 R182, R182 ;  /* 0x000000b600b67308 */ /* 0x000e620000000800 */
[----:B--2---:R-:W-:-:S01]  /*5fe0*/  FADD.FTZ R4, R178, R3 ;  /* 0x00000003b2047221 */ /* 0x004fc20000010000 */
[----:B------:R-:W-:Y:S01]  /*5ff0*/  FFMA.FTZ R202, R207, UR37, -R8 ;  /* 0x00000025cfca7c23 */ /* 0x000fe20008010808 */
[----:B------:R-:W-:-:S01]  /*6000*/  FADD.FTZ R204, R168, R201 ;  /* 0x000000c9a8cc7221 */ /* 0x000fc20000010000 */
[----:B------:R-:W-:Y:S02]  /*6010*/  IMAD.U32 R207, RZ, RZ, UR54 ;  /* 0x00000036ffcf7e24 */ /* 0x000fe4000f8e00ff */
[----:B------:R-:W-:-:S01]  /*6020*/  FFMA.FTZ R201, R210, UR37, -R8 ;  /* 0x00000025d2c97c23 */ /* 0x000fc20008010808 */
[----:B------:R-:W-:Y:S01]  /*6030*/  FADD.FTZ R203, R169, R204 ;  /* 0x000000cca9cb7221 */ /* 0x000fe20000010000 */
[----:B------:R-:W2:Y:S01]  /*6040*/  MUFU.EX2 R183, R183 ;  /* 0x000000b700b77308 */ /* 0x000ea20000000800 */
[----:B0-----:R-:W-:-:S01]  /*6050*/  FADD.FTZ R3, R5, R4 ;  /* 0x0000000405037221 */ /* 0x001fc20000010000 */
[----:B------:R-:W-:Y:S01]  /*6060*/  @!P1 LEA R207, R207, UR41, 0x3 ;  /* 0x00000029cfcf9c11 */ /* 0x000fe2000f8e18ff */
[----:B------:R-:W-:-:S04]  /*6070*/  FADD.FTZ R204, R172, R203 ;  /* 0x000000cbaccc7221 */ /* 0x000fc80000010000 */
[----:B------:R-:W-:Y:S01]  /*6080*/  FADD.FTZ R205, R173, R204 ;  /* 0x000000ccadcd7221 */ /* 0x000fe20000010000 */
        /* <DEDUP_REMOVED lines=11> */
[----:B------:R-:W-:-:S05]  /*6140*/  IADD3 R3, -R231, 0xb, RZ ;  /* 0x0000000be7037810 */ /* 0x000fca0007ffe1ff */
[----:B------:R2:W-:Y:S06]  /*6150*/  BAR.ARV R3, 0x100 ;  /* 0x000400030000751d */ /* 0x0005ec0000002000 */
[----:B------:R-:W3:Y:S01]  /*6160*/  MUFU.EX2 R176, R176 ;  /* 0x000000b000b07308 */ /* 0x000ee20000000800 */
[----:B0-----:R-:W-:-:S01]  /*6170*/  FADD.FTZ R203, R191, R4 ;  /* 0x00000004bfcb7221 */ /* 0x001fc20000010000 */
[----:B--2---:R-:W-:-:S03]  /*6180*/  @!P1 VIADD R3, R207, 0x38840 ;  /* 0x00038840cf039836 */ /* 0x004fc60000000000 */
[----:B-1----:R-:W-:Y:S02]  /*6190*/  FADD.FTZ R4, R194, R203 ;  /* 0x000000cbc2047221 */ /* 0x002fe40000010000 */
[----:B------:R-:W-:Y:S01]  /*61a0*/  @!P1 PRMT R3, RZ, 0x654, R3 ;  /* 0x00000654ff039816 */ /* 0x000fe20000000003 */
[----:B------:R-:W0:Y:S03]  /*61b0*/  MUFU.EX2 R195, R195 ;  /* 0x000000c300c37308 */ /* 0x000e260000000800 */
[----:B------:R1:W-:Y:S05]  /*61c0*/  @!P1 SYNCS.ARRIVE.TRANS64.RED.A1T0 RZ, [R3+URZ], RZ ;  /* 0x000000ff03ff99a7 */ /* 0x0003ea000810043f */
[----:B------:R-:W2:Y:S01]  /*61d0*/  MUFU.EX2 R198, R198 ;  /* 0x000000c600c67308 */ /* 0x000ea20000000800 */
[----:B---3--:R-:W-:-:S04]  /*61e0*/  FADD.FTZ R206, R176, R205 ;  /* 0x000000cdb0ce7221 */ /* 0x008fc80000010000 */
[----:B------:R-:W-:-:S03]  /*61f0*/  FADD.FTZ R205, R177, R206 ;  /* 0x000000ceb1cd7221 */ /* 0x000fc60000010000 */
[----:B------:R-:W3:Y:S01]  /*6200*/  MUFU.EX2 R180, R180 ;  /* 0x000000b400b47308 */ /* 0x000ee20000000800 */
[----:B0-----:R-:W-:-:S07]  /*6210*/  FADD.FTZ R203, R195, R4 ;  /* 0x00000004c3cb7221 */ /* 0x001fce0000010000 */
[----:B------:R-:W0:Y:S01]  /*6220*/  MUFU.EX2 R197, R197 ;  /* 0x000000c500c57308 */ /* 0x000e220000000800 */
[----:B--2---:R-:W-:-:S01]  /*6230*/  FADD.FTZ R4, R198, R203 ;  /* 0x000000cbc6047221 */ /* 0x004fc20000010000 */
[--C-:B------:R-:W-:Y:S01]  /*6240*/  FFMA.FTZ R203, R214, UR37, -R8.reuse ;  /* 0x00000025d6cb7c23 */ /* 0x100fe20008010808 */
[----:B------:R-:W-:-:S05]  /*6250*/  FFMA.FTZ R8, R215, UR37, -R8 ;  /* 0x00000025d7087c23 */ /* 0x000fca0008010808 */
[----:B------:R-:W2:Y:S01]  /*6260*/  MUFU.EX2 R181, R181 ;  /* 0x000000b500b57308 */ /* 0x000ea20000000800 */
[----:B---3--:R-:W-:-:S07]  /*6270*/  FADD.FTZ R206, R180, R205 ;  /* 0x000000cdb4ce7221 */ /* 0x008fce0000010000 */
[----:B------:R-:W3:Y:S01]  /*6280*/  MUFU.EX2 R200, R200 ;  /* 0x000000c800c87308 */ /* 0x000ee20000000800 */
[----:B0-----:R-:W-:-:S07]  /*6290*/  FADD.FTZ R205, R197, R4 ;  /* 0x00000004c5cd7221 */ /* 0x001fce0000010000 */
[----:B------:R-:W0:Y:S01]  /*62a0*/  MUFU.EX2 R184, R184 ;  /* 0x000000b800b87308 */ /* 0x000e220000000800 */
[----:B--2---:R-:W-:-:S07]  /*62b0*/  FADD.FTZ R207, R181, R206 ;  /* 0x000000ceb5cf7221 */ /* 0x004fce0000010000 */
[----:B------:R-:W2:Y:S01]  /*62c0*/  MUFU.EX2 R199, R199 ;  /* 0x000000c700c77308 */ /* 0x000ea20000000800 */
[----:B---3--:R-:W-:-:S07]  /*62d0*/  FADD.FTZ R4, R200, R205 ;  /* 0x000000cdc8047221 */ /* 0x008fce0000010000 */
        /* <DEDUP_REMOVED lines=24> */
.L_x_1967:
[----:B------:R-:W-:Y:S01]  /*6460*/  UISETP.GT.AND UP1, UPT, UR53, UR52, UPT ;  /* 0x000000343500728c */ /* 0x000fe2000bf24270 */
[----:B------:R-:W-:Y:S01]  /*6470*/  F2FP.SATFINITE.E4M3.F32.PACK_AB_MERGE_C R5, R182, R5, RZ ;  /* 0x00000005b605723e */ /* 0x000fe200048070ff */
[----:B------:R-:W-:Y:S01]  /*6480*/  ULEA UR6, UR55, UR41, 0x3 ;  /* 0x0000002937067291 */ /* 0x000fe2000f8e183f */
[----:B------:R-:W-:Y:S01]  /*6490*/  F2FP.SATFINITE.E4M3.F32.PACK_AB_MERGE_C R11, R12, R11, RZ ;  /* 0x0000000b0c0b723e */ /* 0x000fe200048070ff */
[----:B------:R-:W-:Y:S01]  /*64a0*/  UIADD3 UR53, UR53, -0x1, URZ ;  /* 0xffffffff35357890 */ /* 0x000fe2000fffe03f */
[----:B------:R-:W-:Y:S01]  /*64b0*/  F2FP.SATFINITE.E4M3.F32.PACK_AB_MERGE_C R155, R158, R155, RZ ;  /* 0x0000009b9e9b723e */ /* 0x000fe200048070ff */
[----:B------:R-:W-:Y:S01]  /*64c0*/  UIADD3 UR6, UR6, 0x38860, URZ ;  /* 0x0003886006067890 */ /* 0x000fe2000fffe03f */
[----:B------:R-:W-:Y:S01]  /*64d0*/  PLOP3.LUT P3, PT, PT, PT, UP1, 0x80, 0x0 ;  /* 0x000000000000781c */ /* 0x000fe20003f6f018 */
[----:B------:R-:W-:Y:S01]  /*64e0*/  UMOV UR56, UR44 ;  /* 0x0000002c00387c82 */ /* 0x000fe20008000000 */
[----:B------:R-:W-:Y:S01]  /*64f0*/  F2FP.SATFINITE.E4M3.F32.PACK_AB_MERGE_C R15, R20, R15, RZ ;  /* 0x0000000f140f723e */ /* 0x000fe200048070ff */
[----:B------:R-:W-:Y:S01]  /*6500*/  UPRMT UR6, UR40, 0x654, UR6 ;  /* 0x0000065428067896 */ /* 0x000fe20008000006 */
[----:B------:R-:W-:Y:S01]  /*6510*/  F2FP.SATFINITE.E4M3.F32.PACK_AB_MERGE_C R163, R166, R163, RZ ;  /* 0x000000a3a6a3723e */ /* 0x000fe200048070ff */
[----:B------:R-:W-:Y:S01]  /*6520*/  UMOV UR55, UR54 ;  /* 0x0000003600377c82 */ /* 0x000fe20008000000 */
[----:B------:R-:W-:Y:S01]  /*6530*/  F2FP.SATFINITE.E4M3.F32.PACK_AB_MERGE_C R153, R154, R153, RZ ;  /* 0x000000999a99723e */ /* 0x000fe200048070ff */
[-C--:B------:R-:W-:Y:S01]  /*6540*/  FMUL.FTZ R24, R24, R6.reuse ;  /* 0x0000000618187220 */ /* 0x080fe20000410000 */
        /* <DEDUP_REMOVED lines=158> */
.L_x_1958:
[----:B------:R-:W-:-:S13]  /*6f30*/  ISETP.LE.AND P2, PT, RZ, UR53, PT ;  /* 0x00000035ff007c0c */ /* 0x000fda000bf43270 */
[----:B------:R-:W-:Y:S05]  /*6f40*/  @!P2 BRA `(.L_x_1969) ;  /* 0x0000002000c0a947 */ /* 0x000fea0003800000 */
[----:B------:R-:W-:Y:S01]  /*6f50*/  IMAD.MOV.U32 R7, RZ, RZ, R0 ;  /* 0x000000ffff077224 */ /* 0x000fe200078e0000 */
[----:B------:R-:W-:Y:S01]  /*6f60*/  UMOV UR52, UR44 ;  /* 0x0000002c00347c82 */ /* 0x000fe20008000000 */
[----:B------:R-:W-:Y:S01]  /*6f70*/  IMAD.MOV.U32 R5, RZ, RZ, R2 ;  /* 0x000000ffff057224 */ /* 0x000fe200078e0002 */
[----:B------:R-:W-:-:S06]  /*6f80*/  UMOV UR50, UR51 ;  /* 0x0000003300327c82 */ /* 0x000fcc0008000000 */
.L_x_1979:
        /* <DEDUP_REMOVED lines=9> */
.L_x_1971:
[----:B------:R-:W-:Y:S01]  /*7020*/  ULEA UR6, UR51, UR41, 0x3 ;  /* 0x0000002933067291 */ /* 0x000fe2000f8e183f */
[----:B------:R-:W-:-:S05]  /*7030*/  IMAD.U32 R0, RZ, RZ, UR44 ;  /* 0x0000002cff007e24 */ /* 0x000fca000f8e00ff */
[----:B------:R-:W-:-:S04]  /*7040*/  SHF.L.U32 R0, R0, 0x1f, RZ ;  /* 0x0000001f00007819 */ /* 0x000fc800000006ff */
[----:B------:R0:W1:Y:S01]  /*7050*/  SYNCS.PHASECHK.TRANS64.TRYWAIT P2, [UR6+0x38830], R0 ;  /* 0x03883000ff0075a7 */ /* 0x0000620008040146 */
[----:B------:R-:W-:Y:S05]  /*7060*/  @!P0 BRA `(.L_x_1972) ;  /* 0x0000000000048947 */ /* 0x000fea0003800000 */
[----:B------:R-:W-:Y:S01]  /*7070*/  BPT.TRAP 0x1 ;  /* 0x000000040000795c */ /* 0x000fe20000300000 */
.L_x_1972:
[----:B-1----:R-:W-:Y:S05]  /*7080*/  @P2 BRA `(.L_x_1970) ;  /* 0x0000000000082947 */ /* 0x002fea0003800000 */
[----:B------:R-:W1:Y:S02]  /*7090*/  SYNCS.PHASECHK.TRANS64.TRYWAIT P2, [UR6+0x38830], R0 ;  /* 0x03883000ff0075a7 */ /* 0x000e640008040146 */
[----:B-1----:R-:W-:Y:S05]  /*70a0*/  @!P2 BRA `(.L_x_1973) ;  /* 0x000000ac00fca947 */ /* 0x002fea0003800000 */
.L_x_1970:
[----:B------:R-:W2:Y:S01]  /*70b0*/  S2R R2, SR_TID.X ;  /* 0x0000000000027919 */ /* 0x000ea20000002100 */
        /* <DEDUP_REMOVED lines=46> */
.L_x_1975:
[----:B------:R-:W-:Y:S01]  /*73a0*/  ULEA UR6, UR50, UR41, 0x3 ;  /* 0x0000002932067291 */ /* 0x000fe2000f8e183f */
[----:B------:R-:W-:-:S05]  /*73b0*/  IMAD.U32 R0, RZ, RZ, UR52 ;  /* 0x00000034ff007e24 */ /* 0x000fca000f8e00ff */
[----:B------:R-:W-:-:S04]  /*73c0*/  SHF.L.U32 R0, R0, 0x1f, RZ ;  /* 0x0000001f00007819 */ /* 0x000fc800000006ff */
[----:B------:R0:W1:Y:S01]  /*73d0*/  SYNCS.PHASECHK.TRANS64.TRYWAIT P2, [UR6+0x38850], R0 ;  /* 0x03885000ff0075a7 */ /* 0x0000620008040146 */
[----:B------:R-:W-:Y:S05]  /*73e0*/  @!P0 BRA `(.L_x_1976) ;  /* 0x0000000000048947 */ /* 0x000fea0003800000 */
[----:B------:R-:W-:Y:S01]  /*73f0*/  BPT.TRAP 0x1 ;  /* 0x000000040000795c */ /* 0x000fe20000300000 */
.L_x_1976:
[----:B-1----:R-:W-:Y:S05]  /*7400*/  @P2 BRA `(.L_x_1974) ;  /* 0x0000000000082947 */ /* 0x002fea0003800000 */
[----:B------:R-:W1:Y:S02]  /*7410*/  SYNCS.PHASECHK.TRANS64.TRYWAIT P2, [UR6+0x38850], R0 ;  /* 0x03885000ff0075a7 */ /* 0x000e640008040146 */
[----:B-1----:R-:W-:Y:S05]  /*7420*/  @!P2 BRA `(.L_x_1977) ;  /* 0x000000ac0034a947 */ /* 0x002fea0003800000 */
.L_x_1974:
[----:B------:R-:W-:Y:S01]  /*7430*/  UIADD3 UR6, UR41, 0x400, URZ ;  /* 0x0000040029067890 */ /* 0x000fe2000fffe03f */
[----:B------:R-:W-:Y:S01]  /*7440*/  WARPGROUP.ARRIVE ;  /* 0x00000000000079c5 */ /* 0x000fe20000000000 */
[----:B------:R-:W-:Y:S01]  /*7450*/  UMOV UR7, 0x40000040 ;  /* 0x4000004000077882 */ /* 0x000fe20000000000 */
[----:B01----:R-:W-:Y:S01]  /*7460*/  FMNMX.FTZ R0, R152, R5, !PT ;  /* 0x0000000598007209 */ /* 0x003fe20007810000 */
[----:B------:R-:W-:Y:S01]  /*7470*/  USHF.R.U32.HI UR6, URZ, 0x4, UR6 ;  /* 0x000000043f067899 */ /* 0x000fe20008011606 */
[----:B------:R-:W-:Y:S02]  /*7480*/  IMAD.U32 R13, RZ, RZ, UR37 ;  /* 0x00000025ff0d7e24 */ /* 0x000fe4000f8e00ff */
        /* <DEDUP_REMOVED lines=79> */
[----:B------:R-:W-:-:S01]  /*7980*/  FADD.FTZ R6, -R0, R7 ;  /* 0x0000000700067221 */ /* 0x000fc20000010100 */
[----:B------:R-:W-:Y:S01]  /*7990*/  FFMA.FTZ R7, R2, R13, -8 ;  /* 0xc100000002077423 */ /* 0x000fe2000001000d */
[----:B------:R-:W-:Y:S02]  /*79a0*/  FMUL.FTZ R5, R5, UR37 ;  /* 0x0000002505057c20 */ /* 0x000fe40008410000 */
[----:B------:R-:W-:Y:S01]  /*79b0*/  FMUL.FTZ R6, R6, UR37 ;  /* 0x0000002506067c20 */ /* 0x000fe20008410000 */
[----:B------:R-:W-:-:S01]  /*79c0*/  FFMA.FTZ R9, R153, UR37, -R7 ;  /* 0x0000002599097c23 */ /* 0x000fc20008010807 */
[--C-:B------:R-:W-:Y:S01]  /*79d0*/  FFMA.FTZ R153, R173, UR37, -R7.reuse ;  /* 0x00000025ad997c23 */ /* 0x100fe20008010807 */
[----:B------:R-:W-:-:S01]  /*79e0*/  FFMA.FTZ R173, R193, UR37, -R7 ;  /* 0x00000025c1ad7c23 */ /* 0x000fc20008010807 */
[----:B------:R-:W-:-:S02]  /*79f0*/  IMAD.U32 R193, RZ, RZ, UR37 ;  /* 0x00000025ffc17e24 */ /* 0x000fc4000f8e00ff */
        /* <DEDUP_REMOVED lines=9> */
[--C-:B------:R-:W-:Y:S01]  /*7a90*/  FFMA.FTZ R155, R158, UR37, -R193.reuse ;  /* 0x000000259e9b7c23 */ /* 0x100fe200080108c1 */
        /* <DEDUP_REMOVED lines=29> */
[----:B------:R-:W-:Y:S01]  /*7c70*/  FFMA.FTZ R21, R169, UR37, -R7 ;  /* 0x00000025a9157c23 */ /* 0x000fe20008010807 */
        /* <DEDUP_REMOVED lines=11> */
[--C-:B------:R-:W-:Y:S01]  /*7d30*/  FFMA.FTZ R169, R189, UR37, -R7.reuse ;  /* 0x00000025bda97c23 */ /* 0x100fe20008010807 */
[----:B------:R-:W-:-:S01]  /*7d40*/  FFMA.FTZ R172, R192, UR37, -R7 ;  /* 0x00000025c0ac7c23 */ /* 0x000fc20008010807 */
[----:B------:R-:W1:Y:S01]  /*7d50*/  MUFU.EX2 R10, R10 ;  /* 0x0000000a000a7308 */ /* 0x000e620000000800 */
[----:B0-----:R-:W-:-:S01]  /*7d60*/  FADD.FTZ R201, R9, R4 ;  /* 0x0000000409c97221 */ /* 0x001fc20000010000 */
[--C-:B------:R-:W-:Y:S01]  /*7d70*/  FFMA.FTZ R184, R204, UR37, -R7.reuse ;  /* 0x00000025ccb87c23 */ /* 0x100fe20008010807 */
[----:B------:R-:W-:-:S01]  /*7d80*/  FFMA.FTZ R185, R205, UR37, -R7 ;  /* 0x00000025cdb97c23 */ /* 0x000fc20008010807 */
[--C-:B------:R-:W-:Y:S01]  /*7d90*/  FFMA.FTZ R188, R208, UR37, -R7.reuse ;  /* 0x00000025d0bc7c23 */ /* 0x100fe20008010807 */
[----:B------:R-:W-:-:S01]  /*7da0*/  FFMA.FTZ R189, R209, UR37, -R7 ;  /* 0x00000025d1bd7c23 */ /* 0x000fc20008010807 */
[--C-:B------:R-:W-:Y:S01]  /*7db0*/  FFMA.FTZ R192, R212, UR37, -R7.reuse ;  /* 0x00000025d4c07c23 */ /* 0x100fe20008010807 */
[----:B------:R-:W-:-:S01]  /*7dc0*/  FFMA.FTZ R7, R213, UR37, -R7 ;  /* 0x00000025d5077c23 */ /* 0x000fc20008010807 */
[----:B------:R-:W0:Y:S01]  /*7dd0*/  MUFU.EX2 R155, R155 ;  /* 0x0000009b009b7308 */ /* 0x000e220000000800 */
[----:B--2---:R-:W-:-:S07]  /*7de0*/  FADD.FTZ R4, R154, R3 ;  /* 0x000000039a047221 */ /* 0x004fce0000010000 */
[----:B------:R-:W2:Y:S01]  /*7df0*/  MUFU.EX2 R11, R11 ;  /* 0x0000000b000b7308 */ /* 0x000ea20000000800 */
[----:B-1----:R-:W-:-:S07]  /*7e00*/  FADD.FTZ R196, R10, R201 ;  /* 0x000000c90ac47221 */ /* 0x002fce0000010000 */
[----:B------:R-:W1:Y:S01]  /*7e10*/  MUFU.EX2 R158, R158 ;  /* 0x0000009e009e7308 */ /* 0x000e620000000800 */
[----:B0-----:R-:W-:-:S07]  /*7e20*/  FADD.FTZ R3, R155, R4 ;  /* 0x000000049b037221 */ /* 0x001fce0000010000 */
[----:B------:R-:W0:Y:S01]  /*7e30*/  MUFU.EX2 R12, R12 ;  /* 0x0000000c000c7308 */ /* 0x000e220000000800 */
[----:B------:R-:W-:Y:S02]  /*7e40*/  WARPGROUP.DEPBAR.LE gsb0, 0x0 ;  /* 0x00008000000079c5 */ /* 0x000fe40000010000 */
[----:B------:R-:W-:Y:S01]  /*7e50*/  WARPGROUP.ARRIVE ;  /* 0x00000000000079c5 */ /* 0x000fe20000000000 */
[----:B--2---:R-:W-:-:S05]  /*7e60*/  FADD.FTZ R201, R11, R196 ;  /* 0x000000c40bc97221 */ /* 0x004fca0000010000 */
[----:B------:R-:W2:Y:S01]  /*7e70*/  S2R R231, SR_TID.X ;  /* 0x0000000000e77919 */ /* 0x000ea20000002100 */
[----:B------:R-:W3:Y:S01]  /*7e80*/  MUFU.EX2 R159, R159 ;  /* 0x0000009f009f7308 */ /* 0x000ee20000000800 */
[----:B------:R-:W-:Y:S01]  /*7e90*/  QGMMA.64x256x32.F32.E4M3.E4M3 R24, R224, gdesc[UR4], R24, gsb0 ;  /* 0x03e00004e0187df3 */ /* 0x000fe20008000818 */
[----:B------:R-:W-:Y:S01]  /*7ea0*/  UIADD3 UR6, UR10, 0x4, URZ ;  /* 0x000000040a067890 */ /* 0x000fe2000fffe03f */
[----:B-1----:R-:W-:Y:S01]  /*7eb0*/  FADD.FTZ R4, R158, R3 ;  /* 0x000000039e047221 */ /* 0x002fe20000010000 */
[----:B------:R-:W-:-:S04]  /*7ec0*/  UMOV UR7, 0x40000040 ;  /* 0x4000004000077882 */ /* 0x000fc80000000000 */
[----:B------:R-:W1:Y:S01]  /*7ed0*/  MUFU.EX2 R13, R13 ;  /* 0x0000000d000d7308 */ /* 0x000e620000000800 */
[----:B0-----:R-:W-:-:S07]  /*7ee0*/  FADD.FTZ R194, R12, R201 ;  /* 0x000000c90cc27221 */ /* 0x001fce0000010000 */
[----:B------:R-:W0:Y:S01]  /*7ef0*/  MUFU.EX2 R162, R162 ;  /* 0x000000a200a27308 */ /* 0x000e220000000800 */
[----:B---3--:R-:W-:-:S07]  /*7f00*/  FADD.FTZ R3, R159, R4 ;  /* 0x000000049f037221 */ /* 0x008fce0000010000 */
[----:B------:R-:W3:Y:S01]  /*7f10*/  MUFU.EX2 R14, R14 ;  /* 0x0000000e000e7308 */ /* 0x000ee20000000800 */
[----:B-1----:R-:W-:-:S01]  /*7f20*/  FADD.FTZ R201, R13, R194 ;  /* 0x000000c20dc97221 */ /* 0x002fc20000010000 */
[--C-:B------:R-:W-:Y:S01]  /*7f30*/  FFMA.FTZ R194, R195, UR37, -R193.reuse ;  /* 0x00000025c3c27c23 */ /* 0x100fe200080108c1 */
[----:B------:R-:W-:-:S01]  /*7f40*/  FFMA.FTZ R195, R198, UR37, -R193 ;  /* 0x00000025c6c37c23 */ /* 0x000fc200080108c1 */
[----:B--2---:R-:W-:-:S04]  /*7f50*/  SHF.R.U32.HI R231, RZ, 0x7, R231 ;  /* 0x00000007ffe77819 */ /* 0x004fc800000116e7 */
[----:B------:R-:W1:Y:S01]  /*7f60*/  MUFU.EX2 R163, R163 ;  /* 0x000000a300a37308 */ /* 0x000e620000000800 */
[----:B0-----:R-:W-:-:S07]  /*7f70*/  FADD.FTZ R4, R162, R3 ;  /* 0x00000003a2047221 */ /* 0x001fce0000010000 */
        /* <DEDUP_REMOVED lines=14> */
[----:B------:R-:W-:-:S06]  /*8060*/  FFMA.FTZ R196, R199, UR37, -R193 ;  /* 0x00000025c7c47c23 */ /* 0x000fcc00080108c1 */
        /* <DEDUP_REMOVED lines=8> */
[----:B------:R-:W-:-:S06]  /*80f0*/  FFMA.FTZ R198, R202, UR37, -R193 ;  /* 0x00000025cac67c23 */ /* 0x000fcc00080108c1 */
        /* <DEDUP_REMOVED lines=17> */
[----:B------:R-:W-:Y:S01]  /*8210*/  FFMA.FTZ R200, R206, UR37, -R193 ;  /* 0x00000025cec87c23 */ /* 0x000fe200080108c1 */
[----:B------:R-:W-:-:S05]  /*8220*/  IADD3 R206, -R231, 0xb, RZ ;  /* 0x0000000be7ce7810 */ /* 0x000fca0007ffe1ff */
[----:B------:R-:W2:Y:S01]  /*8230*/  MUFU.EX2 R183, R183 ;  /* 0x000000b700b77308 */ /* 0x000ea20000000800 */
[----:B-1----:R-:W-:-:S07]  /*8240*/  FADD.FTZ R4, R182, R3 ;  /* 0x00000003b6047221 */ /* 0x002fce0000010000 */
[----:B------:R-:W1:Y:S01]  /*8250*/  MUFU.EX2 R165, R165 ;  /* 0x000000a500a57308 */ /* 0x000e620000000800 */
[----:B0-----:R-:W-:-:S01]  /*8260*/  FADD.FTZ R202, R164, R201 ;  /* 0x000000c9a4ca7221 */ /* 0x001fc20000010000 */
[----:B------:R-:W-:Y:S01]  /*8270*/  FFMA.FTZ R201, R207, UR37, -R193 ;  /* 0x00000025cfc97c23 */ /* 0x000fe200080108c1 */
[----:B------:R-:W-:-:S05]  /*8280*/  IMAD.U32 R207, RZ, RZ, UR51 ;  /* 0x00000033ffcf7e24 */ /* 0x000fca000f8e00ff */
[----:B------:R-:W0:Y:S01]  /*8290*/  MUFU.EX2 R186, R186 ;  /* 0x000000ba00ba7308 */ /* 0x000e220000000800 */
[----:B--2---:R-:W-:-:S01]  /*82a0*/  FADD.FTZ R3, R183, R4 ;  /* 0x00000004b7037221 */ /* 0x004fc20000010000 */
[----:B------:R-:W-:-:S06]  /*82b0*/  @!P1 LEA R207, R207, UR41, 0x3 ;  /* 0x00000029cfcf9c11 */ /* 0x000fcc000f8e18ff */
        /* <DEDUP_REMOVED lines=10> */
[----:B------:R-:W-:-:S06]  /*8360*/  FFMA.FTZ R202, R210, UR37, -R193 ;  /* 0x00000025d2ca7c23 */ /* 0x000fcc00080108c1 */
[----:B------:R-:W0:Y:S01]  /*8370*/  MUFU.EX2 R191, R191 ;  /* 0x000000bf00bf7308 */ /* 0x000e220000000800 */
[----:B--2---:R-:W-:-:S07]  /*8380*/  FADD.FTZ R4, R190, R3 ;  /* 0x00000003be047221 */ /* 0x004fce0000010000 */
[----:B------:R-:W2:Y:S01]  /*8390*/  MUFU.EX2 R173, R173 ;  /* 0x000000ad00ad7308 */ /* 0x000ea20000000800 */
[----:B-1----:R-:W-:-:S01]  /*83a0*/  FADD.FTZ R204, R172, R203 ;  /* 0x000000cbaccc7221 */ /* 0x002fc20000010000 */
[----:B------:R-:W-:Y:S01]  /*83b0*/  FFMA.FTZ R203, R211, UR37, -R193 ;  /* 0x00000025d3cb7c23 */ /* 0x000fe200080108c1 */
[----:B------:R-:W-:Y:S02]  /*83c0*/  WARPGROUP.DEPBAR.LE gsb0, 0x0 ;  /* 0x00008000000079c5 */ /* 0x000fe40000010000 */
[----:B------:R-:W-:-:S03]  /*83d0*/  WARPGROUP.ARRIVE ;  /* 0x00000000000079c5 */ /* 0x000fc60000000000 */
[----:B------:R-:W1:Y:S01]  /*83e0*/  MUFU.EX2 R194, R194 ;  /* 0x000000c200c27308 */ /* 0x000e620000000800 */
[----:B0-----:R-:W-:-:S02]  /*83f0*/  FADD.FTZ R3, R191, R4 ;  /* 0x00000004bf037221 */ /* 0x001fc40000010000 */
[----:B------:R-:W-:Y:S01]  /*8400*/  QGMMA.64x256x32.F32.E4M3.E4M3 R24, R220, gdesc[UR4], R24, gsb0 ;  /* 0x03e00004dc187df3 */ /* 0x000fe20008000818 */
[----:B------:R-:W-:Y:S01]  /*8410*/  UIADD3 UR6, UR10, 0x6, URZ ;  /* 0x000000060a067890 */ /* 0x000fe2000fffe03f */
[----:B--2---:R-:W-:Y:S01]  /*8420*/  FADD.FTZ R205, R173, R204 ;  /* 0x000000ccadcd7221 */ /* 0x004fe20000010000 */
[----:B------:R-:W-:Y:S02]  /*8430*/  UMOV UR7, 0x40000040 ;  /* 0x4000004000077882 */ /* 0x000fe40000000000 */
[----:B------:R-:W0:Y:S08]  /*8440*/  MUFU.EX2 R176, R176 ;  /* 0x000000b000b07308 */ /* 0x000e300000000800 */
        /* <DEDUP_REMOVED lines=8> */
[--C-:B------:R-:W-:Y:S01]  /*84d0*/  FFMA.FTZ R204, R214, UR37, -R193.reuse ;  /* 0x00000025d6cc7c23 */ /* 0x100fe200080108c1 */
[----:B------:R-:W-:-:S05]  /*84e0*/  FFMA.FTZ R193, R215, UR37, -R193 ;  /* 0x00000025d7c17c23 */ /* 0x000fca00080108c1 */
[----:B------:R-:W-:Y:S01]  /*84f0*/  MUFU.EX2 R198, R198 ;  /* 0x000000c600c67308 */ /* 0x000fe20000000800 */
[----:B0-----:R-:W-:-:S07]  /*8500*/  FADD.FTZ R3, R196, R3 ;  /* 0x00000003c4037221 */ /* 0x001fce0000010000 */
[----:B------:R-:W0:Y:S01]  /*8510*/  MUFU.EX2 R181, R181 ;  /* 0x000000b500b57308 */ /* 0x000e220000000800 */
[----:B--2---:R-:W-:-:S07]  /*8520*/  FADD.FTZ R4, R180, R205 ;  /* 0x000000cdb4047221 */ /* 0x004fce0000010000 */
[----:B------:R-:W-:Y:S08]  /*8530*/  MUFU.EX2 R199, R199 ;  /* 0x000000c700c77308 */ /* 0x000ff00000000800 */
[----:B------:R-:W1:Y:S01]  /*8540*/  MUFU.EX2 R184, R184 ;  /* 0x000000b800b87308 */ /* 0x000e620000000800 */
[----:B0-----:R-:W-:-:S07]  /*8550*/  FADD.FTZ R205, R181, R4 ;  /* 0x00000004b5cd7221 */ /* 0x001fce0000010000 */
[----:B------:R-:W0:Y:S08]  /*8560*/  MUFU.EX2 R200, R200 ;  /* 0x000000c800c87308 */ /* 0x000e300000000800 */
[----:B------:R-:W-:Y:S01]  /*8570*/  MUFU.EX2 R185, R185 ;  /* 0x000000b900b97308 */ /* 0x000fe20000000800 */
[----:B-1----:R-:W-:-:S07]  /*8580*/  FADD.FTZ R4, R184, R205 ;  /* 0x000000cdb8047221 */ /* 0x002fce0000010000 */
[----:B------:R-:W1:Y:S08]  /*8590*/  MUFU.EX2 R201, R201 ;  /* 0x000000c900c97308 */ /* 0x000e700000000800 */
[----:B------:R-:W-:Y:S08]  /*85a0*/  MUFU.EX2 R188, R188 ;  /* 0x000000bc00bc7308 */ /* 0x000ff00000000800 */
[----:B------:R-:W2:Y:S08]  /*85b0*/  MUFU.EX2 R202, R202 ;  /* 0x000000ca00ca7308 */ /* 0x000eb00000000800 */
[----:B------:R-:W-:Y:S08]  /*85c0*/  MUFU.EX2 R189, R189 ;  /* 0x000000bd00bd7308 */ /* 0x000ff00000000800 */
[----:B------:R-:W3:Y:S08]  /*85d0*/  MUFU.EX2 R203, R203 ;  /* 0x000000cb00cb7308 */ /* 0x000ef00000000800 */
[----:B------:R-:W-:Y:S08]  /*85e0*/  MUFU.EX2 R192, R192 ;  /* 0x000000c000c07308 */ /* 0x000ff00000000800 */
[----:B------:R-:W4:Y:S08]  /*85f0*/  MUFU.EX2 R204, R204 ;  /* 0x000000cc00cc7308 */ /* 0x000f300000000800 */
[----:B------:R-:W-:Y:S08]  /*8600*/  MUFU.EX2 R7, R7 ;  /* 0x0000000700077308 */ /* 0x000ff00000000800 */
[----:B------:R-:W5:Y:S01]  /*8610*/  MUFU.EX2 R193, R193 ;  /* 0x000000c100c17308 */ /* 0x000f620000000800 */
[----:B------:R-:W-:-:S02]  /*8620*/  WARPGROUP.DEPBAR.LE gsb0, 0x0 ;  /* 0x00008000000079c5 */ /* 0x000fc40000010000 */
[----:B------:R-:W-:-:S06]  /*8630*/  WARPGROUP.ARRIVE ;  /* 0x00000000000079c5 */ /* 0x000fcc0000000000 */
[----:B------:R-:W-:Y:S03]  /*8640*/  QGMMA.64x256x32.F32.E4M3.E4M3 R24, R216, gdesc[UR4], R24, gsb0 ;  /* 0x03e00004d8187df3 */ /* 0x000fe60008000818 */
[----:B------:R-:W-:Y:S02]  /*8650*/  WARPGROUP.DEPBAR.LE gsb0, 0x0 ;  /* 0x00008000000079c5 */ /* 0x000fe40000010000 */
[----:B------:R0:W-:Y:S06]  /*8660*/  BAR.ARV R206, 0x100 ;  /* 0x000400ce0000751d */ /* 0x0001ec0000002000 */
[----:B0-----:R-:W-:-:S01]  /*8670*/  FADD.FTZ R206, R198, R3 ;  /* 0x00000003c6ce7221 */ /* 0x001fc20000010000 */
[----:B------:R-:W-:-:S03]  /*8680*/  @!P1 VIADD R3, R207, 0x38840 ;  /* 0x00038840cf039836 */ /* 0x000fc60000000000 */
[----:B------:R-:W-:Y:S02]  /*8690*/  FADD.FTZ R207, R199, R206 ;  /* 0x000000cec7cf7221 */ /* 0x000fe40000010000 */
[----:B------:R-:W-:Y:S02]  /*86a0*/  @!P1 PRMT R3, RZ, 0x654, R3 ;  /* 0x00000654ff039816 */ /* 0x000fe40000000003 */
[----:B------:R-:W-:Y:S02]  /*86b0*/  FADD.FTZ R206, R200, R207 ;  /* 0x000000cfc8ce7221 */ /* 0x000fe40000010000 */
[----:B------:R0:W-:Y:S02]  /*86c0*/  @!P1 SYNCS.ARRIVE.TRANS64.RED.A1T0 RZ, [R3+URZ], RZ ;  /* 0x000000ff03ff99a7 */ /* 0x0001e4000810043f */
[----:B-1----:R-:W-:-:S04]  /*86d0*/  FADD.FTZ R205, R201, R206 ;  /* 0x000000cec9cd7221 */ /* 0x002fc80000010000 */
[----:B--2---:R-:W-:Y:S01]  /*86e0*/  FADD.FTZ R206, R202, R205 ;  /* 0x000000cdcace7221 */ /* 0x004fe20000010000 */
[----:B0-----:R-:W-:-:S03]  /*86f0*/  FADD.FTZ R3, R185, R4 ;  /* 0x00000004b9037221 */ /* 0x001fc60000010000 */
[----:B---3--:R-:W-:Y:S01]  /*8700*/  FADD.FTZ R205, R203, R206 ;  /* 0x000000cecbcd7221 */ /* 0x008fe20000010000 */
[----:B------:R-:W-:-:S03]  /*8710*/  FADD.FTZ R4, R188, R3 ;  /* 0x00000003bc047221 */ /* 0x000fc60000010000 */
[----:B----4-:R-:W-:Y:S01]  /*8720*/  FADD.FTZ R206, R204, R205 ;  /* 0x000000cdccce7221 */ /* 0x010fe20000010000 */
[----:B------:R-:W-:-:S04]  /*8730*/  FADD.FTZ R3, R189, R4 ;  /* 0x00000004bd037221 */ /* 0x000fc80000010000 */
[----:B------:R-:W-:Y:S01]  /*8740*/  FADD.FTZ R4, R192, R3 ;  /* 0x00000003c0047221 */ /* 0x000fe20000010000 */
[----:B-----5:R-:W-:-:S03]  /*8750*/  FADD.FTZ R3, R193, R206 ;  /* 0x000000cec1037221 */ /* 0x020fc60000010000 */
[----:B------:R-:W-:Y:S01]  /*8760*/  FADD.FTZ R4, R7, R4 ;  /* 0x0000000407047221 */ /* 0x000fe20000010000 */
[----:B------:R-:W-:Y:S06]  /*8770*/  @!P0 BRA `(.L_x_1978) ;  /* 0x0000000000048947 */ /* 0x000fec0003800000 */
[----:B------:R-:W-:Y:S01]  /*8780*/  BPT.TRAP 0x1 ;  /* 0x000000040000795c */ /* 0x000fe20000300000 */
.L_x_1978:
        /* <DEDUP_REMOVED lines=172> */
.L_x_1969:
[----:B------:R-:W-:Y:S06]  /*9250*/  BAR.ARV 0x8, 0x180 ;  /* 0x0206000000007b1d */ /* 0x000fec0000002000 */
[----:B------:R-:W-:Y:S05]  /*9260*/  @!P0 BRA `(.L_x_1980) ;  /* 0x0000000000048947 */ /* 0x000fea0003800000 */
[----:B------:R-:W-:Y:S01]  /*9270*/  BPT.TRAP 0x1 ;  /* 0x000000040000795c */ /* 0x000fe20000300000 */
.L_x_1980:
[----:B------:R-:W-:Y:S01]  /*9280*/  ULEA UR14, UR51, UR41, 0x3 ;  /* 0x00000029330e7291 */ /* 0x000fe2000f8e183f */
[----:B------:R-:W-:-:S05]  /*9290*/  IMAD.U32 R5, RZ, RZ, UR44 ;  /* 0x0000002cff057e24 */ /* 0x000fca000f8e00ff */
[----:B------:R-:W-:-:S04]  /*92a0*/  SHF.L.U32 R5, R5, 0x1f, RZ ;  /* 0x0000001f05057819 */ /* 0x000fc800000006ff */
[----:B------:R0:W1:Y:S01]  /*92b0*/  SYNCS.PHASECHK.TRANS64.TRYWAIT P1, [UR14+0x38850], R5 ;  /* 0x03885005ff0075a7 */ /* 0x000062000802014e */
[----:B------:R-:W-:Y:S05]  /*92c0*/  @!P0 BRA `(.L_x_1981) ;  /* 0x0000000000048947 */ /* 0x000fea0003800000 */
[----:B------:R-:W-:Y:S01]  /*92d0*/  BPT.TRAP 0x1 ;  /* 0x000000040000795c */ /* 0x000fe20000300000 */
.L_x_1981:
[----:B-1----:R-:W-:Y:S05]  /*92e0*/  @P1 BRA `(.L_x_1982) ;  /* 0x0000000000081947 */ /* 0x002fea0003800000 */
[----:B------:R-:W1:Y:S02]  /*92f0*/  SYNCS.PHASECHK.TRANS64.TRYWAIT P1, [UR14+0x38850], R5 ;  /* 0x03885005ff0075a7 */ /* 0x000e64000802014e */
[----:B-1----:R-:W-:Y:S05]  /*9300*/  @!P1 BRA `(.L_x_1983) ;  /* 0x0000008c00949947 */ /* 0x002fea0003800000 */
.L_x_1982:
[----:B------:R-:W-:Y:S01]  /*9310*/  UIADD3 UR41, UR41, 0x400, URZ ;  /* 0x0000040029297890 */ /* 0x000fe2000fffe03f */
[----:B------:R-:W-:Y:S01]  /*9320*/  WARPGROUP.ARRIVE ;  /* 0x00000000000079c5 */ /* 0x000fe20000000000 */
[----:B------:R-:W-:Y:S01]  /*9330*/  UMOV UR7, 0x40000040 ;  /* 0x4000004000077882 */ /* 0x000fe20000000000 */
[----:B------:R-:W-:Y:S01]  /*9340*/  ULDC.64 UR10, c[0x0][0x9a0] ;  /* 0x00026800000a7ab9 */ /* 0x000fe20000000a00 */
[----:B------:R-:W-:Y:S01]  /*9350*/  USHF.R.U32.HI UR41, URZ, 0x4, UR41 ;  /* 0x000000043f297899 */ /* 0x000fe20008011629 */
[----:B01----:R-:W-:Y:S01]  /*9360*/  IMAD.MOV.U32 R5, RZ, RZ, 0x3f800000 ;  /* 0x3f800000ff057424 */ /* 0x003fe200078e00ff */
[----:B------:R-:W-:Y:S02]  /*9370*/  UISETP.NE.U32.AND UP0, UPT, UR10, URZ, UPT ;  /* 0x0000003f0a00728c */ /* 0x000fe4000bf05070 */
[----:B------:R-:W-:Y:S02]  /*9380*/  ULOP3.LUT UR41, UR41, 0x3fff, URZ, 0xc0, !UPT ;  /* 0x00003fff29297892 */ /* 0x000fe4000f8ec03f */
[----:B------:R-:W-:-:S02]  /*9390*/  UISETP.NE.AND.EX UP0, UPT, UR11, URZ, UPT, UP0 ;  /* 0x0000003f0b00728c */ /* 0x000fc4000bf05300 */
[----:B------:R-:W-:-:S04]  /*93a0*/  ULOP3.LUT UR8, UR41, 0x10000, URZ, 0xfc, !UPT ;  /* 0x0001000029087892 */ /* 0x000fc8000f8efc3f */
[----:B------:R-:W-:Y:S01]  /*93b0*/  ULEA UR8, UR51, UR8, 0xb ;  /* 0x0000000833087291 */ /* 0x000fe2000f8e583f */
[----:B------:R-:W-:-:S03]  /*93c0*/  PLOP3.LUT P1, PT, PT, PT, UP0, 0x80, 0x0 ;  /* 0x000000000000781c */ /* 0x000fc60003f2f008 */
[----:B------:R-:W-:Y:S01]  /*93d0*/  UIADD3 UR4, UR8, 0x2, URZ ;  /* 0x0000000208047890 */ /* 0x000fe2000fffe03f */
[----:B------:R-:W-:Y:S02]  /*93e0*/  @UP0 ULDC.64 UR12, c[0x0][0x9c8] ;  /* 0x00027200000c0ab9 */ /* 0x000fe40000000a00 */
[----:B------:R-:W-:-:S06]  /*93f0*/  UMOV UR6, UR8 ;  /* 0x0000000800067c82 */ /* 0x000fcc0008000000 */
[----:B------:R-:W-:Y:S01]  /*9400*/  QGMMA.64x256x32.F32.E4M3.E4M3 R24, R228, gdesc[UR4], R24, gsb0 ;  /* 0x03e00004e4187df3 */ /* 0x000fe20008000818 */
[----:B------:R-:W-:Y:S01]  /*9410*/  UMOV UR7, 0x40000040 ;  /* 0x4000004000077882 */ /* 0x000fe20000000000 */
[----:B------:R-:W-:Y:S01]  /*9420*/  UMOV UR6, UR4 ;  /* 0x0000000400067c82 */ /* 0x000fe20008000000 */
[----:B------:R-:W-:Y:S01]  /*9430*/  @UP0 UIMAD.WIDE.U32 UR4, UR43, UR12, URZ ;  /* 0x0000000c2b0402a5 */ /* 0x000fe2000f8e003f */
[----:B------:R-:W-:Y:S02]  /*9440*/  WARPGROUP.DEPBAR.LE gsb0, 0x0 ;  /* 0x00008000000079c5 */ /* 0x000fe40000010000 */
[----:B------:R-:W-:-:S15]  /*9450*/  WARPGROUP.ARRIVE ;  /* 0x00000000000079c5 */ /* 0x000fde0000000000 */
[----:B------:R-:W-:-:S07]  /*9460*/  NOP ;  /* 0x0000000000007918 */ /* 0x000fce0000000000 */
[----:B------:R-:W-:Y:S01]  /*9470*/  QGMMA.64x256x32.F32.E4M3.E4M3 R24, R224, gdesc[UR4], R24, gsb0 ;  /* 0x03e00004e0187df3 */ /* 0x000fe20008000818 */
[----:B------:R-:W-:Y:S02]  /*9480*/  @UP0 USHF.R.S32.HI UR6, URZ, 0x1f, UR43 ;  /* 0x0000001f3f060899 */ /* 0x000fe4000801142b */
[----:B------:R-:W-:Y:S02]  /*9490*/  @UP0 USHF.R.S32.HI UR7, URZ, 0x1f, UR36 ;  /* 0x0000001f3f070899 */ /* 0x000fe40008011424 */
[----:B------:R-:W-:-:S04]  /*94a0*/  @UP0 UIMAD UR6, UR6, UR12, URZ ;  /* 0x0000000c060602a4 */ /* 0x000fc8000f8e023f */
[----:B------:R-:W-:-:S03]  /*94b0*/  @UP0 UIMAD UR6, UR43, UR13, UR6 ;  /* 0x0000000d2b0602a4 */ /* 0x000fc6000f8e0206 */
[----:B------:R-:W-:Y:S01]  /*94c0*/  @UP0 ULDC.64 UR12, c[0x0][0x9d0] ;  /* 0x00027400000c0ab9 */ /* 0x000fe20000000a00 */
[----:B------:R-:W-:Y:S02]  /*94d0*/  @UP0 UIADD3 UR5, UR5, UR6, URZ ;  /* 0x0000000605050290 */ /* 0x000fe4000fffe03f */
[----:B------:R-:W-:Y:S02]  /*94e0*/  @UP0 UIMAD UR7, UR7, UR12, URZ ;  /* 0x0000000c070702a4 */ /* 0x000fe4000f8e023f */
[----:B------:R-:W-:Y:S02]  /*94f0*/  UIADD3 UR6, UR8, 0x4, URZ ;  /* 0x0000000408067890 */ /* 0x000fe4000fffe03f */
[----:B------:R-:W-:Y:S02]  /*9500*/  @UP0 UIMAD UR9, UR36, UR13, UR7 ;  /* 0x0000000d240902a4 */ /* 0x000fe4000f8e0207 */
[----:B------:R-:W-:Y:S01]  /*9510*/  @UP0 UIMAD.WIDE.U32 UR4, UR36, UR12, UR4 ;  /* 0x0000000c240402a5 */ /* 0x000fe2000f8e0004 */
[----:B------:R-:W-:-:S03]  /*9520*/  UMOV UR7, 0x40000040 ;  /* 0x4000004000077882 */ /* 0x000fc60000000000 */
[----:B------:R-:W-:Y:S02]  /*9530*/  @UP0 UIADD3 UR5, UR5, UR9, URZ ;  /* 0x0000000905050290 */ /* 0x000fe4000fffe03f */
[----:B------:R-:W-:Y:S01]  /*9540*/  UIADD3 UR8, UR8, 0x6, URZ ;  /* 0x0000000608087890 */ /* 0x000fe2000fffe03f */
[----:B------:R-:W0:Y:S01]  /*9550*/  SHFL.BFLY PT, R9, R4, 0x2, 0x1f ;  /* 0x0c401f0004097f89 */ /* 0x000e2200000e0000 */
[----:B------:R-:W-:Y:S02]  /*9560*/  WARPGROUP.DEPBAR.LE gsb0, 0x0 ;  /* 0x00008000000079c5 */ /* 0x000fe40000010000 */
[----:B------:R-:W-:-:S06]  /*9570*/  WARPGROUP.ARRIVE ;  /* 0x00000000000079c5 */ /* 0x000fcc0000000000 */
[----:B------:R-:W-:Y:S01]  /*9580*/  QGMMA.64x256x32.F32.E4M3.E4M3 R24, R220, gdesc[UR4], R24, gsb0 ;  /* 0x03e00004dc187df3 */ /* 0x000fe20008000818 */
[----:B------:R-:W-:-:S04]  /*9590*/  @UP0 ULEA UR6, UP1, UR4, UR10, 0x2 ;  /* 0x0000000a04060291 */ /* 0x000fc8000f82103f */
[----:B------:R-:W-:Y:S02]  /*95a0*/  @UP0 ULEA.HI.X UR7, UR4, UR11, UR5, 0x2, UP1 ;  /* 0x0000000b04070291 */ /* 0x000fe400088f1405 */
[----:B------:R-:W-:-:S04]  /*95b0*/  IMAD.U32 R6, RZ, RZ, UR6 ;  /* 0x00000006ff067e24 */ /* 0x000fc8000f8e00ff */
[----:B------:R-:W-:-:S05]  /*95c0*/  IMAD.U32 R7, RZ, RZ, UR7 ;  /* 0x00000007ff077e24 */ /* 0x000fca000f8e00ff */
[----:B------:R1:W2:Y:S01]  /*95d0*/  @P1 LDG.E R5, desc[UR48][R6.64] ;  /* 0x0000003006051981 */ /* 0x0002a2000c1e1900 */
[----:B------:R-:W-:Y:S01]  /*95e0*/  UMOV UR6, UR8 ;  /* 0x0000000800067c82 */ /* 0x000fe20008000000 */
[----:B------:R-:W-:Y:S02]  /*95f0*/  UMOV UR7, 0x40000040 ;  /* 0x4000004000077882 */ /* 0x000fe40000000000 */
[----:B------:R-:W3:Y:S01]  /*9600*/  SHFL.BFLY PT, R10, R3, 0x2, 0x1f ;  /* 0x0c401f00030a7f89 */ /* 0x000ee200000e0000 */
[----:B0-----:R-:W-:-:S05]  /*9610*/  FADD.FTZ R9, R9, R4 ;  /* 0x0000000409097221 */ /* 0x001fca0000010000 */
[----:B------:R-:W0:Y:S01]  /*9620*/  SHFL.BFLY PT, R8, R9, 0x1, 0x1f ;  /* 0x0c201f0009087f89 */ /* 0x000e2200000e0000 */
[----:B---3--:R-:W-:-:S05]  /*9630*/  FADD.FTZ R10, R10, R3 ;  /* 0x000000030a0a7221 */ /* 0x008fca0000010000 */
[----:B------:R-:W3:Y:S01]  /*9640*/  SHFL.BFLY PT, R11, R10, 0x1, 0x1f ;  /* 0x0c201f000a0b7f89 */ /* 0x000ee200000e0000 */
[----:B0-----:R-:W-:-:S05]  /*9650*/  FADD.FTZ R12, R9, R8 ;  /* 0x00000008090c7221 */ /* 0x001fca0000010000 */
[C---:B------:R-:W-:Y:S01]  /*9660*/  FSETP.NE.FTZ.AND P1, PT, R12.reuse, RZ, PT ;  /* 0x000000ff0c00720b */ /* 0x040fe20003f35000 */
[----:B------:R-:W-:Y:S01]  /*9670*/  FMUL.FTZ R8, R12, 0.00390625 ;  /* 0x3b8000000c087820 */ /* 0x000fe20000410000 */
[----:B-1----:R-:W-:-:S04]  /*9680*/  IMAD.MOV.U32 R6, RZ, RZ, RZ ;  /* 0x000000ffff067224 */ /* 0x002fc800078e00ff */
[----:B------:R-:W-:Y:S01]  /*9690*/  FSETP.NE.FTZ.AND P2, PT, R8, RZ, PT ;  /* 0x000000ff0800720b */ /* 0x000fe20003f55000 */
[----:B---3--:R-:W-:-:S04]  /*96a0*/  FADD.FTZ R11, R10, R11 ;  /* 0x0000000b0a0b7221 */ /* 0x008fc80000010000 */
[----:B------:R-:W-:Y:S02]  /*96b0*/  FMUL.FTZ R13, R11, 0.00390625 ;  /* 0x3b8000000b0d7820 */ /* 0x000fe40000410000 */
[----:B------:R0:W-:Y:S03]  /*96c0*/  @P1 MUFU.RCP R6, R12 ;  /* 0x0000000c00061308 */ /* 0x0001e60000001000 */
[----:B------:R-:W-:Y:S02]  /*96d0*/  FSETP.NE.FTZ.AND P3, PT, R13, RZ, PT ;  /* 0x000000ff0d00720b */ /* 0x000fe40003f75000 */
[----:B------:R-:W-:Y:S01]  /*96e0*/  FSETP.NE.FTZ.AND P1, PT, R11, RZ, PT ;  /* 0x000000ff0b00720b */ /* 0x000fe20003f35000 */
[----:B------:R-:W-:Y:S02]  /*96f0*/  IMAD.MOV.U32 R10, RZ, RZ, RZ ;  /* 0x000000ffff0a7224 */ /* 0x000fe400078e00ff */
[----:B------:R-:W-:Y:S08]  /*9700*/  @P2 MUFU.LG2 R8, R8 ;  /* 0x0000000800082308 */ /* 0x000ff00000000c00 */
[----:B------:R-:W1:Y:S08]  /*9710*/  @P3 MUFU.LG2 R9, R13 ;  /* 0x0000000d00093308 */ /* 0x000e700000000c00 */
[----:B------:R-:W3:Y:S01]  /*9720*/  @P1 MUFU.RCP R10, R11 ;  /* 0x0000000b000a1308 */ /* 0x000ee20000001000 */
[----:B------:R-:W-:-:S02]  /*9730*/  IMAD.U32 R14, RZ, RZ, UR37 ;  /* 0x00000025ff0e7e24 */ /* 0x000fc4000f8e00ff */
[----:B------:R-:W-:Y:S01]  /*9740*/  IMAD.U32 R7, RZ, RZ, UR37 ;  /* 0x00000025ff077e24 */ /* 0x000fe2000f8e00ff */
[----:B------:R-:W-:Y:S02]  /*9750*/  WARPGROUP.DEPBAR.LE gsb0, 0x0 ;  /* 0x00008000000079c5 */ /* 0x000fe40000010000 */
[----:B------:R-:W-:-:S06]  /*9760*/  WARPGROUP.ARRIVE ;  /* 0x00000000000079c5 */ /* 0x000fcc0000000000 */
[----:B------:R-:W-:Y:S01]  /*9770*/  QGMMA.64x256x32.F32.E4M3.E4M3 R24, R216, gdesc[UR4], R24, gsb0 ;  /* 0x03e00004d8187df3 */ /* 0x000fe20008000818 */
[----:B0-----:R-:W-:Y:S01]  /*9780*/  @P3 FMUL.FTZ R12, R14, 0.69314718246459960938 ;  /* 0x3f3172180e0c3820 */ /* 0x001fe20000410000 */
[----:B-1----:R-:W-:Y:S01]  /*9790*/  @P3 FMUL.FTZ R9, R9, 0.69314718246459960938 ;  /* 0x3f31721809093820 */ /* 0x002fe20000410000 */
[----:B------:R-:W-:Y:S01]  /*97a0*/  @P2 FMUL.FTZ R7, R7, 0.69314718246459960938 ;  /* 0x3f31721807072820 */ /* 0x000fe20000410000 */
[----:B------:R-:W-:Y:S01]  /*97b0*/  @P2 FMUL.FTZ R8, R8, 0.69314718246459960938 ;  /* 0x3f31721808082820 */ /* 0x000fe20000410000 */
[----:B------:R-:W-:Y:S02]  /*97c0*/  IMAD.MOV.U32 R3, RZ, RZ, -0x800000 ;  /* 0xff800000ff037424 */ /* 0x000fe400078e00ff */
[----:B------:R-:W-:Y:S01]  /*97d0*/  @P3 FFMA.FTZ R3, R12, R0, R9 ;  /* 0x000000000c033223 */ /* 0x000fe20000010009 */
[----:B------:R-:W-:Y:S02]  /*97e0*/  IMAD.MOV.U32 R4, RZ, RZ, -0x800000 ;  /* 0xff800000ff047424 */ /* 0x000fe400078e00ff */
[----:B------:R-:W-:Y:S01]  /*97f0*/  @P2 FFMA.FTZ R4, R7, R2, R8 ;  /* 0x0000000207042223 */ /* 0x000fe20000010008 */
[-C--:B--2---:R-:W-:Y:S01]  /*9800*/  FMUL.FTZ R152, R6, R5.reuse ;  /* 0x0000000506987220 */ /* 0x084fe20000410000 */
[----:B---3--:R-:W-:Y:S01]  /*9810*/  FMUL.FTZ R0, R10, R5 ;  /* 0x000000050a007220 */ /* 0x008fe20000410000 */
[----:B------:R-:W-:-:S02]  /*9820*/  WARPGROUP.DEPBAR.LE gsb0, 0x0 ;  /* 0x00008000000079c5 */ /* 0x000fc40000010000 */
[----:B------:R-:W-:Y:S05]  /*9830*/  @!P0 BRA `(.L_x_1984) ;  /* 0x0000000000048947 */ /* 0x000fea0003800000 */
[----:B------:R-:W-:Y:S01]  /*9840*/  BPT.TRAP 0x1 ;  /* 0x000000040000795c */ /* 0x000fe20000300000 */
.L_x_1984:
        /* <DEDUP_REMOVED lines=138> */
.L_x_1951:
        /* <DEDUP_REMOVED lines=78> */
[----:B------:R-:W-:Y:S02]  /*a5d0*/  F2FP.BF16.F32.PACK_AB R8, R132, R141 ;  /* 0x0000008d8408723e */ /* 0x000fe400000010ff */
[----:B------:R-:W-:Y:S02]  /*a5e0*/  F2FP.BF16.F32.PACK_AB R89, R77, R128 ;  /* 0x000000804d59723e */ /* 0x000fe400000010ff */
[----:B------:R-:W-:Y:S02]  /*a5f0*/  F2FP.BF16.F32.PACK_AB R48, R116, R125 ;  /* 0x0000007d7430723e */ /* 0x000fe400000010ff */
[----:B0-----:R-:W-:-:S04]  /*a600*/  LOP3.LUT P0, R7, R82, 0x3, RZ, 0xc0, !PT ;  /* 0x0000000352077812 */ /* 0x001fc8000780c0ff */
[----:B------:R-:W-:Y:S02]  /*a610*/  ISETP.EQ.OR P0, PT, R7, 0x3, !P0 ;  /* 0x000000030700780c */ /* 0x000fe40004702670 */
[----:B------:R-:W0:Y:S01]  /*a620*/  S2R R7, SR_SWINHI ;  /* 0x0000000000077919 */ /* 0x000e220000002f00 */
        /* <DEDUP_REMOVED lines=9> */
[----:B------:R-:W-:Y:S02]  /*a6c0*/  MOV R42, R0 ;  /* 0x00000000002a7202 */ /* 0x000fe40000000f00 */
[----:B0-----:R-:W-:-:S03]  /*a6d0*/  MOV R43, R7 ;  /* 0x00000007002b7202 */ /* 0x001fc60000000f00 */
[----:B------:R-:W-:-:S03]  /*a6e0*/  IMAD.WIDE R74, R237, 0x2, R42 ;  /* 0x00000002ed4a7825 */ /* 0x000fc600078e022a */
[----:B------:R-:W-:Y:S01]  /*a6f0*/  IADD3 R14, P2, R74, 0xc020, RZ ;  /* 0x0000c0204a0e7810 */ /* 0x000fe20007f5e0ff */
[----:B------:R-:W-:-:S04]  /*a700*/  IMAD R7, R233, 0x40, R16 ;  /* 0x00000040e9077824 */ /* 0x000fc800078e0210 */
[--C-:B------:R-:W-:Y:S01]  /*a710*/  IMAD.X R69, RZ, RZ, R75.reuse, P2 ;  /* 0x000000ffff457224 */ /* 0x100fe200010e064b */
[----:B------:R-:W-:Y:S02]  /*a720*/  IADD3 R25, P2, R74, 0x8000, RZ ;  /* 0x000080004a197810 */ /* 0x000fe40007f5e0ff */
[----:B------:R-:W-:Y:S02]  /*a730*/  SEL R126, R29, R28, P0 ;  /* 0x0000001c1d7e7207 */ /* 0x000fe40000000000 */
[----:B------:R-:W-:Y:S02]  /*a740*/  SEL R83, R28, R29, P0 ;  /* 0x0000001d1c537207 */ /* 0x000fe40000000000 */
[----:B------:R-:W-:Y:S02]  /*a750*/  SEL R174, R31, R26, P0 ;  /* 0x0000001a1fae7207 */ /* 0x000fe40000000000 */
[----:B------:R-:W-:Y:S01]  /*a760*/  SEL R113, R26, R31, P0 ;  /* 0x0000001f1a717207 */ /* 0x000fe20000000000 */
[----:B------:R-:W-:Y:S01]  /*a770*/  IMAD.X R57, RZ, RZ, R75, P2 ;  /* 0x000000ffff397224 */ /* 0x000fe200010e064b */
[----:B------:R-:W-:-:S02]  /*a780*/  IADD3 R31, P1, R74, 0xc000, RZ ;  /* 0x0000c0004a1f7810 */ /* 0x000fc40007f3e0ff */
[----:B------:R-:W-:Y:S02]  /*a790*/  IADD3 R29, P6, R74, 0x8060, RZ ;  /* 0x000080604a1d7810 */ /* 0x000fe40007fde0ff */
[----:B------:R-:W-:Y:S02]  /*a7a0*/  SEL R120, R13, R12, P0 ;  /* 0x0000000c0d787207 */ /* 0x000fe40000000000 */
[----:B------:R-:W-:Y:S01]  /*a7b0*/  SEL R80, R12, R13, P0 ;  /* 0x0000000d0c507207 */ /* 0x000fe20000000000 */
[----:B------:R-:W-:Y:S01]  /*a7c0*/  IMAD.WIDE R42, R7, 0x2, R42 ;  /* 0x00000002072a7825 */ /* 0x000fe200078e022a */
[----:B------:R-:W-:Y:S02]  /*a7d0*/  SEL R142, R93, R92, P0 ;  /* 0x0000005c5d8e7207 */ /* 0x000fe40000000000 */
[----:B------:R-:W-:Y:S02]  /*a7e0*/  SEL R91, R92, R93, P0 ;  /* 0x0000005d5c5b7207 */ /* 0x000fe40000000000 */
[----:B------:R-:W-:-:S02]  /*a7f0*/  SEL R152, R108, R109, P0 ;  /* 0x0000006d6c987207 */ /* 0x000fc40000000000 */
[----:B------:R-:W-:Y:S02]  /*a800*/  SEL R95, R109, R108, P0 ;  /* 0x0000006c6d5f7207 */ /* 0x000fe40000000000 */
[----:B------:R-:W-:Y:S02]  /*a810*/  IADD3 R13, P2, R74, 0x60, RZ ;  /* 0x000000604a0d7810 */ /* 0x000fe40007f5e0ff */
[----:B------:R-:W-:Y:S02]  /*a820*/  SEL R146, R2, R27, P0 ;  /* 0x0000001b02927207 */ /* 0x000fe40000000000 */
[----:B------:R-:W-:Y:S02]  /*a830*/  SEL R93, R27, R2, P0 ;  /* 0x000000021b5d7207 */ /* 0x000fe40000000000 */
[----:B------:R-:W-:Y:S02]  /*a840*/  SEL R168, R6, R127, P0 ;  /* 0x0000007f06a87207 */ /* 0x000fe40000000000 */
[----:B------:R-:W-:-:S02]  /*a850*/  SEL R108, R127, R6, P0 ;  /* 0x000000067f6c7207 */ /* 0x000fc40000000000 */
[----:B------:R-:W-:Y:S02]  /*a860*/  LOP3.LUT R6, R31, 0x380, RZ, 0xc0, !PT ;  /* 0x000003801f067812 */ /* 0x000fe400078ec0ff */
[----:B------:R-:W-:Y:S02]  /*a870*/  LOP3.LUT R2, R29, 0x380, RZ, 0xc0, !PT ;  /* 0x000003801d027812 */ /* 0x000fe400078ec0ff */
[----:B------:R-:W-:Y:S02]  /*a880*/  SEL R166, R47, R104, P0 ;  /* 0x000000682fa67207 */ /* 0x000fe40000000000 */
[----:B------:R-:W-:Y:S01]  /*a890*/  SEL R104, R104, R47, P0 ;  /* 0x0000002f68687207 */ /* 0x000fe20000000000 */
[----:B------:R-:W-:Y:S01]  /*a8a0*/  IMAD.X R47, RZ, RZ, R75, P2 ;  /* 0x000000ffff2f7224 */ /* 0x000fe200010e064b */
[----:B------:R-:W-:Y:S02]  /*a8b0*/  SEL R128, R37, R36, P0 ;  /* 0x0000002425807207 */ /* 0x000fe40000000000 */
[----:B------:R-:W-:-:S02]  /*a8c0*/  SEL R84, R36, R37, P0 ;  /* 0x0000002524547207 */ /* 0x000fc40000000000 */
[----:B------:R-:W-:Y:S02]  /*a8d0*/  SEL R148, R9, R8, P0 ;  /* 0x0000000809947207 */ /* 0x000fe40000000000 */
[----:B------:R-:W-:Y:S02]  /*a8e0*/  SEL R92, R8, R9, P0 ;  /* 0x00000009085c7207 */ /* 0x000fe40000000000 */
[----:B------:R-:W-:Y:S02]  /*a8f0*/  IADD3 R73, P4, R74, 0xc060, RZ ;  /* 0x0000c0604a497810 */ /* 0x000fe40007f9e0ff */
[----:B------:R-:W-:Y:S02]  /*a900*/  SHF.R.U64 R6, R6, 0x3, RZ ;  /* 0x0000000306067819 */ /* 0x000fe400000012ff */
[----:B------:R-:W-:Y:S02]  /*a910*/  SHF.R.U64 R2, R2, 0x3, RZ ;  /* 0x0000000302027819 */ /* 0x000fe400000012ff */
[----:B------:R-:W-:-:S02]  /*a920*/  IADD3 R37, P2, R42, 0x3000, RZ ;  /* 0x000030002a257810 */ /* 0x000fc40007f5e0ff */
[----:B------:R-:W-:Y:S02]  /*a930*/  IADD3 R9, P5, R74, 0x20, RZ ;  /* 0x000000204a097810 */ /* 0x000fe40007fbe0ff */
[----:B------:R-:W-:Y:S02]  /*a940*/  LOP3.LUT R72, R73, 0x380, RZ, 0xc0, !PT ;  /* 0x0000038049487812 */ /* 0x000fe400078ec0ff */
[----:B------:R-:W-:Y:S02]  /*a950*/  LOP3.LUT R66, R6, R31, RZ, 0x3c, !PT ;  /* 0x0000001f06427212 */ /* 0x000fe400078e3cff */
[----:B------:R-:W-:Y:S02]  /*a960*/  LOP3.LUT R64, R2, R29, RZ, 0x3c, !PT ;  /* 0x0000001d02407212 */ /* 0x000fe400078e3cff */
[----:B------:R-:W-:Y:S02]  /*a970*/  LOP3.LUT R36, R37, 0x380, RZ, 0xc0, !PT ;  /* 0x0000038025247812 */ /* 0x000fe400078ec0ff */
[----:B------:R-:W-:-:S02]  /*a980*/  SEL R114, R32, R33, P0 ;  /* 0x0000002120727207 */ /* 0x000fc40000000000 */
[----:B------:R-:W-:Y:S02]  /*a990*/  SEL R77, R33, R32, P0 ;  /* 0x00000020214d7207 */ /* 0x000fe40000000000 */
[----:B------:R-:W-:Y:S02]  /*a9a0*/  LOP3.LUT R2, R9, 0x380, RZ, 0xc0, !PT ;  /* 0x0000038009027812 */ /* 0x000fe400078ec0ff */
[----:B------:R-:W-:Y:S02]  /*a9b0*/  LOP3.LUT R6, R25, 0x380, RZ, 0xc0, !PT ;  /* 0x0000038019067812 */ /* 0x000fe400078ec0ff */
[----:B------:R-:W-:Y:S01]  /*a9c0*/  IADD3 R33, P3, R74, 0xc040, RZ ;  /* 0x0000c0404a217810 */ /* 0x000fe20007f7e0ff */
[----:B------:R-:W-:Y:S01]  /*a9d0*/  IMAD.X R65, RZ, RZ, R75, P6 ;  /* 0x000000ffff417224 */ /* 0x000fe200030e064b */
[----:B------:R-:W-:Y:S02]  /*a9e0*/  SHF.R.U64 R72, R72, 0x3, RZ ;  /* 0x0000000348487819 */ /* 0x000fe400000012ff */
[----:B------:R-:W-:-:S02]  /*a9f0*/  SHF.R.U64 R36, R36, 0x3, RZ ;  /* 0x0000000324247819 */ /* 0x000fc400000012ff */
[----:B------:R-:W-:Y:S02]  /*aa00*/  SEL R118, R11, R10, P0 ;  /* 0x0000000a0b767207 */ /* 0x000fe40000000000 */
[----:B------:R-:W-:Y:S02]  /*aa10*/  SEL R79, R10, R11, P0 ;  /* 0x0000000b0a4f7207 */ /* 0x000fe40000000000 */
[----:B------:R-:W-:Y:S02]  /*aa20*/  SHF.R.U64 R2, R2, 0x3, RZ ;  /* 0x0000000302027819 */ /* 0x000fe400000012ff */
[----:B------:R-:W-:Y:S02]  /*aa30*/  SHF.R.U64 R6, R6, 0x3, RZ ;  /* 0x0000000306067819 */ /* 0x000fe400000012ff */
[----:B------:R-:W-:Y:S02]  /*aa40*/  SEL R154, R70, R71, P0 ;  /* 0x00000047469a7207 */ /* 0x000fe40000000000 */
[----:B------:R-:W-:Y:S01]  /*aa50*/  SEL R96, R71, R70, P0 ;  /* 0x0000004647607207 */ /* 0x000fe20000000000 */
[----:B------:R-:W-:Y:S01]  /*aa60*/  IMAD.X R71, RZ, RZ, R75, P3 ;  /* 0x000000ffff477224 */ /* 0x000fe200018e064b */
[----:B------:R-:W-:-:S02]  /*aa70*/  IADD3 R11, P6, R74, 0x40, RZ ;  /* 0x000000404a0b7810 */ /* 0x000fc40007fde0ff */
[----:B------:R-:W-:Y:S02]  /*aa80*/  SEL R134, R61, R60, P0 ;  /* 0x0000003c3d867207 */ /* 0x000fe40000000000 */
[----:B------:R-:W-:Y:S02]  /*aa90*/  SEL R87, R60, R61, P0 ;  /* 0x0000003d3c577207 */ /* 0x000fe40000000000 */
[----:B------:R-:W-:Y:S01]  /*aaa0*/  LOP3.LUT R72, R72, R73, RZ, 0x3c, !PT ;  /* 0x0000004948487212 */ /* 0x000fe200078e3cff */
[----:B------:R-:W-:Y:S01]  /*aab0*/  IMAD.X R73, RZ, RZ, R75, P4 ;  /* 0x000000ffff497224 */ /* 0x000fe200020e064b */
[----:B------:R-:W-:Y:S02]  /*aac0*/  IADD3 R12, P3, R74, 0x8020, RZ ;  /* 0x000080204a0c7810 */ /* 0x000fe40007f7e0ff */
[----:B------:R-:W-:Y:S01]  /*aad0*/  LOP3.LUT R36, R36, R37, RZ, 0x3c, !PT ;  /* 0x0000002524247212 */ /* 0x000fe200078e3cff */
[----:B------:R-:W-:Y:S01]  /*aae0*/  IMAD.X R37, RZ, RZ, R43, P2 ;  /* 0x000000ffff257224 */ /* 0x000fe200010e062b */
[----:B------:R-:W-:-:S02]  /*aaf0*/  LOP3.LUT R7, R74, 0x380, RZ, 0xc0, !PT ;  /* 0x000003804a077812 */ /* 0x000fc400078ec0ff */
[----:B------:R-:W-:Y:S02]  /*ab00*/  LOP3.LUT R60, R2, R9, RZ, 0x3c, !PT ;  /* 0x00000009023c7212 */ /* 0x000fe400078e3cff */
[----:B------:R-:W-:Y:S02]  /*ab10*/  LOP3.LUT R56, R6, R25, RZ, 0x3c, !PT ;  /* 0x0000001906387212 */ /* 0x000fe400078e3cff */
[----:B------:R-:W-:Y:S02]  /*ab20*/  IADD3 R27, P4, R74, 0x8040, RZ ;  /* 0x000080404a1b7810 */ /* 0x000fe40007f9e0ff */
[----:B------:R-:W-:Y:S02]  /*ab30*/  LOP3.LUT R2, R11, 0x380, RZ, 0xc0, !PT ;  /* 0x000003800b027812 */ /* 0x000fe400078ec0ff */
[----:B------:R-:W-:Y:S02]  /*ab40*/  IADD3 R25, P2, R42, 0x9000, RZ ;  /* 0x000090002a197810 */ /* 0x000fe40007f5e0ff */
[----:B------:R-:W-:-:S02]  /*ab50*/  SEL R160, R59, R54, P0 ;  /* 0x000000363ba07207 */ /* 0x000fc40000000000 */
[----:B------:R-:W-:Y:S01]  /*ab60*/  SEL R100, R54, R59, P0 ;  /* 0x0000003b36647207 */ /* 0x000fe20000000000 */
[--C-:B------:R-:W-:Y:S01]  /*ab70*/  IMAD.X R59, RZ, RZ, R75.reuse, P3 ;  /* 0x000000ffff3b7224 */ /* 0x100fe200018e064b */
[----:B------:R-:W-:Y:S01]  /*ab80*/  SHF.R.U64 R7, R7, 0x3, RZ ;  /* 0x0000000307077819 */ /* 0x000fe200000012ff */
[--C-:B------:R-:W-:Y:S01]  /*ab90*/  IMAD.X R61, RZ, RZ, R75.reuse, P5 ;  /* 0x000000ffff3d7224 */ /* 0x100fe200028e064b */
[----:B------:R-:W-:Y:S02]  /*aba0*/  SEL R156, R67, R62, P0 ;  /* 0x0000003e439c7207 */ /* 0x000fe40000000000 */
[----:B------:R-:W-:Y:S01]  /*abb0*/  SEL R98, R62, R67, P0 ;  /* 0x000000433e627207 */ /* 0x000fe20000000000 */
[--C-:B------:R-:W-:Y:S01]  /*abc0*/  IMAD.X R67, RZ, RZ, R75.reuse, P1 ;  /* 0x000000ffff437224 */ /* 0x100fe200008e064b */
[----:B------:R-:W-:Y:S02]  /*abd0*/  SEL R158, R63, R58, P0 ;  /* 0x0000003a3f9e7207 */ /* 0x000fe40000000000 */
[----:B------:R-:W-:Y:S01]  /*abe0*/  SEL R99, R58, R63, P0 ;  /* 0x0000003f3a637207 */ /* 0x000fe20000000000 */
[----:B------:R-:W-:Y:S01]  /*abf0*/  IMAD.X R63, RZ, RZ, R75, P4 ;  /* 0x000000ffff3f7224 */ /* 0x000fe200020e064b */
[----:B------:R-:W-:-:S02]  /*ac00*/  IADD3 R15, P3, R74, 0x4000, RZ ;  /* 0x000040004a0f7810 */ /* 0x000fc40007f7e0ff */
[----:B------:R-:W-:Y:S02]  /*ac10*/  SHF.R.U64 R2, R2, 0x3, RZ ;  /* 0x0000000302027819 */ /* 0x000fe400000012ff */
[----:B------:R-:W-:Y:S02]  /*ac20*/  LOP3.LUT R24, R25, 0x380, RZ, 0xc0, !PT ;  /* 0x0000038019187812 */ /* 0x000fe400078ec0ff */
[----:B------:R-:W-:Y:S02]  /*ac30*/  SEL R124, R21, R20, P0 ;  /* 0x00000014157c7207 */ /* 0x000fe40000000000 */
[----:B------:R-:W-:Y:S02]  /*ac40*/  SEL R82, R20, R21, P0 ;  /* 0x0000001514527207 */ /* 0x000fe40000000000 */
[C---:B------:R-:W-:Y:S02]  /*ac50*/  IADD3 R10, P1, R74.reuse, 0x4060, RZ ;  /* 0x000040604a0a7810 */ /* 0x040fe40007f3e0ff */
[----:B------:R-:W-:-:S02]  /*ac60*/  IADD3 R8, P5, R74, 0x4040, RZ ;  /* 0x000040404a087810 */ /* 0x000fc40007fbe0ff */
[----:B------:R-:W-:Y:S02]  /*ac70*/  IADD3 R21, P4, R74, 0x4020, RZ ;  /* 0x000040204a157810 */ /* 0x000fe40007f9e0ff */
[----:B------:R-:W-:Y:S02]  /*ac80*/  SEL R162, R55, R50, P0 ;  /* 0x0000003237a27207 */ /* 0x000fe40000000000 */
[----:B------:R-:W-:Y:S02]  /*ac90*/  SEL R101, R50, R55, P0 ;  /* 0x0000003732657207 */ /* 0x000fe40000000000 */
[----:B------:R-:W-:Y:S02]  /*aca0*/  LOP3.LUT R74, R7, R74, RZ, 0x3c, !PT ;  /* 0x0000004a074a7212 */ /* 0x000fe400078e3cff */
[----:B------:R-:W-:Y:S02]  /*acb0*/  SEL R130, R45, R44, P0 ;  /* 0x0000002c2d827207 */ /* 0x000fe40000000000 */
[----:B------:R-:W-:Y:S01]  /*acc0*/  SEL R85, R44, R45, P0 ;  /* 0x0000002d2c557207 */ /* 0x000fe20000000000 */
[----:B------:R-:W-:Y:S01]  /*acd0*/  IMAD.X R45, RZ, RZ, R75, P3 ;  /* 0x000000ffff2d7224 */ /* 0x000fe200018e064b */
[----:B------:R-:W-:-:S02]  /*ace0*/  LOP3.LUT R7, R14, 0x380, RZ, 0xc0, !PT ;  /* 0x000003800e077812 */ /* 0x000fc400078ec0ff */
[----:B------:R-:W-:Y:S02]  /*acf0*/  LOP3.LUT R50, R2, R11, RZ, 0x3c, !PT ;  /* 0x0000000b02327212 */ /* 0x000fe400078e3cff */
[----:B------:R-:W-:Y:S02]  /*ad00*/  SHF.R.U64 R24, R24, 0x3, RZ ;  /* 0x0000000318187819 */ /* 0x000fe400000012ff */
[----:B------:R-:W-:Y:S02]  /*ad10*/  SEL R170, R39, R34, P0 ;  /* 0x0000002227aa7207 */ /* 0x000fe40000000000 */
[----:B------:R-:W-:Y:S02]  /*ad20*/  SEL R109, R34, R39, P0 ;  /* 0x00000027226d7207 */ /* 0x000fe40000000000 */
[----:B------:R-:W-:Y:S02]  /*ad30*/  LOP3.LUT R2, R13, 0x380, RZ, 0xc0, !PT ;  /* 0x000003800d027812 */ /* 0x000fe400078ec0ff */
[----:B------:R-:W-:-:S02]  /*ad40*/  IADD3 R39, P3, R42, 0x2000, RZ ;  /* 0x000020002a277810 */ /* 0x000fc40007f7e0ff */
[----:B------:R-:W-:Y:S02]  /*ad50*/  SEL R138, R89, R38, P0 ;  /* 0x00000026598a7207 */ /* 0x000fe40000000000 */
[----:B------:R-:W-:Y:S02]  /*ad60*/  SHF.R.U64 R7, R7, 0x3, RZ ;  /* 0x0000000307077819 */ /* 0x000fe400000012ff */
[----:B------:R-:W-:Y:S01]  /*ad70*/  LOP3.LUT R24, R24, R25, RZ, 0x3c, !PT ;  /* 0x0000001918187212 */ /* 0x000fe200078e3cff */
[----:B------:R-:W-:Y:S01]  /*ad80*/  IMAD.X R25, RZ, RZ, R43, P2 ;  /* 0x000000ffff197224 */ /* 0x000fe200010e062b */
[----:B------:R-:W-:Y:S02]  /*ad90*/  SEL R89, R38, R89, P0 ;  /* 0x0000005926597207 */ /* 0x000fe40000000000 */
[----:B------:R-:W-:Y:S02]  /*ada0*/  SHF.R.U64 R2, R2, 0x3, RZ ;  /* 0x0000000302027819 */ /* 0x000fe400000012ff */
[----:B------:R-:W-:-:S02]  /*adb0*/  LOP3.LUT R38, R39, 0x380, RZ, 0xc0, !PT ;  /* 0x0000038027267812 */ /* 0x000fc400078ec0ff */
[----:B------:R-:W-:Y:S02]  /*adc0*/  IADD3 R103, P2, R42, 0xf000, RZ ;  /* 0x0000f0002a677810 */ /* 0x000fe40007f5e0ff */
[----:B------:R-:W-:Y:S02]  /*add0*/  LOP3.LUT R6, R21, 0x380, RZ, 0xc0, !PT ;  /* 0x0000038015067812 */ /* 0x000fe400078ec0ff */
[----:B------:R-:W-:Y:S02]  /*ade0*/  SEL R164, R51, R46, P0 ;  /* 0x0000002e33a47207 */ /* 0x000fe40000000000 */
[----:B------:R-:W-:Y:S02]  /*adf0*/  SEL R102, R46, R51, P0 ;  /* 0x000000332e667207 */ /* 0x000fe40000000000 */
[----:B------:R-:W-:Y:S02]  /*ae00*/  LOP3.LUT R68, R7, R14, RZ, 0x3c, !PT ;  /* 0x0000000e07447212 */ /* 0x000fe400078e3cff */
[----:B------:R-:W-:-:S02]  /*ae10*/  LOP3.LUT R7, R12, 0x380, RZ, 0xc0, !PT ;  /* 0x000003800c077812 */ /* 0x000fc400078ec0ff */
[----:B------:R-:W-:Y:S02]  /*ae20*/  LOP3.LUT R46, R2, R13, RZ, 0x3c, !PT ;  /* 0x0000000d022e7212 */ /* 0x000fe400078e3cff */
[----:B------:R-:W-:Y:S02]  /*ae30*/  SHF.R.U64 R38, R38, 0x3, RZ ;  /* 0x0000000326267819 */ /* 0x000fe400000012ff */
[----:B------:R-:W-:Y:S02]  /*ae40*/  LOP3.LUT R2, R103, 0x380, RZ, 0xc0, !PT ;  /* 0x0000038067027812 */ /* 0x000fe400078ec0ff */
[----:B------:R-:W-:Y:S02]  /*ae50*/  LOP3.LUT R20, R33, 0x380, RZ, 0xc0, !PT ;  /* 0x0000038021147812 */ /* 0x000fe400078ec0ff */
[----:B------:R-:W-:Y:S02]  /*ae60*/  SHF.R.U64 R6, R6, 0x3, RZ ;  /* 0x0000000306067819 */ /* 0x000fe400000012ff */
[----:B------:R-:W-:-:S02]  /*ae70*/  SHF.R.U64 R7, R7, 0x3, RZ ;  /* 0x0000000307077819 */ /* 0x000fc400000012ff */
[----:B------:R-:W-:Y:S02]  /*ae80*/  SEL R150, R133, R48, P0 ;  /* 0x0000003085967207 */ /* 0x000fe40000000000 */
[----:B------:R-:W-:Y:S02]  /*ae90*/  SEL R94, R48, R133, P0 ;  /* 0x00000085305e7207 */ /* 0x000fe40000000000 */
[----:B------:R-:W-:Y:S01]  /*aea0*/  LOP3.LUT R38, R38, R39, RZ, 0x3c, !PT ;  /* 0x0000002726267212 */ /* 0x000fe200078e3cff */
[----:B------:R-:W-:Y:S01]  /*aeb0*/  IMAD.X R39, RZ, RZ, R43, P3 ;  /* 0x000000ffff277224 */ /* 0x000fe200018e062b */
[----:B------:R-:W-:Y:S02]  /*aec0*/  SHF.R.U64 R2, R2, 0x3, RZ ;  /* 0x0000000302027819 */ /* 0x000fe400000012ff */
[----:B------:R-:W-:Y:S02]  /*aed0*/  SHF.R.U64 R20, R20, 0x3, RZ ;  /* 0x0000000314147819 */ /* 0x000fe400000012ff */
[----:B------:R-:W-:-:S02]  /*aee0*/  LOP3.LUT R48, R6, R21, RZ, 0x3c, !PT ;  /* 0x0000001506307212 */ /* 0x000fc400078e3cff */
[----:B------:R-:W-:Y:S02]  /*aef0*/  IADD3 R21, P3, R42, 0x8000, RZ ;  /* 0x000080002a157810 */ /* 0x000fe40007f7e0ff */
[----:B------:R-:W-:Y:S02]  /*af00*/  LOP3.LUT R58, R7, R12, RZ, 0x3c, !PT ;  /* 0x0000000c073a7212 */ /* 0x000fe400078e3cff */
[----:B------:R-:W-:Y:S02]  /*af10*/  LOP3.LUT R7, R8, 0x380, RZ, 0xc0, !PT ;  /* 0x0000038008077812 */ /* 0x000fe400078ec0ff */
[----:B------:R-:W-:Y:S02]  /*af20*/  LOP3.LUT R70, R20, R33, RZ, 0x3c, !PT ;  /* 0x0000002114467212 */ /* 0x000fe400078e3cff */
[----:B------:R-:W-:Y:S02]  /*af30*/  LOP3.LUT R12, R2, R103, RZ, 0x3c, !PT ;  /* 0x00000067020c7212 */ /* 0x000fe400078e3cff */
[----:B------:R-:W-:Y:S01]  /*af40*/  LOP3.LUT R20, R21, 0x380, RZ, 0xc0, !PT ;  /* 0x0000038015147812 */ /* 0x000fe200078ec0ff */
[----:B------:R-:W0:Y:S01]  /*af50*/  LDC R2, c[0x0][0xbe8] ;  /* 0x0002fa00ff027b82 */ /* 0x000e220000000800 */
[----:B------:R-:W-:-:S02]  /*af60*/  SHF.R.U64 R7, R7, 0x3, RZ ;  /* 0x0000000307077819 */ /* 0x000fc400000012ff */
[----:B------:R-:W-:Y:S02]  /*af70*/  SEL R132, R53, R52, P0 ;  /* 0x0000003435847207 */ /* 0x000fe40000000000 */
[----:B------:R-:W-:Y:S01]  /*af80*/  SEL R86, R52, R53, P0 ;  /* 0x0000003534567207 */ /* 0x000fe20000000000 */
[----:B------:R-:W-:Y:S01]  /*af90*/  IMAD.X R53, RZ, RZ, R75, P5 ;  /* 0x000000ffff357224 */ /* 0x000fe200028e064b */
[----:B------:R-:W-:Y:S02]  /*afa0*/  SHF.R.U64 R20, R20, 0x3, RZ ;  /* 0x0000000314147819 */ /* 0x000fe400000012ff */
[----:B------:R-:W-:Y:S02]  /*afb0*/  LOP3.LUT R9, R10, 0x380, RZ, 0xc0, !PT ;  /* 0x000003800a097812 */ /* 0x000fe400078ec0ff */
[----:B------:R-:W-:Y:S02]  /*afc0*/  LOP3.LUT R52, R7, R8, RZ, 0x3c, !PT ;  /* 0x0000000807347212 */ /* 0x000fe400078e3cff */
[----:B------:R-:W-:Y:S01]  /*afd0*/  LOP3.LUT R20, R20, R21, RZ, 0x3c, !PT ;  /* 0x0000001514147212 */ /* 0x000fe200078e3cff */
[----:B------:R-:W-:Y:S01]  /*afe0*/  IMAD.X R21, RZ, RZ, R43, P3 ;  /* 0x000000ffff157224 */ /* 0x000fe200018e062b */
[----:B------:R-:W-:Y:S01]  /*aff0*/  SHF.R.U64 R9, R9, 0x3, RZ ;  /* 0x0000000309097819 */ /* 0x000fe200000012ff */
[----:B------:R-:W-:Y:S01]  /*b000*/  IMAD.X R51, RZ, RZ, R75, P6 ;  /* 0x000000ffff337224 */ /* 0x000fe200030e064b */
[----:B------:R-:W-:-:S02]  /*b010*/  IADD3 R11, P3, R42, 0xe000, RZ ;  /* 0x0000e0002a0b7810 */ /* 0x000fc40007f7e0ff */
[----:B------:R-:W-:Y:S02]  /*b020*/  MOV R110, R52 ;  /* 0x00000034006e7202 */ /* 0x000fe40000000f00 */
[----:B--2---:R-:W-:Y:S02]  /*b030*/  LOP3.LUT R53, R5, 0x2, RZ, 0x3c, !PT ;  /* 0x0000000205357812 */ /* 0x004fe400078e3cff */
[----:B------:R-:W-:Y:S02]  /*b040*/  LOP3.LUT R54, R9, R10, RZ, 0x3c, !PT ;  /* 0x0000000a09367212 */ /* 0x000fe400078e3cff */
[----:B------:R-:W-:Y:S01]  /*b050*/  LOP3.LUT R10, R11, 0x380, RZ, 0xc0, !PT ;  /* 0x000003800b0a7812 */ /* 0x000fe200078ec0ff */
[----:B------:R-:W-:Y:S01]  /*b060*/  SHFL.IDX PT, R77, R77, R53, 0x1c1f ;  /* 0x001c1f354d4d7589 */ /* 0x000fe200000e0000 */
[----:B------:R-:W-:Y:S02]  /*b070*/  MOV R135, R50 ;  /* 0x0000003200877202 */ /* 0x000fe40000000f00 */
[----:B------:R-:W-:Y:S01]  /*b080*/  LOP3.LUT R6, R15, 0x380, RZ, 0xc0, !PT ;  /* 0x000003800f067812 */ /* 0x000fe200078ec0ff */
[----:B------:R-:W1:Y:S01]  /*b090*/  SHFL.IDX PT, R50, R114, R5, 0x1c1f ;  /* 0x001c1f0572327589 */ /* 0x000e6200000e0000 */
[----:B------:R-:W-:-:S02]  /*b0a0*/  SHF.R.U64 R10, R10, 0x3, RZ ;  /* 0x000000030a0a7819 */ /* 0x000fc400000012ff */
[----:B------:R-:W-:Y:S02]  /*b0b0*/  SHF.R.U64 R6, R6, 0x3, RZ ;  /* 0x0000000306067819 */ /* 0x000fe400000012ff */
[----:B------:R-:W-:Y:S01]  /*b0c0*/  LOP3.LUT R10, R10, R11, RZ, 0x3c, !PT ;  /* 0x0000000b0a0a7212 */ /* 0x000fe200078e3cff */
[----:B------:R-:W-:Y:S01]  /*b0d0*/  IMAD.X R11, RZ, RZ, R43, P3 ;  /* 0x000000ffff0b7224 */ /* 0x000fe200018e062b */
[----:B------:R-:W-:Y:S02]  /*b0e0*/  LOP3.LUT R44, R6, R15, RZ, 0x3c, !PT ;  /* 0x0000000f062c7212 */ /* 0x000fe400078e3cff */
[----:B0-----:R-:W-:Y:S02]  /*b0f0*/  ISETP.NE.AND P3, PT, R2, 0x1, PT ;  /* 0x000000010200780c */ /* 0x001fe40003f65270 */
[----:B------:R-:W-:Y:S02]  /*b100*/  MOV R131, R44 ;  /* 0x0000002c00837202 */ /* 0x000fe40000000f00 */
[----:B------:R-:W-:Y:S01]  /*b110*/  MOV R133, R46 ;  /* 0x0000002e00857202 */ /* 0x000fe20000000f00 */
[----:B------:R0:W-:Y:S01]  /*b120*/  SHFL.IDX PT, R45, R76, R53, 0x1c1f ;  /* 0x001c1f354c2d7589 */ /* 0x0001e200000e0000 */
[----:B------:R-:W-:Y:S01]  /*b130*/  SEL R116, R40, R41, P0 ;  /* 0x0000002928747207 */ /* 0x000fe20000000000 */
[----:B------:R-:W-:-:S02]  /*b140*/  IMAD.X R55, RZ, RZ, R75, P1 ;  /* 0x000000ffff377224 */ /* 0x000fc400008e064b */
[----:B------:R-:W2:Y:S01]  /*b150*/  SHFL.IDX PT, R46, R106, R5, 0x1c1f ;  /* 0x001c1f056a2e7589 */ /* 0x000ea200000e0000 */
[----:B------:R-:W-:-:S03]  /*b160*/  SEL R78, R41, R40, P0 ;  /* 0x00000028294e7207 */ /* 0x000fc60000000000 */
[----:B------:R-:W-:Y:S01]  /*b170*/  SHFL.IDX PT, R144, R144, R5, 0x1c1f ;  /* 0x001c1f0590907589 */ /* 0x000fe200000e0000 */
[----:B------:R-:W-:-:S03]  /*b180*/  IMAD.X R49, RZ, RZ, R75, P4 ;  /* 0x000000ffff317224 */ /* 0x000fc600020e064b */
[----:B------:R-:W3:Y:S01]  /*b190*/  SHFL.IDX PT, R97, R97, R53, 0x1c1f ;  /* 0x001c1f3561617589 */ /* 0x000ee200000e0000 */
[----:B------:R-:W-:Y:S01]  /*b1a0*/  MOV R68, R68 ;  /* 0x0000004400447202 */ /* 0x000fe20000000f00 */
[----:B0-----:R-:W0:Y:S02]  /*b1b0*/  @P3 LDC R76, c[0x0][0xbec] ;  /* 0x0002fb00ff4c3b82 */ /* 0x001e240000000800 */
[----:B------:R-:W-:Y:S04]  /*b1c0*/  SHFL.IDX PT, R118, R118, R5, 0x1c1f ;  /* 0x001c1f0576767589 */ /* 0x000fe800000e0000 */
[----:B------:R-:W4:Y:S01]  /*b1d0*/  SHFL.IDX PT, R79, R79, R53, 0x1c1f ;  /* 0x001c1f354f4f7589 */ /* 0x000f2200000e0000 */
[----:B------:R-:W-:Y:S02]  /*b1e0*/  MOV R70, R70 ;  /* 0x0000004600467202 */ /* 0x000fe40000000f00 */
[----:B------:R-:W-:Y:S01]  /*b1f0*/  MOV R69, R66 ;  /* 0x0000004200457202 */ /* 0x000fe20000000f00 */
[----:B------:R-:W-:Y:S01]  /*b200*/  SHFL.IDX PT, R116, R116, R5, 0x1c1f ;  /* 0x001c1f0574747589 */ /* 0x000fe200000e0000 */
[----:B------:R-:W-:-:S02]  /*b210*/  MOV R105, R54 ;  /* 0x0000003600697202 */ /* 0x000fc40000000f00 */
[----:B------:R-:W-:Y:S01]  /*b220*/  SEL R140, R90, R137, P0 ;  /* 0x000000895a8c7207 */ /* 0x000fe20000000000 */
[----:B------:R-:W0:Y:S01]  /*b230*/  SHFL.IDX PT, R55, R78, R53, 0x1c1f ;  /* 0x001c1f354e377589 */ /* 0x000e2200000e0000 */
[----:B------:R-:W-:Y:S02]  /*b240*/  MOV R71, R64 ;  /* 0x0000004000477202 */ /* 0x000fe40000000f00 */
[----:B------:R-:W-:Y:S01]  /*b250*/  MOV R66, R56 ;  /* 0x0000003800427202 */ /* 0x000fe20000000f00 */
[----:B------:R-:W-:Y:S01]  /*b260*/  SHFL.IDX PT, R146, R146, R5, 0x1c1f ;  /* 0x001c1f0592927589 */ /* 0x000fe200000e0000 */
[----:B------:R-:W-:Y:S02]  /*b270*/  SEL R90, R137, R90, P0 ;  /* 0x0000005a895a7207 */ /* 0x000fe40000000000 */
[----:B------:R-:W-:Y:S01]  /*b280*/  MOV R65, R58 ;  /* 0x0000003a00417202 */ /* 0x000fe20000000f00 */
[----:B------:R-:W-:Y:S01]  /*b290*/  SHFL.IDX PT, R148, R148, R5, 0x1c1f ;  /* 0x001c1f0594947589 */ /* 0x000fe200000e0000 */
[----:B------:R-:W-:-:S02]  /*b2a0*/  MOV R137, R60 ;  /* 0x0000003c00897202 */ /* 0x000fc40000000f00 */
[----:B------:R-:W-:Y:S01]  /*b2b0*/  MOV R115, R48 ;  /* 0x0000003000737202 */ /* 0x000fe20000000f00 */
[----:B------:R-:W0:Y:S01]  /*b2c0*/  SHFL.IDX PT, R93, R93, R53, 0x1c1f ;  /* 0x001c1f355d5d7589 */ /* 0x000e2200000e0000 */
[----:B-1----:R-:W-:-:S03]  /*b2d0*/  SEL R48, R50, R77, P0 ;  /* 0x0000004d32307207 */ /* 0x002fc60000000000 */
[----:B------:R-:W1:Y:S01]  /*b2e0*/  SHFL.IDX PT, R57, R92, R53, 0x1c1f ;  /* 0x001c1f355c397589 */ /* 0x000e6200000e0000 */
[----:B------:R-:W-:Y:S02]  /*b2f0*/  SEL R50, R77, R50, P0 ;  /* 0x000000324d327207 */ /* 0x000fe40000000000 */
[----:B------:R-:W1:Y:S01]  /*b300*/  @P3 LDC R77, c[0x0][0xbf0] ;  /* 0x0002fc00ff4d3b82 */ /* 0x000e620000000800 */
[----:B------:R-:W-:Y:S04]  /*b310*/  SHFL.IDX PT, R150, R150, R5, 0x1c1f ;  /* 0x001c1f0596967589 */ /* 0x000fe800000e0000 */
[----:B------:R-:W-:Y:S01]  /*b320*/  SHFL.IDX PT, R59, R94, R53, 0x1c1f ;  /* 0x001c1f355e3b7589 */ /* 0x000fe200000e0000 */
[----:B------:R-:W-:-:S03]  /*b330*/  IADD3 R41, P4, R42, 0x1000, RZ ;  /* 0x000010002a297810 */ /* 0x000fc60007f9e0ff */
[----:B------:R-:W-:Y:S04]  /*b340*/  SHFL.IDX PT, R120, R120, R5, 0x1c1f ;  /* 0x001c1f0578787589 */ /* 0x000fe800000e0000 */
[----:B------:R-:W1:Y:S04]  /*b350*/  SHFL.IDX PT, R61, R80, R53, 0x1c1f ;  /* 0x001c1f35503d7589 */ /* 0x000e6800000e0000 */
[----:B------:R-:W-:Y:S04]  /*b360*/  SHFL.IDX PT, R152, R152, R5, 0x1c1f ;  /* 0x001c1f0598987589 */ /* 0x000fe800000e0000 */
[----:B------:R-:W1:Y:S01]  /*b370*/  SHFL.IDX PT, R95, R95, R53, 0x1c1f ;  /* 0x001c1f355f5f7589 */ /* 0x000e6200000e0000 */
[----:B------:R-:W-:-:S03]  /*b380*/  LOP3.LUT R40, R41, 0x380, RZ, 0xc0, !PT ;  /* 0x0000038029287812 */ /* 0x000fc600078ec0ff */
[----:B------:R-:W-:Y:S04]  /*b390*/  SHFL.IDX PT, R122, R122, R5, 0x1c1f ;  /* 0x001c1f057a7a7589 */ /* 0x000fe800000e0000 */
[----:B------:R-:W-:Y:S04]  /*b3a0*/  SHFL.IDX PT, R154, R154, R5, 0x1c1f ;  /* 0x001c1f059a9a7589 */ /* 0x000fe800000e0000 */
[----:B------:R-:W1:Y:S04]  /*b3b0*/  SHFL.IDX PT, R81, R81, R53, 0x1c1f ;  /* 0x001c1f3551517589 */ /* 0x000e6800000e0000 */
[----:B------:R-:W1:Y:S04]  /*b3c0*/  SHFL.IDX PT, R123, R96, R53, 0x1c1f ;  /* 0x001c1f35607b7589 */ /* 0x000e6800000e0000 */
[----:B------:R-:W-:Y:S04]  /*b3d0*/  SHFL.IDX PT, R124, R124, R5, 0x1c1f ;  /* 0x001c1f057c7c7589 */ /* 0x000fe800000e0000 */
[----:B------:R-:W-:Y:S04]  /*b3e0*/  SHFL.IDX PT, R156, R156, R5, 0x1c1f ;  /* 0x001c1f059c9c7589 */ /* 0x000fe800000e0000 */
[----:B------:R-:W1:Y:S04]  /*b3f0*/  SHFL.IDX PT, R119, R82, R53, 0x1c1f ;  /* 0x001c1f3552777589 */ /* 0x000e6800000e0000 */
[----:B------:R-:W1:Y:S01]  /*b400*/  SHFL.IDX PT, R125, R98, R53, 0x1c1f ;  /* 0x001c1f35627d7589 */ /* 0x000e6200000e0000 */
[----:B------:R-:W-:-:S03]  /*b410*/  IADD3 R33, P1, R42, 0x4000, RZ ;  /* 0x000040002a217810 */ /* 0x000fc60007f3e0ff */
[----:B------:R-:W-:Y:S04]  /*b420*/  SHFL.IDX PT, R126, R126, R5, 0x1c1f ;  /* 0x001c1f057e7e7589 */ /* 0x000fe800000e0000 */
[----:B------:R-:W-:Y:S04]  /*b430*/  SHFL.IDX PT, R158, R158, R5, 0x1c1f ;  /* 0x001c1f059e9e7589 */ /* 0x000fe800000e0000 */
[----:B------:R-:W1:Y:S04]  /*b440*/  SHFL.IDX PT, R83, R83, R53, 0x1c1f ;  /* 0x001c1f3553537589 */ /* 0x000e6800000e0000 */
[----:B------:R-:W1:Y:S01]  /*b450*/  SHFL.IDX PT, R99, R99, R53, 0x1c1f ;  /* 0x001c1f3563637589 */ /* 0x000e6200000e0000 */
[----:B------:R-:W-:-:S02]  /*b460*/  LOP3.LUT R14, R27, 0x380, RZ, 0xc0, !PT ;  /* 0x000003801b0e7812 */ /* 0x000fc400078ec0ff */
[----:B------:R-:W-:Y:S02]  /*b470*/  SHF.R.U64 R40, R40, 0x3, RZ ;  /* 0x0000000328287819 */ /* 0x000fe400000012ff */
[----:B--2---:R-:W-:Y:S02]  /*b480*/  SEL R44, R46, R45, P0 ;  /* 0x0000002d2e2c7207 */ /* 0x004fe40000000000 */
[----:B------:R-:W-:Y:S02]  /*b490*/  LOP3.LUT R32, R33, 0x380, RZ, 0xc0, !PT ;  /* 0x0000038021207812 */ /* 0x000fe400078ec0ff */
[----:B------:R-:W-:Y:S02]  /*b4a0*/  SEL R46, R45, R46, P0 ;  /* 0x0000002e2d2e7207 */ /* 0x000fe40000000000 */
[----:B------:R-:W-:Y:S02]  /*b4b0*/  SEL R172, R35, R30, P0 ;  /* 0x0000001e23ac7207 */ /* 0x000fe40000000000 */
[----:B------:R-:W-:-:S02]  /*b4c0*/  SEL R112, R30, R35, P0 ;  /* 0x000000231e707207 */ /* 0x000fc40000000000 */
[----:B------:R-:W-:Y:S02]  /*b4d0*/  SHF.R.U64 R14, R14, 0x3, RZ ;  /* 0x000000030e0e7819 */ /* 0x000fe400000012ff */
[----:B------:R-:W-:Y:S01]  /*b4e0*/  LOP3.LUT R40, R40, R41, RZ, 0x3c, !PT ;  /* 0x0000002928287212 */ /* 0x000fe200078e3cff */
[----:B------:R-:W-:Y:S01]  /*b4f0*/  IMAD.X R41, RZ, RZ, R43, P4 ;  /* 0x000000ffff297224 */ /* 0x000fe200020e062b */
[----:B------:R-:W-:Y:S02]  /*b500*/  MOV R103, R74 ;  /* 0x0000004a00677202 */ /* 0x000fe40000000f00 */
[----:B---3--:R-:W-:Y:S02]  /*b510*/  SEL R45, R144, R97, P0 ;  /* 0x00000061902d7207 */ /* 0x008fe40000000000 */
[----:B------:R-:W-:Y:S01]  /*b520*/  SEL R47, R97, R144, P0 ;  /* 0x00000090612f7207 */ /* 0x000fe20000000000 */
[----:B------:R-:W-:Y:S01]  /*b530*/  BAR.SYNC.DEFER_BLOCKING 0x1, 0x100 ;  /* 0x0044000000007b1d */ /* 0x000fe20000010000 */
[----:B----4-:R-:W-:-:S02]  /*b540*/  SEL R56, R118, R79, P0 ;  /* 0x0000004f76387207 */ /* 0x010fc40000000000 */
[----:B------:R-:W-:Y:S01]  /*b550*/  SEL R58, R79, R118, P0 ;  /* 0x000000764f3a7207 */ /* 0x000fe20000000000 */
[----:B------:R-:W-:Y:S01]  /*b560*/  VIADD R79, R18, UR39 ;  /* 0x00000027124f7c36 */ /* 0x000fe20008000000 */
[----:B------:R-:W-:Y:S01]  /*b570*/  IADD3 R29, P4, R42, 0x7000, RZ ;  /* 0x000070002a1d7810 */ /* 0x000fe20007f9e0ff */
[----:B------:R-:W-:Y:S01]  /*b580*/  UIMAD UR5, UR10, UR8, URZ ;  /* 0x000000080a0572a4 */ /* 0x000fe2000f8e023f */
[----:B------:R-:W-:Y:S01]  /*b590*/  SHF.R.U64 R32, R32, 0x3, RZ ;  /* 0x0000000320207819 */ /* 0x000fe200000012ff */
[----:B------:R-:W-:Y:S01]  /*b5a0*/  SHFL.IDX PT, R128, R128, R5, 0x1c1f ;  /* 0x001c1f0580807589 */ /* 0x000fe200000e0000 */
[----:B------:R-:W-:Y:S02]  /*b5b0*/  LOP3.LUT R62, R14, R27, RZ, 0x3c, !PT ;  /* 0x0000001b0e3e7212 */ /* 0x000fe400078e3cff */
[----:B------:R-:W-:Y:S01]  /*b5c0*/  MOV R72, R72 ;  /* 0x0000004800487202 */ /* 0x000fe20000000f00 */
[----:B------:R-:W-:Y:S01]  /*b5d0*/  SHFL.IDX PT, R130, R130, R5, 0x1c1f ;  /* 0x001c1f0582827589 */ /* 0x000fe200000e0000 */
[----:B------:R-:W-:Y:S01]  /*b5e0*/  LOP3.LUT R28, R29, 0x380, RZ, 0xc0, !PT ;  /* 0x000003801d1c7812 */ /* 0x000fe200078ec0ff */
[----:B------:R-:W-:Y:S01]  /*b5f0*/  UIMAD.WIDE.U32 UR6, UR36, UR8, URZ ;  /* 0x00000008240672a5 */ /* 0x000fe2000f8e003f */
[----:B0-----:R-:W-:Y:S01]  /*b600*/  SEL R52, R116, R55, P0 ;  /* 0x0000003774347207 */ /* 0x001fe20000000000 */
[----:B------:R-:W-:Y:S01]  /*b610*/  SHFL.IDX PT, R117, R132, R5, 0x1c1f ;  /* 0x001c1f0584757589 */ /* 0x000fe200000e0000 */
[----:B------:R-:W-:Y:S01]  /*b620*/  SEL R54, R55, R116, P0 ;  /* 0x0000007437367207 */ /* 0x000fe20000000000 */
[----:B------:R-:W-:-:S02]  /*b630*/  UIMAD UR5, UR36, UR9, UR5 ;  /* 0x00000009240572a4 */ /* 0x000fc4000f8e0205 */
[----:B------:R-:W-:Y:S01]  /*b640*/  SHFL.IDX PT, R106, R134, R5, 0x1c1f ;  /* 0x001c1f05866a7589 */ /* 0x000fe200000e0000 */
[----:B------:R-:W-:-:S03]  /*b650*/  LOP3.LUT R32, R32, R33, RZ, 0x3c, !PT ;  /* 0x0000002120207212 */ /* 0x000fc600078e3cff */
[----:B------:R-:W-:Y:S01]  /*b660*/  SHFL.IDX PT, R67, R136, R5, 0x1c1f ;  /* 0x001c1f0588437589 */ /* 0x000fe200000e0000 */
[----:B------:R-:W-:-:S03]  /*b670*/  SEL R49, R146, R93, P0 ;  /* 0x0000005d92317207 */ /* 0x000fc60000000000 */
[----:B------:R-:W-:Y:S01]  /*b680*/  SHFL.IDX PT, R75, R138, R5, 0x1c1f ;  /* 0x001c1f058a4b7589 */ /* 0x000fe200000e0000 */
[----:B------:R-:W-:-:S03]  /*b690*/  SEL R51, R93, R146, P0 ;  /* 0x000000925d337207 */ /* 0x000fc60000000000 */
[----:B------:R-:W-:Y:S01]  /*b6a0*/  SHFL.IDX PT, R74, R140, R5, 0x1c1f ;  /* 0x001c1f058c4a7589 */ /* 0x000fe200000e0000 */
[----:B-1----:R-:W-:-:S03]  /*b6b0*/  SEL R55, R57, R148, P0 ;  /* 0x0000009439377207 */ /* 0x002fc60000000000 */
[----:B------:R-:W-:Y:S01]  /*b6c0*/  SHFL.IDX PT, R73, R142, R5, 0x1c1f ;  /* 0x001c1f058e497589 */ /* 0x000fe200000e0000 */
[----:B------:R-:W-:-:S03]  /*b6d0*/  IMAD.X R33, RZ, RZ, R43, P1 ;  /* 0x000000ffff217224 */ /* 0x000fc600008e062b */
[----:B------:R-:W-:Y:S01]  /*b6e0*/  SHFL.IDX PT, R160, R160, R5, 0x1c1f ;  /* 0x001c1f05a0a07589 */ /* 0x000fe200000e0000 */
[----:B------:R-:W-:Y:S01]  /*b6f0*/  MOV R64, R62 ;  /* 0x0000003e00407202 */ /* 0x000fe20000000f00 */
[----:B------:R-:W-:Y:S02]  /*b700*/  USHF.R.S32.HI UR12, URZ, 0x1f, UR43 ;  /* 0x0000001f3f0c7899 */ /* 0x000fe4000801142b */
        /* <DEDUP_REMOVED lines=9> */
[----:B------:R0:W-:Y:S01]  /*b7a0*/  STSM.16.M88.4 [R103], R44 ;  /* 0x0000002c67007844 */ /* 0x0001e20000000200 */
[----:B------:R-:W-:Y:S01]  /*b7b0*/  IADD3 R27, P1, R42, 0xa000, RZ ;  /* 0x0000a0002a1b7810 */ /* 0x000fe20007f3e0ff */
[----:B------:R-:W-:-:S02]  /*b7c0*/  ULDC.64 UR8, c[0x0][0xb98] ;  /* 0x0002e60000087ab9 */ /* 0x000fc40000000a00 */
[----:B------:R-:W1:Y:S01]  /*b7d0*/  SHFL.IDX PT, R121, R84, R53, 0x1c1f ;  /* 0x001c1f3554797589 */ /* 0x000e6200000e0000 */
[----:B------:R-:W-:-:S03]  /*b7e0*/  SEL R60, R120, R61, P0 ;  /* 0x0000003d783c7207 */ /* 0x000fc60000000000 */
[----:B------:R-:W-:Y:S01]  /*b7f0*/  SHFL.IDX PT, R85, R85, R53, 0x1c1f ;  /* 0x001c1f3555557589 */ /* 0x000fe200000e0000 */
[----:B------:R-:W-:-:S03]  /*b800*/  SEL R62, R61, R120, P0 ;  /* 0x000000783d3e7207 */ /* 0x000fc60000000000 */
[----:B------:R-:W-:Y:S04]  /*b810*/  SHFL.IDX PT, R86, R86, R53, 0x1c1f ;  /* 0x001c1f3556567589 */ /* 0x000fe800000e0000 */
[----:B------:R-:W-:Y:S01]  /*b820*/  SHFL.IDX PT, R87, R87, R53, 0x1c1f ;  /* 0x001c1f3557577589 */ /* 0x000fe200000e0000 */
[----:B0-----:R-:W-:-:S03]  /*b830*/  @P3 IMAD.HI.U32 R44, R79, R76, RZ ;  /* 0x0000004c4f2c3227 */ /* 0x001fc600078e00ff */
[----:B------:R-:W-:Y:S04]  /*b840*/  SHFL.IDX PT, R88, R88, R53, 0x1c1f ;  /* 0x001c1f3558587589 */ /* 0x000fe800000e0000 */
[----:B------:R-:W-:Y:S04]  /*b850*/  SHFL.IDX PT, R5, R90, R53, 0x1c1f ;  /* 0x001c1f355a057589 */ /* 0x000fe800000e0000 */
[----:B------:R-:W0:Y:S04]  /*b860*/  SHFL.IDX PT, R127, R100, R53, 0x1c1f ;  /* 0x001c1f35647f7589 */ /* 0x000e2800000e0000 */
[----:B------:R-:W2:Y:S04]  /*b870*/  SHFL.IDX PT, R101, R101, R53, 0x1c1f ;  /* 0x001c1f3565657589 */ /* 0x000ea800000e0000 */
[----:B------:R-:W3:Y:S04]  /*b880*/  SHFL.IDX PT, R89, R102, R53, 0x1c1f ;  /* 0x001c1f3566597589 */ /* 0x000ee800000e0000 */
[----:B------:R-:W4:Y:S04]  /*b890*/  SHFL.IDX PT, R129, R104, R53, 0x1c1f ;  /* 0x001c1f3568817589 */ /* 0x000f2800000e0000 */
[----:B------:R-:W4:Y:S04]  /*b8a0*/  SHFL.IDX PT, R91, R108, R53, 0x1c1f ;  /* 0x001c1f356c5b7589 */ /* 0x000f2800000e0000 */
[----:B------:R-:W4:Y:S04]  /*b8b0*/  SHFL.IDX PT, R82, R109, R53, 0x1c1f ;  /* 0x001c1f356d527589 */ /* 0x000f2800000e0000 */
[----:B------:R-:W4:Y:S04]  /*b8c0*/  SHFL.IDX PT, R112, R112, R53, 0x1c1f ;  /* 0x001c1f3570707589 */ /* 0x000f2800000e0000 */
[----:B------:R1:W4:Y:S01]  /*b8d0*/  SHFL.IDX PT, R113, R113, R53, 0x1c1f ;  /* 0x001c1f3571717589 */ /* 0x00032200000e0000 */
[----:B------:R-:W-:Y:S01]  /*b8e0*/  SHF.R.U64 R28, R28, 0x3, RZ ;  /* 0x000000031c1c7819 */ /* 0x000fe200000012ff */
[----:B------:R-:W-:Y:S01]  /*b8f0*/  IMAD.MOV.U32 R76, RZ, RZ, R79 ;  /* 0x000000ffff4c7224 */ /* 0x000fe200078e004f */
[----:B------:R-:W-:Y:S01]  /*b900*/  SEL R61, R152, R95, P0 ;  /* 0x0000005f983d7207 */ /* 0x000fe20000000000 */
[----:B------:R-:W-:Y:S01]  /*b910*/  UIADD3 UR7, UR7, UR5, URZ ;  /* 0x0000000507077290 */ /* 0x000fe2000fffe03f */
[----:B------:R-:W-:-:S02]  /*b920*/  SEL R63, R95, R152, P0 ;  /* 0x000000985f3f7207 */ /* 0x000fc40000000000 */
[----:B-1----:R-:W-:Y:S02]  /*b930*/  SEL R53, R148, R57, P0 ;  /* 0x0000003994357207 */ /* 0x002fe40000000000 */
[----:B------:R-:W-:Y:S02]  /*b940*/  SEL R57, R150, R59, P0 ;  /* 0x0000003b96397207 */ /* 0x000fe40000000000 */
[----:B------:R-:W-:Y:S01]  /*b950*/  SEL R59, R59, R150, P0 ;  /* 0x000000963b3b7207 */ /* 0x000fe20000000000 */
[----:B------:R1:W-:Y:S01]  /*b960*/  STSM.16.M88.4 [R137], R48 ;  /* 0x0000003089007844 */ /* 0x0003e20000000200 */
[----:B------:R-:W-:Y:S01]  /*b970*/  @P3 SHF.R.U32.HI R76, RZ, R77, R44 ;  /* 0x0000004dff4c3219 */ /* 0x000fe2000001162c */
[----:B------:R-:W-:Y:S01]  /*b980*/  UIMAD UR5, UR12, UR8, URZ ;  /* 0x000000080c0572a4 */ /* 0x000fe2000f8e023f */
[----:B------:R-:W-:Y:S01]  /*b990*/  LOP3.LUT R26, R27, 0x380, RZ, 0xc0, !PT ;  /* 0x000003801b1a7812 */ /* 0x000fe200078ec0ff */
[----:B------:R0:W-:Y:S01]  /*b9a0*/  STSM.16.M88.4 [R135], R52 ;  /* 0x0000003487007844 */ /* 0x0001e20000000200 */
[----:B------:R-:W-:Y:S01]  /*b9b0*/  LOP3.LUT R28, R28, R29, RZ, 0x3c, !PT ;  /* 0x0000001d1c1c7212 */ /* 0x000fe200078e3cff */
[----:B------:R-:W-:Y:S01]  /*b9c0*/  IMAD.X R29, RZ, RZ, R43, P4 ;  /* 0x000000ffff1d7224 */ /* 0x000fe200020e062b */
[----:B------:R-:W-:Y:S01]  /*b9d0*/  SEL R44, R122, R81, P0 ;  /* 0x000000517a2c7207 */ /* 0x000fe20000000000 */
[----:B------:R-:W-:Y:S01]  /*b9e0*/  STSM.16.M88.4 [R133], R56 ;  /* 0x0000003885007844 */ /* 0x000fe20000000200 */
[----:B------:R-:W-:-:S02]  /*b9f0*/  SEL R46, R81, R122, P0 ;  /* 0x0000007a512e7207 */ /* 0x000fc40000000000 */
[----:B------:R-:W-:Y:S01]  /*ba00*/  SEL R45, R154, R123, P0 ;  /* 0x0000007b9a2d7207 */ /* 0x000fe20000000000 */
[----:B------:R2:W-:Y:S01]  /*ba10*/  STSM.16.M88.4 [R131], R60 ;  /* 0x0000003c83007844 */ /* 0x0005e20000000200 */
[----:B------:R-:W-:Y:S01]  /*ba20*/  SEL R47, R123, R154, P0 ;  /* 0x0000009a7b2f7207 */ /* 0x000fe20000000000 */
[----:B------:R-:W-:Y:S01]  /*ba30*/  UIMAD UR5, UR43, UR9, UR5 ;  /* 0x000000092b0572a4 */ /* 0x000fe2000f8e0205 */
[----:B------:R-:W-:Y:S02]  /*ba40*/  IADD3 R9, P4, R42, 0xd000, RZ ;  /* 0x0000d0002a097810 */ /* 0x000fe40007f9e0ff */
[----:B-1----:R-:W-:Y:S02]  /*ba50*/  SEL R48, R124, R119, P0 ;  /* 0x000000777c307207 */ /* 0x002fe40000000000 */
[----:B------:R-:W-:Y:S02]  /*ba60*/  SEL R50, R119, R124, P0 ;  /* 0x0000007c77327207 */ /* 0x000fe40000000000 */
[----:B------:R-:W-:-:S02]  /*ba70*/  SEL R49, R156, R125, P0 ;  /* 0x0000007d9c317207 */ /* 0x000fc40000000000 */
[----:B------:R-:W-:Y:S01]  /*ba80*/  SEL R51, R125, R156, P0 ;  /* 0x0000009c7d337207 */ /* 0x000fe20000000000 */
[----:B------:R-:W-:Y:S01]  /*ba90*/  UIMAD.WIDE.U32 UR6, UR43, UR8, UR6 ;  /* 0x000000082b0672a5 */ /* 0x000fe2000f8e0006 */
[----:B0-----:R-:W-:Y:S02]  /*baa0*/  SEL R52, R126, R83, P0 ;  /* 0x000000537e347207 */ /* 0x001fe40000000000 */
[----:B------:R-:W-:Y:S01]  /*bab0*/  SEL R54, R83, R126, P0 ;  /* 0x0000007e53367207 */ /* 0x000fe20000000000 */
[----:B--2---:R-:W-:Y:S01]  /*bac0*/  IMAD.MOV R61, RZ, RZ, -R76 ;  /* 0x000000ffff3d7224 */ /* 0x004fe200078e0a4c */
[----:B------:R-:W-:Y:S02]  /*bad0*/  SEL R53, R158, R99, P0 ;  /* 0x000000639e357207 */ /* 0x000fe40000000000 */
[----:B------:R-:W-:Y:S02]  /*bae0*/  SEL R55, R99, R158, P0 ;  /* 0x0000009e63377207 */ /* 0x000fe40000000000 */
[----:B------:R-:W-:Y:S01]  /*baf0*/  SHF.R.U64 R26, R26, 0x3, RZ ;  /* 0x000000031a1a7819 */ /* 0x000fe200000012ff */
[----:B------:R-:W-:Y:S01]  /*bb00*/  STSM.16.M88.4 [R115], R44 ;  /* 0x0000002c73007844 */ /* 0x000fe20000000200 */
[----:B------:R-:W-:Y:S01]  /*bb10*/  LOP3.LUT R8, R9, 0x380, RZ, 0xc0, !PT ;  /* 0x0000038009087812 */ /* 0x000fe200078ec0ff */
[----:B------:R-:W-:Y:S01]  /*bb20*/  IMAD R61, R2, R61, R79 ;  /* 0x0000003d023d7224 */ /* 0x000fe200078e024f */
[----:B------:R-:W-:Y:S01]  /*bb30*/  LOP3.LUT R26, R26, R27, RZ, 0x3c, !PT ;  /* 0x0000001b1a1a7212 */ /* 0x000fe200078e3cff */
[----:B------:R0:W-:Y:S01]  /*bb40*/  STSM.16.M88.4 [R110], R48 ;  /* 0x000000306e007844 */ /* 0x0001e20000000200 */
[C---:B------:R-:W-:Y:S01]  /*bb50*/  IADD3 R35, P6, R42.reuse, 0x5000, RZ ;  /* 0x000050002a237810 */ /* 0x040fe20007fde0ff */
[--C-:B------:R-:W-:Y:S01]  /*bb60*/  IMAD.X R27, RZ, RZ, R43.reuse, P1 ;  /* 0x000000ffff1b7224 */ /* 0x100fe200008e062b */
[----:B------:R-:W-:Y:S01]  /*bb70*/  IADD3 R31, P5, R42, 0x6000, RZ ;  /* 0x000060002a1f7810 */ /* 0x000fe20007fbe0ff */
[----:B------:R1:W-:Y:S01]  /*bb80*/  STSM.16.M88.4 [R105], R52 ;  /* 0x0000003469007844 */ /* 0x0003e20000000200 */
[----:B------:R-:W-:Y:S01]  /*bb90*/  SHF.R.U64 R8, R8, 0x3, RZ ;  /* 0x0000000308087819 */ /* 0x000fe200000012ff */
[----:B------:R-:W-:Y:S01]  /*bba0*/  IMAD.X R13, RZ, RZ, R43, P2 ;  /* 0x000000ffff0d7224 */ /* 0x000fe200010e062b */
[----:B------:R-:W-:Y:S01]  /*bbb0*/  LOP3.LUT R34, R35, 0x380, RZ, 0xc0, !PT ;  /* 0x0000038023227812 */ /* 0x000fe200078ec0ff */
[----:B------:R-:W-:Y:S01]  /*bbc0*/  ULDC.64 UR8, c[0x0][0xae8] ;  /* 0x0002ba0000087ab9 */ /* 0x000fe20000000a00 */
[----:B------:R-:W-:-:S02]  /*bbd0*/  LOP3.LUT R30, R31, 0x380, RZ, 0xc0, !PT ;  /* 0x000003801f1e7812 */ /* 0x000fc400078ec0ff */
[----:B------:R-:W-:Y:S02]  /*bbe0*/  LOP3.LUT R8, R8, R9, RZ, 0x3c, !PT ;  /* 0x0000000908087212 */ /* 0x000fe400078e3cff */
[----:B0-----:R-:W-:Y:S02]  /*bbf0*/  SHF.R.S32.HI R49, RZ, 0x1f, R76 ;  /* 0x0000001fff317819 */ /* 0x001fe4000001144c */
[----:B------:R-:W-:Y:S01]  /*bc00*/  IADD3 R48, P1, R76, UR6, RZ ;  /* 0x000000064c307c10 */ /* 0x000fe2000ff3e0ff */
[----:B-1----:R-:W-:Y:S01]  /*bc10*/  IMAD.U32 R52, RZ, RZ, UR5 ;  /* 0x00000005ff347e24 */ /* 0x002fe2000f8e00ff */
[----:B------:R-:W-:Y:S02]  /*bc20*/  SHF.R.S32.HI R50, RZ, 0x1f, R61 ;  /* 0x0000001fff327819 */ /* 0x000fe4000001143d */
[----:B------:R-:W-:Y:S02]  /*bc30*/  SEL R56, R128, R121, P0 ;  /* 0x0000007980387207 */ /* 0x000fe40000000000 */
[----:B------:R-:W-:-:S02]  /*bc40*/  SEL R58, R121, R128, P0 ;  /* 0x00000080793a7207 */ /* 0x000fc40000000000 */
[----:B------:R-:W-:Y:S02]  /*bc50*/  SEL R57, R160, R127, P0 ;  /* 0x0000007fa0397207 */ /* 0x000fe40000000000 */
[----:B------:R-:W-:Y:S02]  /*bc60*/  SEL R59, R127, R160, P0 ;  /* 0x000000a07f3b7207 */ /* 0x000fe40000000000 */
[----:B------:R-:W-:Y:S02]  /*bc70*/  SEL R44, R130, R85, P0 ;  /* 0x00000055822c7207 */ /* 0x000fe40000000000 */
[----:B------:R-:W-:Y:S02]  /*bc80*/  SEL R46, R85, R130, P0 ;  /* 0x00000082552e7207 */ /* 0x000fe40000000000 */
[----:B------:R-:W-:Y:S02]  /*bc90*/  SEL R45, R162, R101, P0 ;  /* 0x00000065a22d7207 */ /* 0x000fe40000000000 */
[----:B------:R-:W-:Y:S01]  /*bca0*/  SEL R47, R101, R162, P0 ;  /* 0x000000a2652f7207 */ /* 0x000fe20000000000 */
[----:B------:R-:W-:Y:S01]  /*bcb0*/  VIADD R51, R236, UR39 ;  /* 0x00000027ec337c36 */ /* 0x000fe20008000000 */
[----:B------:R-:W-:Y:S01]  /*bcc0*/  IADD3.X R49, R49, UR7, R52, P1, !PT ;  /* 0x0000000731317c10 */ /* 0x000fe20008ffe434 */
[----:B------:R-:W-:Y:S01]  /*bcd0*/  ULDC.64 UR6, c[0x0][0xb88] ;  /* 0x0002e20000067ab9 */ /* 0x000fe20000000a00 */
[----:B------:R-:W-:Y:S01]  /*bce0*/  LOP3.LUT R9, R42, 0x380, RZ, 0xc0, !PT ;  /* 0x000003802a097812 */ /* 0x000fe200078ec0ff */
[----:B------:R-:W-:Y:S01]  /*bcf0*/  IMAD R50, R50, UR6, RZ ;  /* 0x0000000632327c24 */ /* 0x000fe2000f8e02ff */
[----:B------:R-:W-:-:S02]  /*bd00*/  SHF.R.U64 R34, R34, 0x3, RZ ;  /* 0x0000000322227819 */ /* 0x000fc400000012ff */
[----:B------:R-:W-:Y:S01]  /*bd10*/  SHF.R.U64 R30, R30, 0x3, RZ ;  /* 0x000000031e1e7819 */ /* 0x000fe200000012ff */
        /* <DEDUP_REMOVED lines=18> */
[----:B---3--:R-:W-:Y:S02]  /*be40*/  SEL R53, R164, R89, P0 ;  /* 0x00000059a4357207 */ /* 0x008fe40000000000 */
        /* <DEDUP_REMOVED lines=11> */
[----:B----4-:R-:W-:Y:S02]  /*bf00*/  SEL R45, R166, R129, P0 ;  /* 0x00000081a62d7207 */ /* 0x010fe40000000000 */
[----:B------:R-:W-:Y:S02]  /*bf10*/  SEL R47, R129, R166, P0 ;  /* 0x000000a6812f7207 */ /* 0x000fe40000000000 */
[----:B------:R-:W-:-:S02]  /*bf20*/  SEL R66, R88, R67, P0 ;  /* 0x0000004358427207 */ /* 0x000fc40000000000 */
[----:B------:R-:W-:Y:S02]  /*bf30*/  SEL R65, R114, R91, P0 ;  /* 0x0000005b72417207 */ /* 0x000fe40000000000 */
[----:B0-----:R-:W-:Y:S02]  /*bf40*/  SEL R64, R67, R88, P0 ;  /* 0x0000005843407207 */ /* 0x001fe40000000000 */
[----:B------:R-:W-:Y:S02]  /*bf50*/  SEL R67, R91, R114, P0 ;  /* 0x000000725b437207 */ /* 0x000fe40000000000 */
[----:B------:R-:W-:Y:S01]  /*bf60*/  SEL R76, R75, R78, P0 ;  /* 0x0000004e4b4c7207 */ /* 0x000fe20000000000 */
[----:B------:R-:W-:Y:S01]  /*bf70*/  SHFL.IDX PT, R84, R50, RZ, 0x1c1f ;  /* 0x001c1fff32547589 */ /* 0x000fe200000e0000 */
[----:B------:R-:W-:Y:S02]  /*bf80*/  SEL R78, R78, R75, P0 ;  /* 0x0000004b4e4e7207 */ /* 0x000fe40000000000 */
[----:B------:R-:W-:Y:S01]  /*bf90*/  SEL R77, R111, R82, P0 ;  /* 0x000000526f4d7207 */ /* 0x000fe20000000000 */
[----:B------:R-:W0:Y:S01]  /*bfa0*/  SHFL.IDX PT, R85, R48, RZ, 0x1c1f ;  /* 0x001c1fff30557589 */ /* 0x000e2200000e0000 */
[----:B------:R-:W-:-:S02]  /*bfb0*/  SEL R79, R82, R111, P0 ;  /* 0x0000006f524f7207 */ /* 0x000fc40000000000 */
[----:B------:R-:W-:Y:S01]  /*bfc0*/  SEL R105, R107, R112, P0 ;  /* 0x000000706b697207 */ /* 0x000fe20000000000 */
[----:B------:R1:W-:Y:S01]  /*bfd0*/  SHFL.IDX PT, R92, R50, 0x1, 0x1c1f ;  /* 0x003c1f00325c7f89 */ /* 0x0003e200000e0000 */
[----:B------:R-:W-:Y:S02]  /*bfe0*/  SEL R104, R74, R5, P0 ;  /* 0x000000054a687207 */ /* 0x000fe40000000000 */
[----:B------:R-:W-:Y:S01]  /*bff0*/  SEL R106, R5, R74, P0 ;  /* 0x0000004a056a7207 */ /* 0x000fe20000000000 */
[----:B------:R2:W3:Y:S01]  /*c000*/  SHFL.IDX PT, R93, R48, 0x1, 0x1c1f ;  /* 0x003c1f00305d7f89 */ /* 0x0004e200000e0000 */
[----:B------:R-:W-:Y:S02]  /*c010*/  SEL R107, R112, R107, P0 ;  /* 0x0000006b706b7207 */ /* 0x000fe40000000000 */
[----:B------:R-:W-:Y:S01]  /*c020*/  SEL R49, R174, R113, P0 ;  /* 0x00000071ae317207 */ /* 0x000fe20000000000 */
[----:B------:R-:W-:Y:S01]  /*c030*/  STSM.16.M88.4 [R71], R44 ;  /* 0x0000002c47007844 */ /* 0x000fe20000000200 */
[----:B------:R-:W-:-:S02]  /*c040*/  SEL R51, R113, R174, P0 ;  /* 0x000000ae71337207 */ /* 0x000fc40000000000 */
[----:B-1----:R-:W-:Y:S02]  /*c050*/  SEL R50, R80, R73, P0 ;  /* 0x0000004950327207 */ /* 0x002fe40000000000 */
[----:B--2---:R-:W-:Y:S01]  /*c060*/  SEL R48, R73, R80, P0 ;  /* 0x0000005049307207 */ /* 0x004fe20000000000 */
[----:B------:R-:W-:Y:S04]  /*c070*/  STSM.16.M88.4 [R69], R64 ;  /* 0x0000004045007844 */ /* 0x000fe80000000200 */
[----:B------:R-:W-:Y:S04]  /*c080*/  STSM.16.M88.4 [R68], R76 ;  /* 0x0000004c44007844 */ /* 0x000fe80000000200 */
[----:B------:R1:W-:Y:S04]  /*c090*/  STSM.16.M88.4 [R70], R104 ;  /* 0x0000006846007844 */ /* 0x0003e80000000200 */
[----:B------:R-:W-:Y:S01]  /*c0a0*/  STSM.16.M88.4 [R72], R48 ;  /* 0x0000003048007844 */ /* 0x000fe20000000200 */
[----:B------:R-:W-:Y:S01]  /*c0b0*/  BAR.SYNC.DEFER_BLOCKING 0x1, 0x100 ;  /* 0x0044000000007b1d */ /* 0x000fe20000010000 */
[----:B------:R-:W-:-:S04]  /*c0c0*/  LOP3.LUT R14, R15, 0x380, RZ, 0xc0, !PT ;  /* 0x000003800f0e7812 */ /* 0x000fc800078ec0ff */
[----:B------:R-:W-:Y:S01]  /*c0d0*/  SHF.R.U64 R14, R14, 0x3, RZ ;  /* 0x000000030e0e7819 */ /* 0x000fe200000012ff */
[----:B0-----:R-:W-:Y:S04]  /*c0e0*/  @!P2 ST.E desc[UR48][R84.64], R4 ;  /* 0x000000045400a985 */ /* 0x001fe8000c101930 */
[----:B---3--:R0:W-:Y:S04]  /*c0f0*/  @!P1 ST.E desc[UR48][R92.64], R3 ;  /* 0x000000035c009985 */ /* 0x0081e8000c101930 */
[----:B------:R2:W5:Y:S04]  /*c100*/  LD.E.128 R80, desc[UR48][R32.64] ;  /* 0x0000003020507980 */ /* 0x000568000c101d00 */
[----:B-1----:R1:W5:Y:S01]  /*c110*/  LD.E.128 R68, desc[UR48][R30.64] ;  /* 0x000000301e447980 */ /* 0x002362000c101d00 */
[----:B------:R-:W-:Y:S01]  /*c120*/  LOP3.LUT R14, R14, R15, RZ, 0x3c, !PT ;  /* 0x0000000f0e0e7212 */ /* 0x000fe200078e3cff */
[----:B------:R-:W-:Y:S01]  /*c130*/  UIMAD UR5, UR10, UR8, URZ ;  /* 0x000000080a0572a4 */ /* 0x000fe2000f8e023f */
[----:B------:R-:W-:Y:S01]  /*c140*/  LOP3.LUT R6, R7, 0x380, RZ, 0xc0, !PT ;  /* 0x0000038007067812 */ /* 0x000fe200078ec0ff */
[----:B0-----:R-:W-:Y:S01]  /*c150*/  IMAD R3, R232, 0x20, R233 ;  /* 0x00000020e8037824 */ /* 0x001fe200078e02e9 */
[----:B------:R-:W-:Y:S01]  /*c160*/  UIMAD.WIDE.U32 UR6, UR36, UR8, URZ ;  /* 0x00000008240672a5 */ /* 0x000fe2000f8e003f */
[----:B--2---:R-:W0:Y:S01]  /*c170*/  @P3 LDC R33, c[0x0][0xbec] ;  /* 0x0002fb00ff213b82 */ /* 0x004e220000000800 */
[----:B------:R-:W5:Y:S04]  /*c180*/  LD.E.128 R52, desc[UR48][R42.64] ;  /* 0x000000302a347980 */ /* 0x000f68000c101d00 */
[----:B------:R-:W5:Y:S03]  /*c190*/  LD.E.128 R56, desc[UR48][R40.64] ;  /* 0x0000003028387980 */ /* 0x000f66000c101d00 */
[----:B-1----:R-:W1:Y:S01]  /*c1a0*/  @P3 LDC R30, c[0x0][0xbf0] ;  /* 0x0002fc00ff1e3b82 */ /* 0x002e620000000800 */
[----:B------:R-:W-:Y:S01]  /*c1b0*/  IMAD.X R15, RZ, RZ, R43, P6 ;  /* 0x000000ffff0f7224 */ /* 0x000fe200030e062b */
[----:B------:R-:W-:Y:S01]  /*c1c0*/  SHF.R.U64 R6, R6, 0x3, RZ ;  /* 0x0000000306067819 */ /* 0x000fe200000012ff */
[----:B------:R-:W-:Y:S01]  /*c1d0*/  UIMAD UR5, UR36, UR9, UR5 ;  /* 0x00000009240572a4 */ /* 0x000fe2000f8e0205 */
[----:B------:R-:W5:Y:S01]  /*c1e0*/  LD.E.128 R60, desc[UR48][R38.64] ;  /* 0x00000030263c7980 */ /* 0x000f62000c101d00 */
[----:B------:R-:W-:-:S03]  /*c1f0*/  ULDC.64 UR10, c[0x0][0xaf0] ;  /* 0x0002bc00000a7ab9 */ /* 0x000fc60000000a00 */
[----:B------:R2:W5:Y:S01]  /*c200*/  LD.E.128 R76, desc[UR48][R14.64] ;  /* 0x000000300e4c7980 */ /* 0x000562000c101d00 */
[----:B------:R-:W-:Y:S01]  /*c210*/  LOP3.LUT R6, R6, R7, RZ, 0x3c, !PT ;  /* 0x0000000706067212 */ /* 0x000fe200078e3cff */
[----:B------:R-:W-:Y:S01]  /*c220*/  IMAD.X R7, RZ, RZ, R43, P5 ;  /* 0x000000ffff077224 */ /* 0x000fe200028e062b */
[----:B------:R-:W-:Y:S01]  /*c230*/  UIMAD UR8, UR12, UR10, URZ ;  /* 0x0000000a0c0872a4 */ /* 0x000fe2000f8e023f */
[----:B------:R3:W5:Y:S01]  /*c240*/  LD.E.128 R40, desc[UR48][R10.64] ;  /* 0x000000300a287980 */ /* 0x000762000c101d00 */
[----:B------:R-:W-:-:S03]  /*c250*/  UIADD3 UR7, UR7, UR5, URZ ;  /* 0x0000000507077290 */ /* 0x000fc6000fffe03f */
[----:B------:R-:W5:Y:S01]  /*c260*/  LD.E.128 R44, desc[UR48][R36.64] ;  /* 0x00000030242c7980 */ /* 0x000f62000c101d00 */
[----:B--2---:R-:W-:-:S03]  /*c270*/  VIADD R14, R3, UR39 ;  /* 0x00000027030e7c36 */ /* 0x004fc60008000000 */
[----:B------:R2:W5:Y:S01]  /*c280*/  LD.E.128 R92, desc[UR48][R8.64] ;  /* 0x00000030085c7980 */ /* 0x000562000c101d00 */
[----:B0-----:R-:W-:Y:S01]  /*c290*/  @P3 IMAD.HI.U32 R3, R14, R33, RZ ;  /* 0x000000210e033227 */ /* 0x001fe200078e00ff */
[----:B------:R-:W-:Y:S02]  /*c2a0*/  UIMAD UR5, UR43, UR11, UR8 ;  /* 0x0000000b2b0572a4 */ /* 0x000fe4000f8e0208 */
[----:B------:R-:W5:Y:S01]  /*c2b0*/  LD.E.128 R64, desc[UR48][R34.64] ;  /* 0x0000003022407980 */ /* 0x000f62000c101d00 */
[----:B---3--:R-:W-:Y:S01]  /*c2c0*/  IMAD.MOV.U32 R11, RZ, RZ, R14 ;  /* 0x000000ffff0b7224 */ /* 0x008fe200078e000e */
[----:B-1----:R-:W-:Y:S01]  /*c2d0*/  @P3 SHF.R.U32.HI R11, RZ, R30, R3 ;  /* 0x0000001eff0b3219 */ /* 0x002fe20000011603 */
[----:B------:R-:W-:Y:S01]  /*c2e0*/  UIMAD.WIDE.U32 UR6, UR43, UR10, UR6 ;  /* 0x0000000a2b0672a5 */ /* 0x000fe2000f8e0006 */
[----:B------:R0:W5:Y:S01]  /*c2f0*/  LD.E.128 R36, desc[UR48][R12.64] ;  /* 0x000000300c247980 */ /* 0x000162000c101d00 */
[----:B------:R-:W-:Y:S01]  /*c300*/  ULDC.64 UR8, c[0x0][0xae0] ;  /* 0x0002b80000087ab9 */ /* 0x000fe20000000a00 */
[----:B------:R-:W-:Y:S01]  /*c310*/  SHF.R.S32.HI R10, RZ, 0x1f, R11 ;  /* 0x0000001fff0a7819 */ /* 0x000fe2000001140b */
[----:B------:R-:W-:Y:S01]  /*c320*/  UIADD3 UR5, UR7, UR5, URZ ;  /* 0x0000000507057290 */ /* 0x000fe2000fffe03f */
[----:B------:R-:W5:Y:S01]  /*c330*/  LD.E.128 R48, desc[UR48][R28.64] ;  /* 0x000000301c307980 */ /* 0x000f62000c101d00 */
[----:B--2---:R-:W-:-:S02]  /*c340*/  IMAD.U32 R8, RZ, RZ, UR6 ;  /* 0x00000006ff087e24 */ /* 0x004fc4000f8e00ff */
[----:B------:R-:W-:Y:S01]  /*c350*/  IMAD.U32 R9, RZ, RZ, UR7 ;  /* 0x00000007ff097e24 */ /* 0x000fe2000f8e00ff */
[----:B------:R1:W5:Y:S01]  /*c360*/  LD.E.128 R88, desc[UR48][R20.64] ;  /* 0x0000003014587980 */ /* 0x000362000c101d00 */
[----:B0-----:R-:W-:Y:S01]  /*c370*/  IMAD.MOV R13, RZ, RZ, -R11 ;  /* 0x000000ffff0d7224 */ /* 0x001fe200078e0a0b */
[----:B------:R-:W-:Y:S02]  /*c380*/  ULDC.64 UR6, c[0x0][0xad8] ;  /* 0x0002b60000067ab9 */ /* 0x000fe40000000a00 */
[----:B------:R0:W5:Y:S01]  /*c390*/  LD.E.128 R84, desc[UR48][R24.64] ;  /* 0x0000003018547980 */ /* 0x000162000c101d00 */
[----:B------:R-:W-:-:S03]  /*c3a0*/  IMAD R9, R2, R13, R14 ;  /* 0x0000000d02097224 */ /* 0x000fc600078e020e */
[----:B------:R0:W5:Y:S01]  /*c3b0*/  LD.E.128 R72, desc[UR48][R26.64] ;  /* 0x000000301a487980 */ /* 0x000162000c101d00 */
[----:B------:R-:W-:Y:S02]  /*c3c0*/  IMAD.U32 R3, RZ, RZ, UR5 ;  /* 0x00000005ff037e24 */ /* 0x000fe4000f8e00ff */
[----:B------:R-:W-:Y:S01]  /*c3d0*/  IMAD R10, R10, UR8, RZ ;  /* 0x000000080a0a7c24 */ /* 0x000fe2000f8e02ff */
[----:B------:R-:W5:Y:S01]  /*c3e0*/  LD.E.128 R4, desc[UR48][R6.64] ;  /* 0x0000003006047980 */ /* 0x000f62000c101d00 */
[----:B------:R-:W-:Y:S01]  /*c3f0*/  IMAD.MOV.U32 R2, RZ, RZ, R8 ;  /* 0x000000ffff027224 */ /* 0x000fe200078e0008 */
[----:B------:R-:W-:Y:S01]  /*c400*/  SHF.R.S32.HI R8, RZ, 0x1f, R9 ;  /* 0x0000001fff087819 */ /* 0x000fe20000011409 */
[----:B------:R-:W-:Y:S01]  /*c410*/  @!PT LDS RZ, [RZ] ;  /* 0x00000000fffff984 */ /* 0x000fe20000000800 */
[----:B------:R-:W-:Y:S01]  /*c420*/  @!PT LDS RZ, [RZ] ;  /* 0x00000000fffff984 */ /* 0x000fe20000000800 */
[----:B------:R-:W-:Y:S01]  /*c430*/  @!PT LDS RZ, [RZ] ;  /* 0x00000000fffff984 */ /* 0x000fe20000000800 */
[----:B------:R-:W-:Y:S01]  /*c440*/  @!PT LDS RZ, [RZ] ;  /* 0x00000000fffff984 */ /* 0x000fe20000000800 */
[----:B------:R2:W-:Y:S06]  /*c450*/  MEMBAR.ALL.CTA ;  /* 0x0000000000007992 */ /* 0x0005ec0000008000 */
[----:B--2---:R-:W2:Y:S01]  /*c460*/  FENCE.VIEW.ASYNC.S ;  /* 0x00000000000073c6 */ /* 0x004ea20000000000 */
[----:B------:R-:W-:-:S02]  /*c470*/  IMAD R13, R11, UR9, R10 ;  /* 0x000000090b0d7c24 */ /* 0x000fc4000f8e020a */
[----:B------:R-:W-:-:S04]  /*c480*/  IMAD.WIDE.U32 R2, R11, UR8, R2 ;  /* 0x000000080b027c25 */ /* 0x000fc8000f8e0002 */
[----:B------:R-:W-:Y:S02]  /*c490*/  IMAD.IADD R3, R3, 0x1, R13 ;  /* 0x0000000103037824 */ /* 0x000fe400078e020d */
[----:B------:R-:W-:Y:S02]  /*c4a0*/  IMAD R8, R8, UR6, RZ ;  /* 0x0000000608087c24 */ /* 0x000fe4000f8e02ff */
[----:B-1----:R-:W-:Y:S02]  /*c4b0*/  VIADD R21, R233, UR39 ;  /* 0x00000027e9157c36 */ /* 0x002fe40008000000 */
[C---:B------:R-:W-:Y:S02]  /*c4c0*/  IMAD R13, R9.reuse, UR7, R8 ;  /* 0x00000007090d7c24 */ /* 0x040fe4000f8e0208 */
[----:B------:R-:W-:Y:S01]  /*c4d0*/  IMAD.WIDE.U32 R2, R9, UR6, R2 ;  /* 0x0000000609027c25 */ /* 0x000fe2000f8e0002 */
[----:B------:R-:W-:Y:S01]  /*c4e0*/  ISETP.GE.AND P2, PT, R21, R96, PT ;  /* 0x000000601500720c */ /* 0x000fe20003f46270 */
[----:B------:R-:W-:-:S02]  /*c4f0*/  ULDC.64 UR6, c[0x0][0xa80] ;  /* 0x0002a00000067ab9 */ /* 0x000fc40000000a00 */
[----:B------:R-:W-:Y:S01]  /*c500*/  VIADD R0, R0, 0x38820 ;  /* 0x0003882000007836 */ /* 0x000fe20000000000 */
[----:B------:R-:W-:Y:S01]  /*c510*/  LEA R14, P3, R2, UR6, 0x1 ;  /* 0x00000006020e7c11 */ /* 0x000fe2000f8608ff */
[----:B------:R-:W-:-:S03]  /*c520*/  IMAD.IADD R3, R3, 0x1, R13 ;  /* 0x0000000103037824 */ /* 0x000fc600078e020d */
[----:B------:R-:W-:Y:S02]  /*c530*/  PRMT R0, RZ, 0x654, R0 ;  /* 0x00000654ff007816 */ /* 0x000fe40000000000 */
[----:B------:R-:W-:Y:S01]  /*c540*/  LEA.HI.X R15, R2, UR7, R3, 0x1, P3 ;  /* 0x00000007020f7c11 */ /* 0x000fe200098f0c03 */
[C---:B------:R-:W-:Y:S01]  /*c550*/  VIADD R11, R21.reuse, 0x20 ;  /* 0x00000020150b7836 */ /* 0x040fe20000000000 */
[----:B--2---:R1:W-:Y:S01]  /*c560*/  SYNCS.ARRIVE.TRANS64.RED.A1T0 RZ, [R0+URZ], RZ ;  /* 0x000000ff00ff79a7 */ /* 0x0043e2000810043f */
[----:B------:R-:W-:Y:S01]  /*c570*/  VIADD R9, R21, 0x40 ;  /* 0x0000004015097836 */ /* 0x000fe20000000000 */
[----:B------:R0:W2:Y:S01]  /*c580*/  SHFL.IDX PT, R12, R14, RZ, 0x181f ;  /* 0x00181fff0e0c7589 */ /* 0x0000a200000e0000 */
[----:B------:R-:W-:Y:S01]  /*c590*/  BSSY B1, `(.L_x_1987) ;  /* 0x000001a000017945 */ /* 0x000fe20003800000 */
[-C--:B------:R-:W-:Y:S02]  /*c5a0*/  ISETP.GE.AND P1, PT, R11, R96.reuse, PT ;  /* 0x000000600b00720c */ /* 0x080fe40003f26270 */
[----:B-1----:R0:W1:Y:S01]  /*c5b0*/  SHFL.IDX PT, R0, R15, RZ, 0x181f ;  /* 0x00181fff0f007589 */ /* 0x00206200000e0000 */
[----:B------:R-:W-:-:S02]  /*c5c0*/  ISETP.GE.AND P0, PT, R9, R96, PT ;  /* 0x000000600900720c */ /* 0x000fc40003f06270 */
[----:B------:R-:W-:Y:S02]  /*c5d0*/  SHF.R.S32.HI R139, RZ, 0x1f, R23 ;  /* 0x0000001fff8b7819 */ /* 0x000fe40000011417 */
        /* <DEDUP_REMOVED lines=9> */
[----:B--2---:R-:W-:-:S04]  /*c670*/  @!P5 LEA R2, P6, R16, R12, 0x1 ;  /* 0x0000000c1002d211 */ /* 0x004fc800078c08ff */
[----:B-1----:R-:W-:Y:S02]  /*c680*/  @!P5 LEA.HI.X R3, R16, R0, R149, 0x1, P6 ;  /* 0x000000001003d211 */ /* 0x002fe400030f0c95 */
        /* <DEDUP_REMOVED lines=10> */
.L_x_1988:
[----:B------:R-:W-:Y:S05]  /*c730*/  BSYNC B1 ;  /* 0x0000000000017941 */ /* 0x000fea0003800000 */
.L_x_1987:
[----:B-1----:R1:W3:Y:S01]  /*c740*/  SHFL.IDX PT, R0, R15, 0x1, 0x181f ;  /* 0x00381f000f007f89 */ /* 0x0022e200000e0000 */
        /* <DEDUP_REMOVED lines=20> */
.L_x_1990:
[----:B------:R-:W-:Y:S05]  /*c890*/  BSYNC B1 ;  /* 0x0000000000017941 */ /* 0x000fea0003800000 */
.L_x_1989:
[----:B---3--:R3:W1:Y:S01]  /*c8a0*/  SHFL.IDX PT, R0, R15, 0x2, 0x181f ;  /* 0x00581f000f007f89 */ /* 0x00866200000e0000 */
[----:B------:R-:W-:Y:S03]  /*c8b0*/  BSSY B1, `(.L_x_1991) ;  /* 0x0000014000017945 */ /* 0x000fe60003800000 */
[----:B0---4-:R3:W0:Y:S01]  /*c8c0*/  SHFL.IDX PT, R8, R14, 0x2, 0x181f ;  /* 0x00581f000e087f89 */ /* 0x01162200000e0000 */
[----:B------:R-:W-:Y:S05]  /*c8d0*/  @P0 BRA `(.L_x_1992) ;  /* 0x0000000000440947 */ /* 0x000fea0003800000 */
[----:B------:R-:W-:Y:S02]  /*c8e0*/  ULDC UR5, c[0x0][0xac8] ;  /* 0x0002b20000057ab9 */ /* 0x000fe40000000800 */
[----:B------:R-:W-:Y:S02]  /*c8f0*/  ISETP.GE.AND P3, PT, R16, UR5, PT ;  /* 0x0000000510007c0c */ /* 0x000fe4000bf66270 */
[----:B------:R-:W-:Y:S02]  /*c900*/  ISETP.GE.AND P2, PT, R22, UR5, PT ;  /* 0x0000000516007c0c */ /* 0x000fe4000bf46270 */
[----:B------:R-:W-:Y:S02]  /*c910*/  ISETP.GE.AND P1, PT, R19, UR5, PT ;  /* 0x0000000513007c0c */ /* 0x000fe4000bf26270 */
[----:B------:R-:W-:-:S07]  /*c920*/  ISETP.GE.AND P0, PT, R23, UR5, PT ;  /* 0x0000000517007c0c */ /* 0x000fce000bf06270 */
[-C--:B0-----:R-:W-:Y:S02]  /*c930*/  @!P3 LEA R2, P6, R16, R8.reuse, 0x1 ;  /* 0x000000081002b211 */ /* 0x081fe400078c08ff */
[-C--:B-----5:R-:W-:Y:S02]  /*c940*/  @!P2 LEA R4, P5, R22, R8.reuse, 0x1 ;  /* 0x000000081604a211 */ /* 0x0a0fe400078a08ff */
[----:B------:R-:W-:Y:S02]  /*c950*/  @!P1 LEA R6, P4, R19, R8, 0x1 ;  /* 0x0000000813069211 */ /* 0x000fe400078808ff */
[----:B-1----:R-:W-:Y:S02]  /*c960*/  @!P3 LEA.HI.X R3, R16, R0, R149, 0x1, P6 ;  /* 0x000000001003b211 */ /* 0x002fe400030f0c95 */
        /* <DEDUP_REMOVED lines=8> */
.L_x_1992:
[----:B------:R-:W-:Y:S05]  /*c9f0*/  BSYNC B1 ;  /* 0x0000000000017941 */ /* 0x000fea0003800000 */
.L_x_1991:
[----:B----4-:R-:W-:Y:S01]  /*ca00*/  VIADD R3, R21, 0x60 ;  /* 0x0000006015037836 */ /* 0x010fe20000000000 */
[----:B-1-3--:R-:W1:Y:S04]  /*ca10*/  SHFL.IDX PT, R15, R15, 0x3, 0x181f ;  /* 0x00781f000f0f7f89 */ /* 0x00ae6800000e0000 */
[----:B------:R-:W-:Y:S01]  /*ca20*/  ISETP.GE.AND P0, PT, R3, R96, PT ;  /* 0x000000600300720c */ /* 0x000fe20003f06270 */
[----:B------:R-:W3:-:S12]  /*ca30*/  SHFL.IDX PT, R14, R14, 0x3, 0x181f ;  /* 0x00781f000e0e7f89 */ /* 0x000ed800000e0000 */
[----:B------:R-:W-:Y:S05]  /*ca40*/  @P0 BRA `(.L_x_1993) ;  /* 0x0000000c00380947 */ /* 0x000fea0003800000 */
[----:B------:R-:W-:Y:S02]  /*ca50*/  ULDC UR5, c[0x0][0xac8] ;  /* 0x0002b20000057ab9 */ /* 0x000fe40000000800 */
[----:B------:R-:W-:Y:S02]  /*ca60*/  ISETP.GE.AND P3, PT, R16, UR5, PT ;  /* 0x0000000510007c0c */ /* 0x000fe4000bf66270 */
[----:B------:R-:W-:Y:S02]  /*ca70*/  ISETP.GE.AND P4, PT, R22, UR5, PT ;  /* 0x0000000516007c0c */ /* 0x000fe4000bf86270 */
[----:B------:R-:W-:-:S09]  /*ca80*/  ISETP.GE.AND P5, PT, R19, UR5, PT ;  /* 0x0000000513007c0c */ /* 0x000fd2000bfa6270 */
[-C--:B---3--:R-:W-:Y:S02]  /*ca90*/  @!P3 LEA R2, P0, R16, R14.reuse, 0x1 ;  /* 0x0000000e1002b211 */ /* 0x088fe400078008ff */
[-C--:B-----5:R-:W-:Y:S02]  /*caa0*/  @!P4 LEA R4, P1, R22, R14.reuse, 0x1 ;  /* 0x0000000e1604c211 */ /* 0x0a0fe400078208ff */
[C---:B------:R-:W-:Y:S02]  /*cab0*/  @!P5 LEA R6, P2, R19.reuse, R14, 0x1 ;  /* 0x0000000e1306d211 */ /* 0x040fe400078408ff */
[-C--:B-1----:R-:W-:Y:S02]  /*cac0*/  @!P3 LEA.HI.X R3, R16, R15.reuse, R149, 0x1, P0 ;  /* 0x0000000f1003b211 */ /* 0x082fe400000f0c95 */
        /* <DEDUP_REMOVED lines=11> */
.L_x_1986:
[----:B------:R-:W0:Y:S01]  /*cb80*/  LDC R8, c[0x0][0xbe8] ;  /* 0x0002fa00ff087b82 */ /* 0x000e220000000800 */
[----:B------:R-:W1:Y:S01]  /*cb90*/  S2R R0, SR_TID.X ;  /* 0x0000000000007919 */ /* 0x000e620000002100 */
[----:B------:R-:W-:Y:S01]  /*cba0*/  USHF.R.S32.HI UR8, URZ, 0x1f, UR36 ;  /* 0x0000001f3f087899 */ /* 0x000fe20008011424 */
[----:B------:R-:W-:Y:S01]  /*cbb0*/  BSSY B1, `(.L_x_1994) ;  /* 0x0000031000017945 */ /* 0x000fe20003800000 */
[----:B------:R-:W-:Y:S01]  /*cbc0*/  USHF.R.S32.HI UR9, URZ, 0x1f, UR43 ;  /* 0x0000001f3f097899 */ /* 0x000fe2000801142b */
[----:B------:R-:W-:Y:S01]  /*cbd0*/  IMAD R6, R232, 0x20, R233 ;  /* 0x00000020e8067824 */ /* 0x000fe200078e02e9 */
[----:B0-----:R-:W-:Y:S01]  /*cbe0*/  ISETP.NE.AND P1, PT, R8, 0x1, PT ;  /* 0x000000010800780c */ /* 0x001fe20003f25270 */
[----:B-1----:R-:W-:-:S12]  /*cbf0*/  VIADD R0, R0, 0xffffff80 ;  /* 0xffffff8000007836 */ /* 0x002fd80000000000 */
[----:B------:R-:W0:Y:S01]  /*cc00*/  @P1 LDC R9, c[0x0][0xbec] ;  /* 0x0002fb00ff091b82 */ /* 0x000e220000000800 */
[----:B------:R-:W-:-:S07]  /*cc10*/  ISETP.GE.AND P0, PT, R0, 0x80, PT ;  /* 0x000000800000780c */ /* 0x000fce0003f06270 */
[----:B------:R-:W1:Y:S06]  /*cc20*/  @P1 LDC R11, c[0x0][0xbf0] ;  /* 0x0002fc00ff0b1b82 */ /* 0x000e6c0000000800 */
        /* <DEDUP_REMOVED lines=41> */
.L_x_1995:
[----:B------:R-:W-:Y:S05]  /*cec0*/  BSYNC B1 ;  /* 0x0000000000017941 */ /* 0x000fea0003800000 */
.L_x_1994:
[----:B------:R-:W-:Y:S01]  /*ced0*/  ULDC.64 UR10, c[0x0][0xae8] ;  /* 0x0002ba00000a7ab9 */ /* 0x000fe20000000a00 */
[----:B------:R-:W-:Y:S01]  /*cee0*/  VIADD R6, R6, UR39 ;  /* 0x0000002706067c36 */ /* 0x000fe20008000000 */
[----:B------:R-:W-:Y:S01]  /*cef0*/  UIMAD UR5, UR8, UR10, URZ ;  /* 0x0000000a080572a4 */ /* 0x000fe2000f8e023f */
[----:B------:R-:W-:Y:S01]  /*cf00*/  BSSY B1, `(.L_x_1996) ;  /* 0x0000040000017945 */ /* 0x000fe20003800000 */
[----:B------:R-:W-:Y:S01]  /*cf10*/  UIMAD.WIDE.U32 UR6, UR36, UR10, URZ ;  /* 0x0000000a240672a5 */ /* 0x000fe2000f8e003f */
[----:B0-----:R-:W-:Y:S01]  /*cf20*/  @P1 IMAD.HI.U32 R0, R6, R9, RZ ;  /* 0x0000000906001227 */ /* 0x001fe200078e00ff */
[----:B------:R-:W-:Y:S01]  /*cf30*/  UIMAD UR5, UR36, UR11, UR5 ;  /* 0x0000000b240572a4 */ /* 0x000fe2000f8e0205 */
[----:B------:R-:W-:Y:S02]  /*cf40*/  SHF.R.S32.HI R20, RZ, 0x1f, R23 ;  /* 0x0000001fff147819 */ /* 0x000fe40000011417 */
[----:B------:R-:W-:Y:S01]  /*cf50*/  ULDC.64 UR10, c[0x0][0xaf0] ;  /* 0x0002bc00000a7ab9 */ /* 0x000fe20000000a00 */
[----:B------:R-:W-:Y:S01]  /*cf60*/  UIADD3 UR7, UR7, UR5, URZ ;  /* 0x0000000507077290 */ /* 0x000fe2000fffe03f */
[----:B--2---:R-:W-:Y:S01]  /*cf70*/  IMAD.MOV.U32 R5, RZ, RZ, R6 ;  /* 0x000000ffff057224 */ /* 0x004fe200078e0006 */
[----:B------:R-:W-:Y:S01]  /*cf80*/  UIMAD UR5, UR9, UR10, URZ ;  /* 0x0000000a090572a4 */ /* 0x000fe2000f8e023f */
[----:B-1----:R-:W-:Y:S01]  /*cf90*/  @P1 SHF.R.U32.HI R5, RZ, R11, R0 ;  /* 0x0000000bff051219 */ /* 0x002fe20000011600 */
[----:B------:R-:W-:Y:S01]  /*cfa0*/  UIMAD.WIDE.U32 UR6, UR43, UR10, UR6 ;  /* 0x0000000a2b0672a5 */ /* 0x000fe2000f8e0006 */
[----:B------:R-:W-:Y:S01]  /*cfb0*/  SHF.R.S32.HI R21, RZ, 0x1f, R19 ;  /* 0x0000001fff157819 */ /* 0x000fe20000011413 */
[----:B------:R-:W-:Y:S01]  /*cfc0*/  UIMAD UR5, UR43, UR11, UR5 ;  /* 0x0000000b2b0572a4 */ /* 0x000fe2000f8e0205 */
[--C-:B------:R-:W-:Y:S01]  /*cfd0*/  SHF.R.S32.HI R0, RZ, 0x1f, R5.reuse ;  /* 0x0000001fff007819 */ /* 0x100fe20000011405 */
[----:B------:R-:W-:Y:S01]  /*cfe0*/  IMAD.MOV R7, RZ, RZ, -R5 ;  /* 0x000000ffff077224 */ /* 0x000fe200078e0a05 */
[----:B------:R-:W-:Y:S01]  /*cff0*/  ULDC.64 UR8, c[0x0][0xae0] ;  /* 0x0002b80000087ab9 */ /* 0x000fe20000000a00 */
[----:B------:R-:W-:-:S02]  /*d000*/  UIADD3 UR5, UR7, UR5, URZ ;  /* 0x0000000507057290 */ /* 0x000fc4000fffe03f */
[----:B------:R-:W-:Y:S01]  /*d010*/  IMAD.U32 R3, RZ, RZ, UR7 ;  /* 0x00000007ff037e24 */ /* 0x000fe2000f8e00ff */
[----:B------:R-:W-:Y:S01]  /*d020*/  SHF.R.S32.HI R24, RZ, 0x1f, R22 ;  /* 0x0000001fff187819 */ /* 0x000fe20000011416 */
[----:B------:R-:W-:Y:S01]  /*d030*/  IMAD R0, R0, UR8, RZ ;  /* 0x0000000800007c24 */ /* 0x000fe2000f8e02ff */
[----:B------:R-:W-:Y:S01]  /*d040*/  SHF.R.S32.HI R25, RZ, 0x1f, R16 ;  /* 0x0000001fff197819 */ /* 0x000fe20000011410 */
        /* <DEDUP_REMOVED lines=43> */
.L_x_1997:
[----:B------:R-:W-:Y:S05]  /*d300*/  BSYNC B1 ;  /* 0x0000000000017941 */ /* 0x000fea0003800000 */
.L_x_1996:
        /* <DEDUP_REMOVED lines=21> */
.L_x_1999:
[----:B------:R-:W-:Y:S05]  /*d460*/  BSYNC B1 ;  /* 0x0000000000017941 */ /* 0x000fea0003800000 */
.L_x_1998:
        /* <DEDUP_REMOVED lines=21> */
.L_x_2001:
[----:B------:R-:W-:Y:S05]  /*d5c0*/  BSYNC B1 ;  /* 0x0000000000017941 */ /* 0x000fea0003800000 */
.L_x_2000:
[----:B---3--:R-:W-:Y:S01]  /*d5d0*/  VIADD R3, R6, 0x60 ;  /* 0x0000006006037836 */ /* 0x008fe20000000000 */
[----:B0-----:R0:W3:Y:S04]  /*d5e0*/  SHFL.IDX PT, R0, R5, 0x3, 0x181f ;  /* 0x00781f0005007f89 */ /* 0x0010e800000e0000 */
[----:B------:R-:W-:Y:S01]  /*d5f0*/  ISETP.GE.AND P0, PT, R3, R9, PT ;  /* 0x000000090300720c */ /* 0x000fe20003f06270 */
[----:B-1----:R0:W1:-:S12]  /*d600*/  SHFL.IDX PT, R2, R4, 0x3, 0x181f ;  /* 0x00781f0004027f89 */ /* 0x00205800000e0000 */
[----:B0-----:R-:W-:Y:S05]  /*d610*/  @P0 BRA `(.L_x_1993) ;  /* 0x0000000000440947 */ /* 0x001fea0003800000 */
[----:B------:R-:W-:Y:S02]  /*d620*/  ULDC UR5, c[0x0][0xac8] ;  /* 0x0002b20000057ab9 */ /* 0x000fe40000000800 */
[----:B------:R-:W-:Y:S02]  /*d630*/  ISETP.GE.AND P3, PT, R16, UR5, PT ;  /* 0x0000000510007c0c */ /* 0x000fe4000bf66270 */
[----:B------:R-:W-:Y:S02]  /*d640*/  ISETP.GE.AND P2, PT, R22, UR5, PT ;  /* 0x0000000516007c0c */ /* 0x000fe4000bf46270 */
[----:B------:R-:W-:Y:S02]  /*d650*/  ISETP.GE.AND P1, PT, R19, UR5, PT ;  /* 0x0000000513007c0c */ /* 0x000fe4000bf26270 */
[----:B------:R-:W-:-:S07]  /*d660*/  ISETP.GE.AND P0, PT, R23, UR5, PT ;  /* 0x0000000517007c0c */ /* 0x000fce000bf06270 */
[-C--:B-12-4-:R-:W-:Y:S02]  /*d670*/  @!P3 LEA R4, P6, R16, R2.reuse, 0x1 ;  /* 0x000000021004b211 */ /* 0x096fe400078c08ff */
[-C--:B------:R-:W-:Y:S02]  /*d680*/  @!P2 LEA R6, P5, R22, R2.reuse, 0x1 ;  /* 0x000000021606a211 */ /* 0x080fe400078a08ff */
[----:B------:R-:W-:Y:S02]  /*d690*/  @!P1 LEA R8, P4, R19, R2, 0x1 ;  /* 0x0000000213089211 */ /* 0x000fe400078808ff */
[----:B---3--:R-:W-:Y:S02]  /*d6a0*/  @!P3 LEA.HI.X R5, R16, R0, R25, 0x1, P6 ;  /* 0x000000001005b211 */ /* 0x008fe400030f0c19 */
        /* <DEDUP_REMOVED lines=8> */
.L_x_1993:
[----:B------:R-:W-:Y:S05]  /*d730*/  BSYNC B0 ;  /* 0x0000000000007941 */ /* 0x000fea0003800000 */
.L_x_1985:
[----:B------:R-:W-:Y:S02]  /*d740*/  ULDC UR5, c[0x0][0xc38] ;  /* 0x00030e0000057ab9 */ /* 0x000fe40000000800 */
[----:B------:R-:W-:-:S06]  /*d750*/  UISETP.GE.AND UP0, UPT, UR4, UR5, UPT ;  /* 0x000000050400728c */ /* 0x000fcc000bf06270 */
[----:B------:R-:W-:-:S13]  /*d760*/  PLOP3.LUT P0, PT, PT, PT, UP0, 0x80, 0x0 ;  /* 0x000000000000781c */ /* 0x000fda0003f0f008 */
[----:B------:R-:W-:Y:S05]  /*d770*/  @!P0 BRA `(.L_x_2002) ;  /* 0xffffff3400988947 */ /* 0x000fea000383ffff */
[----:B------:R-:W-:Y:S05]  /*d780*/  EXIT ;  /* 0x000000000000794d */ /* 0x000fea0003800000 */
.L_x_1947:
        /* <DEDUP_REMOVED lines=14> */
[----:B------:R0:W-:Y:S04]  /*d870*/  STL [R1+0x2c], RZ ;  /* 0x00002cff01007387 */ /* 0x0001e80000100800 */
[----:B------:R0:W-:Y:S04]  /*d880*/  STL [R1], RZ ;  /* 0x000000ff01007387 */ /* 0x0001e80000100800 */
        /* <DEDUP_REMOVED lines=13> */
[----:B------:R-:W-:Y:S02]  /*d960*/  R2P PR, R7, 0x6 ;  /* 0x0000000607007804 */ /* 0x000fe40000000000 */
[----:B------:R-:W-:Y:S02]  /*d970*/  SHF.R.U32.HI R3, RZ, 0x5, R6 ;  /* 0x00000005ff037819 */ /* 0x000fe40000011606 */
[C---:B------:R-:W-:Y:S02]  /*d980*/  LOP3.LUT R4, R2.reuse, 0x400, RZ, 0xc0, !PT ;  /* 0x0000040002047812 */ /* 0x040fe400078ec0ff */
        /* <DEDUP_REMOVED lines=28> */
[----:B------:R-:W-:-:S05]  /*db50*/  IMAD.U32 R0, RZ, RZ, UR6 ;  /* 0x00000006ff007e24 */ /* 0x000fca000f8e00ff */
[----:B------:R0:W-:Y:S04]  /*db60*/  STL [R1+0x28], R0 ;  /* 0x0000280001007387 */ /* 0x0001e80000100800 */
[----:B------:R-:W-:Y:S01]  /*db70*/  STL [R1+0x2c], RZ ;  /* 0x00002cff01007387 */ /* 0x000fe20000100800 */
[----:B0-----:R-:W-:-:S05]  /*db80*/  IMAD.MOV.U32 R0, RZ, RZ, 0x1 ;  /* 0x00000001ff007424 */ /* 0x001fca00078e00ff */
[----:B------:R0:W-:Y:S02]  /*db90*/  STL [R1+0x4], R0 ;  /* 0x0000040001007387 */ /* 0x0001e40000100800 */
[----:B0-----:R-:W-:-:S07]  /*dba0*/  LOP3.LUT R0, R3, 0x80, RZ, 0xfc, !PT ;  /* 0x0000008003007812 */ /* 0x001fce00078efcff */
.L_x_2066:
        /* <DEDUP_REMOVED lines=14> */
[----:B0-----:R-:W-:Y:S05]  /*dc90*/  @!P0 BRA `(.L_x_2004) ;  /* 0x0000000000208947 */ /* 0x001fea0003800000 */
        /* <DEDUP_REMOVED lines=8> */
.L_x_2004:
[----:B------:R-:W-:Y:S01]  /*dd20*/  ULDC UR8, c[0x0][0xc54] ;  /* 0x0003150000087ab9 */ /* 0x000fe20000000800 */
[----:B------:R-:W-:Y:S01]  /*dd30*/  UMOV UR5, UR9 ;  /* 0x0000000900057c82 */ /* 0x000fe20008000000 */
[----:B------:R-:W-:-:S11]  /*dd40*/  UISETP.NE.AND UP0, UPT, UR8, 0x1, UPT ;  /* 0x000000010800788c */ /* 0x000fd6000bf05270 */
[----:B------:R-:W-:Y:S02]  /*dd50*/  @UP0 ULDC.64 UR10, c[0x0][0xc58] ;  /* 0x00031600000a0ab9 */ /* 0x000fe40000000a00 */
[----:B------:R-:W-:-:S04]  /*dd60*/  UIMAD.WIDE.U32 UR6, UR9, UR10, URZ ;  /* 0x0000000a090672a5 */ /* 0x000fc8000f8e003f */
[----:B------:R-:W-:-:S04]  /*dd70*/  @UP0 USHF.R.U32.HI UR5, URZ, UR11, UR7 ;  /* 0x0000000b3f050299 */ /* 0x000fc80008011607 */
[----:B------:R-:W-:-:S12]  /*dd80*/  UIMAD UR8, UR5, UR8, URZ ;  /* 0x00000008050872a4 */ /* 0x000fd8000f8e023f */
.L_x_2005:
[----:B------:R-:W-:Y:S01]  /*dd90*/  ULOP3.LUT UR41, URZ, UR5, URZ, 0x33, !UPT ;  /* 0x000000053f297292 */ /* 0x000fe2000f8e333f */
[----:B------:R-:W-:Y:S01]  /*dda0*/  BSSY B7, `(.L_x_2006) ;  /* 0x00003bb000077945 */ /* 0x000fe20003800000 */
[----:B------:R-:W-:Y:S01]  /*ddb0*/  ULDC UR10, c[0x0][0x448] ;  /* 0x00011200000a7ab9 */ /* 0x000fe20000000800 */
[----:B------:R-:W-:Y:S01]  /*ddc0*/  ULDC UR5, c[0x0][0xc3c] ;  /* 0x00030f0000057ab9 */ /* 0x000fe20000000800 */
[----:B------:R-:W-:Y:S01]  /*ddd0*/  UISETP.NE.AND UP1, UPT, UR10, 0x1, UPT ;  /* 0x000000010a00788c */ /* 0x000fe2000bf25270 */
[----:B------:R-:W-:Y:S01]  /*dde0*/  ULDC.64 UR6, c[0x0][0x418] ;  /* 0x0001060000067ab9 */ /* 0x000fe20000000a00 */
[----:B------:R-:W-:Y:S02]  /*ddf0*/  UIADD3 UR41, UR41, UR5, URZ ;  /* 0x0000000529297290 */ /* 0x000fe4000fffe03f */
[----:B------:R-:W-:Y:S02]  /*de00*/  UISETP.NE.U32.AND UP0, UPT, UR6, URZ, UPT ;  /* 0x0000003f0600728c */ /* 0x000fe4000bf05070 */
[----:B------:R-:W-:-:S02]  /*de10*/  USHF.L.U32 UR5, UR41, 0x7, URZ ;  /* 0x0000000729057899 */ /* 0x000fc4000800063f */
[----:B------:R-:W-:Y:S02]  /*de20*/  UISETP.NE.AND.EX UP0, UPT, UR7, URZ, UPT, UP0 ;  /* 0x0000003f0700728c */ /* 0x000fe4000bf05300 */
[----:B------:R-:W-:Y:S01]  /*de30*/  UIADD3 UR5, UR5, 0x7f, URZ ;  /* 0x0000007f05057890 */ /* 0x000fe2000fffe03f */
[----:B------:R-:W-:Y:S01]  /*de40*/  ULDC UR7, c[0x0][0x288] ;  /* 0x0000a20000077ab9 */ /* 0x000fe20000000800 */
[----:B------:R-:W-:Y:S01]  /*de50*/  ULDC UR6, c[0x0][0x424] ;  /* 0x0001090000067ab9 */ /* 0x000fe20000000800 */
[----:B------:R-:W-:Y:S02]  /*de60*/  UIADD3 UR13, -UR7, 0x80, URZ ;  /* 0x00000080070d7890 */ /* 0x000fe4000fffe13f */
[----:B------:R-:W-:Y:S01]  /*de70*/  USEL UR11, UR6, 0x1, UP0 ;  /* 0x00000001060b7887 */ /* 0x000fe20008000000 */
[----:B------:R-:W-:Y:S01]  /*de80*/  @UP1 ULDC UR7, c[0x0][0x44c] ;  /* 0x0001130000071ab9 */ /* 0x000fe20000000800 */
[----:B------:R-:W-:Y:S01]  /*de90*/  ULDC UR12, c[0x0][0x2f0] ;  /* 0x0000bc00000c7ab9 */ /* 0x000fe20000000800 */
[----:B------:R-:W-:Y:S01]  /*dea0*/  UIMAD.WIDE.U32 UR6, UR5, UR7, URZ ;  /* 0x00000007050672a5 */ /* 0x000fe2000f8e003f */
[----:B------:R-:W-:Y:S01]  /*deb0*/  @UP1 ULDC UR14, c[0x0][0x450] ;  /* 0x00011400000e1ab9 */ /* 0x000fe20000000800 */
[----:B------:R-:W-:-:S02]  /*dec0*/  UIMAD UR13, UR11, UR12, UR13 ;  /* 0x0000000c0b0d72a4 */ /* 0x000fc4000f8e020d */
[----:B------:R-:W-:Y:S02]  /*ded0*/  @UP1 USHF.R.U32.HI UR5, URZ, UR14, UR7 ;  /* 0x0000000e3f051299 */ /* 0x000fe40008011607 */
[----:B------:R-:W-:Y:S02]  /*dee0*/  UIMAD UR11, UR11, UR12, 0x7f ;  /* 0x0000007f0b0b74a4 */ /* 0x000fe4000f8e020c */
[----:B------:R-:W-:Y:S02]  /*def0*/  UIADD3 UR5, UR13, UR5, URZ ;  /* 0x000000050d057290 */ /* 0x000fe4000fffe03f */
[----:B------:R-:W-:Y:S02]  /*df00*/  UIADD3 UR8, UR9, -UR8, URZ ;  /* 0x8000000809087290 */ /* 0x000fe4000fffe03f */
[----:B------:R-:W-:Y:S02]  /*df10*/  USHF.R.S32.HI UR9, URZ, 0x1f, UR11 ;  /* 0x0000001f3f097899 */ /* 0x000fe4000801140b */
[----:B------:R-:W-:-:S02]  /*df20*/  USHF.R.S32.HI UR6, URZ, 0x1f, UR5 ;  /* 0x0000001f3f067899 */ /* 0x000fc40008011405 */
[----:B------:R-:W-:Y:S02]  /*df30*/  ULEA.HI UR9, UR9, UR11, URZ, 0x7 ;  /* 0x0000000b09097291 */ /* 0x000fe4000f8f383f */
[----:B------:R-:W-:Y:S01]  /*df40*/  ULEA.HI UR6, UR6, UR5, URZ, 0x7 ;  /* 0x0000000506067291 */ /* 0x000fe2000f8f383f */
[----:B------:R-:W-:Y:S01]  /*df50*/  ULDC UR10, c[0x0][0xc48] ;  /* 0x00031200000a7ab9 */ /* 0x000fe20000000800 */
[----:B------:R-:W-:Y:S02]  /*df60*/  USHF.R.S32.HI UR9, URZ, 0x7, UR9 ;  /* 0x000000073f097899 */ /* 0x000fe40008011409 */
[----:B------:R-:W-:Y:S02]  /*df70*/  USHF.R.S32.HI UR6, URZ, 0x7, UR6 ;  /* 0x000000073f067899 */ /* 0x000fe40008011406 */
[----:B------:R-:W-:Y:S02]  /*df80*/  UISETP.NE.AND UP0, UPT, UR10, 0x1, UPT ;  /* 0x000000010a00788c */ /* 0x000fe4000bf05270 */
[----:B------:R-:W-:Y:S01]  /*df90*/  UISETP.LT.AND UP1, UPT, UR9, UR6, UPT ;  /* 0x000000060900728c */ /* 0x000fe2000bf21270 */
[----:B------:R-:W-:-:S03]  /*dfa0*/  ULDC UR7, c[0x0][0xc54] ;  /* 0x0003150000077ab9 */ /* 0x000fc60000000800 */
[----:B------:R-:W-:Y:S02]  /*dfb0*/  USEL UR40, UR9, UR6, UP1 ;  /* 0x0000000609287287 */ /* 0x000fe40008800000 */
[----:B------:R-:W-:-:S03]  /*dfc0*/  UIMAD UR8, UR4, UR7, UR8 ;  /* 0x00000007040872a4 */ /* 0x000fc6000f8e0208 */
[----:B------:R-:W-:Y:S01]  /*dfd0*/  @UP0 ULDC UR4, c[0x0][0xc4c] ;  /* 0x0003130000040ab9 */ /* 0x000fe20000000800 */
[----:B------:R-:W-:Y:S01]  /*dfe0*/  ISETP.LT.AND P0, PT, RZ, UR40, PT ;  /* 0x00000028ff007c0c */ /* 0x000fe2000bf01270 */
[----:B------:R-:W-:Y:S01]  /*dff0*/  UIMAD.WIDE.U32 UR4, UR8, UR4, URZ ;  /* 0x00000004080472a5 */ /* 0x000fe2000f8e003f */
[----:B------:R-:W-:Y:S01]  /*e000*/  @UP0 ULDC UR7, c[0x0][0xc50] ;  /* 0x0003140000070ab9 */ /* 0x000fe20000000800 */
[----:B------:R-:W-:Y:S02]  /*e010*/  UMOV UR43, UR8 ;  /* 0x00000008002b7c82 */ /* 0x000fe40008000000 */
[----:B------:R-:W-:-:S04]  /*e020*/  @UP0 USHF.R.U32.HI UR43, URZ, UR7, UR5 ;  /* 0x000000073f2b0299 */ /* 0x000fc80008011605 */
[----:B------:R-:W-:-:S04]  /*e030*/  UIADD3 UR36, -UR43, URZ, URZ ;  /* 0x0000003f2b247290 */ /* 0x000fc8000fffe13f */
[----:B------:R-:W-:Y:S01]  /*e040*/  UIMAD UR36, UR10, UR36, UR8 ;  /* 0x000000240a2472a4 */ /* 0x000fe2000f8e0208 */
[----:B------:R-:W-:Y:S11]  /*e050*/  @P0 BRA `(.L_x_2007) ;  /* 0x0000000000480947 */ /* 0x000ff60003800000 */
        /* <DEDUP_REMOVED lines=18> */
.L_x_2007:
        /* <DEDUP_REMOVED lines=20> */
.L_x_2010:
[----:B------:R-:W-:Y:S05]  /*e2c0*/  BSYNC B6 ;  /* 0x0000000000067941 */ /* 0x000fea0003800000 */
.L_x_2009:
        /* <DEDUP_REMOVED lines=24> */
.L_x_2012:
[----:B------:R-:W-:Y:S05]  /*e450*/  BSYNC B6 ;  /* 0x0000000000067941 */ /* 0x000fea0003800000 */
.L_x_2011:
        /* <DEDUP_REMOVED lines=20> */
.L_x_2014:
[----:B------:R-:W-:Y:S05]  /*e5a0*/  BSYNC B6 ;  /* 0x0000000000067941 */ /* 0x000fea0003800000 */
.L_x_2013:
        /* <DEDUP_REMOVED lines=20> */
.L_x_2016:
[----:B------:R-:W-:Y:S05]  /*e6f0*/  BSYNC B6 ;  /* 0x0000000000067941 */ /* 0x000fea0003800000 */
.L_x_2015:
        /* <DEDUP_REMOVED lines=26> */
.L_x_2085:
        /* <DEDUP_REMOVED lines=12> */
.L_x_2088:
        /* <DEDUP_REMOVED lines=20> */
.L_x_2020:
        /* <DEDUP_REMOVED lines=9> */
.L_x_2089:
        /* <DEDUP_REMOVED lines=8> */
.L_x_2022:
        /* <DEDUP_REMOVED lines=24> */
.L_x_2090:
        /* <DEDUP_REMOVED lines=8> */
.L_x_2024:
        /* <DEDUP_REMOVED lines=26> */
.L_x_2018:
        /* <DEDUP_REMOVED lines=22> */
.L_x_2026:
[----:B---3--:R-:W-:Y:S05]  /*f0b0*/  BSYNC B6 ;  /* 0x0000000000067941 */ /* 0x008fea0003800000 */
.L_x_2025:
[----:B-1----:R1:W5:Y:S01]  /*f0c0*/  LDL R9, [R1+0x24] ;  /* 0x0000240001097983 */ /* 0x0023620000100800 */
[----:B------:R-:W2:Y:S01]  /*f0d0*/  LDC R7, c[0x0][0x448] ;  /* 0x00011200ff077b82 */ /* 0x000ea20000000800 */
[----:B------:R-:W3:Y:S01]  /*f0e0*/  S2R R2, SR_TID.X ;  /* 0x0000000000027919 */ /* 0x000ee20000002100 */
[----:B------:R-:W4:Y:S01]  /*f0f0*/  S2R R17, SR_TID.X ;  /* 0x0000000000117919 */ /* 0x000f220000002100 */
[----:B------:R-:W-:Y:S01]  /*f100*/  USHF.R.S32.HI UR4, URZ, 0x1f, UR36 ;  /* 0x0000001f3f047899 */ /* 0x000fe20008011424 */
[----:B------:R-:W-:Y:S01]  /*f110*/  ULDC.64 UR8, c[0x0][0x2d8] ;  /* 0x0000b60000087ab9 */ /* 0x000fe20000000a00 */
[----:B--2---:R-:W-:Y:S02]  /*f120*/  ISETP.NE.AND P0, PT, R7, 0x1, PT ;  /* 0x000000010700780c */ /* 0x004fe40003f05270 */
[----:B---3--:R-:W-:-:S11]  /*f130*/  LOP3.LUT R2, R2, 0x7f, RZ, 0xc0, !PT ;  /* 0x0000007f02027812 */ /* 0x008fd600078ec0ff */
[----:B------:R-:W2:Y:S01]  /*f140*/  @P0 LDC R3, c[0x0][0x44c] ;  /* 0x00011300ff030b82 */ /* 0x000ea20000000800 */
[----:B----4-:R-:W-:Y:S01]  /*f150*/  IMAD.SHL.U32 R17, R17, 0x10, RZ ;  /* 0x0000001011117824 */ /* 0x010fe200078e00ff */
[----:B------:R-:W-:Y:S01]  /*f160*/  SHF.R.U32.HI R2, RZ, 0x3, R2 ;  /* 0x00000003ff027819 */ /* 0x000fe20000011602 */
[----:B------:R-:W-:-:S03]  /*f170*/  UIMAD UR6, UR4, UR8, URZ ;  /* 0x00000008040672a4 */ /* 0x000fc6000f8e023f */
[----:B------:R-:W-:Y:S02]  /*f180*/  LOP3.LUT R17, R2, 0x70, R17, 0xf8, !PT ;  /* 0x0000007002117812 */ /* 0x000fe400078ef811 */
[----:B------:R-:W3:Y:S01]  /*f190*/  @P0 LDC R0, c[0x0][0x450] ;  /* 0x00011400ff000b82 */ /* 0x000ee20000000800 */
[----:B------:R-:W-:Y:S01]  /*f1a0*/  IMAD.U32 R2, RZ, RZ, UR41 ;  /* 0x00000029ff027e24 */ /* 0x000fe2000f8e00ff */
[----:B0-----:R-:W0:Y:S01]  /*f1b0*/  S2R R18, SR_TID.X ;  /* 0x0000000000127919 */ /* 0x001e220000002100 */
[----:B------:R-:W-:Y:S02]  /*f1c0*/  UIMAD.WIDE.U32 UR4, UR36, UR8, URZ ;  /* 0x00000008240472a5 */ /* 0x000fe4000f8e003f */
[----:B------:R-:W-:Y:S01]  /*f1d0*/  IMAD R2, R2, 0x80, R17 ;  /* 0x0000008002027824 */ /* 0x000fe200078e0211 */
[----:B------:R-:W-:Y:S01]  /*f1e0*/  UIMAD UR6, UR36, UR9, UR6 ;  /* 0x00000009240672a4 */ /* 0x000fe2000f8e0206 */
[----:B------:R-:W4:Y:S01]  /*f1f0*/  S2R R17, SR_TID.X ;  /* 0x0000000000117919 */ /* 0x000f220000002100 */
[----:B------:R-:W-:-:S02]  /*f200*/  USHF.R.S32.HI UR7, URZ, 0x1f, UR43 ;  /* 0x0000001f3f077899 */ /* 0x000fc4000801142b */
[----:B------:R-:W-:Y:S01]  /*f210*/  UIADD3 UR5, UR5, UR6, URZ ;  /* 0x0000000605057290 */ /* 0x000fe2000fffe03f */
[----:B------:R-:W-:Y:S01]  /*f220*/  IMAD.MOV.U32 R6, RZ, RZ, R2 ;  /* 0x000000ffff067224 */ /* 0x000fe200078e0002 */
[----:B------:R-:W-:Y:S01]  /*f230*/  ULDC.64 UR8, c[0x0][0x2e0] ;  /* 0x0000b80000087ab9 */ /* 0x000fe20000000a00 */
[----:B--2---:R-:W-:Y:S01]  /*f240*/  @P0 IMAD.HI.U32 R3, R2, R3, RZ ;  /* 0x0000000302030227 */ /* 0x004fe200078e00ff */
[----:B------:R-:W-:Y:S02]  /*f250*/  UIMAD.WIDE.U32 UR4, UR43, UR8, UR4 ;  /* 0x000000082b0472a5 */ /* 0x000fe4000f8e0004 */
[----:B------:R-:W-:Y:S02]  /*f260*/  UIMAD UR6, UR7, UR8, URZ ;  /* 0x00000008070672a4 */ /* 0x000fe4000f8e023f */
[----:B---3--:R-:W-:Y:S02]  /*f270*/  @P0 SHF.R.U32.HI R6, RZ, R0, R3 ;  /* 0x00000000ff060219 */ /* 0x008fe40000011603 */
[----:B------:R-:W-:Y:S01]  /*f280*/  UIMAD UR6, UR43, UR9, UR6 ;  /* 0x000000092b0672a4 */ /* 0x000fe2000f8e0206 */
[----:B------:R-:W-:-:S02]  /*f290*/  IMAD.U32 R4, RZ, RZ, UR4 ;  /* 0x00000004ff047e24 */ /* 0x000fc4000f8e00ff */
[----:B------:R-:W-:Y:S01]  /*f2a0*/  IMAD.MOV R0, RZ, RZ, -R6 ;  /* 0x000000ffff007224 */ /* 0x000fe200078e0a06 */
[----:B------:R-:W-:-:S03]  /*f2b0*/  UIADD3 UR6, UR5, UR6, URZ ;  /* 0x0000000605067290 */ /* 0x000fc6000fffe03f */
[----:B------:R-:W-:Y:S02]  /*f2c0*/  IMAD R0, R7, R0, R2 ;  /* 0x0000000007007224 */ /* 0x000fe400078e0202 */
[----:B------:R-:W-:Y:S01]  /*f2d0*/  IMAD.MOV.U32 R2, RZ, RZ, R4 ;  /* 0x000000ffff027224 */ /* 0x000fe200078e0004 */
[----:B------:R-:W-:Y:S01]  /*f2e0*/  SHF.R.S32.HI R4, RZ, 0x1f, R6 ;  /* 0x0000001fff047819 */ /* 0x000fe20000011406 */
[----:B------:R-:W-:Y:S01]  /*f2f0*/  IMAD.U32 R5, RZ, RZ, UR5 ;  /* 0x00000005ff057e24 */ /* 0x000fe2000f8e00ff */
[----:B------:R-:W-:Y:S01]  /*f300*/  ULDC.64 UR4, c[0x0][0x2d0] ;  /* 0x0000b40000047ab9 */ /* 0x000fe20000000a00 */
[----:B------:R-:W-:Y:S01]  /*f310*/  IMAD.U32 R3, RZ, RZ, UR6 ;  /* 0x00000006ff037e24 */ /* 0x000fe2000f8e00ff */
[----:B------:R-:W-:Y:S01]  /*f320*/  ULDC.64 UR6, c[0x0][0x280] ;  /* 0x0000a00000067ab9 */ /* 0x000fe20000000a00 */
[----:B------:R-:W-:Y:S02]  /*f330*/  IMAD R4, R4, UR4, RZ ;  /* 0x0000000404047c24 */ /* 0x000fe4000f8e02ff */
[----:B------:R-:W-:-:S04]  /*f340*/  IMAD.WIDE.U32 R2, R6, UR4, R2 ;  /* 0x0000000406027c25 */ /* 0x000fc8000f8e0002 */
[----:B------:R-:W-:Y:S01]  /*f350*/  IMAD R4, R6, UR5, R4 ;  /* 0x0000000506047c24 */ /* 0x000fe2000f8e0204 */
[----:B------:R-:W-:Y:S01]  /*f360*/  ULDC.64 UR4, c[0x0][0x2c8] ;  /* 0x0000b20000047ab9 */ /* 0x000fe20000000a00 */
[----:B0-----:R-:W-:Y:S02]  /*f370*/  IMAD.SHL.U32 R18, R18, 0x10, RZ ;  /* 0x0000001012127824 */ /* 0x001fe400078e00ff */
[----:B------:R-:W-:Y:S01]  /*f380*/  IMAD.IADD R3, R3, 0x1, R4 ;  /* 0x0000000103037824 */ /* 0x000fe200078e0204 */
[----:B------:R-:W-:Y:S01]  /*f390*/  SHF.R.S32.HI R4, RZ, 0x1f, R0 ;  /* 0x0000001fff047819 */ /* 0x000fe20000011400 */
[----:B----4-:R-:W-:Y:S01]  /*f3a0*/  IMAD.SHL.U32 R10, R17, 0x10, RZ ;  /* 0x00000010110a7824 */ /* 0x010fe200078e00ff */
        /* <DEDUP_REMOVED lines=14> */
[----:B-1----:R-:W-:Y:S06]  /*f490*/  BRA.DIV UR4, `(.L_x_2027) ;  /* 0x0000002e04b07947 */ /* 0x002fec000b800000 */
[----:B------:R-:W-:Y:S01]  /*f4a0*/  IMAD.U32 R4, RZ, RZ, UR41 ;  /* 0x00000029ff047e24 */ /* 0x000fe2000f8e00ff */
[----:B------:R-:W-:Y:S01]  /*f4b0*/  ULDC UR4, c[0x0][0x288] ;  /* 0x0000a20000047ab9 */ /* 0x000fe20000000800 */
[----:B------:R-:W0:Y:S01]  /*f4c0*/  SHFL.IDX PT, R6, R0, RZ, 0x181f ;  /* 0x00181fff00067589 */ /* 0x000e2200000e0000 */
[----:B------:R-:W-:Y:S02]  /*f4d0*/  IMAD R3, R7, UR4, RZ ;  /* 0x0000000407037c24 */ /* 0x000fe4000f8e02ff */
[----:B------:R-:W-:Y:S01]  /*f4e0*/  IMAD R4, R4, 0x80, R17 ;  /* 0x0000008004047824 */ /* 0x000fe200078e0211 */
[----:B------:R-:W-:Y:S03]  /*f4f0*/  SHFL.IDX PT, R8, R2, 0x1, 0x181f ;  /* 0x00381f0002087f89 */ /* 0x000fe600000e0000 */
[C---:B------:R-:W-:Y:S01]  /*f500*/  VIADD R5, R4.reuse, 0x10 ;  /* 0x0000001004057836 */ /* 0x040fe20000000000 */
[----:B------:R-:W-:-:S04]  /*f510*/  ISETP.GE.AND P3, PT, R4, R3, PT ;  /* 0x000000030400720c */ /* 0x000fc80003f66270 */
[----:B------:R-:W-:Y:S02]  /*f520*/  ISETP.GE.AND P2, PT, R5, R3, PT ;  /* 0x000000030500720c */ /* 0x000fe40003f46270 */
[----:B------:R-:W1:Y:S07]  /*f530*/  SHFL.IDX PT, R5, R2, RZ, 0x181f ;  /* 0x00181fff02057589 */ /* 0x000e6e00000e0000 */
[----:B0-----:R-:W-:-:S05]  /*f540*/  @!P3 IADD3 R6, P4, R10, R6, RZ ;  /* 0x000000060a06b210 */ /* 0x001fca0007f9e0ff */
[----:B-1----:R-:W-:Y:S02]  /*f550*/  @!P3 IMAD.X R7, RZ, RZ, R5, P4 ;  /* 0x000000ffff07b224 */ /* 0x002fe400020e0605 */
[----:B------:R-:W0:Y:S04]  /*f560*/  SHFL.IDX PT, R5, R0, 0x1, 0x181f ;  /* 0x00381f0000057f89 */ /* 0x000e2800000e0000 */
[----:B-----5:R-:W-:Y:S04]  /*f570*/  @!P3 LDGSTS.E.BYPASS.LTC128B.128 [R9+0x20400], desc[UR48][R6.64], !P1 ;  /* 0x204000000609bfae */ /* 0x020fe8000c901d70 */
[----:B------:R1:W-:Y:S01]  /*f580*/  @!P3 LDGSTS.E.BYPASS.LTC128B.128 [R9+0x24400], desc[UR48][R6.64+0x80], !P0 ;  /* 0x244000800609bfae */ /* 0x0003e2000c101d70 */
[----:B0-----:R-:W-:-:S05]  /*f590*/  @!P2 IADD3 R5, P4, R10, R5, RZ ;  /* 0x000000050a05a210 */ /* 0x001fca0007f9e0ff */
[----:B------:R-:W-:Y:S02]  /*f5a0*/  @!P2 IMAD.X R8, RZ, RZ, R8, P4 ;  /* 0x000000ffff08a224 */ /* 0x000fe400020e0608 */
[----:B-1----:R-:W-:Y:S02]  /*f5b0*/  @!P2 IMAD.MOV.U32 R6, RZ, RZ, R5 ;  /* 0x000000ffff06a224 */ /* 0x002fe400078e0005 */
        /* <DEDUP_REMOVED lines=50> */
.L_x_2107:
        /* <DEDUP_REMOVED lines=11> */
.L_x_2029:
[----:B------:R-:W-:Y:S05]  /*f990*/  BSYNC B0 ;  /* 0x0000000000007941 */ /* 0x000fea0003800000 */
.L_x_2028:
[----:B------:R-:W-:Y:S01]  /*f9a0*/  NOP ;  /* 0x0000000000007918 */ /* 0x000fe20000000000 */
[----:B------:R-:W-:-:S13]  /*f9b0*/  PLOP3.LUT P0, PT, PT, PT, PT, 0x80, 0x0 ;  /* 0x000000000000781c */ /* 0x000fda0003f0f070 */
.L_x_2030:
        /* <DEDUP_REMOVED lines=18> */
.L_x_2108:
[----:B------:R-:W-:Y:S05]  /*fae0*/  BSYNC B0 ;  /* 0x0000000000007941 */ /* 0x000fea0003800000 */
.L_x_2031:
[----:B------:R-:W-:-:S06]  /*faf0*/  UISETP.GE.AND UP0, UPT, UR40, 0x2, UPT ;  /* 0x000000022800788c */ /* 0x000fcc000bf06270 */
[----:B------:R-:W-:-:S13]  /*fb00*/  PLOP3.LUT P0, PT, PT, PT, UP0, 0x80, 0x0 ;  /* 0x000000000000781c */ /* 0x000fda0003f0f008 */
[----:B------:R-:W-:Y:S05]  /*fb10*/  @!P0 BRA `(.L_x_2033) ;  /* 0x0000001000bc8947 */ /* 0x000fea0003800000 */
[----:B0-----:R0:W5:Y:S01]  /*fb20*/  LDL.LU R0, [R1+0x4] ;  /* 0x0000040001007983 */ /* 0x0011620000300800 */
[----:B------:R-:W-:-:S03]  /*fb30*/  UIADD3 UR4, UR40, -0x2, URZ ;  /* 0xfffffffe28047890 */ /* 0x000fc6000fffe03f */
[----:B------:R0:W5:Y:S03]  /*fb40*/  LDL.LU R6, [R1] ;  /* 0x0000000001067983 */ /* 0x0001660000300800 */
[----:B------:R-:W-:-:S07]  /*fb50*/  IMAD.U32 R17, RZ, RZ, UR4 ;  /* 0x00000004ff117e24 */ /* 0x000fce000f8e00ff */
.L_x_2055:
[----:B------:R-:W3:Y:S01]  /*fb60*/  LDL R4, [R1+0x8] ;  /* 0x0000080001047983 */ /* 0x000ee20000100800 */
[----:B-1---5:R-:W-:Y:S01]  /*fb70*/  VIADD R3, R6, 0x1 ;  /* 0x0000000106037836 */ /* 0x022fe20000000000 */
        /* <DEDUP_REMOVED lines=9> */
[----:B-1----:R-:W-:Y:S05]  /*fc10*/  @!P1 BRA `(.L_x_2035) ;  /* 0x0000000800049947 */ /* 0x002fea0003800000 */
[----:B------:R-:W-:Y:S01]  /*fc20*/  LOP3.LUT P1, RZ, R4, 0x1, RZ, 0xc0, !PT ;  /* 0x0000000104ff7812 */ /* 0x000fe2000782c0ff */
[----:B------:R-:W-:-:S12]  /*fc30*/  IMAD.MOV.U32 R7, RZ, RZ, R17 ;  /* 0x000000ffff077224 */ /* 0x000fd800078e0011 */
[----:B------:R-:W-:Y:S05]  /*fc40*/  @!P1 BRA `(.L_x_2036) ;  /* 0x0000000000509947 */ /* 0x000fea0003800000 */
[----:B------:R-:W3:Y:S01]  /*fc50*/  LDL R10, [R1+0x18] ;  /* 0x00001800010a7983 */ /* 0x000ee20000100800 */
[----:B------:R-:W1:Y:S01]  /*fc60*/  LDC R7, c[0x0][0x43c] ;  /* 0x00010f00ff077b82 */ /* 0x000e620000000800 */
[----:B------:R-:W-:Y:S02]  /*fc70*/  ULDC.64 UR4, c[0x0][0x428] ;  /* 0x00010a0000047ab9 */ /* 0x000fe40000000a00 */
[----:B--2---:R-:W2:Y:S01]  /*fc80*/  LDL R5, [R1+0xc] ;  /* 0x00000c0001057983 */ /* 0x004ea20000100800 */
[----:B-1----:R-:W-:-:S13]  /*fc90*/  ISETP.NE.AND P0, PT, R7, 0x1, PT ;  /* 0x000000010700780c */ /* 0x002fda0003f05270 */
[----:B------:R-:W1:Y:S02]  /*fca0*/  @P0 LDC.64 R2, c[0x0][0x440] ;  /* 0x00011000ff020b82 */ /* 0x000e640000000a00 */
[----:B-1----:R-:W-:-:S04]  /*fcb0*/  @P0 IMAD.HI.U32 R4, R17, R2, RZ ;  /* 0x0000000211040227 */ /* 0x002fc800078e00ff */
        /* <DEDUP_REMOVED lines=13> */
.L_x_2036:
[----:B-1----:R-:W-:Y:S01]  /*fd90*/  IMAD R4, R9, 0x8, R19 ;  /* 0x0000000809047824 */ /* 0x002fe200078e0213 */
[----:B------:R-:W-:Y:S01]  /*fda0*/  SHF.L.U32 R3, R8, 0x1f, RZ ;  /* 0x0000001f08037819 */ /* 0x000fe200000006ff */
[----:B------:R-:W1:Y:S01]  /*fdb0*/  S2R R2, SR_TID.X ;  /* 0x0000000000027919 */ /* 0x000e620000002100 */
[----:B------:R-:W-:Y:S02]  /*fdc0*/  BSSY B1, `(.L_x_2037) ;  /* 0x0000005000017945 */ /* 0x000fe40003800000 */
[----:B------:R-:W3:Y:S01]  /*fdd0*/  SYNCS.PHASECHK.TRANS64.TRYWAIT P0, [R4+URZ+0x38880], R3 ;  /* 0x03888003040075a7 */ /* 0x000ee2000800017f */
[----:B-1----:R-:W-:-:S04]  /*fde0*/  LOP3.LUT R2, R2, 0x7f, RZ, 0xc0, !PT ;  /* 0x0000007f02027812 */ /* 0x002fc800078ec0ff */
[----:B------:R-:W-:Y:S01]  /*fdf0*/  ISETP.NE.AND P1, PT, R2, RZ, PT ;  /* 0x000000ff0200720c */ /* 0x000fe20003f25270 */
[----:B---3--:R-:W-:-:S12]  /*fe00*/  @!P0 BRA `(.L_x_2038) ;  /* 0x0000002c00f88947 */ /* 0x008fd80003800000 */
.L_x_2109:
[----:B------:R-:W-:Y:S05]  /*fe10*/  BSYNC B1 ;  /* 0x0000000000017941 */ /* 0x000fea0003800000 */
.L_x_2037:
        /* <DEDUP_REMOVED lines=9> */
.L_x_2040:
[----:B------:R-:W-:Y:S05]  /*feb0*/  BSYNC B1 ;  /* 0x0000000000017941 */ /* 0x000fea0003800000 */
.L_x_2039:
        /* <DEDUP_REMOVED lines=12> */
.L_x_2041:
        /* <DEDUP_REMOVED lines=16> */
.L_x_2042:
        /* <DEDUP_REMOVED lines=13> */
.L_x_2110:
[----:B------:R-:W-:Y:S05]  /*10150*/  BSYNC B1 ;  /* 0x0000000000017941 */ /* 0x000fea0003800000 */
.L_x_2043:
[----:B------:R-:W-:Y:S01]  /*10160*/  BSSY B1, `(.L_x_2045) ;  /* 0x000000b000017945 */ /* 0x000fe20003800000 */
[----:B------:R-:W-:Y:S02]  /*10170*/  IMAD.MOV.U32 R8, RZ, RZ, 0x0 ;  /* 0x00000000ff087424 */ /* 0x000fe400078e00ff */
[----:B------:R-:W-:Y:S01]  /*10180*/  IMAD.MOV.U32 R9, RZ, RZ, 0x14f00000 ;  /* 0x14f00000ff097424 */ /* 0x000fe200078e00ff */
[----:B------:R-:W-:Y:S06]  /*10190*/  @P1 BRA `(.L_x_2046) ;  /* 0x00000000001c1947 */ /* 0x000fec0003800000 */
[----:B------:R-:W3:Y:S01]  /*101a0*/  S2R R5, SR_TID.X ;  /* 0x0000000000057919 */ /* 0x000ee20000002100 */
[----:B-12---:R-:W-:-:S04]  /*101b0*/  IMAD.MOV.U32 R3, RZ, RZ, 0x8000 ;  /* 0x00008000ff037424 */ /* 0x006fc800078e00ff */
[----:B------:R4:W-:Y:S01]  /*101c0*/  SYNCS.ARRIVE.TRANS64 RZ, [R4+URZ+0x38830], R3 ;  /* 0x0388300304ff79a7 */ /* 0x0009e2000800003f */
[----:B---3--:R-:W-:-:S04]  /*101d0*/  LOP3.LUT R5, R5, 0x1f, RZ, 0xc0, !PT ;  /* 0x0000001f05057812 */ /* 0x008fc800078ec0ff */
[----:B------:R-:W-:-:S13]  /*101e0*/  ISETP.NE.AND P0, PT, R5, RZ, PT ;  /* 0x000000ff0500720c */ /* 0x000fda0003f05270 */
[----:B----4-:R-:W-:Y:S05]  /*101f0*/  @!P0 BRA `(.L_x_2046) ;  /* 0x0000000000048947 */ /* 0x010fea0003800000 */
[----:B------:R-:W-:Y:S01]  /*10200*/  BPT.TRAP 0x1 ;  /* 0x000000040000795c */ /* 0x000fe20000300000 */
.L_x_2046:
[----:B------:R-:W-:Y:S05]  /*10210*/  BSYNC B1 ;  /* 0x0000000000017941 */ /* 0x000fea0003800000 */
.L_x_2045:
        /* <DEDUP_REMOVED lines=8> */
.L_x_2047:
        /* <DEDUP_REMOVED lines=15> */
.L_x_2048:
        /* <DEDUP_REMOVED lines=10> */
.L_x_2035:
[----:B------:R-:W-:Y:S05]  /*10430*/  BSYNC B0 ;  /* 0x0000000000007941 */ /* 0x000fea0003800000 */
.L_x_2034:
[----:B------:R-:W-:-:S06]  /*10440*/  UISETP.NE.AND UP0, UPT, UR39, 0x3, UPT ;  /* 0x000000032700788c */ /* 0x000fcc000bf05270 */
[----:B------:R-:W-:-:S13]  /*10450*/  PLOP3.LUT P0, PT, PT, PT, UP0, 0x80, 0x0 ;  /* 0x000000000000781c */ /* 0x000fda0003f0f008 */
[----:B------:R-:W-:Y:S05]  /*10460*/  @!P0 BRA `(.L_x_2049) ;  /* 0x0000000000048947 */ /* 0x000fea0003800000 */
[----:B------:R-:W-:Y:S01]  /*10470*/  BPT.TRAP 0x1 ;  /* 0x000000040000795c */ /* 0x000fe20000300000 */
.L_x_2049:
[----:B------:R-:W-:Y:S01]  /*10480*/  IMAD.U32 R2, RZ, RZ, UR44 ;  /* 0x0000002cff027e24 */ /* 0x000fe2000f8e00ff */
[----:B------:R-:W-:Y:S01]  /*10490*/  BSSY B0, `(.L_x_2050) ;  /* 0x0000007000007945 */ /* 0x000fe20003800000 */
[----:B------:R-:W-:-:S03]  /*104a0*/  IMAD R20, R6, 0x8, R19 ;  /* 0x0000000806147824 */ /* 0x000fc600078e0213 */
[----:B------:R-:W-:Y:S02]  /*104b0*/  ISETP.NE.AND P0, PT, R2, 0x3, PT ;  /* 0x000000030200780c */ /* 0x000fe40003f05270 */
[----:B------:R-:W-:-:S04]  /*104c0*/  LOP3.LUT R2, R0, 0x1, RZ, 0x3c, !PT ;  /* 0x0000000100027812 */ /* 0x000fc800078e3cff */
[----:B------:R-:W-:-:S04]  /*104d0*/  SHF.L.U32 R2, R2, 0x1f, RZ ;  /* 0x0000001f02027819 */ /* 0x000fc800000006ff */
[----:B------:R-:W1:Y:S02]  /*104e0*/  SYNCS.PHASECHK.TRANS64.TRYWAIT P1, [R20+URZ+0x38870], R2 ;  /* 0x03887002140075a7 */ /* 0x000e64000802017f */
[----:B-1----:R-:W-:Y:S05]  /*104f0*/  @!P1 BRA `(.L_x_2051) ;  /* 0x0000002800649947 */ /* 0x002fea0003800000 */
.L_x_2111:
[----:B------:R-:W-:Y:S05]  /*10500*/  BSYNC B0 ;  /* 0x0000000000007941 */ /* 0x000fea0003800000 */
.L_x_2050:
[----:B------:R-:W-:Y:S05]  /*10510*/  @!P0 BRA `(.L_x_2052) ;  /* 0x0000000000048947 */ /* 0x000fea0003800000 */
[----:B------:R-:W-:Y:S01]  /*10520*/  BPT.TRAP 0x1 ;  /* 0x000000040000795c */ /* 0x000fe20000300000 */
.L_x_2052:
[----:B------:R-:W-:Y:S01]  /*10530*/  SHF.L.U32 R0, R0, 0x1f, RZ ;  /* 0x0000001f00007819 */ /* 0x000fe200000006ff */
[----:B------:R-:W-:-:S03]  /*10540*/  IMAD.SHL.U32 R3, R6, 0x8000, RZ ;  /* 0x0000800006037824 */ /* 0x000fc600078e00ff */
[----:B------:R-:W3:Y:S02]  /*10550*/  SYNCS.PHASECHK.TRANS64.TRYWAIT P1, [R20+URZ+0x38860], R0 ;  /* 0x03886000140075a7 */ /* 0x000ee4000802017f */
[----:B---3--:R-:W-:Y:S05]  /*10560*/  @!P1 BRA `(.L_x_2053) ;  /* 0x00000028005c9947 */ /* 0x008fea0003800000 */
.L_x_2112:
[----:B-1----:R-:W3:Y:S04]  /*10570*/  LDL R2, [R1+0x20] ;  /* 0x0000200001027983 */ /* 0x002ee80000100800 */
[----:B------:R-:W4:Y:S04]  /*10580*/  LDL R18, [R1+0x14] ;  /* 0x0000140001127983 */ /* 0x000f280000100800 */
[----:B------:R-:W5:Y:S01]  /*10590*/  LDL R12, [R1+0x1c] ;  /* 0x00001c00010c7983 */ /* 0x000f620000100800 */
[----:B------:R-:W-:Y:S05]  /*105a0*/  WARPSYNC.ALL ;  /* 0x0000000000007948 */ /* 0x000fea0003800000 */
[----:B---3--:R-:W-:-:S05]  /*105b0*/  LOP3.LUT R0, R3, R2, RZ, 0xfc, !PT ;  /* 0x0000000203007212 */ /* 0x008fca00078efcff */
[----:B------:R-:W-:-:S05]  /*105c0*/  IMAD.IADD R0, R19, 0x1, R0 ;  /* 0x0000000113007824 */ /* 0x000fca00078e0200 */
[----:B------:R-:W1:Y:S01]  /*105d0*/  LDSM.16.MT88.4 R8, [R0+0x10400] ;  /* 0x010400000008783b */ /* 0x000e620000004200 */
[----:B----4-:R-:W-:Y:S01]  /*105e0*/  IMAD.IADD R2, R18, 0x1, R0 ;  /* 0x0000000112027824 */ /* 0x010fe200078e0200 */
        /* <DEDUP_REMOVED lines=117> */
.L_x_2054:
        /* <DEDUP_REMOVED lines=13> */
.L_x_2033:
        /* <DEDUP_REMOVED lines=18> */
.L_x_2057:
[----:B------:R-:W-:Y:S05]  /*10f30*/  BSYNC B0 ;  /* 0x0000000000007941 */ /* 0x000fea0003800000 */
.L_x_2056:
[----:B------:R-:W-:-:S06]  /*10f40*/  UISETP.NE.AND UP0, UPT, UR39, 0x3, UPT ;  /* 0x000000032700788c */ /* 0x000fcc000bf05270 */
[----:B------:R-:W-:-:S13]  /*10f50*/  PLOP3.LUT P1, PT, PT, PT, UP0, 0x80, 0x0 ;  /* 0x000000000000781c */ /* 0x000fda0003f2f008 */
[----:B------:R-:W-:Y:S05]  /*10f60*/  @!P1 BRA `(.L_x_2058) ;  /* 0x0000000000049947 */ /* 0x000fea0003800000 */
[----:B------:R-:W-:Y:S01]  /*10f70*/  BPT.TRAP 0x1 ;  /* 0x000000040000795c */ /* 0x000fe20000300000 */
.L_x_2058:
        /* <DEDUP_REMOVED lines=10> */
.L_x_2113:
[----:B------:R-:W-:Y:S05]  /*11020*/  BSYNC B0 ;  /* 0x0000000000007941 */ /* 0x000fea0003800000 */
.L_x_2059:
[----:B------:R-:W-:Y:S05]  /*11030*/  @!P2 BRA `(.L_x_2061) ;  /* 0x000000000004a947 */ /* 0x000fea0003800000 */
[----:B------:R-:W-:Y:S01]  /*11040*/  BPT.TRAP 0x1 ;  /* 0x000000040000795c */ /* 0x000fe20000300000 */
.L_x_2061:
[----:B0-----:R-:W2:Y:S02]  /*11050*/  LDL R0, [R1+0x4] ;  /* 0x0000040001007983 */ /* 0x001ea40000100800 */
[----:B--2---:R-:W-:-:S04]  /*11060*/  SHF.L.U32 R0, R0, 0x1f, RZ ;  /* 0x0000001f00007819 */ /* 0x004fc800000006ff */
[----:B------:R-:W0:Y:S02]  /*11070*/  SYNCS.PHASECHK.TRANS64.TRYWAIT P1, [R17+URZ+0x38860], R0 ;  /* 0x03886000110075a7 */ /* 0x000e24000802017f */
[----:B0-----:R-:W-:Y:S05]  /*11080*/  @!P1 BRA `(.L_x_2062) ;  /* 0x0000001c00bc9947 */ /* 0x001fea0003800000 */
.L_x_2114:
        /* <DEDUP_REMOVED lines=127> */
.L_x_2063:
[----:B-1----:R-:W2:Y:S01]  /*11880*/  LDL.LU R3, [R1+0x4] ;  /* 0x0000040001037983 */ /* 0x002ea20000300800 */
[----:B0-----:R0:W-:Y:S01]  /*11890*/  SYNCS.ARRIVE.TRANS64.A1T0 RZ, [R17+URZ+0x38850], RZ ;  /* 0x038850ff11ff79a7 */ /* 0x0011e2000810003f */
[----:B------:R-:W-:Y:S01]  /*118a0*/  VIADD R0, R18, 0x1 ;  /* 0x0000000112007836 */ /* 0x000fe20000000000 */
        /* <DEDUP_REMOVED lines=8> */
[----:B--2---:R-:W-:-:S05]  /*11930*/  LOP3.LUT R3, R3, R2, RZ, 0x3c, !PT ;  /* 0x0000000203037212 */ /* 0x004fca00078e3cff */
[----:B------:R0:W-:Y:S02]  /*11940*/  STL [R1+0x4], R3 ;  /* 0x0000040301007387 */ /* 0x0001e40000100800 */
.L_x_2008:
[----:B------:R-:W-:Y:S05]  /*11950*/  BSYNC B7 ;  /* 0x0000000000077941 */ /* 0x000fea0003800000 */
.L_x_2006:
[----:B01----:R-:W2:Y:S04]  /*11960*/  LDL R0, [R1+0x8] ;  /* 0x0000080001007983 */ /* 0x003ea80000100800 */
        /* <DEDUP_REMOVED lines=12> */
.L_x_2064:
        /* <DEDUP_REMOVED lines=8> */
.L_x_2065:
[----:B-1----:R-:W2:Y:S01]  /*11ab0*/  LDL R0, [R1+0x28] ;  /* 0x0000280001007983 */ /* 0x002ea20000100800 */
[----:B------:R-:W-:Y:S02]  /*11ac0*/  ULDC UR4, c[0x0][0xc38] ;  /* 0x00030e0000047ab9 */ /* 0x000fe40000000800 */
[----:B--2---:R-:W-:-:S13]  /*11ad0*/  ISETP.GE.AND P0, PT, R0, UR4, PT ;  /* 0x0000000400007c0c */ /* 0x004fda000bf06270 */
[----:B------:R-:W-:Y:S05]  /*11ae0*/  @!P0 BRA `(.L_x_2066) ;  /* 0xffffffc000308947 */ /* 0x000fea000383ffff */
.L_x_2003:
        /* <DEDUP_REMOVED lines=12> */
.L_x_2115:
[----:B------:R-:W-:Y:S05]  /*11bb0*/  BSYNC B0 ;  /* 0x0000000000007941 */ /* 0x000fea0003800000 */
.L_x_2067:
[----:B------:R-:W-:-:S03]  /*11bc0*/  UMOV UR4, 0xffffffff ;  /* 0xffffffff00047882 */ /* 0x000fc60000000000 */
[----:B------:R-:W-:Y:S05]  /*11bd0*/  BRA.DIV UR4, `(.L_x_2069) ;  /* 0x0000001604107947 */ /* 0x000fea000b800000 */
[----:B------:R-:W1:Y:S02]  /*11be0*/  S2R R2, SR_TID.X ;  /* 0x0000000000027919 */ /* 0x000e640000002100 */
[----:B-1----:R-:W-:-:S04]  /*11bf0*/  SHF.R.U32.HI R2, RZ, 0x5, R2 ;  /* 0x00000005ff027819 */ /* 0x002fc80000011602 */
[----:B------:R-:W-:-:S05]  /*11c00*/  LOP3.LUT R2, R2, 0x3, RZ, 0xc0, !PT ;  /* 0x0000000302027812 */ /* 0x000fca00078ec0ff */
[----:B------:R1:W2:Y:S02]  /*11c10*/  SHFL.IDX PT, R14, R2, RZ, 0x1f ;  /* 0x00001fff020e7589 */ /* 0x0002a400000e0000 */
.L_x_2118:
[----:B--2---:R-:W-:Y:S01]  /*11c20*/  ISETP.NE.AND P0, PT, R14, RZ, PT ;  /* 0x000000ff0e00720c */ /* 0x004fe20003f05270 */
[----:B------:R-:W-:-:S12]  /*11c30*/  BSSY B0, `(.L_x_2070) ;  /* 0x000002e000007945 */ /* 0x000fd80003800000 */
[----:B------:R-:W-:Y:S05]  /*11c40*/  @P0 BRA `(.L_x_2071) ;  /* 0x0000000000b00947 */ /* 0x000fea0003800000 */
[----:B------:R-:W-:-:S03]  /*11c50*/  UMOV UR4, 0xffffffff ;  /* 0xffffffff00047882 */ /* 0x000fc60000000000 */
[----:B------:R-:W-:Y:S05]  /*11c60*/  BRA.DIV UR4, `(.L_x_2072) ;  /* 0x0000001604207947 */ /* 0x000fea000b800000 */
[----:B------:R-:W-:-:S13]  /*11c70*/  ELECT P6, URZ, PT ;  /* 0x00000000003f782f */ /* 0x000fda00038c0000 */
.L_x_2121:
[----:B------:R-:W-:Y:S05]  /*11c80*/  @!P6 BRA `(.L_x_2071) ;  /* 0x0000000000a0e947 */ /* 0x000fea0003800000 */
[----:B------:R-:W-:-:S06]  /*11c90*/  ULOP3.LUT UR4, UR38, 0x2, URZ, 0xfc, !UPT ;  /* 0x0000000226047892 */ /* 0x000fcc000f8efc3f */
[----:B-1----:R-:W-:-:S05]  /*11ca0*/  IMAD.U32 R2, RZ, RZ, UR4 ;  /* 0x00000004ff027e24 */ /* 0x002fca000f8e00ff */
[----:B------:R-:W-:-:S13]  /*11cb0*/  ISETP.NE.AND P0, PT, R2, 0x3, PT ;  /* 0x000000030200780c */ /* 0x000fda0003f05270 */
[----:B------:R-:W-:Y:S05]  /*11cc0*/  @!P0 BRA `(.L_x_2073) ;  /* 0x0000000000048947 */ /* 0x000fea0003800000 */
[----:B------:R-:W-:Y:S01]  /*11cd0*/  BPT.TRAP 0x1 ;  /* 0x000000040000795c */ /* 0x000fe20000300000 */
.L_x_2073:
        /* <DEDUP_REMOVED lines=14> */
.L_x_2122:
[----:B------:R-:W1:Y:S02]  /*11dc0*/  SYNCS.PHASECHK.TRANS64.TRYWAIT P1, [R7+URZ], R2 ;  /* 0x00000002070075a7 */ /* 0x000e64000802017f */
[----:B-1----:R-:W-:Y:S05]  /*11dd0*/  @!P1 BRA `(.L_x_2075) ;  /* 0x0000001000f89947 */ /* 0x002fea0003800000 */
.L_x_2123:
[----:B------:R-:W-:Y:S05]  /*11de0*/  @!P0 BRA `(.L_x_2076) ;  /* 0x0000000000048947 */ /* 0x000fea0003800000 */
[----:B------:R-:W-:Y:S01]  /*11df0*/  BPT.TRAP 0x1 ;  /* 0x000000040000795c */ /* 0x000fe20000300000 */
.L_x_2076:
[----:B------:R-:W2:Y:S02]  /*11e00*/  LDL.LU R4, [R1] ;  /* 0x0000000001047983 */ /* 0x000ea40000300800 */
[----:B--2---:R-:W-:-:S04]  /*11e10*/  IMAD R4, R4, 0x8, R0 ;  /* 0x0000000804047824 */ /* 0x004fc800078e0200 */
[----:B------:R-:W2:Y:S02]  /*11e20*/  SYNCS.PHASECHK.TRANS64.TRYWAIT P1, [R4+URZ+0x38860], R5 ;  /* 0x03886005040075a7 */ /* 0x000ea4000802017f */
[----:B--2---:R-:W-:Y:S05]  /*11e30*/  @!P1 BRA `(.L_x_2077) ;  /* 0x0000001000f49947 */ /* 0x004fea0003800000 */
.L_x_2124:
[----:B------:R-:W-:Y:S05]  /*11e40*/  @!P0 BRA `(.L_x_2078) ;  /* 0x0000000000048947 */ /* 0x000fea0003800000 */
[----:B------:R-:W-:Y:S01]  /*11e50*/  BPT.TRAP 0x1 ;  /* 0x000000040000795c */ /* 0x000fe20000300000 */
.L_x_2078:
[----:B------:R-:W-:-:S04]  /*11e60*/  IMAD R3, R3, 0x8, R0 ;  /* 0x0000000803037824 */ /* 0x000fc800078e0200 */
[----:B------:R-:W3:Y:S02]  /*11e70*/  SYNCS.PHASECHK.TRANS64.TRYWAIT P1, [R3+URZ+0x38860], R2 ;  /* 0x03886002030075a7 */ /* 0x000ee4000802017f */
[----:B---3--:R-:W-:Y:S05]  /*11e80*/  @!P1 BRA `(.L_x_2079) ;  /* 0x0000001000f49947 */ /* 0x008fea0003800000 */
.L_x_2125:
[----:B------:R-:W-:Y:S05]  /*11e90*/  @!P0 BRA `(.L_x_2080) ;  /* 0x0000000000048947 */ /* 0x000fea0003800000 */
[----:B------:R-:W-:Y:S01]  /*11ea0*/  BPT.TRAP 0x1 ;  /* 0x000000040000795c */ /* 0x000fe20000300000 */
.L_x_2080:
[----:B------:R-:W4:Y:S02]  /*11eb0*/  SYNCS.PHASECHK.TRANS64.TRYWAIT P0, [R4+URZ+0x38880], R5 ;  /* 0x03888005040075a7 */ /* 0x000f24000800017f */
[----:B----4-:R-:W-:Y:S05]  /*11ec0*/  @!P0 BRA `(.L_x_2081) ;  /* 0x0000001000f88947 */ /* 0x010fea0003800000 */
.L_x_2082:
[----:B------:R0:W0:Y:S02]  /*11ed0*/  SYNCS.PHASECHK.TRANS64.TRYWAIT P0, [R3+URZ+0x38880], R2 ;  /* 0x03888002030075a7 */ /* 0x000024000800017f */
[----:B0-----:R-:W-:Y:S05]  /*11ee0*/  @!P0 NANOSLEEP.SYNCS 0x989680 ;  /* 0x009896800000895d */ /* 0x001fea0003900000 */
[----:B------:R-:W0:Y:S02]  /*11ef0*/  @!P0 SYNCS.PHASECHK.TRANS64 P0, [R3+URZ+0x38880], R2 ;  /* 0x03888002030085a7 */ /* 0x000e24000800007f */
[----:B0-----:R-:W-:Y:S05]  /*11f00*/  @!P0 BRA `(.L_x_2082) ;  /* 0xfffffffc00f08947 */ /* 0x001fea000383ffff */
.L_x_2071:
[----:B------:R-:W-:Y:S05]  /*11f10*/  BSYNC B0 ;  /* 0x0000000000007941 */ /* 0x000fea0003800000 */
.L_x_2070:
[----:B------:R-:W-:Y:S05]  /*11f20*/  EXIT ;  /* 0x000000000000794d */ /* 0x000fea0003800000 */
.L_x_1953:
[----:B0-----:R-:W-:-:S04]  /*11f30*/  IMAD.U32 R3, RZ, RZ, UR41 ;  /* 0x00000029ff037e24 */ /* 0x001fc8000f8e00ff */
[----:B------:R0:W1:Y:S03]  /*11f40*/  SYNCS.PHASECHK.TRANS64.TRYWAIT P1, [R3+URZ+0x38800], R0 ;  /* 0x03880000030075a7 */ /* 0x000066000802017f */
[----:B-1----:R-:W-:Y:S05]  /*11f50*/  @!P1 NANOSLEEP.SYNCS 0x989680 ;  /* 0x009896800000995d */ /* 0x002fea0003900000 */
[----:B------:R-:W1:Y:S02]  /*11f60*/  @!P1 SYNCS.PHASECHK.TRANS64 P1, [R3+URZ+0x38800], R0 ;  /* 0x03880000030095a7 */ /* 0x000e64000802007f */
[----:B-1----:R-:W-:Y:S05]  /*11f70*/  @!P1 BRA `(.L_x_1953) ;  /* 0xfffffffc00ec9947 */ /* 0x002fea000383ffff */
[----:B------:R-:W-:Y:S05]  /*11f80*/  BRA `(.L_x_2083) ;  /* 0xfffffefc00207947 */ /* 0x000fea000383ffff */
.L_x_1957:
[----:B-1----:R1:W2:Y:S02]  /*11f90*/  SYNCS.PHASECHK.TRANS64.TRYWAIT P2, [R3+URZ+0x38830], R0 ;  /* 0x03883000030075a7 */ /* 0x0022a4000804017f */
[----:B--2---:R-:W-:Y:S05]  /*11fa0*/  @!P2 NANOSLEEP.SYNCS 0x989680 ;  /* 0x009896800000a95d */ /* 0x004fea0003900000 */
[----:B------:R-:W2:Y:S02]  /*11fb0*/  @!P2 SYNCS.PHASECHK.TRANS64 P2, [R3+URZ+0x38830], R0 ;  /* 0x038830000300a5a7 */ /* 0x000ea4000804007f */
[----:B--2---:R-:W-:Y:S05]  /*11fc0*/  @!P2 BRA `(.L_x_1957) ;  /* 0xfffffffc00f0a947 */ /* 0x004fea000383ffff */
[----:B------:R-:W-:Y:S05]  /*11fd0*/  BRA `(.L_x_1956) ;  /* 0xfffffefc00447947 */ /* 0x000fea000383ffff */
.L_x_1962:
[----:B-1----:R-:W-:-:S04]  /*11fe0*/  IMAD.U32 R7, RZ, RZ, UR6 ;  /* 0x00000006ff077e24 */ /* 0x002fc8000f8e00ff */
[----:B------:R1:W2:Y:S03]  /*11ff0*/  SYNCS.PHASECHK.TRANS64.TRYWAIT P3, [R7+URZ+0x38830], R0 ;  /* 0x03883000070075a7 */ /* 0x0002a6000806017f */
[----:B--2---:R-:W-:Y:S05]  /*12000*/  @!P3 NANOSLEEP.SYNCS 0x989680 ;  /* 0x009896800000b95d */ /* 0x004fea0003900000 */
[----:B------:R-:W2:Y:S02]  /*12010*/  @!P3 SYNCS.PHASECHK.TRANS64 P3, [R7+URZ+0x38830], R0 ;  /* 0x038830000700b5a7 */ /* 0x000ea4000806007f */
[----:B--2---:R-:W-:Y:S05]  /*12020*/  @!P3 BRA `(.L_x_1962) ;  /* 0xfffffffc00ecb947 */ /* 0x004fea000383ffff */
[----:B------:R-:W-:Y:S05]  /*12030*/  BRA `(.L_x_1959) ;  /* 0xffffff2000e87947 */ /* 0x000fea000383ffff */
.L_x_1966:
[----:B-1----:R-:W-:-:S04]  /*12040*/  IMAD.U32 R7, RZ, RZ, UR6 ;  /* 0x00000006ff077e24 */ /* 0x002fc8000f8e00ff */
[----:B------:R1:W2:Y:S03]  /*12050*/  SYNCS.PHASECHK.TRANS64.TRYWAIT P3, [R7+URZ+0x38850], R0 ;  /* 0x03885000070075a7 */ /* 0x0002a6000806017f */
[----:B--2---:R-:W-:Y:S05]  /*12060*/  @!P3 NANOSLEEP.SYNCS 0x989680 ;  /* 0x009896800000b95d */ /* 0x004fea0003900000 */
[----:B------:R-:W2:Y:S02]  /*12070*/  @!P3 SYNCS.PHASECHK.TRANS64 P3, [R7+URZ+0x38850], R0 ;  /* 0x038850000700b5a7 */ /* 0x000ea4000806007f */
[----:B--2---:R-:W-:Y:S05]  /*12080*/  @!P3 BRA `(.L_x_1966) ;  /* 0xfffffffc00ecb947 */ /* 0x004fea000383ffff */
[----:B------:R-:W-:Y:S05]  /*12090*/  BRA `(.L_x_1963) ;  /* 0xffffff2400bc7947 */ /* 0x000fea000383ffff */
.L_x_1973:
[----:B-1----:R-:W-:-:S04]  /*120a0*/  IMAD.U32 R9, RZ, RZ, UR6 ;  /* 0x00000006ff097e24 */ /* 0x002fc8000f8e00ff */
[----:B------:R1:W2:Y:S03]  /*120b0*/  SYNCS.PHASECHK.TRANS64.TRYWAIT P2, [R9+URZ+0x38830], R0 ;  /* 0x03883000090075a7 */ /* 0x0002a6000804017f */
[----:B--2---:R-:W-:Y:S05]  /*120c0*/  @!P2 NANOSLEEP.SYNCS 0x989680 ;  /* 0x009896800000a95d */ /* 0x004fea0003900000 */
[----:B------:R-:W2:Y:S02]  /*120d0*/  @!P2 SYNCS.PHASECHK.TRANS64 P2, [R9+URZ+0x38830], R0 ;  /* 0x038830000900a5a7 */ /* 0x000ea4000804007f */
[----:B--2---:R-:W-:Y:S05]  /*120e0*/  @!P2 BRA `(.L_x_1973) ;  /* 0xfffffffc00eca947 */ /* 0x004fea000383ffff */
[----:B------:R-:W-:Y:S05]  /*120f0*/  BRA `(.L_x_1970) ;  /* 0xffffff4c00ec7947 */ /* 0x000fea000383ffff */
.L_x_1977:
[----:B-1----:R-:W-:-:S04]  /*12100*/  IMAD.U32 R9, RZ, RZ, UR6 ;  /* 0x00000006ff097e24 */ /* 0x002fc8000f8e00ff */
[----:B------:R1:W2:Y:S03]  /*12110*/  SYNCS.PHASECHK.TRANS64.TRYWAIT P2, [R9+URZ+0x38850], R0 ;  /* 0x03885000090075a7 */ /* 0x0002a6000804017f */
[----:B--2---:R-:W-:Y:S05]  /*12120*/  @!P2 NANOSLEEP.SYNCS 0x989680 ;  /* 0x009896800000a95d */ /* 0x004fea0003900000 */
[----:B------:R-:W2:Y:S02]  /*12130*/  @!P2 SYNCS.PHASECHK.TRANS64 P2, [R9+URZ+0x38850], R0 ;  /* 0x038850000900a5a7 */ /* 0x000ea4000804007f */
[----:B--2---:R-:W-:Y:S05]  /*12140*/  @!P2 BRA `(.L_x_1977) ;  /* 0xfffffffc00eca947 */ /* 0x004fea000383ffff */
[----:B------:R-:W-:Y:S05]  /*12150*/  BRA `(.L_x_1974) ;  /* 0xffffff5000b47947 */ /* 0x000fea000383ffff */
.L_x_1983:
[----:B-1----:R-:W-:-:S04]  /*12160*/  IMAD.U32 R6, RZ, RZ, UR14 ;  /* 0x0000000eff067e24 */ /* 0x002fc8000f8e00ff */
[----:B------:R1:W2:Y:S03]  /*12170*/  SYNCS.PHASECHK.TRANS64.TRYWAIT P1, [R6+URZ+0x38850], R5 ;  /* 0x03885005060075a7 */ /* 0x0002a6000802017f */
[----:B--2---:R-:W-:Y:S05]  /*12180*/  @!P1 NANOSLEEP.SYNCS 0x989680 ;  /* 0x009896800000995d */ /* 0x004fea0003900000 */
[----:B------:R-:W2:Y:S02]  /*12190*/  @!P1 SYNCS.PHASECHK.TRANS64 P1, [R6+URZ+0x38850], R5 ;  /* 0x03885005060095a7 */ /* 0x000ea4000802007f */
[----:B--2---:R-:W-:Y:S05]  /*121a0*/  @!P1 BRA `(.L_x_1983) ;  /* 0xfffffffc00ec9947 */ /* 0x004fea000383ffff */
[----:B------:R-:W-:Y:S05]  /*121b0*/  BRA `(.L_x_1982) ;  /* 0xffffff7000547947 */ /* 0x000fea000383ffff */
.L_x_2017:
[----:B------:R-:W-:Y:S02]  /*121c0*/  IMAD.MOV.U32 R13, RZ, RZ, R18 ;  /* 0x000000ffff0d7224 */ /* 0x000fe400078e0012 */
[----:B------:R-:W-:Y:S02]  /*121d0*/  IMAD.MOV.U32 R12, RZ, RZ, RZ ;  /* 0x000000ffff0c7224 */ /* 0x000fe400078e00ff */
[----:B------:R-:W-:Y:S02]  /*121e0*/  IMAD.MOV.U32 R11, RZ, RZ, 0x1f ;  /* 0x0000001fff0b7424 */ /* 0x000fe400078e00ff */
[----:B------:R-:W-:-:S07]  /*121f0*/  IMAD.MOV.U32 R15, RZ, RZ, -0x1 ;  /* 0xffffffffff0f7424 */ /* 0x000fce00078e00ff */
[----:B-1----:R-:W-:Y:S05]  /*12200*/  WARPSYNC.COLLECTIVE R15, `(.L_x_2084) ;  /* 0x000000000f087348 */ /* 0x002fea0003c00000 */
[----:B------:R0:W2:Y:S02]  /*12210*/  SHFL.IDX P6, R14, R13, R12, R11 ;  /* 0x0000000c0d0e7389 */ /* 0x0000a400000c000b */
[----:B012---:R-:W-:Y:S01]  /*12220*/  ENDCOLLECTIVE ;  /* 0x000000000000791b */ /* 0x007fe20003800000 */
.L_x_2084:
[----:B------:R-:W-:Y:S05]  /*12230*/  BRA `(.L_x_2085) ;  /* 0xffffffc400987947 */ /* 0x000fea000383ffff */
.L_x_2019:
[----:B------:R-:W-:Y:S01]  /*12240*/  BSSY B0, `(.L_x_2086) ;  /* 0x0000006000007945 */ /* 0x000fe20003800000 */
[----:B------:R-:W-:-:S07]  /*12250*/  IMAD.MOV.U32 R15, RZ, RZ, -0x1 ;  /* 0xffffffffff0f7424 */ /* 0x000fce00078e00ff */
[----:B01----:R-:W-:Y:S05]  /*12260*/  WARPSYNC.COLLECTIVE R15, `(.L_x_2087) ;  /* 0x000000000f0c7348 */ /* 0x003fea0003c00000 */
[----:B------:R-:W-:Y:S02]  /*12270*/  ELECT P6, UR62, PT ;  /* 0x00000000003e782f */ /* 0x000fe400038c0000 */
[----:B------:R-:W-:Y:S01]  /*12280*/  MOV R14, UR62 ;  /* 0x0000003e000e7c02 */ /* 0x000fe20008000f00 */
[----:B01----:R-:W-:Y:S10]  /*12290*/  ENDCOLLECTIVE ;  /* 0x000000000000791b */ /* 0x003ff40003800000 */
.L_x_2087:
[----:B------:R-:W-:Y:S05]  /*122a0*/  BSYNC B0 ;  /* 0x0000000000007941 */ /* 0x000fea0003800000 */
.L_x_2086:
[----:B------:R-:W-:Y:S05]  /*122b0*/  BRA `(.L_x_2088) ;  /* 0xffffffc400a87947 */ /* 0x000fea000383ffff */
.L_x_2021:
[----:B--2---:R2:W3:Y:S02]  /*122c0*/  SYNCS.PHASECHK.TRANS64.TRYWAIT P1, [R4+URZ+0x38880], R3 ;  /* 0x03888003040075a7 */ /* 0x0044e4000802017f */
[----:B---3--:R-:W-:Y:S05]  /*122d0*/  @!P1 NANOSLEEP.SYNCS 0x989680 ;  /* 0x009896800000995d */ /* 0x008fea0003900000 */
[----:B------:R-:W3:Y:S02]  /*122e0*/  @!P1 SYNCS.PHASECHK.TRANS64 P1, [R4+URZ+0x38880], R3 ;  /* 0x03888003040095a7 */ /* 0x000ee4000802007f */
[----:B---3--:R-:W-:Y:S05]  /*122f0*/  @!P1 BRA `(.L_x_2021) ;  /* 0xfffffffc00f09947 */ /* 0x008fea000383ffff */
[----:B------:R-:W-:Y:S05]  /*12300*/  BRA `(.L_x_2089) ;  /* 0xffffffc800087947 */ /* 0x000fea000383ffff */
.L_x_2023:
[----:B---3--:R3:W4:Y:S02]  /*12310*/  SYNCS.PHASECHK.TRANS64.TRYWAIT P1, [R4+URZ+0x38840], R3 ;  /* 0x03884003040075a7 */ /* 0x008724000802017f */
[----:B----4-:R-:W-:Y:S05]  /*12320*/  @!P1 NANOSLEEP.SYNCS 0x989680 ;  /* 0x009896800000995d */ /* 0x010fea0003900000 */
[----:B------:R-:W4:Y:S02]  /*12330*/  @!P1 SYNCS.PHASECHK.TRANS64 P1, [R4+URZ+0x38840], R3 ;  /* 0x03884003040095a7 */ /* 0x000f24000802007f */
[----:B----4-:R-:W-:Y:S05]  /*12340*/  @!P1 BRA `(.L_x_2023) ;  /* 0xfffffffc00f09947 */ /* 0x010fea000383ffff */
[----:B------:R-:W-:Y:S05]  /*12350*/  BRA `(.L_x_2090) ;  /* 0xffffffc800747947 */ /* 0x000fea000383ffff */
.L_x_2027:
[----:B------:R-:W-:Y:S02]  /*12360*/  IMAD.MOV.U32 R13, RZ, RZ, R2 ;  /* 0x000000ffff0d7224 */ /* 0x000fe400078e0002 */
[----:B------:R-:W-:Y:S02]  /*12370*/  IMAD.MOV.U32 R12, RZ, RZ, RZ ;  /* 0x000000ffff0c7224 */ /* 0x000fe400078e00ff */
[----:B------:R-:W-:Y:S02]  /*12380*/  IMAD.MOV.U32 R11, RZ, RZ, 0x181f ;  /* 0x0000181fff0b7424 */ /* 0x000fe400078e00ff */
[----:B------:R-:W-:Y:S02]  /*12390*/  IMAD.MOV.U32 R15, RZ, RZ, -0x1 ;  /* 0xffffffffff0f7424 */ /* 0x000fe400078e00ff */
[----:B------:R-:W-:-:S07]  /*123a0*/  IMAD.U32 R4, RZ, RZ, UR41 ;  /* 0x00000029ff047e24 */ /* 0x000fce000f8e00ff */
[----:B-----5:R-:W-:Y:S05]  /*123b0*/  WARPSYNC.COLLECTIVE R15, `(.L_x_2091) ;  /* 0x000000000f087348 */ /* 0x020fea0003c00000 */
[----:B------:R0:W1:Y:S02]  /*123c0*/  SHFL.IDX P6, R14, R13, R12, R11 ;  /* 0x0000000c0d0e7389 */ /* 0x00006400000c000b */
[----:B01---5:R-:W-:Y:S01]  /*123d0*/  ENDCOLLECTIVE ;  /* 0x000000000000791b */ /* 0x023fe20003800000 */
.L_x_2091:
[----:B------:R-:W-:Y:S02]  /*123e0*/  IMAD R4, R4, 0x80, R17 ;  /* 0x0000008004047824 */ /* 0x000fe400078e0211 */
[----:B------:R-:W-:Y:S02]  /*123f0*/  IMAD.MOV.U32 R13, RZ, RZ, R0 ;  /* 0x000000ffff0d7224 */ /* 0x000fe400078e0000 */
[----:B------:R-:W-:-:S07]  /*12400*/  IMAD.MOV.U32 R5, RZ, RZ, R14 ;  /* 0x000000ffff057224 */ /* 0x000fce00078e000e */
[----:B------:R-:W-:Y:S05]  /*12410*/  WARPSYNC.COLLECTIVE R15, `(.L_x_2092) ;  /* 0x000000000f087348 */ /* 0x000fea0003c00000 */
[----:B------:R0:W1:Y:S02]  /*12420*/  SHFL.IDX P6, R14, R13, R12, R11 ;  /* 0x0000000c0d0e7389 */ /* 0x00006400000c000b */
[----:B01----:R-:W-:Y:S01]  /*12430*/  ENDCOLLECTIVE ;  /* 0x000000000000791b */ /* 0x003fe20003800000 */
.L_x_2092:
        /* <DEDUP_REMOVED lines=9> */
.L_x_2093:
[----:B------:R-:W-:-:S05]  /*124d0*/  @!P2 IADD3 R6, P4, R10, R6, RZ ;  /* 0x000000060a06a210 */ /* 0x000fca0007f9e0ff */
[----:B------:R-:W-:Y:S02]  /*124e0*/  @!P2 IMAD.X R7, RZ, RZ, R5, P4 ;  /* 0x000000ffff07a224 */ /* 0x000fe400020e0605 */
[----:B------:R-:W-:-:S03]  /*124f0*/  VIADD R5, R4, 0x10 ;  /* 0x0000001004057836 */ /* 0x000fc60000000000 */
[----:B------:R-:W-:Y:S01]  /*12500*/  @!PT LDS RZ, [RZ] ;  /* 0x00000000fffff984 */ /* 0x000fe20000000800 */
[----:B------:R-:W-:Y:S01]  /*12510*/  @!PT LDS RZ, [RZ] ;  /* 0x00000000fffff984 */ /* 0x000fe20000000800 */
[----:B------:R-:W-:Y:S01]  /*12520*/  @!PT LDS RZ, [RZ] ;  /* 0x00000000fffff984 */ /* 0x000fe20000000800 */
[----:B------:R0:W-:Y:S01]  /*12530*/  @!P2 LDGSTS.E.BYPASS.LTC128B.128 [R9+0x20400], desc[UR48][R6.64], !P1 ;  /* 0x204000000609afae */ /* 0x0001e2000c901d70 */
[----:B------:R-:W-:-:S03]  /*12540*/  IMAD.MOV.U32 R13, RZ, RZ, R0 ;  /* 0x000000ffff0d7224 */ /* 0x000fc600078e0000 */
[----:B------:R0:W-:Y:S01]  /*12550*/  @!P2 LDGSTS.E.BYPASS.LTC128B.128 [R9+0x24400], desc[UR48][R6.64+0x80], !P0 ;  /* 0x244000800609afae */ /* 0x0001e2000c101d70 */
[----:B------:R-:W-:Y:S01]  /*12560*/  ISETP.GE.AND P2, PT, R5, R3, PT ;  /* 0x000000030500720c */ /* 0x000fe20003f46270 */
[----:B------:R-:W-:-:S12]  /*12570*/  IMAD.MOV.U32 R8, RZ, RZ, R14 ;  /* 0x000000ffff087224 */ /* 0x000fd800078e000e */
[----:B0-----:R-:W-:Y:S05]  /*12580*/  WARPSYNC.COLLECTIVE R15, `(.L_x_2094) ;  /* 0x000000000f087348 */ /* 0x001fea0003c00000 */
[----:B------:R1:W2:Y:S02]  /*12590*/  SHFL.IDX P6, R14, R13, R12, R11 ;  /* 0x0000000c0d0e7389 */ /* 0x0002a400000c000b */
[----:B012---:R-:W-:Y:S01]  /*125a0*/  ENDCOLLECTIVE ;  /* 0x000000000000791b */ /* 0x007fe20003800000 */
.L_x_2094:
[----:B------:R-:W-:Y:S02]  /*125b0*/  IMAD.MOV.U32 R13, RZ, RZ, R2 ;  /* 0x000000ffff0d7224 */ /* 0x000fe400078e0002 */
[----:B------:R-:W-:Y:S02]  /*125c0*/  IMAD.MOV.U32 R12, RZ, RZ, 0x2 ;  /* 0x00000002ff0c7424 */ /* 0x000fe400078e00ff */
[----:B------:R-:W-:-:S07]  /*125d0*/  IMAD.MOV.U32 R5, RZ, RZ, R14 ;  /* 0x000000ffff057224 */ /* 0x000fce00078e000e */
[----:B------:R-:W-:Y:S05]  /*125e0*/  WARPSYNC.COLLECTIVE R15, `(.L_x_2095) ;  /* 0x000000000f087348 */ /* 0x000fea0003c00000 */
[----:B------:R0:W1:Y:S02]  /*125f0*/  SHFL.IDX P6, R14, R13, R12, R11 ;  /* 0x0000000c0d0e7389 */ /* 0x00006400000c000b */
[----:B01----:R-:W-:Y:S01]  /*12600*/  ENDCOLLECTIVE ;  /* 0x000000000000791b */ /* 0x003fe20003800000 */
.L_x_2095:
        /* <DEDUP_REMOVED lines=17> */
.L_x_2096:
[----:B------:R-:W-:Y:S02]  /*12720*/  IMAD.MOV.U32 R13, RZ, RZ, R2 ;  /* 0x000000ffff0d7224 */ /* 0x000fe400078e0002 */
[----:B------:R-:W-:Y:S02]  /*12730*/  IMAD.MOV.U32 R12, RZ, RZ, 0x3 ;  /* 0x00000003ff0c7424 */ /* 0x000fe400078e00ff */
[----:B------:R-:W-:-:S07]  /*12740*/  IMAD.MOV.U32 R6, RZ, RZ, R14 ;  /* 0x000000ffff067224 */ /* 0x000fce00078e000e */
[----:B------:R-:W-:Y:S05]  /*12750*/  WARPSYNC.COLLECTIVE R15, `(.L_x_2097) ;  /* 0x000000000f087348 */ /* 0x000fea0003c00000 */
[----:B------:R0:W1:Y:S02]  /*12760*/  SHFL.IDX P6, R14, R13, R12, R11 ;  /* 0x0000000c0d0e7389 */ /* 0x00006400000c000b */
[----:B01----:R-:W-:Y:S01]  /*12770*/  ENDCOLLECTIVE ;  /* 0x000000000000791b */ /* 0x003fe20003800000 */
.L_x_2097:
        /* <DEDUP_REMOVED lines=15> */
.L_x_2098:
[----:B------:R-:W-:Y:S02]  /*12870*/  IMAD.MOV.U32 R13, RZ, RZ, R2 ;  /* 0x000000ffff0d7224 */ /* 0x000fe400078e0002 */
[----:B------:R-:W-:Y:S02]  /*12880*/  IMAD.MOV.U32 R12, RZ, RZ, 0x4 ;  /* 0x00000004ff0c7424 */ /* 0x000fe400078e00ff */
[----:B------:R-:W-:-:S07]  /*12890*/  IMAD.MOV.U32 R6, RZ, RZ, R14 ;  /* 0x000000ffff067224 */ /* 0x000fce00078e000e */
[----:B------:R-:W-:Y:S05]  /*128a0*/  WARPSYNC.COLLECTIVE R15, `(.L_x_2099) ;  /* 0x000000000f087348 */ /* 0x000fea0003c00000 */
[----:B------:R0:W1:Y:S02]  /*128b0*/  SHFL.IDX P6, R14, R13, R12, R11 ;  /* 0x0000000c0d0e7389 */ /* 0x00006400000c000b */
[----:B01----:R-:W-:Y:S01]  /*128c0*/  ENDCOLLECTIVE ;  /* 0x000000000000791b */ /* 0x003fe20003800000 */
.L_x_2099:
        /* <DEDUP_REMOVED lines=15> */
.L_x_2100:
[----:B------:R-:W-:Y:S02]  /*129c0*/  IMAD.MOV.U32 R13, RZ, RZ, R2 ;  /* 0x000000ffff0d7224 */ /* 0x000fe400078e0002 */
[----:B------:R-:W-:Y:S02]  /*129d0*/  IMAD.MOV.U32 R12, RZ, RZ, 0x5 ;  /* 0x00000005ff0c7424 */ /* 0x000fe400078e00ff */
[----:B------:R-:W-:-:S07]  /*129e0*/  IMAD.MOV.U32 R6, RZ, RZ, R14 ;  /* 0x000000ffff067224 */ /* 0x000fce00078e000e */
[----:B------:R-:W-:Y:S05]  /*129f0*/  WARPSYNC.COLLECTIVE R15, `(.L_x_2101) ;  /* 0x000000000f087348 */ /* 0x000fea0003c00000 */
[----:B------:R0:W1:Y:S02]  /*12a00*/  SHFL.IDX P6, R14, R13, R12, R11 ;  /* 0x0000000c0d0e7389 */ /* 0x00006400000c000b */
[----:B01----:R-:W-:Y:S01]  /*12a10*/  ENDCOLLECTIVE ;  /* 0x000000000000791b */ /* 0x003fe20003800000 */
.L_x_2101:
        /* <DEDUP_REMOVED lines=15> */
.L_x_2102:
[----:B------:R-:W-:Y:S02]  /*12b10*/  IMAD.MOV.U32 R13, RZ, RZ, R2 ;  /* 0x000000ffff0d7224 */ /* 0x000fe400078e0002 */
[----:B------:R-:W-:Y:S02]  /*12b20*/  IMAD.MOV.U32 R12, RZ, RZ, 0x6 ;  /* 0x00000006ff0c7424 */ /* 0x000fe400078e00ff */
[----:B------:R-:W-:-:S07]  /*12b30*/  IMAD.MOV.U32 R6, RZ, RZ, R14 ;  /* 0x000000ffff067224 */ /* 0x000fce00078e000e */
[----:B------:R-:W-:Y:S05]  /*12b40*/  WARPSYNC.COLLECTIVE R15, `(.L_x_2103) ;  /* 0x000000000f087348 */ /* 0x000fea0003c00000 */
[----:B------:R0:W1:Y:S02]  /*12b50*/  SHFL.IDX P6, R14, R13, R12, R11 ;  /* 0x0000000c0d0e7389 */ /* 0x00006400000c000b */
[----:B01----:R-:W-:Y:S01]  /*12b60*/  ENDCOLLECTIVE ;  /* 0x000000000000791b */ /* 0x003fe20003800000 */
.L_x_2103:
        /* <DEDUP_REMOVED lines=14> */
.L_x_2104:
[----:B------:R-:W-:Y:S02]  /*12c50*/  IMAD.MOV.U32 R13, RZ, RZ, R2 ;  /* 0x000000ffff0d7224 */ /* 0x000fe400078e0002 */
[----:B------:R-:W-:Y:S02]  /*12c60*/  IMAD.MOV.U32 R12, RZ, RZ, 0x7 ;  /* 0x00000007ff0c7424 */ /* 0x000fe400078e00ff */
[----:B------:R-:W-:-:S07]  /*12c70*/  IMAD.MOV.U32 R6, RZ, RZ, R14 ;  /* 0x000000ffff067224 */ /* 0x000fce00078e000e */
[----:B------:R-:W-:Y:S05]  /*12c80*/  WARPSYNC.COLLECTIVE R15, `(.L_x_2105) ;  /* 0x000000000f087348 */ /* 0x000fea0003c00000 */
[----:B------:R0:W1:Y:S02]  /*12c90*/  SHFL.IDX P6, R14, R13, R12, R11 ;  /* 0x0000000c0d0e7389 */ /* 0x00006400000c000b */
[----:B01----:R-:W-:Y:S01]  /*12ca0*/  ENDCOLLECTIVE ;  /* 0x000000000000791b */ /* 0x003fe20003800000 */
.L_x_2105:
        /* <DEDUP_REMOVED lines=13> */
.L_x_2106:
[----:B------:R-:W-:Y:S01]  /*12d80*/  IMAD.MOV.U32 R0, RZ, RZ, R14 ;  /* 0x000000ffff007224 */ /* 0x000fe200078e000e */
[----:B------:R-:W-:Y:S06]  /*12d90*/  BRA `(.L_x_2107) ;  /* 0xffffffc800d07947 */ /* 0x000fec000383ffff */
.L_x_2032:
[----:B0-----:R0:W1:Y:S02]  /*12da0*/  SYNCS.PHASECHK.TRANS64.TRYWAIT P0, [R19+URZ+0x38820], R0 ;  /* 0x03882000130075a7 */ /* 0x001064000800017f */
[----:B-1----:R-:W-:Y:S05]  /*12db0*/  @!P0 NANOSLEEP.SYNCS 0x989680 ;  /* 0x009896800000895d */ /* 0x002fea0003900000 */
[----:B------:R-:W1:Y:S02]  /*12dc0*/  @!P0 SYNCS.PHASECHK.TRANS64 P0, [R19+URZ+0x38820], R0 ;  /* 0x03882000130085a7 */ /* 0x000e64000800007f */
[----:B-1----:R-:W-:Y:S05]  /*12dd0*/  @!P0 BRA `(.L_x_2032) ;  /* 0xfffffffc00f08947 */ /* 0x002fea000383ffff */
[----:B------:R-:W-:Y:S05]  /*12de0*/  BRA `(.L_x_2108) ;  /* 0xffffffcc003c7947 */ /* 0x000fea000383ffff */
.L_x_2038:
[----:B-1----:R1:W3:Y:S02]  /*12df0*/  SYNCS.PHASECHK.TRANS64.TRYWAIT P0, [R4+URZ+0x38880], R3 ;  /* 0x03888003040075a7 */ /* 0x0022e4000800017f */
[----:B---3--:R-:W-:Y:S05]  /*12e00*/  @!P0 NANOSLEEP.SYNCS 0x989680 ;  /* 0x009896800000895d */ /* 0x008fea0003900000 */
[----:B------:R-:W3:Y:S02]  /*12e10*/  @!P0 SYNCS.PHASECHK.TRANS64 P0, [R4+URZ+0x38880], R3 ;  /* 0x03888003040085a7 */ /* 0x000ee4000800007f */
[----:B---3--:R-:W-:Y:S05]  /*12e20*/  @!P0 BRA `(.L_x_2038) ;  /* 0xfffffffc00f08947 */ /* 0x008fea000383ffff */
[----:B------:R-:W-:Y:S05]  /*12e30*/  BRA `(.L_x_2109) ;  /* 0xffffffcc00f47947 */ /* 0x000fea000383ffff */
.L_x_2044:
[----:B--2---:R2:W3:Y:S02]  /*12e40*/  SYNCS.PHASECHK.TRANS64.TRYWAIT P0, [R4+URZ+0x38840], R3 ;  /* 0x03884003040075a7 */ /* 0x0044e4000800017f */
[----:B---3--:R-:W-:Y:S05]  /*12e50*/  @!P0 NANOSLEEP.SYNCS 0x989680 ;  /* 0x009896800000895d */ /* 0x008fea0003900000 */
[----:B------:R-:W3:Y:S02]  /*12e60*/  @!P0 SYNCS.PHASECHK.TRANS64 P0, [R4+URZ+0x38840], R3 ;  /* 0x03884003040085a7 */ /* 0x000ee4000800007f */
[----:B---3--:R-:W-:Y:S05]  /*12e70*/  @!P0 BRA `(.L_x_2044) ;  /* 0xfffffffc00f08947 */ /* 0x008fea000383ffff */
[----:B------:R-:W-:Y:S05]  /*12e80*/  BRA `(.L_x_2110) ;  /* 0xffffffd000b07947 */ /* 0x000fea000383ffff */
.L_x_2051:
[----:B-1----:R1:W3:Y:S02]  /*12e90*/  SYNCS.PHASECHK.TRANS64.TRYWAIT P1, [R20+URZ+0x38870], R2 ;  /* 0x03887002140075a7 */ /* 0x0022e4000802017f */
[----:B---3--:R-:W-:Y:S05]  /*12ea0*/  @!P1 NANOSLEEP.SYNCS 0x989680 ;  /* 0x009896800000995d */ /* 0x008fea0003900000 */
[----:B------:R-:W3:Y:S02]  /*12eb0*/  @!P1 SYNCS.PHASECHK.TRANS64 P1, [R20+URZ+0x38870], R2 ;  /* 0x03887002140095a7 */ /* 0x000ee4000802007f */
[----:B---3--:R-:W-:Y:S05]  /*12ec0*/  @!P1 BRA `(.L_x_2051) ;  /* 0xfffffffc00f09947 */ /* 0x008fea000383ffff */
[----:B------:R-:W-:Y:S05]  /*12ed0*/  BRA `(.L_x_2111) ;  /* 0xffffffd400887947 */ /* 0x000fea000383ffff */
.L_x_2053:
[----:B---3--:R3:W4:Y:S02]  /*12ee0*/  SYNCS.PHASECHK.TRANS64.TRYWAIT P1, [R20+URZ+0x38860], R0 ;  /* 0x03886000140075a7 */ /* 0x008724000802017f */
[----:B----4-:R-:W-:Y:S05]  /*12ef0*/  @!P1 NANOSLEEP.SYNCS 0x989680 ;  /* 0x009896800000995d */ /* 0x010fea0003900000 */
[----:B------:R-:W4:Y:S02]  /*12f00*/  @!P1 SYNCS.PHASECHK.TRANS64 P1, [R20+URZ+0x38860], R0 ;  /* 0x03886000140095a7 */ /* 0x000f24000802007f */
[----:B----4-:R-:W-:Y:S05]  /*12f10*/  @!P1 BRA `(.L_x_2053) ;  /* 0xfffffffc00f09947 */ /* 0x010fea000383ffff */
[----:B------:R-:W-:Y:S05]  /*12f20*/  BRA `(.L_x_2112) ;  /* 0xffffffd400907947 */ /* 0x000fea000383ffff */
.L_x_2060:
[----:B0-----:R0:W1:Y:S02]  /*12f30*/  SYNCS.PHASECHK.TRANS64.TRYWAIT P1, [R17+URZ+0x38870], R0 ;  /* 0x03887000110075a7 */ /* 0x001064000802017f */
[----:B-1----:R-:W-:Y:S05]  /*12f40*/  @!P1 NANOSLEEP.SYNCS 0x989680 ;  /* 0x009896800000995d */ /* 0x002fea0003900000 */
[----:B------:R-:W1:Y:S02]  /*12f50*/  @!P1 SYNCS.PHASECHK.TRANS64 P1, [R17+URZ+0x38870], R0 ;  /* 0x03887000110095a7 */ /* 0x000e64000802007f */
[----:B-1----:R-:W-:Y:S05]  /*12f60*/  @!P1 BRA `(.L_x_2060) ;  /* 0xfffffffc00f09947 */ /* 0x002fea000383ffff */
[----:B------:R-:W-:Y:S05]  /*12f70*/  BRA `(.L_x_2113) ;  /* 0xffffffe000287947 */ /* 0x000fea000383ffff */
.L_x_2062:
[----:B0-----:R0:W1:Y:S02]  /*12f80*/  SYNCS.PHASECHK.TRANS64.TRYWAIT P1, [R17+URZ+0x38860], R0 ;  /* 0x03886000110075a7 */ /* 0x001064000802017f */
[----:B-1----:R-:W-:Y:S05]  /*12f90*/  @!P1 NANOSLEEP.SYNCS 0x989680 ;  /* 0x009896800000995d */ /* 0x002fea0003900000 */
[----:B------:R-:W1:Y:S02]  /*12fa0*/  @!P1 SYNCS.PHASECHK.TRANS64 P1, [R17+URZ+0x38860], R0 ;  /* 0x03886000110095a7 */ /* 0x000e64000802007f */
[----:B-1----:R-:W-:Y:S05]  /*12fb0*/  @!P1 BRA `(.L_x_2062) ;  /* 0xfffffffc00f09947 */ /* 0x002fea000383ffff */
[----:B------:R-:W-:Y:S05]  /*12fc0*/  BRA `(.L_x_2114) ;  /* 0xffffffe000307947 */ /* 0x000fea000383ffff */
.L_x_2068:
[----:B0-----:R0:W1:Y:S02]  /*12fd0*/  SYNCS.PHASECHK.TRANS64.TRYWAIT P0, [R0+URZ+0x38820], R3 ;  /* 0x03882003000075a7 */ /* 0x001064000800017f */
[----:B-1----:R-:W-:Y:S05]  /*12fe0*/  @!P0 NANOSLEEP.SYNCS 0x989680 ;  /* 0x009896800000895d */ /* 0x002fea0003900000 */
[----:B------:R-:W1:Y:S02]  /*12ff0*/  @!P0 SYNCS.PHASECHK.TRANS64 P0, [R0+URZ+0x38820], R3 ;  /* 0x03882003000085a7 */ /* 0x000e64000800007f */
[----:B-1----:R-:W-:Y:S05]  /*13000*/  @!P0 BRA `(.L_x_2068) ;  /* 0xfffffffc00f08947 */ /* 0x002fea000383ffff */
[----:B------:R-:W-:Y:S05]  /*13010*/  BRA `(.L_x_2115) ;  /* 0xffffffe800e47947 */ /* 0x000fea000383ffff */
.L_x_2069:
        /* <DEDUP_REMOVED lines=11> */
.L_x_2117:
[----:B------:R-:W-:Y:S05]  /*130d0*/  BSYNC B0 ;  /* 0x0000000000007941 */ /* 0x000fea0003800000 */
.L_x_2116:
[----:B------:R-:W-:Y:S05]  /*130e0*/  BRA `(.L_x_2118) ;  /* 0xffffffe800cc7947 */ /* 0x000fea000383ffff */
.L_x_2072:
[----:B------:R-:W-:Y:S01]  /*130f0*/  BSSY B1, `(.L_x_2119) ;  /* 0x0000006000017945 */ /* 0x000fe20003800000 */
[----:B------:R-:W-:-:S07]  /*13100*/  IMAD.MOV.U32 R15, RZ, RZ, -0x1 ;  /* 0xffffffffff0f7424 */ /* 0x000fce00078e00ff */
[----:B01----:R-:W-:Y:S05]  /*13110*/  WARPSYNC.COLLECTIVE R15, `(.L_x_2120) ;  /* 0x000000000f0c7348 */ /* 0x003fea0003c00000 */
[----:B------:R-:W-:Y:S02]  /*13120*/  ELECT P6, UR62, PT ;  /* 0x00000000003e782f */ /* 0x000fe400038c0000 */
[----:B------:R-:W-:Y:S01]  /*13130*/  MOV R14, UR62 ;  /* 0x0000003e000e7c02 */ /* 0x000fe20008000f00 */
[----:B01----:R-:W-:Y:S10]  /*13140*/  ENDCOLLECTIVE ;  /* 0x000000000000791b */ /* 0x003ff40003800000 */
.L_x_2120:
[----:B------:R-:W-:Y:S05]  /*13150*/  BSYNC B1 ;  /* 0x0000000000017941 */ /* 0x000fea0003800000 */
.L_x_2119:
[----:B------:R-:W-:Y:S05]  /*13160*/  BRA `(.L_x_2121) ;  /* 0xffffffe800c47947 */ /* 0x000fea000383ffff */
.L_x_2074:
[----:B0-----:R0:W1:Y:S02]  /*13170*/  SYNCS.PHASECHK.TRANS64.TRYWAIT P1, [R6+URZ], R5 ;  /* 0x00000005060075a7 */ /* 0x001064000802017f */
[----:B-1----:R-:W-:Y:S05]  /*13180*/  @!P1 NANOSLEEP.SYNCS 0x989680 ;  /* 0x009896800000995d */ /* 0x002fea0003900000 */
[----:B------:R-:W1:Y:S02]  /*13190*/  @!P1 SYNCS.PHASECHK.TRANS64 P1, [R6+URZ], R5 ;  /* 0x00000005060095a7 */ /* 0x000e64000802007f */
[----:B-1----:R-:W-:Y:S05]  /*131a0*/  @!P1 BRA `(.L_x_2074) ;  /* 0xfffffffc00f09947 */ /* 0x002fea000383ffff */
[----:B------:R-:W-:Y:S05]  /*131b0*/  BRA `(.L_x_2122) ;  /* 0xffffffec00007947 */ /* 0x000fea000383ffff */
.L_x_2075:
[----:B-1----:R1:W2:Y:S02]  /*131c0*/  SYNCS.PHASECHK.TRANS64.TRYWAIT P1, [R7+URZ], R2 ;  /* 0x00000002070075a7 */ /* 0x0022a4000802017f */
[----:B--2---:R-:W-:Y:S05]  /*131d0*/  @!P1 NANOSLEEP.SYNCS 0x989680 ;  /* 0x009896800000995d */ /* 0x004fea0003900000 */
[----:B------:R-:W2:Y:S02]  /*131e0*/  @!P1 SYNCS.PHASECHK.TRANS64 P1, [R7+URZ], R2 ;  /* 0x00000002070095a7 */ /* 0x000ea4000802007f */
[----:B--2---:R-:W-:Y:S05]  /*131f0*/  @!P1 BRA `(.L_x_2075) ;  /* 0xfffffffc00f09947 */ /* 0x004fea000383ffff */
[----:B------:R-:W-:Y:S05]  /*13200*/  BRA `(.L_x_2123) ;  /* 0xffffffe800f47947 */ /* 0x000fea000383ffff */
.L_x_2077:
[----:B--2---:R2:W3:Y:S02]  /*13210*/  SYNCS.PHASECHK.TRANS64.TRYWAIT P1, [R4+URZ+0x38860], R5 ;  /* 0x03886005040075a7 */ /* 0x0044e4000802017f */
[----:B---3--:R-:W-:Y:S05]  /*13220*/  @!P1 NANOSLEEP.SYNCS 0x989680 ;  /* 0x009896800000995d */ /* 0x008fea0003900000 */
[----:B------:R-:W3:Y:S02]  /*13230*/  @!P1 SYNCS.PHASECHK.TRANS64 P1, [R4+URZ+0x38860], R5 ;  /* 0x03886005040095a7 */ /* 0x000ee4000802007f */
[----:B---3--:R-:W-:Y:S05]  /*13240*/  @!P1 BRA `(.L_x_2077) ;  /* 0xfffffffc00f09947 */ /* 0x008fea000383ffff */
[----:B------:R-:W-:Y:S05]  /*13250*/  BRA `(.L_x_2124) ;  /* 0xffffffe800f87947 */ /* 0x000fea000383ffff */
.L_x_2079:
[----:B---3--:R3:W4:Y:S02]  /*13260*/  SYNCS.PHASECHK.TRANS64.TRYWAIT P1, [R3+URZ+0x38860], R2 ;  /* 0x03886002030075a7 */ /* 0x008724000802017f */
[----:B----4-:R-:W-:Y:S05]  /*13270*/  @!P1 NANOSLEEP.SYNCS 0x989680 ;  /* 0x009896800000995d */ /* 0x010fea0003900000 */
[----:B------:R-:W4:Y:S02]  /*13280*/  @!P1 SYNCS.PHASECHK.TRANS64 P1, [R3+URZ+0x38860], R2 ;  /* 0x03886002030095a7 */ /* 0x000f24000802007f */
[----:B----4-:R-:W-:Y:S05]  /*13290*/  @!P1 BRA `(.L_x_2079) ;  /* 0xfffffffc00f09947 */ /* 0x010fea000383ffff */
[----:B------:R-:W-:Y:S05]  /*132a0*/  BRA `(.L_x_2125) ;  /* 0xffffffe800f87947 */ /* 0x000fea000383ffff */
.L_x_2081:
[----:B----4-:R4:W0:Y:S02]  /*132b0*/  SYNCS.PHASECHK.TRANS64.TRYWAIT P0, [R4+URZ+0x38880], R5 ;  /* 0x03888005040075a7 */ /* 0x010824000800017f */
[----:B0-----:R-:W-:Y:S05]  /*132c0*/  @!P0 NANOSLEEP.SYNCS 0x989680 ;  /* 0x009896800000895d */ /* 0x001fea0003900000 */
[----:B------:R-:W0:Y:S02]  /*132d0*/  @!P0 SYNCS.PHASECHK.TRANS64 P0, [R4+URZ+0x38880], R5 ;  /* 0x03888005040085a7 */ /* 0x000e24000800007f */
[----:B0-----:R-:W-:Y:S05]  /*132e0*/  @!P0 BRA `(.L_x_2081) ;  /* 0xfffffffc00f08947 */ /* 0x001fea000383ffff */
[----:B------:R-:W-:Y:S05]  /*132f0*/  BRA `(.L_x_2082) ;  /* 0xffffffe800f47947 */ /* 0x000fea000383ffff */
.L_x_2126:
        /* <DEDUP_REMOVED lines=16> */
.L_x_2902:


//--------------------- .text._ZN7cutlass13device_kernelIN5flash11enable_sm90INS1_16FlashAttnFwdSm90INS1_25CollectiveMainloopFwdSm90ILi2EN4cute5tupleIJNS5_1CILi1EEES8_S8_EEENS6_IJNS7_ILi128EEESA_NS7_ILi256EEEEEELi256ENS_12float_e4m3_tEfNS_4arch4Sm90ELb1ELb0ELb0ELb1ELb0ELb0ELb0ELb1ELb1ELb1ELb0ELb0EEENS1_21CollectiveEpilogueFwdINS6_IJSA_SB_SA_EEES9_NS_10bfloat16_tESF_Li256ELb1ELb1ELb0ELb1EEENS1_36VarlenDynamicPersistentTileSchedulerILi128ELi128ELi256ELi128ELb0ELb1ELb1ELb1ELb1ELb1EEEEEEEEEvNT_6ParamsE --------------------------
	.section	.text._ZN7cutlass13device_kernelIN5flash11enable_sm90INS1_16FlashAttnFwdSm90INS1_25CollectiveMainloopFwdSm90ILi2EN4cute5tupleIJNS5_1CILi1EEES8_S8_EEENS6_IJNS7_ILi128EEESA_NS7_ILi256EEEEEELi256ENS_12float_e4m3_tEfNS_4arch4Sm90ELb1ELb0ELb0ELb1ELb0ELb0ELb0ELb1ELb1ELb1ELb0ELb0EEENS1_21CollectiveEpilogueFwdINS6_IJSA_SB_SA_EEES9_NS_10bfloat16_tESF_Li256ELb1ELb1ELb0ELb1EEENS1_36VarlenDynamicPersistentTileSchedulerILi128ELi128ELi256ELi128ELb0ELb1ELb1ELb1ELb1ELb1EEEEEEEEEvNT_6ParamsE,"ax",@progbits
	.align	128
.text._ZN7cutlass13device_kernelIN5flash11enable_sm90INS1_16FlashAttnFwdSm90INS1_25CollectiveMainloopFwdSm90ILi2EN4cute5tupleIJNS5_1CILi1EEES8_S8_EEENS6_IJNS7_ILi128EEESA_NS7_ILi256EEEEEELi256ENS_12float_e4m3_tEfNS_4arch4Sm90ELb1ELb0ELb0ELb1ELb0ELb0ELb0ELb1ELb1ELb1ELb0ELb0EEENS1_21CollectiveEpilogueFwdINS6_IJSA_SB_SA_EEES9_NS_10bfloat16_tESF_Li256ELb1ELb1ELb0ELb1EEENS1_36VarlenDynamicPersistentTileSchedulerILi128ELi128ELi256ELi128ELb0ELb1ELb1ELb1ELb1ELb1EEEEEEEEEvNT_6ParamsE:
        .type           _ZN7cutlass13device_kernelIN5flash11enable_sm90INS1_16FlashAttnFwdSm90INS1_25CollectiveMainloopFwdSm90ILi2EN4cute5tupleIJNS5_1CILi1EEES8_S8_EEENS6_IJNS7_ILi128EEESA_NS7_ILi256EEEEEELi256ENS_12float_e4m3_tEfNS_4arch4Sm90ELb1ELb0ELb0ELb1ELb0ELb0ELb0ELb1ELb1ELb1ELb0ELb0EEENS1_21CollectiveEpilogueFwdINS6_IJSA_SB_SA_EEES9_NS_10bfloat16_tESF_Li256ELb1ELb1ELb0ELb1EEENS1_36VarlenDynamicPersistentTileSchedulerILi128ELi128ELi256ELi128ELb0ELb1ELb1ELb1ELb1ELb1EEEEEEEEEvNT_6ParamsE,@function
        .size           _ZN7cutlass13device_kernelIN5flash11enable_sm90INS1_16FlashAttnFwdSm90INS1_25CollectiveMainloopFwdSm90ILi2EN4cute5tupleIJNS5_1CILi1EEES8_S8_EEENS6_IJNS7_ILi128EEESA_NS7_ILi256EEEEEELi256ENS_12float_e4m3_tEfNS_4arch4Sm90ELb1ELb0ELb0ELb1ELb0ELb0ELb0ELb1ELb1ELb1ELb0ELb0EEENS1_21CollectiveEpilogueFwdINS6_IJSA_SB_SA_EEES9_NS_10bfloat16_tESF_Li256ELb1ELb1ELb0ELb1EEENS1_36VarlenDynamicPersistentTileSchedulerILi128ELi128ELi256ELi128ELb0ELb1ELb1ELb1ELb1ELb1EEEEEEEEEvNT_6ParamsE,(.L_x_2903 - _ZN7cutlass13device_kernelIN5flash11enable_sm90INS1_16FlashAttnFwdSm90INS1_25CollectiveMainloopFwdSm90ILi2EN4cute5tupleIJNS5_1CILi1EEES8_S8_EEENS6_IJNS7_ILi128EEESA_NS7_ILi256EEEEEELi256ENS_12float_e4m3_tEfNS_4arch4Sm90ELb1ELb0ELb0ELb1ELb0ELb0ELb0ELb1ELb1ELb1ELb0ELb0EEENS1_21CollectiveEpilogueFwdINS6_IJSA_SB_SA_EEES9_NS_10bfloat16_tESF_Li256ELb1ELb1ELb0ELb1EEENS1_36VarlenDynamicPersistentTileSchedulerILi128ELi128ELi256ELi128ELb0ELb1ELb1ELb1ELb1ELb1EEEEEEEEEvNT_6ParamsE)
        .other          _ZN7cutlass13device_kernelIN5flash11enable_sm90INS1_16FlashAttnFwdSm90INS1_25CollectiveMainloopFwdSm90ILi2EN4cute5tupleIJNS5_1CILi1EEES8_S8_EEENS6_IJNS7_ILi128EEESA_NS7_ILi256EEEEEELi256ENS_12float_e4m3_tEfNS_4arch4Sm90ELb1ELb0ELb0ELb1ELb0ELb0ELb0ELb1ELb1ELb1ELb0ELb0EEENS1_21CollectiveEpilogueFwdINS6_IJSA_SB_SA_EEES9_NS_10bfloat16_tESF_Li256ELb1ELb1ELb0ELb1EEENS1_36VarlenDynamicPersistentTileSchedulerILi128ELi128ELi256ELi128ELb0ELb1ELb1ELb1ELb1ELb1EEEEEEEEEvNT_6ParamsE,@"STO_CUDA_ENTRY STV_DEFAULT"
_ZN7cutlass13device_kernelIN5flash11enable_sm90INS1_16FlashAttnFwdSm90INS1_25CollectiveMainloopFwdSm90ILi2EN4cute5tupleIJNS5_1CILi1EEES8_S8_EEENS6_IJNS7_ILi128EEESA_NS7_ILi256EEEEEELi256ENS_12float_e4m3_tEfNS_4arch4Sm90ELb1ELb0ELb0ELb1ELb0ELb0ELb0ELb1ELb1ELb1ELb0ELb0EEENS1_21CollectiveEpilogueFwdINS6_IJSA_SB_SA_EEES9_NS_10bfloat16_tESF_Li256ELb1ELb1ELb0ELb1EEENS1_36VarlenDynamicPersistentTileSchedulerILi128ELi128ELi256ELi128ELb0ELb1ELb1ELb1ELb1ELb1EEEEEEEEEvNT_6ParamsE:
        /* <DEDUP_REMOVED lines=18> */
.L_x_2128:
[----:B------:R-:W-:Y:S05]  /*0120*/  BSYNC B0 ;  /* 0x0000000000007941 */ /* 0x000fea0003800000 */
.L_x_2127:
        /* <DEDUP_REMOVED lines=41> */
.L_x_2129:
        /* <DEDUP_REMOVED lines=22> */
.L_x_2130:
        /* <DEDUP_REMOVED lines=18> */
.L_x_2131:
        /* <DEDUP_REMOVED lines=22> */
.L_x_2132:
        /* <DEDUP_REMOVED lines=22> */
.L_x_2133:
[----:B------:R-:W-:Y:S01]  /*0900*/  PLOP3.LUT P0, PT, PT, PT, UP0, 0x80, 0x0 ;  /* 0x000000000000781c */ /* 0x000fe20003f0f008 */
[----:B------:R-:W-:Y:S01]  /*0910*/  UMOV UR38, 0x1 ;  /* 0x0000000100267882 */ /* 0x000fe20000000000 */
[----:B------:R-:W-:Y:S01]  /*0920*/  NOP ;  /* 0x0000000000007918 */ /* 0x000fe20000000000 */
[----:B------:R-:W-:Y:S01]  /*0930*/  USEL UR38, UR38, 0x2, !UP0 ;  /* 0x0000000226267887 */ /* 0x000fe2000c000000 */
[----:B------:R-:W-:Y:S01]  /*0940*/  ULDC.64 UR50, c[0x0][0x208] ;  /* 0x0000820000327ab9 */ /* 0x000fe20000000a00 */
[----:B012-4-:R-:W-:Y:S08]  /*0950*/  BAR.SYNC.DEFER_BLOCKING 0x0 ;  /* 0x0000000000007b1d */ /* 0x017ff00000010000 */
[----:B------:R-:W-:Y:S05]  /*0960*/  @!P0 BRA `(.L_x_2134) ;  /* 0x000000d000dc8947 */ /* 0x000fea0003800000 */
.L_x_2135:
        /* <DEDUP_REMOVED lines=29> */
[-C--:B------:R-:W-:Y:S01]  /*0b40*/  LEA.HI R3, R0, R12.reuse, RZ, 0x4 ;  /* 0x0000000c00037211 */ /* 0x080fe200078f20ff */
[----:B------:R-:W-:Y:S01]  /*0b50*/  IMAD.SHL.U32 R5, R4, 0x20, RZ ;  /* 0x0000002004057824 */ /* 0x000fe200078e00ff */
[----:B------:R-:W-:Y:S01]  /*0b60*/  LEA.HI R11, R0, R12, RZ, 0x2 ;  /* 0x0000000c000b7211 */ /* 0x000fe200078f10ff */
[----:B------:R-:W-:Y:S01]  /*0b70*/  IMAD.IADD R234, R12, 0x1, -R234 ;  /* 0x000000010cea7824 */ /* 0x000fe200078e0aea */
[----:B------:R-:W-:Y:S02]  /*0b80*/  SHF.R.S32.HI R6, RZ, 0x4, R3 ;  /* 0x00000004ff067819 */ /* 0x000fe40000011403 */
[----:B------:R-:W-:Y:S02]  /*0b90*/  LOP3.LUT R4, R3, 0x3fffff0, RZ, 0xc0, !PT ;  /* 0x03fffff003047812 */ /* 0x000fe400078ec0ff */
[----:B------:R-:W-:-:S02]  /*0ba0*/  SHF.R.S32.HI R7, RZ, 0x1f, R234 ;  /* 0x0000001fff077819 */ /* 0x000fc400000114ea */
[----:B------:R-:W-:Y:S01]  /*0bb0*/  LOP3.LUT R11, R11, 0xfffffffc, RZ, 0xc0, !PT ;  /* 0xfffffffc0b0b7812 */ /* 0x000fe200078ec0ff */
[----:B------:R-:W-:Y:S01]  /*0bc0*/  IMAD.IADD R4, R12, 0x1, -R4 ;  /* 0x000000010c047824 */ /* 0x000fe200078e0a04 */
[----:B------:R-:W-:Y:S02]  /*0bd0*/  LEA.HI R8, R7, R234, RZ, 0x2 ;  /* 0x000000ea07087211 */ /* 0x000fe400078f10ff */
[----:B------:R-:W-:Y:S01]  /*0be0*/  LEA.HI R0, R0, R12, RZ, 0x3 ;  /* 0x0000000c00007211 */ /* 0x000fe200078f18ff */
[----:B------:R-:W-:Y:S01]  /*0bf0*/  IMAD.IADD R11, R12, 0x1, -R11 ;  /* 0x000000010c0b7824 */ /* 0x000fe200078e0a0b */
[--C-:B------:R-:W-:Y:S02]  /*0c00*/  SHF.R.S32.HI R9, RZ, 0x2, R8.reuse ;  /* 0x00000002ff097819 */ /* 0x100fe40000011408 */
[----:B------:R-:W-:Y:S02]  /*0c10*/  SHF.R.S32.HI R10, RZ, 0x1f, R8 ;  /* 0x0000001fff0a7819 */ /* 0x000fe40000011408 */
[----:B------:R-:W-:-:S02]  /*0c20*/  SHF.R.S32.HI R235, RZ, 0x7, R2 ;  /* 0x00000007ffeb7819 */ /* 0x000fc40000011402 */
[----:B------:R-:W-:Y:S02]  /*0c30*/  LEA.HI R10, R10, R9, RZ, 0x3 ;  /* 0x000000090a0a7211 */ /* 0x000fe400078f18ff */
[----:B------:R-:W-:Y:S02]  /*0c40*/  LEA.HI R3, R3, R6, RZ, 0x1 ;  /* 0x0000000603037211 */ /* 0x000fe400078f08ff */
[----:B------:R-:W-:Y:S02]  /*0c50*/  LOP3.LUT R5, R5, 0xfffffc00, RZ, 0xc0, !PT ;  /* 0xfffffc0005057812 */ /* 0x000fe400078ec0ff */
[----:B------:R-:W-:Y:S02]  /*0c60*/  LOP3.LUT R232, R0, 0xfffffff8, RZ, 0xc0, !PT ;  /* 0xfffffff800e87812 */ /* 0x000fe400078ec0ff */
        /* <DEDUP_REMOVED lines=8> */
[----:B------:R-:W-:-:S02]  /*0cf0*/  SHF.R.S32.HI R7, RZ, 0x5, R7 ;  /* 0x00000005ff077819 */ /* 0x000fc40000011407 */
        /* <DEDUP_REMOVED lines=20> */
.L_x_2192:
[----:B012---:R-:W0:Y:S01]  /*0e40*/  LDC.64 R2, c[0x0][0xc88] ;  /* 0x00032200ff027b82 */ /* 0x007e220000000a00 */
[----:B------:R-:W-:Y:S01]  /*0e50*/  ULDC.64 UR6, c[0x0][0xa28] ;  /* 0x00028a0000067ab9 */ /* 0x000fe20000000a00 */
[----:B------:R-:W-:Y:S01]  /*0e60*/  ULDC.64 UR8, c[0x0][0xa18] ;  /* 0x0002860000087ab9 */ /* 0x000fe20000000a00 */
[----:B------:R-:W-:Y:S01]  /*0e70*/  ULDC UR4, c[0x0][0x424] ;  /* 0x0001090000047ab9 */ /* 0x000fe20000000800 */
[----:B0-----:R-:W-:-:S06]  /*0e80*/  IMAD.WIDE R2, R55, 0x4, R2 ;  /* 0x0000000437027825 */ /* 0x001fcc00078e0202 */
[----:B------:R-:W2:Y:S01]  /*0e90*/  LDG.E R2, desc[UR50][R2.64] ;  /* 0x0000003202027981 */ /* 0x000ea2000c1e1900 */
[----:B------:R-:W-:Y:S02]  /*0ea0*/  UISETP.NE.U32.AND UP0, UPT, UR6, URZ, UPT ;  /* 0x0000003f0600728c */ /* 0x000fe4000bf05070 */
[----:B------:R-:W-:Y:S02]  /*0eb0*/  UISETP.NE.U32.AND UP1, UPT, UR8, URZ, UPT ;  /* 0x0000003f0800728c */ /* 0x000fe4000bf25070 */
[----:B------:R-:W-:Y:S02]  /*0ec0*/  UISETP.NE.AND.EX UP0, UPT, UR7, URZ, UPT, UP0 ;  /* 0x0000003f0700728c */ /* 0x000fe4000bf05300 */
[----:B------:R-:W-:-:S04]  /*0ed0*/  UISETP.NE.AND.EX UP1, UPT, UR9, URZ, UPT, UP1 ;  /* 0x0000003f0900728c */ /* 0x000fc8000bf25310 */
[----:B------:R-:W-:Y:S02]  /*0ee0*/  PLOP3.LUT P0, PT, PT, PT, UP0, 0x80, 0x0 ;  /* 0x000000000000781c */ /* 0x000fe40003f0f008 */
[----:B------:R-:W-:Y:S02]  /*0ef0*/  PLOP3.LUT P2, PT, PT, PT, UP1, 0x80, 0x0 ;  /* 0x000000000000781c */ /* 0x000fe40003f4f018 */
[----:B--2---:R-:W-:-:S13]  /*0f00*/  R2UR UR42, R2 ;  /* 0x00000000022a72ca */ /* 0x004fda00000e0000 */
[----:B------:R-:W-:Y:S02]  /*0f10*/  USHF.R.S32.HI UR36, URZ, 0x1f, UR42 ;  /* 0x0000001f3f247899 */ /* 0x000fe4000801142a */
[----:B------:R-:W-:-:S04]  /*0f20*/  @UP0 ULEA UR6, UP2, UR42, UR6, 0x2 ;  /* 0x000000062a060291 */ /* 0x000fc8000f84103f */
[----:B------:R-:W-:Y:S02]  /*0f30*/  @UP0 ULEA.HI.X UR7, UR42, UR7, UR36, 0x2, UP2 ;  /* 0x000000072a070291 */ /* 0x000fe400090f1424 */
[----:B------:R-:W-:Y:S01]  /*0f40*/  @UP1 ULEA UR8, UP0, UR42, UR8, 0x2 ;  /* 0x000000082a081291 */ /* 0x000fe2000f80103f */
[----:B------:R-:W-:-:S03]  /*0f50*/  IMAD.U32 R2, RZ, RZ, UR6 ;  /* 0x00000006ff027e24 */ /* 0x000fc6000f8e00ff */
[----:B------:R-:W-:Y:S01]  /*0f60*/  @UP1 ULEA.HI.X UR9, UR42, UR9, UR36, 0x2, UP0 ;  /* 0x000000092a091291 */ /* 0x000fe200080f1424 */
[----:B------:R-:W-:Y:S01]  /*0f70*/  IMAD.U32 R3, RZ, RZ, UR7 ;  /* 0x00000007ff037e24 */ /* 0x000fe2000f8e00ff */
[----:B------:R-:W-:Y:S01]  /*0f80*/  ULDC.64 UR6, c[0x0][0x418] ;  /* 0x0001060000067ab9 */ /* 0x000fe20000000a00 */
[----:B------:R-:W-:-:S03]  /*0f90*/  IMAD.U32 R4, RZ, RZ, UR8 ;  /* 0x00000008ff047e24 */ /* 0x000fc6000f8e00ff */
[----:B------:R-:W-:Y:S01]  /*0fa0*/  IMAD.U32 R5, RZ, RZ, UR9 ;  /* 0x00000009ff057e24 */ /* 0x000fe2000f8e00ff */
[----:B------:R-:W2:Y:S01]  /*0fb0*/  @P0 LDG.E R2, desc[UR50][R2.64] ;  /* 0x0000003202020981 */ /* 0x000ea2000c1e1900 */
[----:B------:R-:W-:Y:S01]  /*0fc0*/  UISETP.NE.U32.AND UP0, UPT, UR6, URZ, UPT ;  /* 0x0000003f0600728c */ /* 0x000fe2000bf05070 */
[----:B------:R-:W-:Y:S02]  /*0fd0*/  ULDC.64 UR8, c[0x0][0xa20] ;  /* 0x0002880000087ab9 */ /* 0x000fe40000000a00 */
[----:B---3--:R-:W3:Y:S01]  /*0fe0*/  @P2 LDG.E R4, desc[UR50][R4.64] ;  /* 0x0000003204042981 */ /* 0x008ee2000c1e1900 */
[----:B------:R-:W-:Y:S01]  /*0ff0*/  UISETP.NE.AND.EX UP0, UPT, UR7, URZ, UPT, UP0 ;  /* 0x0000003f0700728c */ /* 0x000fe2000bf05300 */
[----:B------:R-:W-:Y:S01]  /*1000*/  ISETP.NE.U32.AND P1, PT, RZ, UR8, PT ;  /* 0x00000008ff007c0c */ /* 0x000fe2000bf25070 */
[----:B------:R-:W-:Y:S01]  /*1010*/  ULDC UR6, c[0x0][0x2f0] ;  /* 0x0000bc0000067ab9 */ /* 0x000fe20000000800 */
[----:B------:R-:W-:Y:S01]  /*1020*/  UMOV UR52, URZ ;  /* 0x0000003f00347c82 */ /* 0x000fe20008000000 */
[----:B------:R-:W-:Y:S01]  /*1030*/  USEL UR4, UR4, 0x1, UP0 ;  /* 0x0000000104047887 */ /* 0x000fe20008000000 */
[----:B------:R-:W-:Y:S01]  /*1040*/  ISETP.NE.AND.EX P1, PT, RZ, UR9, PT, P1 ;  /* 0x00000009ff007c0c */ /* 0x000fe2000bf25310 */
[----:B------:R-:W-:-:S02]  /*1050*/  ULDC UR53, c[0x0][0x288] ;  /* 0x0000a20000357ab9 */ /* 0x000fc40000000800 */
[----:B------:R-:W-:Y:S01]  /*1060*/  UIMAD UR4, UR4, UR6, URZ ;  /* 0x00000006040472a4 */ /* 0x000fe2000f8e023f */
[----:B--2---:R-:W-:Y:S02]  /*1070*/  @P0 R2UR UR52, R2 ;  /* 0x00000000023402ca */ /* 0x004fe400000e0000 */
[----:B---3--:R-:W-:Y:S01]  /*1080*/  @P2 R2UR UR53, R4 ;  /* 0x00000000043522ca */ /* 0x008fe200000e0000 */
[----:B----4-:R-:W-:-:S14]  /*1090*/  @P2 BRA `(.L_x_2136) ;  /* 0x0000000000342947 */ /* 0x010fdc0003800000 */
        /* <DEDUP_REMOVED lines=13> */
.L_x_2136:
[----:B------:R-:W-:Y:S01]  /*1170*/  UMOV UR43, UR48 ;  /* 0x00000030002b7c82 */ /* 0x000fe20008000000 */
[----:B------:R-:W-:Y:S05]  /*1180*/  @!P1 BRA `(.L_x_2137) ;  /* 0x00000000001c9947 */ /* 0x000fea0003800000 */
[----:B------:R-:W-:-:S04]  /*1190*/  ULEA UR4, UP0, UR42, UR8, 0x2 ;  /* 0x000000082a047291 */ /* 0x000fc8000f80103f */
[----:B------:R-:W-:Y:S02]  /*11a0*/  ULEA.HI.X UR6, UR42, UR9, UR36, 0x2, UP0 ;  /* 0x000000092a067291 */ /* 0x000fe400080f1424 */
[----:B------:R-:W-:-:S04]  /*11b0*/  IMAD.U32 R2, RZ, RZ, UR4 ;  /* 0x00000004ff027e24 */ /* 0x000fc8000f8e00ff */
[----:B------:R-:W-:-:S05]  /*11c0*/  IMAD.U32 R3, RZ, RZ, UR6 ;  /* 0x00000006ff037e24 */ /* 0x000fca000f8e00ff */
[----:B------:R-:W2:Y:S02]  /*11d0*/  LDG.E R2, desc[UR50][R2.64] ;  /* 0x0000003202027981 */ /* 0x000ea4000c1e1900 */
[----:B--2---:R-:W-:Y:S01]  /*11e0*/  R2UR UR4, R2 ;  /* 0x00000000020472ca */ /* 0x004fe200000e0000 */
[----:B------:R-:W-:-:S14]  /*11f0*/  BRA `(.L_x_2138) ;  /* 0x0000000000347947 */ /* 0x000fdc0003800000 */
.L_x_2137:
        /* <DEDUP_REMOVED lines=13> */
.L_x_2138:
        /* <DEDUP_REMOVED lines=13> */
[----:B------:R-:W-:Y:S02]  /*13a0*/  @UP0 UIMAD UR10, UR36, UR16, URZ ;  /* 0x00000010240a02a4 */ /* 0x000fe4000f8e023f */
[----:B------:R-:W-:Y:S02]  /*13b0*/  @UP1 UIMAD UR12, UR36, UR18, URZ ;  /* 0x00000012240c12a4 */ /* 0x000fe4000f8e023f */
[----:B------:R-:W-:Y:S02]  /*13c0*/  @UP0 UIMAD UR17, UR42, UR17, UR10 ;  /* 0x000000112a1102a4 */ /* 0x000fe4000f8e020a */
[----:B------:R-:W-:Y:S02]  /*13d0*/  @UP1 UIMAD.WIDE.U32 UR10, UR42, UR18, URZ ;  /* 0x000000122a0a12a5 */ /* 0x000fe4000f8e003f */
[----:B------:R-:W-:-:S02]  /*13e0*/  @UP0 UIMAD.WIDE.U32 UR14, UR42, UR16, URZ ;  /* 0x000000102a0e02a5 */ /* 0x000fc4000f8e003f */
[----:B------:R-:W-:Y:S02]  /*13f0*/  @UP1 UIMAD UR18, UR42, UR19, UR12 ;  /* 0x000000132a1212a4 */ /* 0x000fe4000f8e020c */
[----:B------:R-:W-:Y:S02]  /*1400*/  @UP1 USHF.R.S32.HI UR19, URZ, 0x1f, UR48 ;  /* 0x0000001f3f131899 */ /* 0x000fe40008011430 */
[----:B------:R-:W-:Y:S01]  /*1410*/  @UP0 USHF.R.S32.HI UR16, URZ, 0x1f, UR48 ;  /* 0x0000001f3f100899 */ /* 0x000fe20008011430 */
[----:B------:R-:W-:Y:S01]  /*1420*/  @UP1 ULDC.64 UR12, c[0x0][0x9c0] ;  /* 0x00027000000c1ab9 */ /* 0x000fe20000000a00 */
[----:B------:R-:W-:Y:S02]  /*1430*/  @UP0 UIADD3 UR15, UR15, UR17, URZ ;  /* 0x000000110f0f0290 */ /* 0x000fe4000fffe03f */
[----:B------:R-:W-:Y:S02]  /*1440*/  @UP1 UIMAD UR17, UR19, UR12, URZ ;  /* 0x0000000c131112a4 */ /* 0x000fe4000f8e023f */
[----:B------:R-:W-:-:S02]  /*1450*/  @UP0 UIMAD UR16, UR16, UR20, URZ ;  /* 0x00000014101002a4 */ /* 0x000fc4000f8e023f */
[----:B------:R-:W-:Y:S02]  /*1460*/  @UP1 UIADD3 UR11, UR11, UR18, URZ ;  /* 0x000000120b0b1290 */ /* 0x000fe4000fffe03f */
[----:B------:R-:W-:Y:S02]  /*1470*/  @UP1 UIMAD UR17, UR48, UR13, UR17 ;  /* 0x0000000d301112a4 */ /* 0x000fe4000f8e0211 */
[----:B------:R-:W-:Y:S02]  /*1480*/  @UP0 UIMAD UR16, UR48, UR21, UR16 ;  /* 0x00000015301002a4 */ /* 0x000fe4000f8e0210 */
[----:B------:R-:W-:Y:S02]  /*1490*/  @UP0 UIMAD.WIDE.U32 UR14, UR48, UR20, UR14 ;  /* 0x00000014300e02a5 */ /* 0x000fe4000f8e000e */
[----:B------:R-:W-:Y:S02]  /*14a0*/  @UP1 UIMAD.WIDE.U32 UR12, UR48, UR12, UR10 ;  /* 0x0000000c300c12a5 */ /* 0x000fe4000f8e000a */
[----:B------:R-:W-:-:S02]  /*14b0*/  @UP0 UIADD3 UR11, UR15, UR16, URZ ;  /* 0x000000100f0b0290 */ /* 0x000fc4000fffe03f */
[----:B------:R-:W-:Y:S02]  /*14c0*/  @UP0 ULEA UR8, UP2, UR14, UR8, 0x2 ;  /* 0x000000080e080291 */ /* 0x000fe4000f84103f */
[----:B------:R-:W-:Y:S02]  /*14d0*/  @UP1 UIADD3 UR10, UR13, UR17, URZ ;  /* 0x000000110d0a1290 */ /* 0x000fe4000fffe03f */
[----:B------:R-:W-:Y:S02]  /*14e0*/  @UP1 ULEA UR6, UP3, UR12, UR6, 0x2 ;  /* 0x000000060c061291 */ /* 0x000fe4000f86103f */
[----:B------:R-:W-:Y:S01]  /*14f0*/  @UP0 ULEA.HI.X UR9, UR14, UR9, UR11, 0x2, UP2 ;  /* 0x000000090e090291 */ /* 0x000fe200090f140b */
[----:B------:R-:W-:Y:S01]  /*1500*/  IMAD.U32 R4, RZ, RZ, UR8 ;  /* 0x00000008ff047e24 */ /* 0x000fe2000f8e00ff */
[----:B------:R-:W-:Y:S02]  /*1510*/  @UP1 ULEA.HI.X UR7, UR12, UR7, UR10, 0x2, UP3 ;  /* 0x000000070c071291 */ /* 0x000fe400098f140a */
[----:B------:R-:W-:Y:S01]  /*1520*/  IMAD.U32 R6, RZ, RZ, UR6 ;  /* 0x00000006ff067e24 */ /* 0x000fe2000f8e00ff */
[----:B------:R-:W-:Y:S01]  /*1530*/  USHF.L.U32 UR37, UR5, 0x7, URZ ;  /* 0x0000000705257899 */ /* 0x000fe2000800063f */
[----:B------:R-:W-:Y:S01]  /*1540*/  IMAD.U32 R5, RZ, RZ, UR9 ;  /* 0x00000009ff057e24 */ /* 0x000fe2000f8e00ff */
[----:B------:R-:W-:Y:S01]  /*1550*/  ULDC UR6, c[0x0][0x988] ;  /* 0x0002620000067ab9 */ /* 0x000fe20000000800 */
[----:B------:R-:W-:Y:S01]  /*1560*/  IMAD.U32 R7, RZ, RZ, UR7 ;  /* 0x00000007ff077e24 */ /* 0x000fe2000f8e00ff */
[----:B------:R-:W-:-:S02]  /*1570*/  ULDC UR5, c[0x0][0x448] ;  /* 0x0001120000057ab9 */ /* 0x000fc40000000800 */
[----:B------:R0:W2:Y:S04]  /*1580*/  @P0 LDG.E R3, desc[UR50][R4.64] ;  /* 0x0000003204030981 */ /* 0x0000a8000c1e1900 */
[----:B------:R1:W2:Y:S01]  /*1590*/  @P1 LDG.E R0, desc[UR50][R6.64] ;  /* 0x0000003206001981 */ /* 0x0002a2000c1e1900 */
[----:B------:R-:W-:Y:S01]  /*15a0*/  UISETP.NE.AND UP0, UPT, UR5, 0x1, UPT ;  /* 0x000000010500788c */ /* 0x000fe2000bf05270 */
[----:B------:R-:W-:Y:S01]  /*15b0*/  PLOP3.LUT P0, PT, PT, PT, PT, 0x80, 0x0 ;  /* 0x000000000000781c */ /* 0x000fe20003f0f070 */
[----:B------:R-:W-:Y:S01]  /*15c0*/  UIADD3 UR52, -UR52, UR4, URZ ;  /* 0x0000000434347290 */ /* 0x000fe2000fffe13f */
[----:B------:R-:W-:Y:S02]  /*15d0*/  CS2R R150, SRZ ;  /* 0x0000000000967805 */ /* 0x000fe4000001ff00 */
[----:B------:R-:W-:-:S02]  /*15e0*/  CS2R R26, SRZ ;  /* 0x00000000001a7805 */ /* 0x000fc4000001ff00 */
[----:B0-----:R-:W-:Y:S01]  /*15f0*/  CS2R R4, SRZ ;  /* 0x0000000000047805 */ /* 0x001fe2000001ff00 */
[----:B------:R-:W-:Y:S01]  /*1600*/  UIADD3 UR7, UR52, 0x80, -UR53 ;  /* 0x0000008034077890 */ /* 0x000fe2000fffe835 */
[----:B------:R-:W-:Y:S02]  /*1610*/  CS2R R108, SRZ ;  /* 0x00000000006c7805 */ /* 0x000fe4000001ff00 */
[----:B------:R-:W-:Y:S02]  /*1620*/  CS2R R144, SRZ ;  /* 0x0000000000907805 */ /* 0x000fe4000001ff00 */
[----:B------:R-:W-:Y:S02]  /*1630*/  CS2R R142, SRZ ;  /* 0x00000000008e7805 */ /* 0x000fe4000001ff00 */
[----:B------:R-:W-:Y:S01]  /*1640*/  CS2R R30, SRZ ;  /* 0x00000000001e7805 */ /* 0x000fe2000001ff00 */
[----:B------:R-:W-:Y:S01]  /*1650*/  @UP0 ULDC UR4, c[0x0][0x44c] ;  /* 0x0001130000040ab9 */ /* 0x000fe20000000800 */
[----:B------:R-:W-:Y:S01]  /*1660*/  @UP0 ULDC UR8, c[0x0][0x450] ;  /* 0x0001140000080ab9 */ /* 0x000fe20000000800 */
        /* <DEDUP_REMOVED lines=51> */
[----:B-1----:R-:W-:Y:S02]  /*19a0*/  CS2R R6, SRZ ;  /* 0x0000000000067805 */ /* 0x002fe4000001ff00 */
[----:B------:R-:W-:Y:S02]  /*19b0*/  CS2R R32, SRZ ;  /* 0x0000000000207805 */ /* 0x000fe4000001ff00 */
[----:B------:R-:W-:Y:S02]  /*19c0*/  CS2R R158, SRZ ;  /* 0x00000000009e7805 */ /* 0x000fe4000001ff00 */
[----:B------:R-:W-:-:S02]  /*19d0*/  CS2R R160, SRZ ;  /* 0x0000000000a07805 */ /* 0x000fc4000001ff00 */
[----:B------:R-:W-:Y:S02]  /*19e0*/  CS2R R24, SRZ ;  /* 0x0000000000187805 */ /* 0x000fe4000001ff00 */
[----:B------:R-:W-:Y:S01]  /*19f0*/  CS2R R162, SRZ ;  /* 0x0000000000a27805 */ /* 0x000fe2000001ff00 */
[----:B--2---:R-:W-:Y:S01]  /*1a00*/  FMUL.FTZ R0, R3, R0 ;  /* 0x0000000003007220 */ /* 0x004fe20000410000 */
[----:B------:R-:W-:-:S03]  /*1a10*/  CS2R R2, SRZ ;  /* 0x0000000000027805 */ /* 0x000fc6000001ff00 */
[----:B------:R-:W-:Y:S01]  /*1a20*/  FMUL.FTZ R0, R0, UR6 ;  /* 0x0000000600007c20 */ /* 0x000fe20008410000 */
[----:B------:R-:W-:-:S04]  /*1a30*/  UIADD3 UR6, UR37, 0x7f, URZ ;  /* 0x0000007f25067890 */ /* 0x000fc8000fffe03f */
[----:B------:R-:W-:Y:S01]  /*1a40*/  UIMAD.WIDE.U32 UR4, UR6, UR4, URZ ;  /* 0x00000004060472a5 */ /* 0x000fe2000f8e003f */
[----:B------:R-:W-:Y:S01]  /*1a50*/  R2UR UR39, R0 ;  /* 0x00000000002772ca */ /* 0x000fe200000e0000 */
[----:B------:R-:W-:Y:S02]  /*1a60*/  UIADD3 UR4, UR52, 0x7f, URZ ;  /* 0x0000007f34047890 */ /* 0x000fe4000fffe03f */
        /* <DEDUP_REMOVED lines=44> */
.L_x_2140:
        /* <DEDUP_REMOVED lines=9> */
.L_x_2290:
[----:B------:R-:W-:Y:S05]  /*1dc0*/  @!P0 BRA `(.L_x_2142) ;  /* 0x0000000000048947 */ /* 0x000fea0003800000 */
[----:B------:R-:W-:Y:S01]  /*1dd0*/  BPT.TRAP 0x1 ;  /* 0x000000040000795c */ /* 0x000fe20000300000 */
.L_x_2142:
[----:B0-----:R-:W-:Y:S02]  /*1de0*/  IMAD.U32 R3, RZ, RZ, UR54 ;  /* 0x00000036ff037e24 */ /* 0x001fe4000f8e00ff */
[----:B------:R-:W-:-:S03]  /*1df0*/  IMAD.U32 R0, RZ, RZ, UR45 ;  /* 0x0000002dff007e24 */ /* 0x000fc6000f8e00ff */
[----:B------:R-:W-:Y:S02]  /*1e00*/  LEA R3, R3, UR41, 0x3 ;  /* 0x0000002903037c11 */ /* 0x000fe4000f8e18ff */
[----:B------:R-:W-:-:S04]  /*1e10*/  SHF.L.U32 R0, R0, 0x1f, RZ ;  /* 0x0000001f00007819 */ /* 0x000fc800000006ff */
[----:B------:R0:W1:Y:S01]  /*1e20*/  SYNCS.PHASECHK.TRANS64.TRYWAIT P2, [R3+URZ+0x38830], R0 ;  /* 0x03883000030075a7 */ /* 0x000062000804017f */
[----:B------:R-:W-:Y:S05]  /*1e30*/  @!P0 BRA `(.L_x_2143) ;  /* 0x0000000000048947 */ /* 0x000fea0003800000 */
[----:B------:R-:W-:Y:S01]  /*1e40*/  BPT.TRAP 0x1 ;  /* 0x000000040000795c */ /* 0x000fe20000300000 */
.L_x_2143:
[----:B------:R-:W2:Y:S02]  /*1e50*/  S2R R2, SR_TID.X ;  /* 0x0000000000027919 */ /* 0x000ea40000002100 */
[----:B--2---:R-:W-:Y:S01]  /*1e60*/  LOP3.LUT P1, RZ, R2, 0x7f, RZ, 0xc0, !PT ;  /* 0x0000007f02ff7812 */ /* 0x004fe2000782c0ff */
[----:B-1----:R-:W-:-:S12]  /*1e70*/  @P2 BRA `(.L_x_2144) ;  /* 0x0000000000082947 */ /* 0x002fd80003800000 */
[----:B------:R-:W1:Y:S02]  /*1e80*/  SYNCS.PHASECHK.TRANS64.TRYWAIT P2, [R3+URZ+0x38830], R0 ;  /* 0x03883000030075a7 */ /* 0x000e64000804017f */
[----:B-1----:R-:W-:Y:S05]  /*1e90*/  @!P2 BRA `(.L_x_2145) ;  /* 0x0000011c00a0a947 */ /* 0x002fea0003800000 */
.L_x_2144:
        /* <DEDUP_REMOVED lines=10> */
[----:B------:R-:W-:Y:S01]  /*1f40*/  IMAD.U32 R21, RZ, RZ, UR39 ;  /* 0x00000027ff157e24 */ /* 0x000fe2000f8e00ff */
[----:B------:R-:W-:Y:S01]  /*1f50*/  UMOV UR5, 0x40000040 ;  /* 0x4000004000057882 */ /* 0x000fe20000000000 */
[----:B------:R-:W-:Y:S01]  /*1f60*/  UMOV UR7, 0x40000040 ;  /* 0x4000004000077882 */ /* 0x000fe20000000000 */
[----:B------:R-:W-:Y:S01]  /*1f70*/  ULOP3.LUT UR49, UR4, 0x10000, URZ, 0xfc, !UPT ;  /* 0x0001000004317892 */ /* 0x000fe2000f8efc3f */
[----:B------:R-:W-:Y:S01]  /*1f80*/  @!P1 VIADD R3, R3, 0x38840 ;  /* 0x0003884003039836 */ /* 0x000fe20000000000 */
[----:B------:R-:W-:Y:S01]  /*1f90*/  UIADD3 UR4, UR32, 0x2, URZ ;  /* 0x0000000220047890 */ /* 0x000fe2000fffe03f */
[----:B------:R-:W-:Y:S01]  /*1fa0*/  CS2R R150, SRZ ;  /* 0x0000000000967805 */ /* 0x000fe2000001ff00 */
[----:B------:R-:W-:Y:S01]  /*1fb0*/  ULEA UR34, UR54, UR49, 0xb ;  /* 0x0000003136227291 */ /* 0x000fe2000f8e583f */
[----:B------:R-:W-:Y:S01]  /*1fc0*/  CS2R R148, SRZ ;  /* 0x0000000000947805 */ /* 0x000fe2000001ff00 */
[----:B------:R-:W-:Y:S01]  /*1fd0*/  UIADD3 UR8, UR32, 0x4, URZ ;  /* 0x0000000420087890 */ /* 0x000fe2000fffe03f */
[----:B------:R-:W-:Y:S01]  /*1fe0*/  @!P1 PRMT R3, RZ, 0x654, R3 ;  /* 0x00000654ff039816 */ /* 0x000fe20000000003 */
        /* <DEDUP_REMOVED lines=68> */
[----:B------:R-:W-:Y:S02]  /*2430*/  UIADD3 UR7, UR6, 0x1, URZ ;  /* 0x0000000106077890 */ /* 0x000fe4000fffe03f */
[----:B------:R-:W-:-:S04]  /*2440*/  UIADD3 UR6, UR52, UR6, URZ ;  /* 0x0000000634067290 */ /* 0x000fc8000fffe03f */
[----:B------:R-:W-:Y:S02]  /*2450*/  IMAD.U32 R4, RZ, RZ, UR7 ;  /* 0x00000007ff047e24 */ /* 0x000fe4000f8e00ff */
[----:B------:R-:W-:Y:S01]  /*2460*/  IMAD.U32 R2, RZ, RZ, UR6 ;  /* 0x00000006ff027e24 */ /* 0x000fe2000f8e00ff */
[----:B------:R-:W-:Y:S01]  /*2470*/  @UP0 ULDC UR6, c[0x0][0x44c] ;  /* 0x0001130000060ab9 */ /* 0x000fe20000000800 */
[C---:B------:R-:W-:Y:S01]  /*2480*/  IMAD R4, R17.reuse, -0x2, R4 ;  /* 0xfffffffe11047824 */ /* 0x040fe200078e0204 */
[----:B------:R-:W-:Y:S01]  /*2490*/  UIMAD.WIDE.U32 UR6, UR37, UR6, URZ ;  /* 0x00000006250672a5 */ /* 0x000fe2000f8e003f */
[----:B------:R-:W-:-:S03]  /*24a0*/  IMAD R2, R17, -0x2, R2 ;  /* 0xfffffffe11027824 */ /* 0x000fc600078e0202 */
[----:B------:R-:W-:-:S04]  /*24b0*/  IADD3 R5, -R5, UR52, R4 ;  /* 0x0000003405057c10 */ /* 0x000fc8000fffe104 */
[----:B0-----:R-:W-:-:S04]  /*24c0*/  VIADDMNMX R6, R6, R5, R2, PT ;  /* 0x0000000506067246 */ /* 0x001fc80003800102 */
[C---:B------:R-:W-:Y:S02]  /*24d0*/  ISETP.GT.AND P3, PT, R6.reuse, RZ, PT ;  /* 0x000000ff0600720c */ /* 0x040fe40003f64270 */
[C---:B------:R-:W-:Y:S02]  /*24e0*/  ISETP.GT.AND P4, PT, R6.reuse, 0x1, PT ;  /* 0x000000010600780c */ /* 0x040fe40003f84270 */
[----:B------:R-:W-:Y:S01]  /*24f0*/  ISETP.GT.AND P5, PT, R6, 0x8, PT ;  /* 0x000000080600780c */ /* 0x000fe20003fa4270 */
[----:B------:R-:W-:Y:S02]  /*2500*/  WARPGROUP.DEPBAR.LE gsb0, 0x0 ;  /* 0x00008000000079c5 */ /* 0x000fe40000010000 */
[----:B------:R-:W-:-:S06]  /*2510*/  WARPGROUP.ARRIVE ;  /* 0x00000000000079c5 */ /* 0x000fcc0000000000 */
[----:B------:R-:W-:Y:S01]  /*2520*/  QGMMA.64x128x32.F32.E4M3.E4M3 R24, gdesc[UR8], R24, gsb0 ;  /* 0x01e00000081879f3 */ /* 0x000fe20008000818 */
[----:B------:R-:W-:Y:S01]  /*2530*/  @UP0 ULDC UR11, c[0x0][0x450] ;  /* 0x00011400000b0ab9 */ /* 0x000fe20000000800 */
[----:B------:R-:W-:Y:S01]  /*2540*/  UMOV UR10, UR37 ;  /* 0x00000025000a7c82 */ /* 0x000fe20008000000 */
[----:B------:R-:W-:-:S04]  /*2550*/  @UP0 USHF.R.U32.HI UR10, URZ, UR11, UR7 ;  /* 0x0000000b3f0a0299 */ /* 0x000fc80008011607 */
[----:B------:R-:W-:-:S04]  /*2560*/  UIADD3 UR6, UR10, UR52, -UR53 ;  /* 0x000000340a067290 */ /* 0x000fc8000fffe835 */
[----:B------:R-:W-:-:S04]  /*2570*/  USHF.R.S32.HI UR7, URZ, 0x1f, UR6 ;  /* 0x0000001f3f077899 */ /* 0x000fc80008011406 */
[----:B------:R-:W-:-:S04]  /*2580*/  ULEA.HI UR7, UR7, UR6, URZ, 0x7 ;  /* 0x0000000607077291 */ /* 0x000fc8000f8f383f */
[----:B------:R-:W-:-:S04]  /*2590*/  USHF.R.S32.HI UR7, URZ, 0x7, UR7 ;  /* 0x000000073f077899 */ /* 0x000fc80008011407 */
[----:B------:R-:W-:-:S04]  /*25a0*/  UISETP.LT.AND UP1, UPT, URZ, UR7, UPT ;  /* 0x000000073f00728c */ /* 0x000fc8000bf21270 */
[----:B------:R-:W-:-:S04]  /*25b0*/  USEL UR55, URZ, UR7, !UP1 ;  /* 0x000000073f377287 */ /* 0x000fc8000c800000 */
[----:B------:R-:W-:Y:S01]  /*25c0*/  UISETP.GE.AND UP1, UPT, UR56, UR55, UPT ;  /* 0x000000373800728c */ /* 0x000fe2000bf26270 */
        /* <DEDUP_REMOVED lines=46> */
[C---:B------:R-:W-:Y:S02]  /*28b0*/  ISETP.GT.AND P4, PT, R6.reuse, 0x30, PT ;  /* 0x000000300600780c */ /* 0x040fe40003f84270 */
        /* <DEDUP_REMOVED lines=57> */
[----:B------:R-:W-:Y:S01]  /*2c50*/  FSEL R86, R86, -INF , P4 ;  /* 0xff80000056567808 */ /* 0x000fe20002000000 */
[----:B------:R-:W1:Y:S01]  /*2c60*/  SHFL.IDX PT, R6, R0, RZ, 0x1c1f ;  /* 0x001c1fff00067589 */ /* 0x000e6200000e0000 */
[----:B------:R-:W-:-:S02]  /*2c70*/  FMNMX.FTZ R7, R83, R4, !PT ;  /* 0x0000000453077209 */ /* 0x000fc40007810000 */
[----:B------:R-:W-:Y:S02]  /*2c80*/  FSEL R87, R87, -INF , P3 ;  /* 0xff80000057577808 */ /* 0x000fe40001800000 */
[----:B------:R-:W-:-:S04]  /*2c90*/  FMNMX.FTZ R4, R86, R7, !PT ;  /* 0x0000000756047209 */ /* 0x000fc80007810000 */
[----:B------:R-:W-:-:S05]  /*2ca0*/  FMNMX.FTZ R7, R87, R4, !PT ;  /* 0x0000000457077209 */ /* 0x000fca0007810000 */
[----:B------:R-:W2:Y:S01]  /*2cb0*/  SHFL.BFLY PT, R4, R7, 0x2, 0x1f ;  /* 0x0c401f0007047f89 */ /* 0x000ea200000e0000 */
[----:B-1----:R-:W-:-:S04]  /*2cc0*/  VIADDMNMX R2, R6, R5, R2, PT ;  /* 0x0000000506027246 */ /* 0x002fc80003800102 */
[C---:B------:R-:W-:Y:S02]  /*2cd0*/  ISETP.GT.AND P4, PT, R2.reuse, 0x1, PT ;  /* 0x000000010200780c */ /* 0x040fe40003f84270 */
[----:B------:R-:W-:Y:S02]  /*2ce0*/  ISETP.GT.AND P5, PT, R2, 0x8, PT ;  /* 0x000000080200780c */ /* 0x000fe40003fa4270 */
[----:B------:R-:W-:Y:S02]  /*2cf0*/  FSEL R38, R25, -INF , P4 ;  /* 0xff80000019267808 */ /* 0x000fe40002000000 */
[----:B------:R-:W-:Y:S02]  /*2d00*/  FSEL R39, R28, -INF , P5 ;  /* 0xff8000001c277808 */ /* 0x000fe40002800000 */
[----:B------:R-:W-:Y:S02]  /*2d10*/  ISETP.GT.AND P4, PT, R2, 0x10, PT ;  /* 0x000000100200780c */ /* 0x000fe40003f84270 */
[----:B--2---:R-:W-:-:S02]  /*2d20*/  FMNMX.FTZ R8, R7, R4, !PT ;  /* 0x0000000407087209 */ /* 0x004fc40007810000 */
[----:B------:R-:W-:Y:S02]  /*2d30*/  FSEL R43, R32, -INF , P4 ;  /* 0xff800000202b7808 */ /* 0x000fe40002000000 */
[----:B------:R-:W-:Y:S01]  /*2d40*/  ISETP.GT.AND P4, PT, R2, 0x18, PT ;  /* 0x000000180200780c */ /* 0x000fe20003f84270 */
[----:B------:R-:W1:Y:S03]  /*2d50*/  SHFL.BFLY PT, R13, R8, 0x1, 0x1f ;  /* 0x0c201f00080d7f89 */ /* 0x000e6600000e0000 */
[----:B------:R-:W-:Y:S02]  /*2d60*/  FSEL R36, R36, -INF , P4 ;  /* 0xff80000024247808 */ /* 0x000fe40002000000 */
[----:B------:R-:W-:-:S04]  /*2d70*/  ISETP.GT.AND P4, PT, R2, 0x20, PT ;  /* 0x000000200200780c */ /* 0x000fc80003f84270 */
[----:B------:R-:W-:Y:S02]  /*2d80*/  FSEL R40, R40, -INF , P4 ;  /* 0xff80000028287808 */ /* 0x000fe40002000000 */
[----:B------:R-:W-:-:S04]  /*2d90*/  ISETP.GT.AND P4, PT, R2, 0x28, PT ;  /* 0x000000280200780c */ /* 0x000fc80003f84270 */
[----:B------:R-:W-:Y:S02]  /*2da0*/  FSEL R44, R44, -INF , P4 ;  /* 0xff8000002c2c7808 */ /* 0x000fe40002000000 */
[----:B------:R-:W-:-:S04]  /*2db0*/  ISETP.GT.AND P4, PT, R2, 0x30, PT ;  /* 0x000000300200780c */ /* 0x000fc80003f84270 */
[----:B------:R-:W-:Y:S02]  /*2dc0*/  FSEL R48, R48, -INF , P4 ;  /* 0xff80000030307808 */ /* 0x000fe40002000000 */
[----:B------:R-:W-:Y:S02]  /*2dd0*/  ISETP.GT.AND P4, PT, R2, 0x38, PT ;  /* 0x000000380200780c */ /* 0x000fe40003f84270 */
[----:B-1----:R-:W-:Y:S02]  /*2de0*/  FMNMX.FTZ R0, R8, R13, !PT ;  /* 0x0000000d08007209 */ /* 0x002fe40007810000 */
[----:B------:R-:W-:Y:S02]  /*2df0*/  FSEL R52, R52, -INF , P4 ;  /* 0xff80000034347808 */ /* 0x000fe40002000000 */
[C---:B------:R-:W-:Y:S01]  /*2e00*/  FSETP.NEU.FTZ.AND P3, PT, R0.reuse, -INF , PT ;  /* 0xff8000000000780b */ /* 0x040fe20003f7d000 */
[----:B------:R-:W-:-:S01]  /*2e10*/  FFMA.FTZ R4, R0, R21, -8 ;  /* 0xc100000000047423 */ /* 0x000fc20000010015 */
[----:B------:R-:W-:-:S04]  /*2e20*/  ISETP.GT.AND P4, PT, R2, 0x40, PT ;  /* 0x000000400200780c */ /* 0x000fc80003f84270 */
[----:B------:R-:W-:Y:S02]  /*2e30*/  FSEL R88, R4, RZ, P3 ;  /* 0x000000ff04587208 */ /* 0x000fe40001800000 */
[----:B------:R-:W-:Y:S02]  /*2e40*/  ISETP.GT.AND P3, PT, R2, RZ, PT ;  /* 0x000000ff0200720c */ /* 0x000fe40003f64270 */
[----:B------:R-:W-:Y:S01]  /*2e50*/  FSEL R56, R56, -INF , P4 ;  /* 0xff80000038387808 */ /* 0x000fe20002000000 */
[----:B------:R-:W-:-:S01]  /*2e60*/  FFMA.FTZ R4, R26, UR39, -R88 ;  /* 0x000000271a047c23 */ /* 0x000fc20008010858 */
[----:B------:R-:W-:Y:S01]  /*2e70*/  FSEL R35, R24, -INF , P3 ;  /* 0xff80000018237808 */ /* 0x000fe20001800000 */
[----:B------:R-:W-:-:S01]  /*2e80*/  FFMA.FTZ R24, R11, UR39, -R88 ;  /* 0x000000270b187c23 */ /* 0x000fc20008010858 */
[----:B------:R-:W-:Y:S01]  /*2e90*/  ISETP.GT.AND P3, PT, R2, 0x9, PT ;  /* 0x000000090200780c */ /* 0x000fe20003f64270 */
[----:B------:R-:W-:-:S01]  /*2ea0*/  FFMA.FTZ R5, R27, UR39, -R88 ;  /* 0x000000271b057c23 */ /* 0x000fc20008010858 */
[----:B------:R-:W-:Y:S01]  /*2eb0*/  FMNMX.FTZ R8, R35, R38, !PT ;  /* 0x0000002623087209 */ /* 0x000fe20007810000 */
[----:B------:R-:W-:-:S01]  /*2ec0*/  FFMA.FTZ R6, R30, UR39, -R88 ;  /* 0x000000271e067c23 */ /* 0x000fc20008010858 */
[----:B------:R-:W-:Y:S01]  /*2ed0*/  FSEL R42, R29, -INF , P3 ;  /* 0xff8000001d2a7808 */ /* 0x000fe20001800000 */
[----:B------:R-:W-:Y:S01]  /*2ee0*/  MUFU.EX2 R4, R4 ;  /* 0x0000000400047308 */ /* 0x000fe20000000800 */
[----:B------:R-:W-:Y:S01]  /*2ef0*/  FMNMX.FTZ R13, R39, R8, !PT ;  /* 0x00000008270d7209 */ /* 0x000fe20007810000 */
[--C-:B------:R-:W-:Y:S01]  /*2f00*/  FFMA.FTZ R7, R31, UR39, -R88.reuse ;  /* 0x000000271f077c23 */ /* 0x100fe20008010858 */
[----:B------:R-:W-:Y:S01]  /*2f10*/  ISETP.GT.AND P3, PT, R2, 0x11, PT ;  /* 0x000000110200780c */ /* 0x000fe20003f64270 */
[--C-:B------:R-:W-:Y:S01]  /*2f20*/  FFMA.FTZ R34, R34, UR39, -R88.reuse ;  /* 0x0000002722227c23 */ /* 0x100fe20008010858 */
[----:B------:R-:W-:Y:S01]  /*2f30*/  FMNMX.FTZ R8, R42, R13, !PT ;  /* 0x0000000d2a087209 */ /* 0x000fe20007810000 */
[--C-:B------:R-:W-:Y:S01]  /*2f40*/  FFMA.FTZ R9, R9, UR39, -R88.reuse ;  /* 0x0000002709097c23 */ /* 0x100fe20008010858 */
[----:B------:R-:W-:Y:S01]  /*2f50*/  FSEL R46, R33, -INF , P3 ;  /* 0xff800000212e7808 */ /* 0x000fe20001800000 */
[----:B------:R-:W1:Y:S01]  /*2f60*/  MUFU.EX2 R5, R5 ;  /* 0x0000000500057308 */ /* 0x000e620000000800 */
[----:B------:R-:W-:Y:S01]  /*2f70*/  FMNMX.FTZ R13, R43, R8, !PT ;  /* 0x000000082b0d7209 */ /* 0x000fe20007810000 */
[--C-:B------:R-:W-:Y:S01]  /*2f80*/  FFMA.FTZ R50, R50, UR39, -R88.reuse ;  /* 0x0000002732327c23 */ /* 0x100fe20008010858 */
[----:B------:R-:W-:Y:S01]  /*2f90*/  ISETP.GT.AND P3, PT, R2, 0x19, PT ;  /* 0x000000190200780c */ /* 0x000fe20003f64270 */
[--C-:B------:R-:W-:Y:S01]  /*2fa0*/  FFMA.FTZ R10, R10, UR39, -R88.reuse ;  /* 0x000000270a0a7c23 */ /* 0x100fe20008010858 */
[----:B------:R-:W-:Y:S01]  /*2fb0*/  FMNMX.FTZ R13, R46, R13, !PT ;  /* 0x0000000d2e0d7209 */ /* 0x000fe20007810000 */
[--C-:B------:R-:W-:Y:S01]  /*2fc0*/  FFMA.FTZ R59, R59, UR39, -R88.reuse ;  /* 0x000000273b3b7c23 */ /* 0x100fe20008010858 */
[----:B------:R-:W-:Y:S01]  /*2fd0*/  FSEL R37, R37, -INF , P3 ;  /* 0xff80000025257808 */ /* 0x000fe20001800000 */
[----:B------:R-:W2:Y:S01]  /*2fe0*/  MUFU.EX2 R6, R6 ;  /* 0x0000000600067308 */ /* 0x000ea20000000800 */
[----:B------:R-:W-:Y:S01]  /*2ff0*/  FMNMX.FTZ R20, R36, R13, !PT ;  /* 0x0000000d24147209 */ /* 0x000fe20007810000 */
[--C-:B------:R-:W-:Y:S01]  /*3000*/  FFMA.FTZ R54, R54, UR39, -R88.reuse ;  /* 0x0000002736367c23 */ /* 0x100fe20008010858 */
[----:B------:R-:W-:Y:S01]  /*3010*/  ISETP.GT.AND P3, PT, R2, 0x21, PT ;  /* 0x000000210200780c */ /* 0x000fe20003f64270 */
[--C-:B------:R-:W-:Y:S01]  /*3020*/  FFMA.FTZ R55, R55, UR39, -R88.reuse ;  /* 0x0000002737377c23 */ /* 0x100fe20008010858 */
[----:B------:R-:W-:Y:S01]  /*3030*/  FMNMX.FTZ R13, R37, R20, !PT ;  /* 0x00000014250d7209 */ /* 0x000fe20007810000 */
[--C-:B------:R-:W-:Y:S01]  /*3040*/  FFMA.FTZ R62, R62, UR39, -R88.reuse ;  /* 0x000000273e3e7c23 */ /* 0x100fe20008010858 */
[----:B------:R-:W-:Y:S01]  /*3050*/  FSEL R41, R41, -INF , P3 ;  /* 0xff80000029297808 */ /* 0x000fe20001800000 */
[----:B------:R-:W3:Y:S01]  /*3060*/  MUFU.EX2 R7, R7 ;  /* 0x0000000700077308 */ /* 0x000ee20000000800 */
[----:B------:R-:W-:Y:S01]  /*3070*/  FMNMX.FTZ R20, R40, R13, !PT ;  /* 0x0000000d28147209 */ /* 0x000fe20007810000 */
[--C-:B------:R-:W-:Y:S01]  /*3080*/  FFMA.FTZ R63, R63, UR39, -R88.reuse ;  /* 0x000000273f3f7c23 */ /* 0x100fe20008010858 */
[----:B------:R-:W-:Y:S01]  /*3090*/  ISETP.GT.AND P3, PT, R2, 0x29, PT ;  /* 0x000000290200780c */ /* 0x000fe20003f64270 */
[--C-:B------:R-:W-:Y:S01]  /*30a0*/  FFMA.FTZ R27, R67, UR39, -R88.reuse ;  /* 0x00000027431b7c23 */ /* 0x100fe20008010858 */
[----:B------:R-:W-:Y:S01]  /*30b0*/  FMNMX.FTZ R13, R41, R20, !PT ;  /* 0x00000014290d7209 */ /* 0x000fe20007810000 */
[--C-:B------:R-:W-:Y:S01]  /*30c0*/  FFMA.FTZ R70, R70, UR39, -R88.reuse ;  /* 0x0000002746467c23 */ /* 0x100fe20008010858 */
[----:B------:R-:W-:Y:S01]  /*30d0*/  FSEL R45, R45, -INF , P3 ;  /* 0xff8000002d2d7808 */ /* 0x000fe20001800000 */
[----:B------:R4:W-:Y:S01]  /*30e0*/  MUFU.EX2 R8, R34 ;  /* 0x0000002200087308 */ /* 0x0009e20000000800 */
[----:B------:R-:W-:Y:S01]  /*30f0*/  FMNMX.FTZ R20, R44, R13, !PT ;  /* 0x0000000d2c147209 */ /* 0x000fe20007810000 */
[--C-:B------:R-:W-:Y:S01]  /*3100*/  FFMA.FTZ R71, R71, UR39, -R88.reuse ;  /* 0x0000002747477c23 */ /* 0x100fe20008010858 */
[----:B------:R-:W-:Y:S01]  /*3110*/  ISETP.GT.AND P3, PT, R2, 0x31, PT ;  /* 0x000000310200780c */ /* 0x000fe20003f64270 */
[--C-:B------:R-:W-:Y:S01]  /*3120*/  FFMA.FTZ R33, R78, UR39, -R88.reuse ;  /* 0x000000274e217c23 */ /* 0x100fe20008010858 */
[----:B------:R-:W-:Y:S01]  /*3130*/  FMNMX.FTZ R11, R45, R20, !PT ;  /* 0x000000142d0b7209 */ /* 0x000fe20007810000 */
[--C-:B------:R-:W-:Y:S01]  /*3140*/  FFMA.FTZ R20, R12, UR39, -R88.reuse ;  /* 0x000000270c147c23 */ /* 0x100fe20008010858 */
[----:B------:R-:W-:Y:S01]  /*3150*/  FSEL R49, R49, -INF , P3 ;  /* 0xff80000031317808 */ /* 0x000fe20001800000 */
[----:B------:R-:W-:Y:S01]  /*3160*/  MUFU.EX2 R13, R24 ;  /* 0x00000018000d7308 */ /* 0x000fe20000000800 */
[----:B------:R-:W-:Y:S01]  /*3170*/  FMNMX.FTZ R12, R48, R11, !PT ;  /* 0x0000000b300c7209 */ /* 0x000fe20007810000 */
[--C-:B------:R-:W-:Y:S01]  /*3180*/  FFMA.FTZ R30, R79, UR39, -R88.reuse ;  /* 0x000000274f1e7c23 */ /* 0x100fe20008010858 */
[----:B------:R-:W-:Y:S01]  /*3190*/  ISETP.GT.AND P3, PT, R2, 0x39, PT ;  /* 0x000000390200780c */ /* 0x000fe20003f64270 */
[--C-:B----4-:R-:W-:Y:S01]  /*31a0*/  FFMA.FTZ R34, R74, UR39, -R88.reuse ;  /* 0x000000274a227c23 */ /* 0x110fe20008010858 */
        /* <DEDUP_REMOVED lines=10> */
[----:B------:R-:W-:Y:S01]  /*3250*/  ISETP.GT.AND P4, PT, R2, 0x48, PT ;  /* 0x000000480200780c */ /* 0x000fe20003f84270 */
[----:B------:R-:W-:Y:S01]  /*3260*/  MUFU.EX2 R9, R9 ;  /* 0x0000000900097308 */ /* 0x000fe20000000800 */
[----:B------:R-:W-:Y:S01]  /*3270*/  FSEL R57, R57, -INF , P3 ;  /* 0xff80000039397808 */ /* 0x000fe20001800000 */
[--C-:B------:R-:W-:Y:S01]  /*3280*/  FFMA.FTZ R87, R87, UR39, -R88.reuse ;  /* 0x0000002757577c23 */ /* 0x100fe20008010858 */
[----:B----4-:R-:W-:Y:S01]  /*3290*/  FMNMX.FTZ R20, R56, R21, !PT ;  /* 0x0000001538147209 */ /* 0x010fe20007810000 */
[--C-:B------:R-:W-:Y:S01]  /*32a0*/  FFMA.FTZ R21, R47, UR39, -R88.reuse ;  /* 0x000000272f157c23 */ /* 0x100fe20008010858 */
[----:B------:R-:W-:Y:S01]  /*32b0*/  ISETP.GT.AND P3, PT, R2, 0x49, PT ;  /* 0x000000490200780c */ /* 0x000fe20003f64270 */
[----:B------:R-:W-:Y:S01]  /*32c0*/  IMAD.U32 R47, RZ, RZ, UR39 ;  /* 0x00000027ff2f7e24 */ /* 0x000fe2000f8e00ff */
[----:B------:R-:W-:Y:S01]  /*32d0*/  FSEL R60, R60, -INF , P4 ;  /* 0xff8000003c3c7808 */ /* 0x000fe20002000000 */
[----:B------:R-:W4:Y:S01]  /*32e0*/  MUFU.EX2 R10, R10 ;  /* 0x0000000a000a7308 */ /* 0x000f220000000800 */
[----:B------:R-:W-:Y:S01]  /*32f0*/  FMNMX.FTZ R15, R57, R20, !PT ;  /* 0x00000014390f7209 */ /* 0x000fe20007810000 */
[----:B------:R-:W-:Y:S01]  /*3300*/  FFMA.FTZ R31, R83, UR39, -R88 ;  /* 0x00000027531f7c23 */ /* 0x000fe20008010858 */
[----:B------:R-:W-:-:S02]  /*3310*/  ISETP.GT.AND P4, PT, R2, 0x50, PT ;  /* 0x000000500200780c */ /* 0x000fc40003f84270 */
[----:B------:R-:W-:Y:S02]  /*3320*/  CS2R R82, SRZ ;  /* 0x0000000000527805 */ /* 0x000fe4000001ff00 */
[----:B------:R-:W-:Y:S02]  /*3330*/  FSEL R61, R61, -INF , P3 ;  /* 0xff8000003d3d7808 */ /* 0x000fe40001800000 */
[----:B------:R-:W-:Y:S02]  /*3340*/  CS2R R78, SRZ ;  /* 0x00000000004e7805 */ /* 0x000fe4000001ff00 */
[----:B------:R-:W-:Y:S01]  /*3350*/  FMNMX.FTZ R20, R60, R15, !PT ;  /* 0x0000000f3c147209 */ /* 0x000fe20007810000 */
[----:B------:R-:W-:Y:S01]  /*3360*/  MUFU.EX2 R12, R12 ;  /* 0x0000000c000c7308 */ /* 0x000fe20000000800 */
[----:B------:R-:W-:Y:S02]  /*3370*/  ISETP.GT.AND P3, PT, R2, 0x51, PT ;  /* 0x000000510200780c */ /* 0x000fe40003f64270 */
[----:B------:R-:W-:-:S02]  /*3380*/  FSEL R64, R64, -INF , P4 ;  /* 0xff80000040407808 */ /* 0x000fc40002000000 */
[----:B------:R-:W-:Y:S02]  /*3390*/  FMNMX.FTZ R15, R61, R20, !PT ;  /* 0x000000143d0f7209 */ /* 0x000fe40007810000 */
[----:B------:R-:W-:Y:S01]  /*33a0*/  ISETP.GT.AND P4, PT, R2, 0x58, PT ;  /* 0x000000580200780c */ /* 0x000fe20003f84270 */
[----:B------:R-:W-:Y:S01]  /*33b0*/  MUFU.EX2 R14, R14 ;  /* 0x0000000e000e7308 */ /* 0x000fe20000000800 */
[----:B------:R-:W-:Y:S02]  /*33c0*/  FSEL R65, R65, -INF , P3 ;  /* 0xff80000041417808 */ /* 0x000fe40001800000 */
        /* <DEDUP_REMOVED lines=10> */
[----:B------:R-:W-:Y:S01]  /*3470*/  MUFU.EX2 R21, R21 ;  /* 0x0000001500157308 */ /* 0x000fe20000000800 */
        /* <DEDUP_REMOVED lines=14> */
[----:B------:R-:W1:Y:S01]  /*3560*/  MUFU.EX2 R55, R55 ;  /* 0x0000003700377308 */ /* 0x000e620000000800 */
        /* <DEDUP_REMOVED lines=21> */
[----:B-1----:R-:W-:Y:S01]  /*36c0*/  F2FP.SATFINITE.E4M3.F32.PACK_AB_MERGE_C R227, R55, R54, RZ ;  /* 0x0000003637e3723e */ /* 0x002fe200048070ff */
[----:B------:R-:W1:Y:S01]  /*36d0*/  SHFL.BFLY PT, R29, R2, 0x2, 0x1f ;  /* 0x0c401f00021d7f89 */ /* 0x000e6200000e0000 */
[----:B------:R-:W-:Y:S02]  /*36e0*/  F2FP.SATFINITE.E4M3.F32.PACK_AB_MERGE_C R229, R5, R4, R229 ;  /* 0x0000000405e5723e */ /* 0x000fe400048070e5 */
[----:B------:R-:W-:Y:S01]  /*36f0*/  F2FP.SATFINITE.E4M3.F32.PACK_AB_MERGE_C R225, R21, R14, RZ ;  /* 0x0000000e15e1723e */ /* 0x000fe200048070ff */
[----:B------:R-:W-:Y:S01]  /*3700*/  MUFU.EX2 R63, R63 ;  /* 0x0000003f003f7308 */ /* 0x000fe20000000800 */
[----:B--2---:R-:W-:-:S01]  /*3710*/  FADD.FTZ R59, R7, R58 ;  /* 0x0000003a073b7221 */ /* 0x004fc20000010000 */
[----:B------:R-:W-:-:S02]  /*3720*/  F2FP.SATFINITE.E4M3.F32.PACK_AB_MERGE_C R231, R9, R8, R231 ;  /* 0x0000000809e7723e */ /* 0x000fc400048070e7 */
[----:B------:R-:W-:Y:S01]  /*3730*/  F2FP.SATFINITE.E4M3.F32.PACK_AB_MERGE_C R225, R12, R11, R225 ;  /* 0x0000000b0ce1723e */ /* 0x000fe200048070e1 */
[----:B------:R-:W-:Y:S01]  /*3740*/  FADD.FTZ R58, R8, R59 ;  /* 0x0000003b083a7221 */ /* 0x000fe20000010000 */
[----:B------:R-:W-:Y:S02]  /*3750*/  F2FP.SATFINITE.E4M3.F32.PACK_AB_MERGE_C R227, R20, R15, R227 ;  /* 0x0000000f14e3723e */ /* 0x000fe400048070e3 */
[----:B------:R-:W-:Y:S01]  /*3760*/  MUFU.EX2 R26, R26 ;  /* 0x0000001a001a7308 */ /* 0x000fe20000000800 */
[----:B------:R-:W-:-:S04]  /*3770*/  FADD.FTZ R59, R9, R58 ;  /* 0x0000003a093b7221 */ /* 0x000fc80000010000 */
[----:B------:R-:W-:-:S03]  /*3780*/  FADD.FTZ R58, R10, R59 ;  /* 0x0000003b0a3a7221 */ /* 0x000fc60000010000 */
[----:B------:R-:W-:Y:S01]  /*3790*/  MUFU.EX2 R27, R27 ;  /* 0x0000001b001b7308 */ /* 0x000fe20000000800 */
[----:B------:R-:W-:-:S01]  /*37a0*/  FADD.FTZ R58, R13, R58 ;  /* 0x0000003a0d3a7221 */ /* 0x000fc20000010000 */
[----:B-1----:R-:W-:-:S06]  /*37b0*/  FMNMX.FTZ R29, R2, R29, !PT ;  /* 0x0000001d021d7209 */ /* 0x002fcc0007810000 */
[----:B------:R-:W-:Y:S01]  /*37c0*/  MUFU.EX2 R70, R70 ;  /* 0x0000004600467308 */ /* 0x000fe20000000800 */
[----:B------:R-:W1:Y:S07]  /*37d0*/  SHFL.BFLY PT, R2, R29, 0x1, 0x1f ;  /* 0x0c201f001d027f89 */ /* 0x000e6e00000e0000 */
[----:B------:R-:W-:Y:S08]  /*37e0*/  MUFU.EX2 R71, R71 ;  /* 0x0000004700477308 */ /* 0x000ff00000000800 */
        /* <DEDUP_REMOVED lines=130> */
[----:B------:R-:W-:-:S02]  /*4010*/  CS2R R56, SRZ ;  /* 0x0000000000387805 */ /* 0x000fc4000001ff00 */
[----:B------:R-:W-:Y:S01]  /*4020*/  CS2R R26, SRZ ;  /* 0x00000000001a7805 */ /* 0x000fe2000001ff00 */
[----:B------:R-:W1:Y:S01]  /*4030*/  MUFU.EX2 R69, R69 ;  /* 0x0000004500457308 */ /* 0x000e620000000800 */
[----:B--2---:R-:W-:-:S07]  /*4040*/  FADD.FTZ R3, R65, R4 ;  /* 0x0000000441037221 */ /* 0x004fce0000010000 */
[----:B------:R-:W2:Y:S01]  /*4050*/  MUFU.EX2 R72, R72 ;  /* 0x0000004800487308 */ /* 0x000ea20000000800 */
[----:B0-----:R-:W-:-:S01]  /*4060*/  FADD.FTZ R4, R68, R3 ;  /* 0x0000000344047221 */ /* 0x001fc20000010000 */
[----:B------:R-:W-:-:S06]  /*4070*/  F2FP.SATFINITE.E4M3.F32.PACK_AB_MERGE_C R3, R30, R33, RZ ;  /* 0x000000211e03723e */ /* 0x000fcc00048070ff */
[----:B------:R-:W0:Y:S01]  /*4080*/  MUFU.EX2 R75, R75 ;  /* 0x0000004b004b7308 */ /* 0x000e220000000800 */
[C---:B-1----:R-:W-:Y:S01]  /*4090*/  F2FP.SATFINITE.E4M3.F32.PACK_AB_MERGE_C R68, R69.reuse, R68, RZ ;  /* 0x000000444544723e */ /* 0x042fe200048070ff */
[----:B------:R-:W-:-:S03]  /*40a0*/  FADD.FTZ R69, R69, R4 ;  /* 0x0000000445457221 */ /* 0x000fc60000010000 */
[----:B------:R-:W-:Y:S02]  /*40b0*/  F2FP.SATFINITE.E4M3.F32.PACK_AB_MERGE_C R222, R65, R64, R68 ;  /* 0x0000004041de723e */ /* 0x000fe40004807044 */
[----:B------:R-:W-:Y:S01]  /*40c0*/  CS2R R64, SRZ ;  /* 0x0000000000407805 */ /* 0x000fe2000001ff00 */
[----:B------:R-:W1:Y:S01]  /*40d0*/  MUFU.EX2 R73, R73 ;  /* 0x0000004900497308 */ /* 0x000e620000000800 */
[----:B--2---:R-:W-:-:S01]  /*40e0*/  FADD.FTZ R4, R72, R69 ;  /* 0x0000004548047221 */ /* 0x004fc20000010000 */
[----:B------:R-:W-:-:S06]  /*40f0*/  CS2R R68, SRZ ;  /* 0x0000000000447805 */ /* 0x000fcc000001ff00 */
[----:B------:R-:W2:Y:S01]  /*4100*/  MUFU.EX2 R76, R76 ;  /* 0x0000004c004c7308 */ /* 0x000ea20000000800 */
[C---:B0-----:R-:W-:Y:S01]  /*4110*/  F2FP.SATFINITE.E4M3.F32.PACK_AB_MERGE_C R217, R75.reuse, R34, R3 ;  /* 0x000000224bd9723e */ /* 0x041fe20004807003 */
[----:B------:R-:W-:Y:S01]  /*4120*/  FADD.FTZ R6, R75, R6 ;  /* 0x000000064b067221 */ /* 0x000fe20000010000 */
[----:B------:R-:W-:Y:S02]  /*4130*/  CS2R R74, SRZ ;  /* 0x00000000004a7805 */ /* 0x000fe4000001ff00 */
[----:B------:R-:W-:Y:S01]  /*4140*/  CS2R R34, SRZ ;  /* 0x0000000000227805 */ /* 0x000fe2000001ff00 */
[----:B------:R-:W-:-:S02]  /*4150*/  FADD.FTZ R33, R33, R6 ;  /* 0x0000000621217221 */ /* 0x000fc40000010000 */
[----:B------:R-:W0:Y:S01]  /*4160*/  MUFU.EX2 R77, R77 ;  /* 0x0000004d004d7308 */ /* 0x000e220000000800 */
[----:B-1----:R-:W-:-:S01]  /*4170*/  FADD.FTZ R3, R73, R4 ;  /* 0x0000000449037221 */ /* 0x002fc20000010000 */
[----:B------:R-:W-:-:S06]  /*4180*/  FADD.FTZ R33, R30, R33 ;  /* 0x000000211e217221 */ /* 0x000fcc0000010000 */
[----:B------:R-:W-:Y:S01]  /*4190*/  MUFU.EX2 R29, R29 ;  /* 0x0000001d001d7308 */ /* 0x000fe20000000800 */
[----:B--2---:R-:W-:-:S07]  /*41a0*/  FADD.FTZ R4, R76, R3 ;  /* 0x000000034c047221 */ /* 0x004fce0000010000 */
[----:B------:R1:W2:Y:S01]  /*41b0*/  MUFU.EX2 R32, R87 ;  /* 0x0000005700207308 */ /* 0x0002a20000000800 */
[C---:B0-----:R-:W-:Y:S01]  /*41c0*/  F2FP.SATFINITE.E4M3.F32.PACK_AB_MERGE_C R76, R77.reuse, R76, RZ ;  /* 0x0000004c4d4c723e */ /* 0x041fe200048070ff */
[----:B------:R-:W-:-:S03]  /*41d0*/  FADD.FTZ R77, R77, R4 ;  /* 0x000000044d4d7221 */ /* 0x000fc60000010000 */
[----:B------:R-:W-:Y:S02]  /*41e0*/  F2FP.SATFINITE.E4M3.F32.PACK_AB_MERGE_C R216, R73, R72, R76 ;  /* 0x0000004849d8723e */ /* 0x000fe4000480704c */
[----:B------:R-:W-:Y:S01]  /*41f0*/  CS2R R72, SRZ ;  /* 0x0000000000487805 */ /* 0x000fe2000001ff00 */
[----:B------:R-:W0:Y:S01]  /*4200*/  MUFU.EX2 R28, R28 ;  /* 0x0000001c001c7308 */ /* 0x000e220000000800 */
[----:B-1----:R-:W-:-:S07]  /*4210*/  CS2R R86, SRZ ;  /* 0x0000000000567805 */ /* 0x002fce000001ff00 */
[----:B------:R-:W1:Y:S01]  /*4220*/  MUFU.EX2 R80, R80 ;  /* 0x0000005000507308 */ /* 0x000e620000000800 */
[----:B--2---:R-:W-:-:S07]  /*4230*/  F2FP.SATFINITE.E4M3.F32.PACK_AB_MERGE_C R3, R32, R29, RZ ;  /* 0x0000001d2003723e */ /* 0x004fce00048070ff */
[----:B------:R-:W2:Y:S01]  /*4240*/  MUFU.EX2 R31, R31 ;  /* 0x0000001f001f7308 */ /* 0x000ea20000000800 */
[----:B0-----:R-:W-:-:S07]  /*4250*/  FADD.FTZ R6, R28, R33 ;  /* 0x000000211c067221 */ /* 0x001fce0000010000 */
[----:B------:R-:W0:Y:S01]  /*4260*/  MUFU.EX2 R81, R81 ;  /* 0x0000005100517308 */ /* 0x000e220000000800 */
[----:B-1----:R-:W-:-:S01]  /*4270*/  FADD.FTZ R4, R80, R77 ;  /* 0x0000004d50047221 */ /* 0x002fc20000010000 */
[----:B------:R-:W-:-:S06]  /*4280*/  CS2R R76, SRZ ;  /* 0x00000000004c7805 */ /* 0x000fcc000001ff00 */
[----:B------:R-:W1:Y:S01]  /*4290*/  MUFU.EX2 R84, R84 ;  /* 0x0000005400547308 */ /* 0x000e620000000800 */
[C---:B--2---:R-:W-:Y:S01]  /*42a0*/  F2FP.SATFINITE.E4M3.F32.PACK_AB_MERGE_C R219, R31.reuse, R28, R3 ;  /* 0x0000001c1fdb723e */ /* 0x044fe20004807003 */
[----:B------:R-:W-:Y:S01]  /*42b0*/  FADD.FTZ R6, R31, R6 ;  /* 0x000000061f067221 */ /* 0x000fe20000010000 */
[----:B------:R-:W-:-:S03]  /*42c0*/  CS2R R30, SRZ ;  /* 0x00000000001e7805 */ /* 0x000fc6000001ff00 */
[----:B------:R-:W-:Y:S02]  /*42d0*/  FADD.FTZ R29, R29, R6 ;  /* 0x000000061d1d7221 */ /* 0x000fe40000010000 */
[----:B------:R-:W2:Y:S01]  /*42e0*/  MUFU.EX2 R47, R47 ;  /* 0x0000002f002f7308 */ /* 0x000ea20000000800 */
[----:B0-----:R-:W-:-:S04]  /*42f0*/  FADD.FTZ R3, R81, R4 ;  /* 0x0000000451037221 */ /* 0x001fc80000010000 */
[----:B-1----:R-:W-:Y:S01]  /*4300*/  FADD.FTZ R4, R84, R3 ;  /* 0x0000000354047221 */ /* 0x002fe20000010000 */
[----:B------:R-:W-:-:S01]  /*4310*/  FADD.FTZ R3, R32, R29 ;  /* 0x0000001d20037221 */ /* 0x000fc20000010000 */
[----:B------:R-:W-:Y:S02]  /*4320*/  CS2R R32, SRZ ;  /* 0x0000000000207805 */ /* 0x000fe4000001ff00 */
[----:B------:R-:W-:Y:S02]  /*4330*/  CS2R R28, SRZ ;  /* 0x00000000001c7805 */ /* 0x000fe4000001ff00 */
[C---:B--2---:R-:W-:Y:S01]  /*4340*/  F2FP.SATFINITE.E4M3.F32.PACK_AB_MERGE_C R5, R47.reuse, R84, RZ ;  /* 0x000000542f05723e */ /* 0x044fe200048070ff */
        /* <DEDUP_REMOVED lines=10> */
[----:B------:R-:W-:-:S07]  /*43f0*/  IMAD.MOV.U32 R151, RZ, RZ, RZ ;  /* 0x000000ffff977224 */ /* 0x000fce00078e00ff */
.L_x_2156:
[----:B------:R-:W-:Y:S01]  /*4400*/  ISETP.NE.AND P4, PT, RZ, UR44, PT ;  /* 0x0000002cff007c0c */ /* 0x000fe2000bf85270 */
[----:B------:R-:W-:-:S04]  /*4410*/  UISETP.NE.AND UP1, UPT, UR57, 0x1, UPT ;  /* 0x000000013900788c */ /* 0x000fc8000bf25270 */
[----:B------:R-:W-:-:S04]  /*4420*/  USEL UR45, URZ, 0x1, UP1 ;  /* 0x000000013f2d7887 */ /* 0x000fc80008800000 */
[----:B------:R-:W-:-:S04]  /*4430*/  ULOP3.LUT UR45, UR58, UR45, URZ, 0x3c, !UPT ;  /* 0x0000002d3a2d7292 */ /* 0x000fc8000f8e3c3f */
[----:B------:R-:W-:Y:S08]  /*4440*/  @P4 BRA `(.L_x_2147) ;  /* 0x0000000000384947 */ /* 0x000ff00003800000 */
[----:B------:R-:W-:Y:S05]  /*4450*/  @!P0 BRA `(.L_x_2148) ;  /* 0x0000000000048947 */ /* 0x000fea0003800000 */
[----:B------:R-:W-:Y:S01]  /*4460*/  BPT.TRAP 0x1 ;  /* 0x000000040000795c */ /* 0x000fe20000300000 */
.L_x_2148:
        /* <DEDUP_REMOVED lines=9> */
.L_x_2149:
[----:B-1----:R-:W-:Y:S05]  /*4500*/  @P3 BRA `(.L_x_2147) ;  /* 0x0000000000083947 */ /* 0x002fea0003800000 */
[----:B------:R-:W1:Y:S02]  /*4510*/  SYNCS.PHASECHK.TRANS64.TRYWAIT P3, [UR6+0x38830], R0 ;  /* 0x03883000ff0075a7 */ /* 0x000e640008060146 */
[----:B-1----:R-:W-:Y:S05]  /*4520*/  @!P3 BRA `(.L_x_2150) ;  /* 0x000000f80010b947 */ /* 0x002fea0003800000 */
.L_x_2147:
        /* <DEDUP_REMOVED lines=50> */
.L_x_2152:
[----:B------:R-:W-:Y:S01]  /*4850*/  ULEA UR6, UR57, UR41, 0x3 ;  /* 0x0000002939067291 */ /* 0x000fe2000f8e183f */
[----:B------:R-:W-:-:S05]  /*4860*/  IMAD.U32 R0, RZ, RZ, UR58 ;  /* 0x0000003aff007e24 */ /* 0x000fca000f8e00ff */
[----:B------:R-:W-:-:S04]  /*4870*/  SHF.L.U32 R0, R0, 0x1f, RZ ;  /* 0x0000001f00007819 */ /* 0x000fc800000006ff */
[----:B------:R0:W1:Y:S01]  /*4880*/  SYNCS.PHASECHK.TRANS64.TRYWAIT P3, [UR6+0x38850], R0 ;  /* 0x03885000ff0075a7 */ /* 0x0000620008060146 */
[----:B------:R-:W-:Y:S05]  /*4890*/  @!P0 BRA `(.L_x_2153) ;  /* 0x0000000000048947 */ /* 0x000fea0003800000 */
[----:B------:R-:W-:Y:S01]  /*48a0*/  BPT.TRAP 0x1 ;  /* 0x000000040000795c */ /* 0x000fe20000300000 */
.L_x_2153:
[----:B-1----:R-:W-:Y:S05]  /*48b0*/  @P3 BRA `(.L_x_2151) ;  /* 0x0000000000083947 */ /* 0x002fea0003800000 */
[----:B------:R-:W1:Y:S02]  /*48c0*/  SYNCS.PHASECHK.TRANS64.TRYWAIT P3, [UR6+0x38850], R0 ;  /* 0x03885000ff0075a7 */ /* 0x000e640008060146 */
[----:B-1----:R-:W-:Y:S05]  /*48d0*/  @!P3 BRA `(.L_x_2154) ;  /* 0x000000f4003cb947 */ /* 0x002fea0003800000 */
.L_x_2151:
[----:B------:R-:W-:Y:S01]  /*48e0*/  UIADD3 UR6, UR41, 0x400, URZ ;  /* 0x0000040029067890 */ /* 0x000fe2000fffe03f */
[----:B------:R-:W-:Y:S01]  /*48f0*/  WARPGROUP.ARRIVE ;  /* 0x00000000000079c5 */ /* 0x000fe20000000000 */
[----:B------:R-:W-:Y:S01]  /*4900*/  UMOV UR7, 0x40000040 ;  /* 0x4000004000077882 */ /* 0x000fe20000000000 */
[----:B-1----:R-:W-:Y:S01]  /*4910*/  VIADD R7, R18, UR37 ;  /* 0x0000002512077c36 */ /* 0x002fe20008000000 */
[----:B------:R-:W-:Y:S01]  /*4920*/  USHF.R.U32.HI UR6, URZ, 0x4, UR6 ;  /* 0x000000043f067899 */ /* 0x000fe20008011606 */
[----:B------:R-:W-:-:S03]  /*4930*/  IMAD.U32 R11, RZ, RZ, UR53 ;  /* 0x00000035ff0b7e24 */ /* 0x000fc6000f8e00ff */
        /* <DEDUP_REMOVED lines=9> */
[----:B------:R-:W1:-:S15]  /*49d0*/  S2R R231, SR_TID.X ;  /* 0x0000000000e77919 */ /* 0x000e5e0000002100 */
[----:B------:R-:W-:-:S02]  /*49e0*/  NOP ;  /* 0x0000000000007918 */ /* 0x000fc40000000000 */
[----:B------:R-:W-:Y:S01]  /*49f0*/  QGMMA.64x256x32.F32.E4M3.E4M3 R24, R224, gdesc[UR4], R24, gsb0 ;  /* 0x03e00004e0187df3 */ /* 0x000fe20008000818 */
[----:B------:R-:W-:Y:S01]  /*4a00*/  UIADD3 UR6, UR10, 0x4, URZ ;  /* 0x000000040a067890 */ /* 0x000fe2000fffe03f */
[----:B------:R-:W-:Y:S01]  /*4a10*/  UMOV UR7, 0x40000040 ;  /* 0x4000004000077882 */ /* 0x000fe20000000000 */
[----:B-1----:R-:W-:Y:S01]  /*4a20*/  SHF.R.U32.HI R231, RZ, 0x7, R231 ;  /* 0x00000007ffe77819 */ /* 0x002fe200000116e7 */
        /* <DEDUP_REMOVED lines=14> */
[----:B------:R-:W1:Y:S01]  /*4b10*/  SHFL.IDX PT, R7, R7, 0x1, 0x1c1f ;  /* 0x003c1f0007077f89 */ /* 0x000e6200000e0000 */
[----:B------:R-:W-:-:S03]  /*4b20*/  UIADD3 UR6, UR10, 0x6, URZ ;  /* 0x000000060a067890 */ /* 0x000fc6000fffe03f */
[----:B------:R-:W-:Y:S01]  /*4b30*/  IADD3 R0, -R11, UR52, R0 ;  /* 0x000000340b007c10 */ /* 0x000fe2000fffe100 */
[----:B------:R-:W-:-:S04]  /*4b40*/  IMAD.U32 R11, RZ, RZ, UR39 ;  /* 0x00000027ff0b7e24 */ /* 0x000fc8000f8e00ff */
[----:B0-----:R-:W-:-:S05]  /*4b50*/  IMAD.IADD R2, R0, 0x1, R9 ;  /* 0x0000000100027824 */ /* 0x001fca00078e0209 */
[----:B------:R-:W-:Y:S01]  /*4b60*/  ISETP.GT.AND P3, PT, R2, RZ, PT ;  /* 0x000000ff0200720c */ /* 0x000fe20003f64270 */
[----:B-1----:R-:W-:Y:S01]  /*4b70*/  IMAD.IADD R0, R0, 0x1, R7 ;  /* 0x0000000100007824 */ /* 0x002fe200078e0207 */
        /* <DEDUP_REMOVED lines=94> */
[----:B------:R-:W-:-:S02]  /*5160*/  ISETP.GT.AND P4, PT, R0, RZ, PT ;  /* 0x000000ff0000720c */ /* 0x000fc40003f84270 */
[----:B------:R-:W-:Y:S02]  /*5170*/  FMNMX.FTZ R8, R213, R2, !PT ;  /* 0x00000002d5087209 */ /* 0x000fe40007810000 */
[----:B------:R-:W-:Y:S02]  /*5180*/  ISETP.GT.AND P5, PT, R0, 0x1, PT ;  /* 0x000000010000780c */ /* 0x000fe40003fa4270 */
[----:B------:R-:W-:Y:S01]  /*5190*/  FSEL R7, R154, -INF , P4 ;  /* 0xff8000009a077808 */ /* 0x000fe20002000000 */
[----:B------:R-:W0:Y:S01]  /*51a0*/  SHFL.BFLY PT, R9, R8, 0x2, 0x1f ;  /* 0x0c401f0008097f89 */ /* 0x000e2200000e0000 */
        /* <DEDUP_REMOVED lines=12> */
[----:B0-----:R-:W-:Y:S02]  /*5270*/  FMNMX.FTZ R9, R8, R9, !PT ;  /* 0x0000000908097209 */ /* 0x001fe40007810000 */
[----:B------:R-:W-:Y:S02]  /*5280*/  ISETP.GT.AND P4, PT, R0, 0x18, PT ;  /* 0x000000180000780c */ /* 0x000fe40003f84270 */
[----:B------:R-:W-:Y:S01]  /*5290*/  FSEL R163, R163, -INF , P5 ;  /* 0xff800000a3a37808 */ /* 0x000fe20002800000 */
[----:B------:R-:W0:Y:S01]  /*52a0*/  SHFL.BFLY PT, R2, R9, 0x1, 0x1f ;  /* 0x0c201f0009027f89 */ /* 0x000e2200000e0000 */
[----:B------:R-:W-:Y:S01]  /*52b0*/  FMNMX.FTZ R14, R162, R13, !PT ;  /* 0x0000000da20e7209 */ /* 0x000fe20007810000 */
[----:B------:R-:W-:-:S02]  /*52c0*/  WARPGROUP.DEPBAR.LE gsb0, 0x0 ;  /* 0x00008000000079c5 */ /* 0x000fc40000010000 */
[----:B------:R-:W-:Y:S01]  /*52d0*/  ISETP.GT.AND P5, PT, R0, 0x19, PT ;  /* 0x000000190000780c */ /* 0x000fe20003fa4270 */
[----:B------:R-:W-:Y:S01]  /*52e0*/  WARPGROUP.ARRIVE ;  /* 0x00000000000079c5 */ /* 0x000fe20000000000 */
[----:B------:R-:W-:Y:S02]  /*52f0*/  FSEL R166, R166, -INF , P4 ;  /* 0xff800000a6a67808 */ /* 0x000fe40002000000 */
[----:B------:R-:W-:Y:S02]  /*5300*/  FMNMX.FTZ R15, R163, R14, !PT ;  /* 0x0000000ea30f7209 */ /* 0x000fe40007810000 */
[----:B------:R-:W-:Y:S01]  /*5310*/  ISETP.GT.AND P4, PT, R0, 0x20, PT ;  /* 0x000000200000780c */ /* 0x000fe20003f84270 */
[----:B------:R-:W-:Y:S01]  /*5320*/  QGMMA.64x256x32.F32.E4M3.E4M3 R24, R216, gdesc[UR4], R24, gsb0 ;  /* 0x03e00004d8187df3 */ /* 0x000fe20008000818 */
[----:B------:R-:W-:Y:S02]  /*5330*/  FSEL R167, R167, -INF , P5 ;  /* 0xff800000a7a77808 */ /* 0x000fe40002800000 */
[----:B------:R-:W-:-:S02]  /*5340*/  FMNMX.FTZ R20, R166, R15, !PT ;  /* 0x0000000fa6147209 */ /* 0x000fc40007810000 */
[----:B------:R-:W-:Y:S02]  /*5350*/  ISETP.GT.AND P5, PT, R0, 0x21, PT ;  /* 0x000000210000780c */ /* 0x000fe40003fa4270 */
[----:B------:R-:W-:Y:S02]  /*5360*/  FSEL R170, R170, -INF , P4 ;  /* 0xff800000aaaa7808 */ /* 0x000fe40002000000 */
[----:B------:R-:W-:Y:S02]  /*5370*/  FMNMX.FTZ R15, R167, R20, !PT ;  /* 0x00000014a70f7209 */ /* 0x000fe40007810000 */
[----:B------:R-:W-:Y:S02]  /*5380*/  ISETP.GT.AND P4, PT, R0, 0x28, PT ;  /* 0x000000280000780c */ /* 0x000fe40003f84270 */
[----:B0-----:R-:W-:Y:S02]  /*5390*/  FMNMX.FTZ R2, R9, R2, !PT ;  /* 0x0000000209027209 */ /* 0x001fe40007810000 */
[----:B------:R-:W-:-:S02]  /*53a0*/  FSEL R171, R171, -INF , P5 ;  /* 0xff800000abab7808 */ /* 0x000fc40002800000 */
[C---:B------:R-:W-:Y:S01]  /*53b0*/  FSETP.NEU.FTZ.AND P3, PT, R2.reuse, -INF , PT ;  /* 0xff8000000200780b */ /* 0x040fe20003f7d000 */
[----:B------:R-:W-:-:S01]  /*53c0*/  FFMA.FTZ R10, R2, R11, -8 ;  /* 0xc1000000020a7423 */ /* 0x000fc2000001000b */
[----:B------:R-:W-:Y:S02]  /*53d0*/  FMNMX.FTZ R20, R170, R15, !PT ;  /* 0x0000000faa147209 */ /* 0x000fe40007810000 */
[----:B------:R-:W-:Y:S02]  /*53e0*/  ISETP.GT.AND P5, PT, R0, 0x29, PT ;  /* 0x000000290000780c */ /* 0x000fe40003fa4270 */
[----:B------:R-:W-:Y:S02]  /*53f0*/  FSEL R8, R10, RZ, P3 ;  /* 0x000000ff0a087208 */ /* 0x000fe40001800000 */
[----:B------:R-:W-:Y:S02]  /*5400*/  FSEL R174, R174, -INF , P4 ;  /* 0xff800000aeae7808 */ /* 0x000fe40002000000 */
[----:B------:R-:W-:Y:S01]  /*5410*/  FMNMX.FTZ R21, R171, R20, !PT ;  /* 0x00000014ab157209 */ /* 0x000fe20007810000 */
[----:B------:R-:W-:-:S01]  /*5420*/  FFMA.FTZ R152, R152, UR39, -R8 ;  /* 0x0000002798987c23 */ /* 0x000fc20008010808 */
[----:B------:R-:W-:Y:S01]  /*5430*/  ISETP.GT.AND P4, PT, R0, 0x30, PT ;  /* 0x000000300000780c */ /* 0x000fe20003f84270 */
[----:B------:R-:W-:-:S01]  /*5440*/  FFMA.FTZ R10, R153, UR39, -R8 ;  /* 0x00000027990a7c23 */ /* 0x000fc20008010808 */
[----:B------:R-:W-:Y:S01]  /*5450*/  FSEL R175, R175, -INF , P5 ;  /* 0xff800000afaf7808 */ /* 0x000fe20002800000 */
[----:B------:R0:W-:Y:S01]  /*5460*/  MUFU.EX2 R9, R152 ;  /* 0x0000009800097308 */ /* 0x0001e20000000800 */
[----:B------:R-:W-:Y:S01]  /*5470*/  ISETP.GT.AND P5, PT, R0, 0x31, PT ;  /* 0x000000310000780c */ /* 0x000fe20003fa4270 */
[--C-:B------:R-:W-:Y:S01]  /*5480*/  FFMA.FTZ R12, R157, UR39, -R8.reuse ;  /* 0x000000279d0c7c23 */ /* 0x100fe20008010808 */
[----:B------:R-:W-:Y:S01]  /*5490*/  FSEL R178, R178, -INF , P4 ;  /* 0xff800000b2b27808 */ /* 0x000fe20002000000 */
[--C-:B------:R-:W-:Y:S01]  /*54a0*/  FFMA.FTZ R11, R156, UR39, -R8.reuse ;  /* 0x000000279c0b7c23 */ /* 0x100fe20008010808 */
[----:B------:R-:W-:Y:S01]  /*54b0*/  ISETP.GT.AND P4, PT, R0, 0x38, PT ;  /* 0x000000380000780c */ /* 0x000fe20003f84270 */
[--C-:B------:R-:W-:Y:S01]  /*54c0*/  FFMA.FTZ R160, R160, UR39, -R8.reuse ;  /* 0x00000027a0a07c23 */ /* 0x100fe20008010808 */
[----:B------:R-:W-:Y:S01]  /*54d0*/  FSEL R179, R179, -INF , P5 ;  /* 0xff800000b3b37808 */ /* 0x000fe20002800000 */
[--C-:B------:R-:W-:Y:S01]  /*54e0*/  FFMA.FTZ R14, R161, UR39, -R8.reuse ;  /* 0x00000027a10e7c23 */ /* 0x100fe20008010808 */
[----:B0-----:R-:W-:Y:S01]  /*54f0*/  FMNMX.FTZ R152, R174, R21, !PT ;  /* 0x00000015ae987209 */ /* 0x001fe20007810000 */
[----:B------:R-:W-:Y:S01]  /*5500*/  MUFU.EX2 R13, R160 ;  /* 0x000000a0000d7308 */ /* 0x000fe20000000800 */
[----:B------:R-:W-:Y:S01]  /*5510*/  ISETP.GT.AND P5, PT, R0, 0x39, PT ;  /* 0x000000390000780c */ /* 0x000fe20003fa4270 */
[--C-:B------:R-:W-:Y:S01]  /*5520*/  FFMA.FTZ R164, R164, UR39, -R8.reuse ;  /* 0x00000027a4a47c23 */ /* 0x100fe20008010808 */
[----:B------:R-:W-:Y:S01]  /*5530*/  FMNMX.FTZ R21, R175, R152, !PT ;  /* 0x00000098af157209 */ /* 0x000fe20007810000 */
[--C-:B------:R-:W-:Y:S01]  /*5540*/  FFMA.FTZ R20, R165, UR39, -R8.reuse ;  /* 0x00000027a5147c23 */ /* 0x100fe20008010808 */
[----:B------:R-:W-:Y:S01]  /*5550*/  FSEL R182, R182, -INF , P4 ;  /* 0xff800000b6b67808 */ /* 0x000fe20002000000 */
[--C-:B------:R-:W-:Y:S01]  /*5560*/  FFMA.FTZ R168, R168, UR39, -R8.reuse ;  /* 0x00000027a8a87c23 */ /* 0x100fe20008010808 */
[----:B------:R-:W-:Y:S01]  /*5570*/  FMNMX.FTZ R152, R178, R21, !PT ;  /* 0x00000015b2987209 */ /* 0x000fe20007810000 */
        /* <DEDUP_REMOVED lines=23> */
[----:B------:R-:W-:-:S01]  /*56f0*/  FFMA.FTZ R154, R173, UR39, -R8 ;  /* 0x00000027ad9a7c23 */ /* 0x000fc20008010808 */
[----:B------:R-:W-:Y:S01]  /*5700*/  ISETP.GT.AND P4, PT, R0, 0x50, PT ;  /* 0x000000500000780c */ /* 0x000fe20003f84270 */
[----:B------:R-:W-:-:S01]  /*5710*/  FFMA.FTZ R173, R193, UR39, -R8 ;  /* 0x00000027c1ad7c23 */ /* 0x000fc20008010808 */
[----:B------:R-:W-:Y:S01]  /*5720*/  FSEL R191, R191, -INF , P5 ;  /* 0xff800000bfbf7808 */ /* 0x000fe20002800000 */
[----:B------:R-:W-:Y:S01]  /*5730*/  IMAD.U32 R193, RZ, RZ, UR39 ;  /* 0x00000027ffc17e24 */ /* 0x000fe2000f8e00ff */
[----:B------:R-:W-:Y:S01]  /*5740*/  FMNMX.FTZ R156, R190, R157, !PT ;  /* 0x0000009dbe9c7209 */ /* 0x000fe20007810000 */
[----:B------:R0:W-:Y:S01]  /*5750*/  MUFU.EX2 R153, R172 ;  /* 0x000000ac00997308 */ /* 0x0001e20000000800 */
[----:B------:R-:W-:-:S02]  /*5760*/  ISETP.GT.AND P5, PT, R0, 0x51, PT ;  /* 0x000000510000780c */ /* 0x000fc40003fa4270 */
[----:B------:R-:W-:Y:S02]  /*5770*/  FSEL R194, R194, -INF , P4 ;  /* 0xff800000c2c27808 */ /* 0x000fe40002000000 */
[----:B------:R-:W-:Y:S01]  /*5780*/  FMNMX.FTZ R157, R191, R156, !PT ;  /* 0x0000009cbf9d7209 */ /* 0x000fe20007810000 */
[--C-:B------:R-:W-:Y:S01]  /*5790*/  FFMA.FTZ R156, R176, UR39, -R8.reuse ;  /* 0x00000027b09c7c23 */ /* 0x100fe20008010808 */
[----:B------:R-:W-:Y:S01]  /*57a0*/  ISETP.GT.AND P4, PT, R0, 0x58, PT ;  /* 0x000000580000780c */ /* 0x000fe20003f84270 */
[--C-:B------:R-:W-:Y:S01]  /*57b0*/  FFMA.FTZ R176, R196, UR39, -R8.reuse ;  /* 0x00000027c4b07c23 */ /* 0x100fe20008010808 */
[----:B------:R-:W-:Y:S01]  /*57c0*/  FSEL R195, R195, -INF , P5 ;  /* 0xff800000c3c37808 */ /* 0x000fe20002800000 */
[--C-:B0-----:R-:W-:Y:S01]  /*57d0*/  FFMA.FTZ R172, R192, UR39, -R8.reuse ;  /* 0x00000027c0ac7c23 */ /* 0x101fe20008010808 */
        /* <DEDUP_REMOVED lines=14> */
[----:B------:R-:W-:Y:S01]  /*58c0*/  ISETP.GT.AND P4, PT, R0, 0x68, PT ;  /* 0x000000680000780c */ /* 0x000fe20003f84270 */
[--C-:B------:R-:W-:Y:S01]  /*58d0*/  FFMA.FTZ R160, R180, UR39, -R8.reuse ;  /* 0x00000027b4a07c23 */ /* 0x100fe20008010808 */
[----:B------:R-:W-:Y:S01]  /*58e0*/  FSEL R203, R203, -INF , P5 ;  /* 0xff800000cbcb7808 */ /* 0x000fe20002800000 */
[----:B------:R-:W-:Y:S01]  /*58f0*/  FFMA.FTZ R180, R200, UR39, -R8 ;  /* 0x00000027c8b47c23 */ /* 0x000fe20008010808 */
        /* <DEDUP_REMOVED lines=12> */
[----:B------:R0:W-:Y:S01]  /*59c0*/  MUFU.EX2 R161, R181 ;  /* 0x000000b500a17308 */ /* 0x0001e20000000800 */
[----:B------:R-:W-:Y:S01]  /*59d0*/  ISETP.GT.AND P4, PT, R0, 0x78, PT ;  /* 0x000000780000780c */ /* 0x000fe20003f84270 */
[--C-:B------:R-:W-:Y:S01]  /*59e0*/  FFMA.FTZ R164, R184, UR39, -R8.reuse ;  /* 0x00000027b8a47c23 */ /* 0x100fe20008010808 */
[----:B------:R-:W-:Y:S01]  /*59f0*/  FSEL R211, R211, -INF , P5 ;  /* 0xff800000d3d37808 */ /* 0x000fe20002800000 */
[--C-:B------:R-:W-:Y:S01]  /*5a00*/  FFMA.FTZ R184, R204, UR39, -R8.reuse ;  /* 0x00000027ccb87c23 */ /* 0x100fe20008010808 */
[----:B------:R-:W-:Y:S02]  /*5a10*/  FMNMX.FTZ R168, R210, R165, !PT ;  /* 0x000000a5d2a87209 */ /* 0x000fe40007810000 */
[----:B------:R-:W-:Y:S01]  /*5a20*/  ISETP.GT.AND P5, PT, R0, 0x79, PT ;  /* 0x000000790000780c */ /* 0x000fe20003fa4270 */
[----:B------:R-:W-:Y:S01]  /*5a30*/  MUFU.EX2 R152, R152 ;  /* 0x0000009800987308 */ /* 0x000fe20000000800 */
[----:B------:R-:W-:Y:S01]  /*5a40*/  FSEL R214, R214, -INF , P4 ;  /* 0xff800000d6d67808 */ /* 0x000fe20002000000 */
[--C-:B0-----:R-:W-:Y:S01]  /*5a50*/  FFMA.FTZ R181, R201, UR39, -R8.reuse ;  /* 0x00000027c9b57c23 */ /* 0x101fe20008010808 */
[----:B------:R-:W-:Y:S01]  /*5a60*/  FMNMX.FTZ R165, R211, R168, !PT ;  /* 0x000000a8d3a57209 */ /* 0x000fe20007810000 */
[--C-:B------:R-:W-:Y:S01]  /*5a70*/  FFMA.FTZ R168, R188, UR39, -R8.reuse ;  /* 0x00000027bca87c23 */ /* 0x100fe20008010808 */
[----:B------:R-:W-:Y:S01]  /*5a80*/  FSEL R215, R215, -INF , P5 ;  /* 0xff800000d7d77808 */ /* 0x000fe20002800000 */
[----:B------:R-:W-:Y:S01]  /*5a90*/  FFMA.FTZ R188, R208, UR39, -R8 ;  /* 0x00000027d0bc7c23 */ /* 0x000fe20008010808 */
[----:B------:R-:W-:Y:S01]  /*5aa0*/  FMNMX.FTZ R0, R214, R165, !PT ;  /* 0x000000a5d6007209 */ /* 0x000fe20007810000 */
[----:B------:R-:W-:Y:S01]  /*5ab0*/  MUFU.EX2 R154, R154 ;  /* 0x0000009a009a7308 */ /* 0x000fe20000000800 */
[----:B------:R-:W-:-:S02]  /*5ac0*/  FSEL R200, R2, RZ, P3 ;  /* 0x000000ff02c87208 */ /* 0x000fc40001800000 */
        /* <DEDUP_REMOVED lines=110> */
[----:B------:R-:W-:-:S05]  /*61b0*/  FADD.FTZ R204, R172, R203 ;  /* 0x000000cbaccc7221 */ /* 0x000fca0000010000 */
        /* <DEDUP_REMOVED lines=14> */
[----:B--2---:R-:W-:Y:S02]  /*62a0*/  @!P1 VIADD R3, R207, 0x38840 ;  /* 0x00038840cf039836 */ /* 0x004fe40000000000 */
[----:B-1----:R-:W-:-:S01]  /*62b0*/  FADD.FTZ R205, R173, R204 ;  /* 0x000000ccadcd7221 */ /* 0x002fc20000010000 */
[----:B------:R-:W-:-:S02]  /*62c0*/  FFMA.FTZ R204, R211, UR39, -R8 ;  /* 0x00000027d3cc7c23 */ /* 0x000fc40008010808 */
[----:B------:R-:W-:Y:S01]  /*62d0*/  @!P1 PRMT R3, RZ, 0x654, R3 ;  /* 0x00000654ff039816 */ /* 0x000fe20000000003 */
[----:B------:R-:W0:Y:S03]  /*62e0*/  MUFU.EX2 R176, R176 ;  /* 0x000000b000b07308 */ /* 0x000e260000000800 */
[----:B------:R1:W-:Y:S05]  /*62f0*/  @!P1 SYNCS.ARRIVE.TRANS64.RED.A1T0 RZ, [R3+URZ], RZ ;  /* 0x000000ff03ff99a7 */ /* 0x0003ea000810043f */
[----:B------:R-:W2:Y:S01]  /*6300*/  MUFU.EX2 R195, R195 ;  /* 0x000000c300c37308 */ /* 0x000ea20000000800 */
[----:B---3--:R-:W-:-:S07]  /*6310*/  FADD.FTZ R4, R194, R203 ;  /* 0x000000cbc2047221 */ /* 0x008fce0000010000 */
[----:B------:R-:W3:Y:S01]  /*6320*/  MUFU.EX2 R198, R198 ;  /* 0x000000c600c67308 */ /* 0x000ee20000000800 */
[----:B0-----:R-:W-:-:S04]  /*6330*/  FADD.FTZ R206, R176, R205 ;  /* 0x000000cdb0ce7221 */ /* 0x001fc80000010000 */
[----:B------:R-:W-:-:S03]  /*6340*/  FADD.FTZ R205, R177, R206 ;  /* 0x000000ceb1cd7221 */ /* 0x000fc60000010000 */
[----:B------:R-:W0:Y:S01]  /*6350*/  MUFU.EX2 R180, R180 ;  /* 0x000000b400b47308 */ /* 0x000e220000000800 */
[----:B--2---:R-:W-:-:S07]  /*6360*/  FADD.FTZ R203, R195, R4 ;  /* 0x00000004c3cb7221 */ /* 0x004fce0000010000 */
[----:B------:R-:W2:Y:S01]  /*6370*/  MUFU.EX2 R197, R197 ;  /* 0x000000c500c57308 */ /* 0x000ea20000000800 */
[----:B---3--:R-:W-:-:S01]  /*6380*/  FADD.FTZ R4, R198, R203 ;  /* 0x000000cbc6047221 */ /* 0x008fc20000010000 */
[--C-:B------:R-:W-:Y:S01]  /*6390*/  FFMA.FTZ R203, R214, UR39, -R8.reuse ;  /* 0x00000027d6cb7c23 */ /* 0x100fe20008010808 */
[----:B------:R-:W-:-:S05]  /*63a0*/  FFMA.FTZ R8, R215, UR39, -R8 ;  /* 0x00000027d7087c23 */ /* 0x000fca0008010808 */
[----:B------:R-:W3:Y:S01]  /*63b0*/  MUFU.EX2 R181, R181 ;  /* 0x000000b500b57308 */ /* 0x000ee20000000800 */
[----:B0-----:R-:W-:-:S07]  /*63c0*/  FADD.FTZ R206, R180, R205 ;  /* 0x000000cdb4ce7221 */ /* 0x001fce0000010000 */
[----:B------:R-:W0:Y:S01]  /*63d0*/  MUFU.EX2 R200, R200 ;  /* 0x000000c800c87308 */ /* 0x000e220000000800 */
[----:B--2---:R-:W-:-:S07]  /*63e0*/  FADD.FTZ R205, R197, R4 ;  /* 0x00000004c5cd7221 */ /* 0x004fce0000010000 */
[----:B------:R-:W2:Y:S01]  /*63f0*/  MUFU.EX2 R184, R184 ;  /* 0x000000b800b87308 */ /* 0x000ea20000000800 */
[----:B---3--:R-:W-:-:S07]  /*6400*/  FADD.FTZ R207, R181, R206 ;  /* 0x000000ceb5cf7221 */ /* 0x008fce0000010000 */
[----:B------:R-:W3:Y:S01]  /*6410*/  MUFU.EX2 R199, R199 ;  /* 0x000000c700c77308 */ /* 0x000ee20000000800 */
[----:B0-----:R-:W-:-:S07]  /*6420*/  FADD.FTZ R4, R200, R205 ;  /* 0x000000cdc8047221 */ /* 0x001fce0000010000 */
[----:B------:R-:W1:Y:S01]  /*6430*/  MUFU.EX2 R185, R185 ;  /* 0x000000b900b97308 */ /* 0x000e620000000800 */
[----:B--2---:R-:W-:-:S07]  /*6440*/  FADD.FTZ R206, R184, R207 ;  /* 0x000000cfb8ce7221 */ /* 0x004fce0000010000 */
        /* <DEDUP_REMOVED lines=22> */
.L_x_2155:
        /* <DEDUP_REMOVED lines=172> */
.L_x_2146:
[----:B------:R-:W-:-:S13]  /*7070*/  ISETP.LE.AND P2, PT, RZ, UR56, PT ;  /* 0x00000038ff007c0c */ /* 0x000fda000bf43270 */
[----:B------:R-:W-:Y:S05]  /*7080*/  @!P2 BRA `(.L_x_2157) ;  /* 0x0000002000c0a947 */ /* 0x000fea0003800000 */
[----:B------:R-:W-:Y:S01]  /*7090*/  IMAD.MOV.U32 R7, RZ, RZ, R0 ;  /* 0x000000ffff077224 */ /* 0x000fe200078e0000 */
[----:B------:R-:W-:Y:S01]  /*70a0*/  UMOV UR53, UR45 ;  /* 0x0000002d00357c82 */ /* 0x000fe20008000000 */
[----:B------:R-:W-:Y:S01]  /*70b0*/  IMAD.MOV.U32 R5, RZ, RZ, R2 ;  /* 0x000000ffff057224 */ /* 0x000fe200078e0002 */
[----:B------:R-:W-:-:S06]  /*70c0*/  UMOV UR52, UR54 ;  /* 0x0000003600347c82 */ /* 0x000fcc0008000000 */
.L_x_2167:
        /* <DEDUP_REMOVED lines=9> */
.L_x_2159:
[----:B------:R-:W-:Y:S01]  /*7160*/  ULEA UR6, UR54, UR41, 0x3 ;  /* 0x0000002936067291 */ /* 0x000fe2000f8e183f */
[----:B------:R-:W-:-:S05]  /*7170*/  IMAD.U32 R0, RZ, RZ, UR45 ;  /* 0x0000002dff007e24 */ /* 0x000fca000f8e00ff */
[----:B------:R-:W-:-:S04]  /*7180*/  SHF.L.U32 R0, R0, 0x1f, RZ ;  /* 0x0000001f00007819 */ /* 0x000fc800000006ff */
[----:B------:R0:W1:Y:S01]  /*7190*/  SYNCS.PHASECHK.TRANS64.TRYWAIT P2, [UR6+0x38830], R0 ;  /* 0x03883000ff0075a7 */ /* 0x0000620008040146 */
[----:B------:R-:W-:Y:S05]  /*71a0*/  @!P0 BRA `(.L_x_2160) ;  /* 0x0000000000048947 */ /* 0x000fea0003800000 */
[----:B------:R-:W-:Y:S01]  /*71b0*/  BPT.TRAP 0x1 ;  /* 0x000000040000795c */ /* 0x000fe20000300000 */
.L_x_2160:
[----:B-1----:R-:W-:Y:S05]  /*71c0*/  @P2 BRA `(.L_x_2158) ;  /* 0x0000000000082947 */ /* 0x002fea0003800000 */
[----:B------:R-:W1:Y:S02]  /*71d0*/  SYNCS.PHASECHK.TRANS64.TRYWAIT P2, [UR6+0x38830], R0 ;  /* 0x03883000ff0075a7 */ /* 0x000e640008040146 */
[----:B-1----:R-:W-:Y:S05]  /*71e0*/  @!P2 BRA `(.L_x_2161) ;  /* 0x000000cc0010a947 */ /* 0x002fea0003800000 */
.L_x_2158:
        /* <DEDUP_REMOVED lines=47> */
.L_x_2163:
[----:B------:R-:W-:Y:S01]  /*74e0*/  ULEA UR6, UR52, UR41, 0x3 ;  /* 0x0000002934067291 */ /* 0x000fe2000f8e183f */
[----:B------:R-:W-:-:S05]  /*74f0*/  IMAD.U32 R0, RZ, RZ, UR53 ;  /* 0x00000035ff007e24 */ /* 0x000fca000f8e00ff */
[----:B------:R-:W-:-:S04]  /*7500*/  SHF.L.U32 R0, R0, 0x1f, RZ ;  /* 0x0000001f00007819 */ /* 0x000fc800000006ff */
[----:B------:R0:W1:Y:S01]  /*7510*/  SYNCS.PHASECHK.TRANS64.TRYWAIT P2, [UR6+0x38850], R0 ;  /* 0x03885000ff0075a7 */ /* 0x0000620008040146 */
[----:B------:R-:W-:Y:S05]  /*7520*/  @!P0 BRA `(.L_x_2164) ;  /* 0x0000000000048947 */ /* 0x000fea0003800000 */
[----:B------:R-:W-:Y:S01]  /*7530*/  BPT.TRAP 0x1 ;  /* 0x000000040000795c */ /* 0x000fe20000300000 */
.L_x_2164:
[----:B-1----:R-:W-:Y:S05]  /*7540*/  @P2 BRA `(.L_x_2162) ;  /* 0x0000000000082947 */ /* 0x002fea0003800000 */
[----:B------:R-:W1:Y:S02]  /*7550*/  SYNCS.PHASECHK.TRANS64.TRYWAIT P2, [UR6+0x38850], R0 ;  /* 0x03885000ff0075a7 */ /* 0x000e640008040146 */
[----:B-1----:R-:W-:Y:S05]  /*7560*/  @!P2 BRA `(.L_x_2165) ;  /* 0x000000c80048a947 */ /* 0x002fea0003800000 */
.L_x_2162:
        /* <DEDUP_REMOVED lines=310> */
.L_x_2166:
        /* <DEDUP_REMOVED lines=172> */
.L_x_2157:
[----:B------:R-:W-:Y:S06]  /*9390*/  BAR.ARV 0x8, 0x180 ;  /* 0x0206000000007b1d */ /* 0x000fec0000002000 */
[----:B------:R-:W-:Y:S05]  /*93a0*/  @!P0 BRA `(.L_x_2168) ;  /* 0x0000000000048947 */ /* 0x000fea0003800000 */
[----:B------:R-:W-:Y:S01]  /*93b0*/  BPT.TRAP 0x1 ;  /* 0x000000040000795c */ /* 0x000fe20000300000 */
.L_x_2168:
[----:B------:R-:W-:Y:S01]  /*93c0*/  ULEA UR16, UR54, UR41, 0x3 ;  /* 0x0000002936107291 */ /* 0x000fe2000f8e183f */
[----:B------:R-:W-:-:S05]  /*93d0*/  IMAD.U32 R5, RZ, RZ, UR45 ;  /* 0x0000002dff057e24 */ /* 0x000fca000f8e00ff */
[----:B------:R-:W-:-:S04]  /*93e0*/  SHF.L.U32 R5, R5, 0x1f, RZ ;  /* 0x0000001f05057819 */ /* 0x000fc800000006ff */
[----:B------:R0:W1:Y:S01]  /*93f0*/  SYNCS.PHASECHK.TRANS64.TRYWAIT P1, [UR16+0x38850], R5 ;  /* 0x03885005ff0075a7 */ /* 0x0000620008020150 */
[----:B------:R-:W-:Y:S05]  /*9400*/  @!P0 BRA `(.L_x_2169) ;  /* 0x0000000000048947 */ /* 0x000fea0003800000 */
[----:B------:R-:W-:Y:S01]  /*9410*/  BPT.TRAP 0x1 ;  /* 0x000000040000795c */ /* 0x000fe20000300000 */
.L_x_2169:
[----:B-1----:R-:W-:Y:S05]  /*9420*/  @P1 BRA `(.L_x_2170) ;  /* 0x0000000000081947 */ /* 0x002fea0003800000 */
[----:B------:R-:W1:Y:S02]  /*9430*/  SYNCS.PHASECHK.TRANS64.TRYWAIT P1, [UR16+0x38850], R5 ;  /* 0x03885005ff0075a7 */ /* 0x000e640008020150 */
[----:B-1----:R-:W-:Y:S05]  /*9440*/  @!P1 BRA `(.L_x_2171) ;  /* 0x000000a800a89947 */ /* 0x002fea0003800000 */
.L_x_2170:
        /* <DEDUP_REMOVED lines=14> */
[----:B------:R-:W-:Y:S01]  /*9530*/  UMOV UR6, UR10 ;  /* 0x0000000a00067c82 */ /* 0x000fe20008000000 */
[----:B------:R-:W-:Y:S01]  /*9540*/  @UP0 UIMAD UR8, UR36, UR12, URZ ;  /* 0x0000000c240802a4 */ /* 0x000fe2000f8e023f */
[----:B------:R-:W-:Y:S01]  /*9550*/  QGMMA.64x256x32.F32.E4M3.E4M3 R24, R228, gdesc[UR4], R24, gsb0 ;  /* 0x03e00004e4187df3 */ /* 0x000fe20008000818 */
[----:B------:R-:W-:Y:S01]  /*9560*/  UIADD3 UR6, UR10, 0x2, URZ ;  /* 0x000000020a067890 */ /* 0x000fe2000fffe03f */
[----:B------:R-:W-:Y:S01]  /*9570*/  UMOV UR7, 0x40000040 ;  /* 0x4000004000077882 */ /* 0x000fe20000000000 */
[----:B------:R-:W-:Y:S02]  /*9580*/  @UP0 UIMAD UR8, UR42, UR13, UR8 ;  /* 0x0000000d2a0802a4 */ /* 0x000fe4000f8e0208 */
[----:B------:R-:W-:Y:S01]  /*9590*/  @UP0 USHF.R.S32.HI UR9, URZ, 0x1f, UR48 ;  /* 0x0000001f3f090899 */ /* 0x000fe20008011430 */
[----:B------:R-:W-:Y:S01]  /*95a0*/  @UP0 ULDC.64 UR14, c[0x0][0x9d0] ;  /* 0x00027400000e0ab9 */ /* 0x000fe20000000a00 */
[----:B------:R-:W-:-:S02]  /*95b0*/  WARPGROUP.DEPBAR.LE gsb0, 0x0 ;  /* 0x00008000000079c5 */ /* 0x000fc40000010000 */
[----:B------:R-:W-:-:S15]  /*95c0*/  WARPGROUP.ARRIVE ;  /* 0x00000000000079c5 */ /* 0x000fde0000000000 */
[----:B------:R-:W-:-:S04]  /*95d0*/  NOP ;  /* 0x0000000000007918 */ /* 0x000fc80000000000 */
[----:B------:R-:W-:Y:S01]  /*95e0*/  QGMMA.64x256x32.F32.E4M3.E4M3 R24, R224, gdesc[UR4], R24, gsb0 ;  /* 0x03e00004e0187df3 */ /* 0x000fe20008000818 */
[----:B------:R-:W-:-:S04]  /*95f0*/  @UP0 UIMAD.WIDE.U32 UR6, UR42, UR12, URZ ;  /* 0x0000000c2a0602a5 */ /* 0x000fc8000f8e003f */
[----:B------:R-:W-:Y:S02]  /*9600*/  @UP0 UIADD3 UR7, UR7, UR8, URZ ;  /* 0x0000000807070290 */ /* 0x000fe4000fffe03f */
[----:B------:R-:W-:-:S04]  /*9610*/  @UP0 UIMAD UR8, UR9, UR14, URZ ;  /* 0x0000000e090802a4 */ /* 0x000fc8000f8e023f */
[----:B------:R-:W-:Y:S02]  /*9620*/  @UP0 UIMAD UR12, UR48, UR15, UR8 ;  /* 0x0000000f300c02a4 */ /* 0x000fe4000f8e0208 */
[----:B------:R-:W-:-:S03]  /*9630*/  @UP0 UIMAD.WIDE.U32 UR8, UR48, UR14, UR6 ;  /* 0x0000000e300802a5 */ /* 0x000fc6000f8e0006 */
[----:B------:R-:W-:Y:S01]  /*9640*/  UMOV UR6, UR11 ;  /* 0x0000000b00067c82 */ /* 0x000fe20008000000 */
[----:B------:R-:W-:Y:S01]  /*9650*/  UMOV UR7, 0x40000040 ;  /* 0x4000004000077882 */ /* 0x000fe20000000000 */
[----:B------:R-:W-:Y:S02]  /*9660*/  @UP0 UIADD3 UR9, UR9, UR12, URZ ;  /* 0x0000000c09090290 */ /* 0x000fe4000fffe03f */
[----:B------:R-:W-:-:S04]  /*9670*/  @UP0 ULEA UR4, UP1, UR8, UR4, 0x2 ;  /* 0x0000000408040291 */ /* 0x000fc8000f82103f */
[----:B------:R-:W-:Y:S02]  /*9680*/  @UP0 ULEA.HI.X UR5, UR8, UR5, UR9, 0x2, UP1 ;  /* 0x0000000508050291 */ /* 0x000fe400088f1409 */
[----:B------:R-:W-:-:S04]  /*9690*/  IMAD.U32 R6, RZ, RZ, UR4 ;  /* 0x00000004ff067e24 */ /* 0x000fc8000f8e00ff */
[----:B------:R-:W-:-:S05]  /*96a0*/  IMAD.U32 R7, RZ, RZ, UR5 ;  /* 0x00000005ff077e24 */ /* 0x000fca000f8e00ff */
[----:B------:R0:W2:Y:S01]  /*96b0*/  @P1 LDG.E R5, desc[UR50][R6.64] ;  /* 0x0000003206051981 */ /* 0x0000a2000c1e1900 */
[----:B------:R-:W-:Y:S01]  /*96c0*/  UIADD3 UR10, UR10, 0x6, URZ ;  /* 0x000000060a0a7890 */ /* 0x000fe2000fffe03f */
[----:B------:R-:W-:Y:S01]  /*96d0*/  UMOV UR11, 0x40000040 ;  /* 0x40000040000b7882 */ /* 0x000fe20000000000 */
[----:B------:R-:W-:Y:S02]  /*96e0*/  WARPGROUP.DEPBAR.LE gsb0, 0x0 ;  /* 0x00008000000079c5 */ /* 0x000fe40000010000 */
[----:B------:R-:W-:-:S06]  /*96f0*/  WARPGROUP.ARRIVE ;  /* 0x00000000000079c5 */ /* 0x000fcc0000000000 */
[----:B------:R-:W-:Y:S01]  /*9700*/  QGMMA.64x256x32.F32.E4M3.E4M3 R24, R220, gdesc[UR4], R24, gsb0 ;  /* 0x03e00004dc187df3 */ /* 0x000fe20008000818 */
        /* <DEDUP_REMOVED lines=20> */
[----:B------:R-:W-:-:S02]  /*9850*/  IMAD.U32 R14, RZ, RZ, UR39 ;  /* 0x00000027ff0e7e24 */ /* 0x000fc4000f8e00ff */
[----:B------:R-:W-:Y:S02]  /*9860*/  IMAD.U32 R7, RZ, RZ, UR39 ;  /* 0x00000027ff077e24 */ /* 0x000fe4000f8e00ff */
[----:B0-----:R-:W-:Y:S01]  /*9870*/  @P3 FMUL.FTZ R9, R9, 0.69314718246459960938 ;  /* 0x3f31721809093820 */ /* 0x001fe20000410000 */
[----:B------:R-:W-:Y:S01]  /*9880*/  @P3 FMUL.FTZ R12, R14, 0.69314718246459960938 ;  /* 0x3f3172180e0c3820 */ /* 0x000fe20000410000 */
[----:B------:R-:W-:Y:S02]  /*9890*/  WARPGROUP.DEPBAR.LE gsb0, 0x0 ;  /* 0x00008000000079c5 */ /* 0x000fe40000010000 */
[----:B------:R-:W-:-:S06]  /*98a0*/  WARPGROUP.ARRIVE ;  /* 0x00000000000079c5 */ /* 0x000fcc0000000000 */
[----:B------:R-:W-:Y:S01]  /*98b0*/  QGMMA.64x256x32.F32.E4M3.E4M3 R24, R216, gdesc[UR8], R24, gsb0 ;  /* 0x03e00008d8187df3 */ /* 0x000fe20008000818 */
[----:B------:R-:W-:Y:S01]  /*98c0*/  @P2 FMUL.FTZ R7, R7, 0.69314718246459960938 ;  /* 0x3f31721807072820 */ /* 0x000fe20000410000 */
[----:B-1----:R-:W-:Y:S01]  /*98d0*/  @P2 FMUL.FTZ R8, R8, 0.69314718246459960938 ;  /* 0x3f31721808082820 */ /* 0x002fe20000410000 */
        /* <DEDUP_REMOVED lines=9> */
.L_x_2172:
        /* <DEDUP_REMOVED lines=138> */
.L_x_2139:
        /* <DEDUP_REMOVED lines=85> */
[----:B------:R-:W-:Y:S02]  /*a760*/  SEL R87, R21, R20, P0 ;  /* 0x0000001415577207 */ /* 0x000fe40000000000 */
[----:B------:R-:W-:-:S02]  /*a770*/  SEL R15, R20, R21, P0 ;  /* 0x00000015140f7207 */ /* 0x000fc40000000000 */
        /* <DEDUP_REMOVED lines=31> */
[----:B------:R-:W-:Y:S01]  /*a970*/  SEL R64, R62, R63, P0 ;  /* 0x0000003f3e407207 */ /* 0x000fe20000000000 */
[--C-:B------:R-:W-:Y:S01]  /*a980*/  IMAD.X R63, RZ, RZ, R57.reuse, P2 ;  /* 0x000000ffff3f7224 */ /* 0x100fe200010e0639 */
[----:B------:R-:W-:Y:S02]  /*a990*/  SEL R125, R59, R58, P0 ;  /* 0x0000003a3b7d7207 */ /* 0x000fe40000000000 */
[----:B------:R-:W-:Y:S01]  /*a9a0*/  SEL R66, R58, R59, P0 ;  /* 0x0000003b3a427207 */ /* 0x000fe20000000000 */
[----:B------:R-:W-:Y:S01]  /*a9b0*/  IMAD.X R59, RZ, RZ, R57, P3 ;  /* 0x000000ffff3b7224 */ /* 0x000fe200018e0639 */
        /* <DEDUP_REMOVED lines=16> */
[C---:B------:R-:W-:Y:S02]  /*aac0*/  IADD3 R147, P1, R56.reuse, 0x4040, RZ ;  /* 0x0000404038937810 */ /* 0x040fe40007f3e0ff */
[C---:B------:R-:W-:Y:S01]  /*aad0*/  IADD3 R149, P2, R56.reuse, 0x4060, RZ ;  /* 0x0000406038957810 */ /* 0x040fe20007f5e0ff */
[----:B------:R-:W-:Y:S01]  /*aae0*/  IMAD.X R49, RZ, RZ, R57, P6 ;  /* 0x000000ffff317224 */ /* 0x000fe200030e0639 */
[C---:B------:R-:W-:Y:S02]  /*aaf0*/  IADD3 R151, P3, R56.reuse, 0x8000, RZ ;  /* 0x0000800038977810 */ /* 0x040fe40007f7e0ff */
[----:B------:R-:W-:Y:S02]  /*ab00*/  IADD3 R28, P4, R56, 0x8020, RZ ;  /* 0x00008020381c7810 */ /* 0x000fe40007f9e0ff */
        /* <DEDUP_REMOVED lines=12> */
[----:B------:R-:W-:-:S02]  /*abd0*/  SHF.R.U64 R5, R5, 0x3, RZ ;  /* 0x0000000305057819 */ /* 0x000fc400000012ff */
[----:B------:R-:W-:Y:S02]  /*abe0*/  SEL R77, R24, R25, P0 ;  /* 0x00000019184d7207 */ /* 0x000fe40000000000 */
[----:B------:R-:W-:Y:S02]  /*abf0*/  SEL R73, R25, R24, P0 ;  /* 0x0000001819497207 */ /* 0x000fe40000000000 */
        /* <DEDUP_REMOVED lines=15> */
[----:B------:R-:W-:-:S02]  /*acf0*/  LOP3.LUT R8, R10, 0x380, RZ, 0xc0, !PT ;  /* 0x000003800a087812 */ /* 0x000fc400078ec0ff */
[----:B------:R-:W-:Y:S02]  /*ad00*/  SEL R111, R154, R153, P0 ;  /* 0x000000999a6f7207 */ /* 0x000fe40000000000 */
[----:B------:R-:W-:Y:S02]  /*ad10*/  SEL R78, R153, R154, P0 ;  /* 0x0000009a994e7207 */ /* 0x000fe40000000000 */
[----:B------:R-:W-:Y:S02]  /*ad20*/  LOP3.LUT R24, R143, 0x380, RZ, 0xc0, !PT ;  /* 0x000003808f187812 */ /* 0x000fe400078ec0ff */
[C---:B------:R-:W-:Y:S02]  /*ad30*/  IADD3 R153, P5, R56.reuse, 0x8040, RZ ;  /* 0x0000804038997810 */ /* 0x040fe40007fbe0ff */
[C---:B------:R-:W-:Y:S02]  /*ad40*/  IADD3 R155, P6, R56.reuse, 0x8060, RZ ;  /* 0x00008060389b7810 */ /* 0x040fe40007fde0ff */
[C---:B------:R-:W-:Y:S01]  /*ad50*/  IADD3 R157, P1, R56.reuse, 0xc000, RZ ;  /* 0x0000c000389d7810 */ /* 0x040fe20007f3e0ff */
[--C-:B------:R-:W-:Y:S01]  /*ad60*/  IMAD.X R41, RZ, RZ, R57.reuse, P5 ;  /* 0x000000ffff297224 */ /* 0x100fe200028e0639 */
[C---:B------:R-:W-:Y:S01]  /*ad70*/  IADD3 R82, P2, R56.reuse, 0xc020, RZ ;  /* 0x0000c02038527810 */ /* 0x040fe20007f5e0ff */
[--C-:B------:R-:W-:Y:S01]  /*ad80*/  IMAD.X R29, RZ, RZ, R57.reuse, P6 ;  /* 0x000000ffff1d7224 */ /* 0x100fe200030e0639 */
[C---:B------:R-:W-:Y:S01]  /*ad90*/  IADD3 R159, P3, R56.reuse, 0xc040, RZ ;  /* 0x0000c040389f7810 */ /* 0x040fe20007f7e0ff */
[--C-:B------:R-:W-:Y:S01]  /*ada0*/  IMAD.X R27, RZ, RZ, R57.reuse, P1 ;  /* 0x000000ffff1b7224 */ /* 0x100fe200008e0639 */
[----:B------:R-:W-:Y:S01]  /*adb0*/  IADD3 R161, P4, R56, 0xc060, RZ ;  /* 0x0000c06038a17810 */ /* 0x000fe20007f9e0ff */
[--C-:B------:R-:W-:Y:S01]  /*adc0*/  IMAD.X R25, RZ, RZ, R57.reuse, P2 ;  /* 0x000000ffff197224 */ /* 0x100fe200010e0639 */
[----:B------:R-:W-:Y:S01]  /*add0*/  LOP3.LUT R56, R5, R56, RZ, 0x3c, !PT ;  /* 0x0000003805387212 */ /* 0x000fe200078e3cff */
[----:B--2---:R-:W-:Y:S01]  /*ade0*/  SHFL.IDX PT, R81, R81, R12, 0x1c1f ;  /* 0x001c1f0c51517589 */ /* 0x004fe200000e0000 */
[----:B------:R-:W-:Y:S01]  /*adf0*/  SHF.R.U64 R5, R8, 0x3, RZ ;  /* 0x0000000308057819 */ /* 0x000fe200000012ff */
[--C-:B------:R-:W-:Y:S01]  /*ae00*/  IMAD.X R11, RZ, RZ, R57.reuse, P3 ;  /* 0x000000ffff0b7224 */ /* 0x100fe200018e0639 */
[----:B------:R-:W-:Y:S01]  /*ae10*/  LOP3.LUT R2, R141, 0x380, RZ, 0xc0, !PT ;  /* 0x000003808d027812 */ /* 0x000fe200078ec0ff */
[----:B------:R-:W-:Y:S01]  /*ae20*/  SHFL.IDX PT, R111, R111, R12, 0x1c1f ;  /* 0x001c1f0c6f6f7589 */ /* 0x000fe200000e0000 */
[----:B------:R-:W-:Y:S01]  /*ae30*/  SHF.R.U64 R8, R24, 0x3, RZ ;  /* 0x0000000318087819 */ /* 0x000fe200000012ff */
[----:B------:R-:W-:Y:S01]  /*ae40*/  IMAD.X R9, RZ, RZ, R57, P4 ;  /* 0x000000ffff097224 */ /* 0x000fe200020e0639 */
[----:B------:R-:W-:Y:S01]  /*ae50*/  SHF.R.U64 R2, R2, 0x3, RZ ;  /* 0x0000000302027819 */ /* 0x000fe200000012ff */
[----:B------:R-:W-:Y:S01]  /*ae60*/  SHFL.IDX PT, R119, R119, R12, 0x1c1f ;  /* 0x001c1f0c77777589 */ /* 0x000fe200000e0000 */
[----:B------:R-:W-:-:S02]  /*ae70*/  LOP3.LUT R52, R8, R143, RZ, 0x3c, !PT ;  /* 0x0000008f08347212 */ /* 0x000fc400078e3cff */
[----:B------:R-:W-:Y:S01]  /*ae80*/  LOP3.LUT R8, R147, 0x380, RZ, 0xc0, !PT ;  /* 0x0000038093087812 */ /* 0x000fe200078ec0ff */
[----:B------:R-:W-:Y:S01]  /*ae90*/  SHFL.IDX PT, R77, R77, R12, 0x1c1f ;  /* 0x001c1f0c4d4d7589 */ /* 0x000fe200000e0000 */
[----:B------:R-:W-:Y:S02]  /*aea0*/  LOP3.LUT R62, R2, R141, RZ, 0x3c, !PT ;  /* 0x0000008d023e7212 */ /* 0x000fe400078e3cff */
[----:B------:R-:W-:Y:S01]  /*aeb0*/  LOP3.LUT R2, R145, 0x380, RZ, 0xc0, !PT ;  /* 0x0000038091027812 */ /* 0x000fe200078ec0ff */
[----:B------:R-:W-:Y:S01]  /*aec0*/  SHFL.IDX PT, R79, R79, R12, 0x1c1f ;  /* 0x001c1f0c4f4f7589 */ /* 0x000fe200000e0000 */
[----:B------:R-:W-:Y:S02]  /*aed0*/  SHF.R.U64 R8, R8, 0x3, RZ ;  /* 0x0000000308087819 */ /* 0x000fe400000012ff */
[----:B------:R-:W-:Y:S01]  /*aee0*/  LOP3.LUT R58, R5, R10, RZ, 0x3c, !PT ;  /* 0x0000000a053a7212 */ /* 0x000fe200078e3cff */
[----:B------:R-:W-:Y:S01]  /*aef0*/  SHFL.IDX PT, R117, R117, R12, 0x1c1f ;  /* 0x001c1f0c75757589 */ /* 0x000fe200000e0000 */
[----:B------:R-:W-:-:S02]  /*af00*/  LOP3.LUT R5, R26, 0x380, RZ, 0xc0, !PT ;  /* 0x000003801a057812 */ /* 0x000fc400078ec0ff */
[----:B------:R-:W-:Y:S01]  /*af10*/  SHF.R.U64 R2, R2, 0x3, RZ ;  /* 0x0000000302027819 */ /* 0x000fe200000012ff */
[----:B------:R-:W-:Y:S01]  /*af20*/  SHFL.IDX PT, R83, R83, R12, 0x1c1f ;  /* 0x001c1f0c53537589 */ /* 0x000fe200000e0000 */
[----:B------:R-:W-:Y:S02]  /*af30*/  LOP3.LUT R46, R8, R147, RZ, 0x3c, !PT ;  /* 0x00000093082e7212 */ /* 0x000fe400078e3cff */
[----:B------:R-:W-:Y:S01]  /*af40*/  LOP3.LUT R8, R153, 0x380, RZ, 0xc0, !PT ;  /* 0x0000038099087812 */ /* 0x000fe200078ec0ff */
[----:B------:R-:W-:Y:S01]  /*af50*/  SHFL.IDX PT, R109, R109, R12, 0x1c1f ;  /* 0x001c1f0c6d6d7589 */ /* 0x000fe200000e0000 */
[----:B------:R-:W-:Y:S02]  /*af60*/  LOP3.LUT R10, R149, 0x380, RZ, 0xc0, !PT ;  /* 0x00000380950a7812 */ /* 0x000fe400078ec0ff */
[----:B------:R-:W-:Y:S01]  /*af70*/  SHF.R.U64 R5, R5, 0x3, RZ ;  /* 0x0000000305057819 */ /* 0x000fe200000012ff */
[----:B------:R-:W-:Y:S01]  /*af80*/  SHFL.IDX PT, R85, R85, R12, 0x1c1f ;  /* 0x001c1f0c55557589 */ /* 0x000fe200000e0000 */
[----:B------:R-:W-:-:S02]  /*af90*/  LOP3.LUT R50, R2, R145, RZ, 0x3c, !PT ;  /* 0x0000009102327212 */ /* 0x000fc400078e3cff */
[----:B------:R-:W-:Y:S01]  /*afa0*/  LOP3.LUT R2, R151, 0x380, RZ, 0xc0, !PT ;  /* 0x0000038097027812 */ /* 0x000fe200078ec0ff */
[----:B------:R-:W-:Y:S01]  /*afb0*/  SHFL.IDX PT, R113, R113, R12, 0x1c1f ;  /* 0x001c1f0c71717589 */ /* 0x000fe200000e0000 */
[----:B------:R-:W-:Y:S02]  /*afc0*/  SHF.R.U64 R8, R8, 0x3, RZ ;  /* 0x0000000308087819 */ /* 0x000fe400000012ff */
[----:B------:R-:W-:Y:S01]  /*afd0*/  SHF.R.U64 R10, R10, 0x3, RZ ;  /* 0x000000030a0a7819 */ /* 0x000fe200000012ff */
[----:B------:R-:W-:Y:S01]  /*afe0*/  SHFL.IDX PT, R87, R87, R12, 0x1c1f ;  /* 0x001c1f0c57577589 */ /* 0x000fe200000e0000 */
[----:B------:R-:W-:Y:S02]  /*aff0*/  LOP3.LUT R48, R5, R26, RZ, 0x3c, !PT ;  /* 0x0000001a05307212 */ /* 0x000fe400078e3cff */
[----:B------:R-:W-:Y:S01]  /*b000*/  SHF.R.U64 R2, R2, 0x3, RZ ;  /* 0x0000000302027819 */ /* 0x000fe200000012ff */
[----:B------:R-:W-:Y:S01]  /*b010*/  SHFL.IDX PT, R115, R115, R12, 0x1c1f ;  /* 0x001c1f0c73737589 */ /* 0x000fe200000e0000 */
[----:B------:R-:W-:-:S02]  /*b020*/  LOP3.LUT R40, R8, R153, RZ, 0x3c, !PT ;  /* 0x0000009908287212 */ /* 0x000fc400078e3cff */
[----:B------:R-:W-:Y:S01]  /*b030*/  LOP3.LUT R44, R10, R149, RZ, 0x3c, !PT ;  /* 0x000000950a2c7212 */ /* 0x000fe200078e3cff */
[----:B------:R-:W-:Y:S01]  /*b040*/  SHFL.IDX PT, R89, R89, R12, 0x1c1f ;  /* 0x001c1f0c59597589 */ /* 0x000fe200000e0000 */
[----:B------:R-:W-:Y:S02]  /*b050*/  LOP3.LUT R5, R28, 0x380, RZ, 0xc0, !PT ;  /* 0x000003801c057812 */ /* 0x000fe400078ec0ff */
[----:B------:R-:W-:Y:S01]  /*b060*/  MOV R98, R62 ;  /* 0x0000003e00627202 */ /* 0x000fe20000000f00 */
[----:B------:R-:W-:Y:S01]  /*b070*/  SHFL.IDX PT, R121, R121, R12, 0x1c1f ;  /* 0x001c1f0c79797589 */ /* 0x000fe200000e0000 */
[----:B------:R-:W-:Y:S02]  /*b080*/  LOP3.LUT R10, R155, 0x380, RZ, 0xc0, !PT ;  /* 0x000003809b0a7812 */ /* 0x000fe400078ec0ff */
[----:B------:R-:W-:Y:S01]  /*b090*/  MOV R63, R48 ;  /* 0x00000030003f7202 */ /* 0x000fe20000000f00 */
[----:B------:R-:W-:Y:S01]  /*b0a0*/  SHFL.IDX PT, R91, R91, R12, 0x1c1f ;  /* 0x001c1f0c5b5b7589 */ /* 0x000fe200000e0000 */
[----:B------:R-:W-:-:S02]  /*b0b0*/  LOP3.LUT R42, R2, R151, RZ, 0x3c, !PT ;  /* 0x00000097022a7212 */ /* 0x000fc400078e3cff */
[----:B------:R-:W-:Y:S01]  /*b0c0*/  LOP3.LUT R8, R159, 0x380, RZ, 0xc0, !PT ;  /* 0x000003809f087812 */ /* 0x000fe200078ec0ff */
[----:B------:R-:W-:Y:S01]  /*b0d0*/  SHFL.IDX PT, R123, R123, R12, 0x1c1f ;  /* 0x001c1f0c7b7b7589 */ /* 0x000fe200000e0000 */
[----:B------:R-:W-:Y:S02]  /*b0e0*/  MOV R49, R40 ;  /* 0x0000002800317202 */ /* 0x000fe40000000f00 */
[----:B------:R-:W-:Y:S01]  /*b0f0*/  LOP3.LUT R2, R157, 0x380, RZ, 0xc0, !PT ;  /* 0x000003809d027812 */ /* 0x000fe200078ec0ff */
[----:B------:R-:W-:Y:S01]  /*b100*/  SHFL.IDX PT, R93, R93, R12, 0x1c1f ;  /* 0x001c1f0c5d5d7589 */ /* 0x000fe200000e0000 */
[----:B------:R-:W-:Y:S02]  /*b110*/  LOP3.LUT R41, R12, 0x2, RZ, 0x3c, !PT ;  /* 0x000000020c297812 */ /* 0x000fe400078e3cff */
[----:B------:R-:W-:Y:S01]  /*b120*/  SHF.R.U64 R5, R5, 0x3, RZ ;  /* 0x0000000305057819 */ /* 0x000fe200000012ff */
[----:B------:R-:W-:Y:S01]  /*b130*/  SHFL.IDX PT, R125, R125, R12, 0x1c1f ;  /* 0x001c1f0c7d7d7589 */ /* 0x000fe200000e0000 */
[----:B------:R-:W-:-:S02]  /*b140*/  SHF.R.U64 R10, R10, 0x3, RZ ;  /* 0x000000030a0a7819 */ /* 0x000fc400000012ff */
[----:B------:R-:W-:Y:S01]  /*b150*/  SHF.R.U64 R8, R8, 0x3, RZ ;  /* 0x0000000308087819 */ /* 0x000fe200000012ff */
[----:B------:R-:W0:Y:S01]  /*b160*/  SHFL.IDX PT, R68, R68, R41, 0x1c1f ;  /* 0x001c1f2944447589 */ /* 0x000e2200000e0000 */
[----:B------:R-:W-:Y:S02]  /*b170*/  SHF.R.U64 R2, R2, 0x3, RZ ;  /* 0x0000000302027819 */ /* 0x000fe400000012ff */
[----:B------:R-:W-:Y:S01]  /*b180*/  LOP3.LUT R30, R5, R28, RZ, 0x3c, !PT ;  /* 0x0000001c051e7212 */ /* 0x000fe200078e3cff */
[----:B------:R-:W1:Y:S01]  /*b190*/  SHFL.IDX PT, R78, R78, R41, 0x1c1f ;  /* 0x001c1f294e4e7589 */ /* 0x000e6200000e0000 */
[----:B------:R-:W-:Y:S02]  /*b1a0*/  LOP3.LUT R28, R10, R155, RZ, 0x3c, !PT ;  /* 0x0000009b0a1c7212 */ /* 0x000fe400078e3cff */
[----:B------:R-:W-:Y:S01]  /*b1b0*/  LOP3.LUT R10, R8, R159, RZ, 0x3c, !PT ;  /* 0x0000009f080a7212 */ /* 0x000fe200078e3cff */
[----:B------:R-:W2:Y:S01]  /*b1c0*/  SHFL.IDX PT, R80, R80, R41, 0x1c1f ;  /* 0x001c1f2950507589 */ /* 0x000ea200000e0000 */
[----:B------:R-:W-:-:S02]  /*b1d0*/  LOP3.LUT R26, R2, R157, RZ, 0x3c, !PT ;  /* 0x0000009d021a7212 */ /* 0x000fc400078e3cff */
[----:B------:R-:W-:Y:S01]  /*b1e0*/  LOP3.LUT R5, R82, 0x380, RZ, 0xc0, !PT ;  /* 0x0000038052057812 */ /* 0x000fe200078ec0ff */
[----:B------:R-:W-:Y:S01]  /*b1f0*/  SHFL.IDX PT, R156, R156, R41, 0x1c1f ;  /* 0x001c1f299c9c7589 */ /* 0x000fe200000e0000 */
[----:B------:R-:W-:Y:S02]  /*b200*/  MOV R100, R56 ;  /* 0x0000003800647202 */ /* 0x000fe40000000f00 */
[----:B------:R-:W-:Y:S01]  /*b210*/  LOP3.LUT R84, R161, 0x380, RZ, 0xc0, !PT ;  /* 0x00000380a1547812 */ /* 0x000fe200078ec0ff */
[----:B------:R-:W-:Y:S01]  /*b220*/  SHFL.IDX PT, R40, R13, R41, 0x1c1f ;  /* 0x001c1f290d287589 */ /* 0x000fe200000e0000 */
[----:B------:R-:W-:Y:S02]  /*b230*/  MOV R57, R44 ;  /* 0x0000002c00397202 */ /* 0x000fe40000000f00 */
[----:B------:R-:W-:Y:S01]  /*b240*/  MOV R44, R10 ;  /* 0x0000000a002c7202 */ /* 0x000fe20000000f00 */
[----:B------:R-:W-:Y:S01]  /*b250*/  SHFL.IDX PT, R60, R60, R41, 0x1c1f ;  /* 0x001c1f293c3c7589 */ /* 0x000fe200000e0000 */
[----:B------:R-:W-:-:S02]  /*b260*/  SHF.R.U64 R5, R5, 0x3, RZ ;  /* 0x0000000305057819 */ /* 0x000fc400000012ff */
[----:B------:R-:W-:Y:S01]  /*b270*/  MOV R2, R26 ;  /* 0x0000001a00027202 */ /* 0x000fe20000000f00 */
[----:B------:R-:W3:Y:S01]  /*b280*/  SHFL.IDX PT, R10, R73, R41, 0x1c1f ;  /* 0x001c1f29490a7589 */ /* 0x000ee200000e0000 */
[----:B------:R-:W-:Y:S02]  /*b290*/  SHF.R.U64 R84, R84, 0x3, RZ ;  /* 0x0000000354547819 */ /* 0x000fe400000012ff */
[----:B------:R-:W-:Y:S01]  /*b2a0*/  LOP3.LUT R24, R5, R82, RZ, 0x3c, !PT ;  /* 0x0000005205187212 */ /* 0x000fe200078e3cff */
[----:B------:R-:W4:Y:S01]  /*b2b0*/  SHFL.IDX PT, R26, R71, R41, 0x1c1f ;  /* 0x001c1f29471a7589 */ /* 0x000f2200000e0000 */
[----:B------:R-:W-:Y:S02]  /*b2c0*/  MOV R94, R52 ;  /* 0x00000034005e7202 */ /* 0x000fe40000000f00 */
[----:B------:R-:W-:Y:S01]  /*b2d0*/  MOV R96, R58 ;  /* 0x0000003a00607202 */ /* 0x000fe20000000f00 */
[----:B------:R-:W4:Y:S01]  /*b2e0*/  SHFL.IDX PT, R82, R65, R41, 0x1c1f ;  /* 0x001c1f2941527589 */ /* 0x000f2200000e0000 */
[----:B------:R-:W-:-:S02]  /*b2f0*/  MOV R53, R42 ;  /* 0x0000002a00357202 */ /* 0x000fc40000000f00 */
[----:B------:R-:W-:Y:S01]  /*b300*/  MOV R59, R46 ;  /* 0x0000002e003b7202 */ /* 0x000fe20000000f00 */
[----:B------:R4:W4:Y:S01]  /*b310*/  SHFL.IDX PT, R42, R14, R41, 0x1c1f ;  /* 0x001c1f290e2a7589 */ /* 0x00092200000e0000 */
[----:B------:R-:W-:Y:S02]  /*b320*/  LOP3.LUT R8, R84, R161, RZ, 0x3c, !PT ;  /* 0x000000a154087212 */ /* 0x000fe400078e3cff */
[----:B------:R-:W-:Y:S01]  /*b330*/  MOV R92, R50 ;  /* 0x00000032005c7202 */ /* 0x000fe20000000f00 */
[----:B------:R4:W-:Y:S01]  /*b340*/  SHFL.IDX PT, R46, R15, R41, 0x1c1f ;  /* 0x001c1f290f2e7589 */ /* 0x0009e200000e0000 */
[----:B------:R-:W-:Y:S02]  /*b350*/  MOV R51, R30 ;  /* 0x0000001e00337202 */ /* 0x000fe40000000f00 */
[----:B------:R-:W-:Y:S01]  /*b360*/  MOV R47, R28 ;  /* 0x0000001c002f7202 */ /* 0x000fe20000000f00 */
[----:B------:R-:W-:Y:S01]  /*b370*/  SHFL.IDX PT, R54, R54, R41, 0x1c1f ;  /* 0x001c1f2936367589 */ /* 0x000fe200000e0000 */
[----:B0-----:R-:W-:-:S02]  /*b380*/  SEL R28, R81, R68, P0 ;  /* 0x00000044511c7207 */ /* 0x001fc40000000000 */
[----:B------:R-:W-:Y:S01]  /*b390*/  SEL R30, R68, R81, P0 ;  /* 0x00000051441e7207 */ /* 0x000fe20000000000 */
[----:B------:R-:W-:Y:S01]  /*b3a0*/  SHFL.IDX PT, R20, R20, R41, 0x1c1f ;  /* 0x001c1f2914147589 */ /* 0x000fe200000e0000 */
[----:B-1----:R-:W-:Y:S02]  /*b3b0*/  SEL R29, R111, R78, P0 ;  /* 0x0000004e6f1d7207 */ /* 0x002fe40000000000 */
[----:B------:R-:W-:Y:S01]  /*b3c0*/  SEL R31, R78, R111, P0 ;  /* 0x0000006f4e1f7207 */ /* 0x000fe20000000000 */
[----:B------:R-:W-:Y:S01]  /*b3d0*/  SHFL.IDX PT, R84, R61, R41, 0x1c1f ;  /* 0x001c1f293d547589 */ /* 0x000fe200000e0000 */
[----:B------:R-:W-:Y:S02]  /*b3e0*/  MOV R45, R8 ;  /* 0x00000008002d7202 */ /* 0x000fe40000000f00 */
[----:B--2---:R-:W-:Y:S01]  /*b3f0*/  SEL R9, R119, R80, P0 ;  /* 0x0000005077097207 */ /* 0x004fe20000000000 */
[----:B------:R-:W-:Y:S01]  /*b400*/  SHFL.IDX PT, R48, R21, R41, 0x1c1f ;  /* 0x001c1f2915307589 */ /* 0x000fe200000e0000 */
[----:B------:R-:W-:-:S02]  /*b410*/  SEL R11, R80, R119, P0 ;  /* 0x00000077500b7207 */ /* 0x000fc40000000000 */
[----:B------:R-:W-:Y:S01]  /*b420*/  MOV R5, R24 ;  /* 0x0000001800057202 */ /* 0x000fe20000000f00 */
[----:B------:R-:W-:Y:S01]  /*b430*/  SHFL.IDX PT, R64, R64, R41, 0x1c1f ;  /* 0x001c1f2940407589 */ /* 0x000fe200000e0000 */
[----:B---3--:R-:W-:Y:S02]  /*b440*/  SEL R8, R77, R10, P0 ;  /* 0x0000000a4d087207 */ /* 0x008fe40000000000 */
[----:B------:R-:W-:Y:S01]  /*b450*/  SEL R10, R10, R77, P0 ;  /* 0x0000004d0a0a7207 */ /* 0x000fe20000000000 */
[----:B------:R-:W-:Y:S01]  /*b460*/  BAR.SYNC.DEFER_BLOCKING 0x1, 0x100 ;  /* 0x0044000000007b1d */ /* 0x000fe20000010000 */
[----:B----4-:R-:W-:Y:S02]  /*b470*/  SEL R24, R79, R26, P0 ;  /* 0x0000001a4f187207 */ /* 0x010fe40000000000 */
[----:B------:R-:W-:Y:S02]  /*b480*/  SEL R26, R26, R79, P0 ;  /* 0x0000004f1a1a7207 */ /* 0x000fe40000000000 */
[----:B------:R-:W-:-:S02]  /*b490*/  SEL R25, R117, R156, P0 ;  /* 0x0000009c75197207 */ /* 0x000fc40000000000 */
[----:B------:R-:W-:Y:S01]  /*b4a0*/  SEL R27, R156, R117, P0 ;  /* 0x000000759c1b7207 */ /* 0x000fe20000000000 */
[----:B------:R0:W-:Y:S01]  /*b4b0*/  SHFL.IDX PT, R50, R32, R41, 0x1c1f ;  /* 0x001c1f2920327589 */ /* 0x0001e200000e0000 */
[----:B------:R-:W-:Y:S02]  /*b4c0*/  SEL R14, R40, R83, P0 ;  /* 0x00000053280e7207 */ /* 0x000fe40000000000 */
[----:B------:R-:W-:Y:S01]  /*b4d0*/  SEL R13, R109, R82, P0 ;  /* 0x000000526d0d7207 */ /* 0x000fe20000000000 */
[----:B------:R-:W-:Y:S01]  /*b4e0*/  SHFL.IDX PT, R66, R66, R41, 0x1c1f ;  /* 0x001c1f2942427589 */ /* 0x000fe200000e0000 */
[----:B------:R-:W-:Y:S02]  /*b4f0*/  SEL R15, R82, R109, P0 ;  /* 0x0000006d520f7207 */ /* 0x000fe40000000000 */
[----:B------:R-:W-:Y:S01]  /*b500*/  PLOP3.LUT P2, PT, PT, PT, UP0, 0x80, 0x0 ;  /* 0x000000000000781c */ /* 0x000fe20003f4f008 */
[----:B------:R-:W-:Y:S01]  /*b510*/  SHFL.IDX PT, R99, R99, R12, 0x1c1f ;  /* 0x001c1f0c63637589 */ /* 0x000fe200000e0000 */
[----:B0-----:R-:W-:-:S03]  /*b520*/  SEL R32, R85, R42, P0 ;  /* 0x0000002a55207207 */ /* 0x001fc60000000000 */
[----:B------:R-:W-:Y:S04]  /*b530*/  SHFL.IDX PT, R97, R97, R12, 0x1c1f ;  /* 0x001c1f0c61617589 */ /* 0x000fe800000e0000 */
[----:B------:R-:W-:Y:S04]  /*b540*/  SHFL.IDX PT, R129, R129, R12, 0x1c1f ;  /* 0x001c1f0c81817589 */ /* 0x000fe800000e0000 */
[----:B------:R0:W1:Y:S04]  /*b550*/  SHFL.IDX PT, R52, R33, R41, 0x1c1f ;  /* 0x001c1f2921347589 */ /* 0x00006800000e0000 */
[----:B------:R2:W-:Y:S04]  /*b560*/  SHFL.IDX PT, R56, R34, R41, 0x1c1f ;  /* 0x001c1f2922387589 */ /* 0x0005e800000e0000 */
[----:B------:R-:W3:Y:S01]  /*b570*/  SHFL.IDX PT, R86, R67, R41, 0x1c1f ;  /* 0x001c1f2943567589 */ /* 0x000ee200000e0000 */
[----:B0-----:R-:W-:-:S03]  /*b580*/  SEL R33, R113, R60, P0 ;  /* 0x0000003c71217207 */ /* 0x001fc60000000000 */
[----:B------:R-:W-:Y:S01]  /*b590*/  SHFL.IDX PT, R101, R101, R12, 0x1c1f ;  /* 0x001c1f0c65657589 */ /* 0x000fe200000e0000 */
[----:B--2---:R-:W-:-:S03]  /*b5a0*/  SEL R34, R42, R85, P0 ;  /* 0x000000552a227207 */ /* 0x004fc60000000000 */
[----:B------:R-:W-:Y:S04]  /*b5b0*/  SHFL.IDX PT, R131, R131, R12, 0x1c1f ;  /* 0x001c1f0c83837589 */ /* 0x000fe800000e0000 */
[----:B------:R0:W-:Y:S04]  /*b5c0*/  SHFL.IDX PT, R58, R35, R41, 0x1c1f ;  /* 0x001c1f29233a7589 */ /* 0x0001e800000e0000 */
[----:B------:R-:W-:Y:S01]  /*b5d0*/  SHFL.IDX PT, R88, R69, R41, 0x1c1f ;  /* 0x001c1f2945587589 */ /* 0x000fe200000e0000 */
[----:B-1----:R-:W-:-:S03]  /*b5e0*/  SEL R42, R52, R99, P0 ;  /* 0x00000063342a7207 */ /* 0x002fc60000000000 */
[----:B------:R-:W-:Y:S01]  /*b5f0*/  SHFL.IDX PT, R105, R105, R12, 0x1c1f ;  /* 0x001c1f0c69697589 */ /* 0x000fe200000e0000 */
[----:B0-----:R-:W-:-:S03]  /*b600*/  SEL R35, R60, R113, P0 ;  /* 0x000000713c237207 */ /* 0x001fc60000000000 */
[----:B------:R-:W-:Y:S01]  /*b610*/  SHFL.IDX PT, R133, R133, R12, 0x1c1f ;  /* 0x001c1f0c85857589 */ /* 0x000fe200000e0000 */
[----:B---3--:R-:W-:-:S03]  /*b620*/  SEL R43, R86, R129, P0 ;  /* 0x00000081562b7207 */ /* 0x008fc60000000000 */
[----:B------:R0:W1:Y:S04]  /*b630*/  SHFL.IDX PT, R62, R36, R41, 0x1c1f ;  /* 0x001c1f29243e7589 */ /* 0x00006800000e0000 */
[----:B------:R-:W-:Y:S04]  /*b640*/  SHFL.IDX PT, R70, R70, R41, 0x1c1f ;  /* 0x001c1f2946467589 */ /* 0x000fe800000e0000 */
[----:B------:R-:W-:Y:S01]  /*b650*/  SHFL.IDX PT, R137, R137, R12, 0x1c1f ;  /* 0x001c1f0c89897589 */ /* 0x000fe200000e0000 */
[----:B0-----:R-:W-:-:S03]  /*b660*/  SEL R36, R93, R50, P0 ;  /* 0x000000325d247207 */ /* 0x001fc60000000000 */
[----:B------:R-:W-:Y:S04]  /*b670*/  SHFL.IDX PT, R139, R139, R12, 0x1c1f ;  /* 0x001c1f0c8b8b7589 */ /* 0x000fe800000e0000 */
[----:B------:R-:W0:Y:S04]  /*b680*/  SHFL.IDX PT, R72, R72, R41, 0x1c1f ;  /* 0x001c1f2948487589 */ /* 0x000e2800000e0000 */
[----:B------:R-:W-:Y:S04]  /*b690*/  SHFL.IDX PT, R76, R76, R41, 0x1c1f ;  /* 0x001c1f294c4c7589 */ /* 0x000fe800000e0000 */
[----:B------:R-:W-:Y:S01]  /*b6a0*/  SHFL.IDX PT, R107, R107, R12, 0x1c1f ;  /* 0x001c1f0c6b6b7589 */ /* 0x000fe200000e0000 */
[----:B-1----:R-:W-:-:S02]  /*b6b0*/  SEL R60, R105, R62, P0 ;  /* 0x0000003e693c7207 */ /* 0x002fc40000000000 */
[----:B------:R-:W-:Y:S01]  /*b6c0*/  SEL R62, R62, R105, P0 ;  /* 0x000000693e3e7207 */ /* 0x000fe20000000000 */
[----:B------:R-:W-:Y:S04]  /*b6d0*/  SHFL.IDX PT, R103, R103, R12, 0x1c1f ;  /* 0x001c1f0c67677589 */ /* 0x000fe800000e0000 */
[----:B------:R-:W-:Y:S04]  /*b6e0*/  SHFL.IDX PT, R127, R127, R12, 0x1c1f ;  /* 0x001c1f0c7f7f7589 */ /* 0x000fe800000e0000 */
[----:B------:R1:W-:Y:S04]  /*b6f0*/  SHFL.IDX PT, R68, R37, R41, 0x1c1f ;  /* 0x001c1f2925447589 */ /* 0x0003e800000e0000 */
[----:B------:R2:W-:Y:S01]  /*b700*/  SHFL.IDX PT, R78, R38, R41, 0x1c1f ;  /* 0x001c1f29264e7589 */ /* 0x0005e200000e0000 */
[----:B0-----:R-:W-:-:S03]  /*b710*/  SEL R61, R137, R72, P0 ;  /* 0x00000048893d7207 */ /* 0x001fc60000000000 */
[----:B------:R-:W-:Y:S01]  /*b720*/  SHFL.IDX PT, R74, R74, R41, 0x1c1f ;  /* 0x001c1f294a4a7589 */ /* 0x000fe200000e0000 */
[----:B-1----:R-:W-:-:S03]  /*b730*/  SEL R37, R125, R66, P0 ;  /* 0x000000427d257207 */ /* 0x002fc60000000000 */
[----:B------:R-:W-:Y:S01]  /*b740*/  SHFL.IDX PT, R135, R135, R12, 0x1c1f ;  /* 0x001c1f0c87877589 */ /* 0x000fe200000e0000 */
[----:B--2---:R-:W-:-:S03]  /*b750*/  SEL R38, R50, R93, P0 ;  /* 0x0000005d32267207 */ /* 0x004fc60000000000 */
[----:B------:R-:W0:Y:S04]  /*b760*/  SHFL.IDX PT, R90, R75, R41, 0x1c1f ;  /* 0x001c1f294b5a7589 */ /* 0x000e2800000e0000 */
[----:B------:R1:W-:Y:S04]  /*b770*/  SHFL.IDX PT, R95, R95, R12, 0x1c1f ;  /* 0x001c1f0c5f5f7589 */ /* 0x0003e800000e0000 */
[----:B------:R2:W3:Y:S04]  /*b780*/  SHFL.IDX PT, R80, R39, R41, 0x1c1f ;  /* 0x001c1f2927507589 */ /* 0x0004e800000e0000 */
[----:B------:R4:W-:Y:S01]  /*b790*/  STSM.16.M88.4 [R100], R8 ;  /* 0x0000000864007844 */ /* 0x0009e20000000200 */
[----:B-1----:R-:W-:-:S03]  /*b7a0*/  SEL R12, R83, R40, P0 ;  /* 0x00000028530c7207 */ /* 0x002fc60000000000 */
[----:B------:R1:W-:Y:S01]  /*b7b0*/  STSM.16.M88.4 [R98], R24 ;  /* 0x0000001862007844 */ /* 0x0003e20000000200 */
[----:B------:R-:W-:Y:S02]  /*b7c0*/  SEL R40, R99, R52, P0 ;  /* 0x0000003463287207 */ /* 0x000fe40000000000 */
[----:B--2---:R-:W-:Y:S01]  /*b7d0*/  SEL R39, R66, R125, P0 ;  /* 0x0000007d42277207 */ /* 0x004fe20000000000 */
[----:B------:R2:W-:Y:S01]  /*b7e0*/  STSM.16.M88.4 [R96], R28 ;  /* 0x0000001c60007844 */ /* 0x0005e20000000200 */
[----:B------:R-:W-:-:S03]  /*b7f0*/  SEL R41, R129, R86, P0 ;  /* 0x0000005681297207 */ /* 0x000fc60000000000 */
[----:B------:R3:W-:Y:S01]  /*b800*/  STSM.16.M88.4 [R94], R12 ;  /* 0x0000000c5e007844 */ /* 0x0007e20000000200 */
[----:B0-----:R-:W-:Y:S02]  /*b810*/  SEL R77, R135, R90, P0 ;  /* 0x0000005a874d7207 */ /* 0x001fe40000000000 */
[----:B------:R-:W-:Y:S01]  /*b820*/  SEL R79, R90, R135, P0 ;  /* 0x000000875a4f7207 */ /* 0x000fe20000000000 */
[----:B------:R-:W-:Y:S01]  /*b830*/  STSM.16.M88.4 [R92], R32 ;  /* 0x000000205c007844 */ /* 0x000fe20000000200 */
[----:B----4-:R-:W-:Y:S02]  /*b840*/  SEL R8, R87, R46, P0 ;  /* 0x0000002e57087207 */ /* 0x010fe40000000000 */
[----:B------:R-:W-:Y:S02]  /*b850*/  SEL R10, R46, R87, P0 ;  /* 0x000000572e0a7207 */ /* 0x000fe40000000000 */
[----:B------:R-:W-:Y:S02]  /*b860*/  SEL R9, R115, R54, P0 ;  /* 0x0000003673097207 */ /* 0x000fe40000000000 */
[----:B------:R-:W-:-:S02]  /*b870*/  SEL R11, R54, R115, P0 ;  /* 0x00000073360b7207 */ /* 0x000fc40000000000 */
[----:B-1----:R-:W-:Y:S02]  /*b880*/  SEL R24, R89, R20, P0 ;  /* 0x0000001459187207 */ /* 0x002fe40000000000 */
[----:B------:R-:W-:Y:S01]  /*b890*/  SEL R26, R20, R89, P0 ;  /* 0x00000059141a7207 */ /* 0x000fe20000000000 */
[----:B------:R0:W-:Y:S01]  /*b8a0*/  STSM.16.M88.4 [R63], R8 ;  /* 0x000000083f007844 */ /* 0x0001e20000000200 */
[----:B------:R-:W-:Y:S02]  /*b8b0*/  SEL R25, R121, R84, P0 ;  /* 0x0000005479197207 */ /* 0x000fe40000000000 */
[----:B------:R-:W-:Y:S02]  /*b8c0*/  SEL R27, R84, R121, P0 ;  /* 0x00000079541b7207 */ /* 0x000fe40000000000 */
[----:B--2---:R-:W-:Y:S02]  /*b8d0*/  SEL R28, R91, R48, P0 ;  /* 0x000000305b1c7207 */ /* 0x004fe40000000000 */
[----:B------:R-:W-:Y:S01]  /*b8e0*/  SEL R30, R48, R91, P0 ;  /* 0x0000005b301e7207 */ /* 0x000fe20000000000 */
[----:B------:R1:W-:Y:S01]  /*b8f0*/  STSM.16.M88.4 [R59], R24 ;  /* 0x000000183b007844 */ /* 0x0003e20000000200 */
[----:B------:R-:W-:-:S02]  /*b900*/  SEL R29, R123, R64, P0 ;  /* 0x000000407b1d7207 */ /* 0x000fc40000000000 */
[----:B------:R-:W-:Y:S02]  /*b910*/  SEL R31, R64, R123, P0 ;  /* 0x0000007b401f7207 */ /* 0x000fe40000000000 */
[----:B---3--:R-:W-:Y:S02]  /*b920*/  SEL R12, R107, R68, P0 ;  /* 0x000000446b0c7207 */ /* 0x008fe40000000000 */
[----:B------:R-:W-:Y:S01]  /*b930*/  SEL R14, R68, R107, P0 ;  /* 0x0000006b440e7207 */ /* 0x000fe20000000000 */
[----:B------:R2:W-:Y:S01]  /*b940*/  STSM.16.M88.4 [R57], R28 ;  /* 0x0000001c39007844 */ /* 0x0005e20000000200 */
[----:B0-----:R-:W-:Y:S02]  /*b950*/  SEL R8, R97, R56, P0 ;  /* 0x0000003861087207 */ /* 0x001fe40000000000 */
[----:B------:R-:W-:Y:S01]  /*b960*/  SEL R10, R56, R97, P0 ;  /* 0x00000061380a7207 */ /* 0x000fe20000000000 */
[----:B------:R0:W-:Y:S01]  /*b970*/  STSM.16.M88.4 [R53], R36 ;  /* 0x0000002435007844 */ /* 0x0001e20000000200 */
[----:B------:R-:W-:-:S02]  /*b980*/  SEL R9, R131, R88, P0 ;  /* 0x0000005883097207 */ /* 0x000fc40000000000 */
[----:B------:R-:W-:Y:S01]  /*b990*/  SEL R11, R88, R131, P0 ;  /* 0x00000083580b7207 */ /* 0x000fe20000000000 */
[----:B------:R-:W-:Y:S01]  /*b9a0*/  STSM.16.M88.4 [R51], R40 ;  /* 0x0000002833007844 */ /* 0x000fe20000000200 */
[----:B------:R-:W-:Y:S02]  /*b9b0*/  SEL R56, R101, R58, P0 ;  /* 0x0000003a65387207 */ /* 0x000fe40000000000 */
[----:B------:R-:W-:Y:S01]  /*b9c0*/  SEL R58, R58, R101, P0 ;  /* 0x000000653a3a7207 */ /* 0x000fe20000000000 */
[----:B------:R3:W-:Y:S01]  /*b9d0*/  STSM.16.M88.4 [R49], R8 ;  /* 0x0000000831007844 */ /* 0x0007e20000000200 */
[----:B-1----:R-:W-:Y:S02]  /*b9e0*/  SEL R59, R70, R133, P0 ;  /* 0x00000085463b7207 */ /* 0x002fe40000000000 */
[----:B------:R-:W-:Y:S02]  /*b9f0*/  SEL R25, R139, R76, P0 ;  /* 0x0000004c8b197207 */ /* 0x000fe40000000000 */
[----:B--2---:R-:W-:-:S02]  /*ba00*/  SEL R57, R133, R70, P0 ;  /* 0x0000004685397207 */ /* 0x004fc40000000000 */
[----:B------:R-:W-:Y:S01]  /*ba10*/  SEL R27, R76, R139, P0 ;  /* 0x0000008b4c1b7207 */ /* 0x000fe20000000000 */
[----:B------:R-:W-:Y:S01]  /*ba20*/  ULDC UR8, c[0x0][0xa88] ;  /* 0x0002a20000087ab9 */ /* 0x000fe20000000800 */
[----:B------:R-:W-:Y:S01]  /*ba30*/  SEL R63, R72, R137, P0 ;  /* 0x00000089483f7207 */ /* 0x000fe20000000000 */
[----:B------:R-:W-:Y:S01]  /*ba40*/  STSM.16.M88.4 [R47], R56 ;  /* 0x000000382f007844 */ /* 0x000fe20000000200 */
[----:B------:R-:W-:Y:S01]  /*ba50*/  SEL R13, R127, R74, P0 ;  /* 0x0000004a7f0d7207 */ /* 0x000fe20000000000 */
[----:B0-----:R-:W0:Y:S01]  /*ba60*/  LDC R53, c[0x0][0xbe8] ;  /* 0x0002fa00ff357b82 */ /* 0x001e220000000800 */
[----:B------:R-:W-:Y:S01]  /*ba70*/  SEL R15, R74, R127, P0 ;  /* 0x0000007f4a0f7207 */ /* 0x000fe20000000000 */
[----:B------:R1:W-:Y:S01]  /*ba80*/  STSM.16.M88.4 [R2], R60 ;  /* 0x0000003c02007844 */ /* 0x0003e20000000200 */
[----:B------:R-:W-:Y:S01]  /*ba90*/  SEL R76, R103, R78, P0 ;  /* 0x0000004e674c7207 */ /* 0x000fe20000000000 */
[----:B---3--:R-:W-:Y:S01]  /*baa0*/  IMAD.U32 R8, RZ, RZ, UR6 ;  /* 0x00000006ff087e24 */ /* 0x008fe2000f8e00ff */
[----:B------:R-:W-:Y:S01]  /*bab0*/  SEL R78, R78, R103, P0 ;  /* 0x000000674e4e7207 */ /* 0x000fe20000000000 */
[----:B------:R2:W-:Y:S01]  /*bac0*/  STSM.16.M88.4 [R5], R12 ;  /* 0x0000000c05007844 */ /* 0x0005e20000000200 */
[----:B------:R-:W-:Y:S01]  /*bad0*/  SEL R24, R95, R80, P0 ;  /* 0x000000505f187207 */ /* 0x000fe20000000000 */
[----:B------:R-:W-:Y:S01]  /*bae0*/  IMAD.U32 R9, RZ, RZ, UR7 ;  /* 0x00000007ff097e24 */ /* 0x000fe2000f8e00ff */
[----:B------:R-:W-:Y:S01]  /*baf0*/  SEL R26, R80, R95, P0 ;  /* 0x0000005f501a7207 */ /* 0x000fe20000000000 */
[----:B------:R3:W-:Y:S01]  /*bb00*/  STSM.16.M88.4 [R44], R76 ;  /* 0x0000004c2c007844 */ /* 0x0007e20000000200 */
[----:B------:R-:W-:-:S03]  /*bb10*/  ULDC.64 UR6, c[0x0][0xc08] ;  /* 0x0003020000067ab9 */ /* 0x000fc60000000a00 */
[----:B------:R3:W-:Y:S01]  /*bb20*/  STSM.16.M88.4 [R45], R24 ;  /* 0x000000182d007844 */ /* 0x0007e20000000200 */
[----:B------:R-:W-:Y:S01]  /*bb30*/  UISETP.NE.U32.AND UP1, UPT, UR6, URZ, UPT ;  /* 0x0000003f0600728c */ /* 0x000fe2000bf25070 */
[----:B------:R-:W-:Y:S03]  /*bb40*/  BAR.SYNC.DEFER_BLOCKING 0x1, 0x100 ;  /* 0x0044000000007b1d */ /* 0x000fe60000010000 */
[----:B------:R-:W-:-:S06]  /*bb50*/  UISETP.NE.AND.EX UP1, UPT, UR7, URZ, UPT, UP1 ;  /* 0x0000003f0700728c */ /* 0x000fcc000bf25310 */
[----:B------:R-:W-:-:S05]  /*bb60*/  PLOP3.LUT P0, PT, PT, PT, UP1, 0x80, 0x0 ;  /* 0x000000000000781c */ /* 0x000fca0003f0f018 */
[----:B------:R-:W-:-:S04]  /*bb70*/  @UP1 ULEA UR6, UP2, UR42, UR6, 0x2 ;  /* 0x000000062a061291 */ /* 0x000fc8000f84103f */
[----:B------:R-:W-:Y:S01]  /*bb80*/  @UP1 ULEA.HI.X UR7, UR42, UR7, UR36, 0x2, UP2 ;  /* 0x000000072a071291 */ /* 0x000fe200090f1424 */
[----:B-1----:R-:W-:Y:S02]  /*bb90*/  IMAD.U32 R2, RZ, RZ, UR8 ;  /* 0x00000008ff027e24 */ /* 0x002fe4000f8e00ff */
[----:B--2---:R-:W-:-:S03]  /*bba0*/  IMAD.U32 R14, RZ, RZ, UR6 ;  /* 0x00000006ff0e7e24 */ /* 0x004fc6000f8e00ff */
[----:B------:R-:W-:Y:S01]  /*bbb0*/  IMAD.U32 R15, RZ, RZ, UR7 ;  /* 0x00000007ff0f7e24 */ /* 0x000fe2000f8e00ff */
[----:B------:R-:W2:Y:S01]  /*bbc0*/  @P2 LDG.E R10, desc[UR50][R8.64] ;  /* 0x00000032080a2981 */ /* 0x000ea2000c1e1900 */
[----:B0-----:R-:W-:Y:S01]  /*bbd0*/  ISETP.NE.AND P1, PT, R53, 0x1, PT ;  /* 0x000000013500780c */ /* 0x001fe20003f25270 */
[----:B------:R-:W-:Y:S02]  /*bbe0*/  UMOV UR4, URZ ;  /* 0x0000003f00047c82 */ /* 0x000fe40008000000 */
[----:B------:R3:W5:Y:S10]  /*bbf0*/  @P0 LDG.E R2, desc[UR50][R14.64] ;  /* 0x000000320e020981 */ /* 0x000774000c1e1900 */
[----:B------:R-:W0:Y:S08]  /*bc00*/  @P1 LDC R11, c[0x0][0xbec] ;  /* 0x0002fb00ff0b1b82 */ /* 0x000e300000000800 */
[----:B------:R-:W1:Y:S01]  /*bc10*/  @P1 LDC R12, c[0x0][0xbf0] ;  /* 0x0002fc00ff0c1b82 */ /* 0x000e620000000800 */
[----:B--2---:R-:W-:Y:S01]  /*bc20*/  @P2 R2UR UR4, R10 ;  /* 0x000000000a0422ca */ /* 0x004fe200000e0000 */
[----:B01-3--:R-:W-:-:S14]  /*bc30*/  @P0 BRA `(.L_x_2175) ;  /* 0x0000000000100947 */ /* 0x00bfdc0003800000 */
[----:B------:R-:W-:Y:S05]  /*bc40*/  @!P2 BRA `(.L_x_2175) ;  /* 0x00000000000ca947 */ /* 0x000fea0003800000 */
[----:B------:R-:W2:Y:S04]  /*bc50*/  LDG.E R5, desc[UR50][R8.64] ;  /* 0x0000003208057981 */ /* 0x000ea8000c1e1900 */
[----:B-----5:R-:W2:Y:S02]  /*bc60*/  LDG.E R2, desc[UR50][R8.64+0x4] ;  /* 0x0000043208027981 */ /* 0x020ea4000c1e1900 */
[----:B--2---:R-:W-:-:S07]  /*bc70*/  IMAD.IADD R2, R2, 0x1, -R5 ;  /* 0x0000000102027824 */ /* 0x004fce00078e0a05 */
.L_x_2175:
[----:B------:R-:W-:Y:S01]  /*bc80*/  USHF.R.S32.HI UR14, URZ, 0x1f, UR43 ;  /* 0x0000001f3f0e7899 */ /* 0x000fe2000801142b */
[----:B------:R-:W-:Y:S01]  /*bc90*/  VIADD R14, R18, UR37 ;  /* 0x00000025120e7c36 */ /* 0x000fe20008000000 */
        /* <DEDUP_REMOVED lines=24> */
[----:B------:R-:W-:Y:S01]  /*be20*/  VIADD R14, R236, UR37 ;  /* 0x00000025ec0e7c36 */ /* 0x000fe20008000000 */
[----:B------:R-:W-:Y:S01]  /*be30*/  IADD3 R8, P0, R8, UR6, RZ ;  /* 0x0000000608087c10 */ /* 0x000fe2000ff1e0ff */
[----:B------:R-:W-:Y:S01]  /*be40*/  ULDC.64 UR10, c[0x0][0xaa0] ;  /* 0x0002a800000a7ab9 */ /* 0x000fe20000000a00 */
[----:B------:R-:W-:Y:S01]  /*be50*/  IMAD.U32 R12, RZ, RZ, UR8 ;  /* 0x00000008ff0c7e24 */ /* 0x000fe2000f8e00ff */
[----:B------:R-:W-:-:S02]  /*be60*/  SHF.R.S32.HI R10, RZ, 0x1f, R5 ;  /* 0x0000001fff0a7819 */ /* 0x000fc40000011405 */
[----:B------:R-:W-:Y:S02]  /*be70*/  LOP3.LUT R32, R33, 0x380, RZ, 0xc0, !PT ;  /* 0x0000038021207812 */ /* 0x000fe400078ec0ff */
[----:B------:R-:W-:Y:S01]  /*be80*/  IADD3.X R9, R9, UR7, R12, P0, !PT ;  /* 0x0000000709097c10 */ /* 0x000fe200087fe40c */
[----:B------:R-:W-:Y:S01]  /*be90*/  ULDC.64 UR6, c[0x0][0xb88] ;  /* 0x0002e20000067ab9 */ /* 0x000fe20000000a00 */
[----:B------:R-:W-:Y:S01]  /*bea0*/  SHF.R.U64 R32, R32, 0x3, RZ ;  /* 0x0000000320207819 */ /* 0x000fe200000012ff */
[----:B------:R-:W-:Y:S01]  /*beb0*/  IMAD R10, R10, UR6, RZ ;  /* 0x000000060a0a7c24 */ /* 0x000fe2000f8e02ff */
[----:B------:R-:W-:Y:S01]  /*bec0*/  IADD3 R57, P3, R6, 0x4000, RZ ;  /* 0x0000400006397810 */ /* 0x000fe20007f7e0ff */
[----:B------:R-:W-:Y:S01]  /*bed0*/  IMAD.WIDE.U32 R8, R5, UR6, R8 ;  /* 0x0000000605087c25 */ /* 0x000fe2000f8e0008 */
[----:B------:R-:W-:Y:S02]  /*bee0*/  LOP3.LUT R32, R32, R33, RZ, 0x3c, !PT ;  /* 0x0000002120207212 */ /* 0x000fe400078e3cff */
[----:B------:R-:W-:Y:S01]  /*bef0*/  LOP3.LUT R56, R57, 0x380, RZ, 0xc0, !PT ;  /* 0x0000038039387812 */ /* 0x000fe200078ec0ff */
[----:B------:R-:W-:Y:S01]  /*bf00*/  IMAD R11, R5, UR7, R10 ;  /* 0x00000007050b7c24 */ /* 0x000fe2000f8e020a */
[----:B------:R-:W-:Y:S01]  /*bf10*/  ULDC.64 UR6, c[0x0][0xb50] ;  /* 0x0002d40000067ab9 */ /* 0x000fe20000000a00 */
[----:B------:R-:W-:Y:S01]  /*bf20*/  IMAD.X R33, RZ, RZ, R7, P2 ;  /* 0x000000ffff217224 */ /* 0x000fe200010e0607 */
[----:B------:R-:W-:Y:S01]  /*bf30*/  LEA R10, P0, R8, UR6, 0x2 ;  /* 0x00000006080a7c11 */ /* 0x000fe2000f8010ff */
[----:B------:R-:W-:Y:S01]  /*bf40*/  IMAD.IADD R5, R9, 0x1, R11 ;  /* 0x0000000109057824 */ /* 0x000fe200078e020b */
[----:B------:R-:W-:-:S02]  /*bf50*/  IADD3 R21, P2, R6, 0xb000, RZ ;  /* 0x0000b00006157810 */ /* 0x000fc40007f5e0ff */
[----:B------:R-:W-:Y:S01]  /*bf60*/  SHF.R.U64 R56, R56, 0x3, RZ ;  /* 0x0000000338387819 */ /* 0x000fe200000012ff */
[----:B------:R-:W-:Y:S01]  /*bf70*/  SHFL.IDX PT, R46, R10, RZ, 0x1c1f ;  /* 0x001c1fff0a2e7589 */ /* 0x000fe200000e0000 */
[----:B------:R-:W-:Y:S01]  /*bf80*/  LEA.HI.X R8, R8, UR7, R5, 0x2, P0 ;  /* 0x0000000708087c11 */ /* 0x000fe200080f1405 */
[----:B------:R-:W-:Y:S01]  /*bf90*/  VIADD R5, R14, 0x8 ;  /* 0x000000080e057836 */ /* 0x000fe20000000000 */
[----:B------:R-:W-:Y:S01]  /*bfa0*/  IADD3 R29, P0, R6, 0x3000, RZ ;  /* 0x00003000061d7810 */ /* 0x000fe20007f1e0ff */
[----:B------:R-:W-:Y:S01]  /*bfb0*/  SHFL.IDX PT, R50, R10, 0x1, 0x1c1f ;  /* 0x003c1f000a327f89 */ /* 0x000fe200000e0000 */
[----:B------:R-:W-:Y:S02]  /*bfc0*/  LOP3.LUT R20, R21, 0x380, RZ, 0xc0, !PT ;  /* 0x0000038015147812 */ /* 0x000fe400078ec0ff */
[----:B------:R-:W-:Y:S01]  /*bfd0*/  LOP3.LUT R28, R29, 0x380, RZ, 0xc0, !PT ;  /* 0x000003801d1c7812 */ /* 0x000fe200078ec0ff */
[----:B------:R-:W1:Y:S01]  /*bfe0*/  SHFL.IDX PT, R47, R8, RZ, 0x1c1f ;  /* 0x001c1fff082f7589 */ /* 0x000e6200000e0000 */
[----:B------:R-:W-:-:S02]  /*bff0*/  SHF.R.U64 R20, R20, 0x3, RZ ;  /* 0x0000000314147819 */ /* 0x000fc400000012ff */
[----:B------:R-:W-:Y:S01]  /*c000*/  SHF.R.U64 R28, R28, 0x3, RZ ;  /* 0x000000031c1c7819 */ /* 0x000fe200000012ff */
[----:B------:R-:W2:Y:S01]  /*c010*/  SHFL.IDX PT, R51, R8, 0x1, 0x1c1f ;  /* 0x003c1f0008337f89 */ /* 0x000ea200000e0000 */
[----:B------:R-:W-:Y:S01]  /*c020*/  LOP3.LUT R20, R20, R21, RZ, 0x3c, !PT ;  /* 0x0000001514147212 */ /* 0x000fe200078e3cff */
[--C-:B------:R-:W-:Y:S01]  /*c030*/  IMAD.X R21, RZ, RZ, R7.reuse, P2 ;  /* 0x000000ffff157224 */ /* 0x100fe200010e0607 */
[----:B------:R-:W-:Y:S01]  /*c040*/  LOP3.LUT R28, R28, R29, RZ, 0x3c, !PT ;  /* 0x0000001d1c1c7212 */ /* 0x000fe200078e3cff */
[----:B------:R-:W-:Y:S01]  /*c050*/  IMAD.X R29, RZ, RZ, R7, P0 ;  /* 0x000000ffff1d7224 */ /* 0x000fe200000e0607 */
[C---:B------:R-:W-:Y:S02]  /*c060*/  IADD3 R61, P0, R6.reuse, 0x9000, RZ ;  /* 0x00009000063d7810 */ /* 0x040fe40007f1e0ff */
[----:B------:R-:W-:Y:S02]  /*c070*/  IADD3 R13, P5, R6, 0x1000, RZ ;  /* 0x00001000060d7810 */ /* 0x000fe40007fbe0ff */
[----:B------:R-:W-:-:S02]  /*c080*/  LOP3.LUT R60, R61, 0x380, RZ, 0xc0, !PT ;  /* 0x000003803d3c7812 */ /* 0x000fc400078ec0ff */
[----:B------:R-:W-:Y:S02]  /*c090*/  IADD3 R25, P4, R6, 0x2000, RZ ;  /* 0x0000200006197810 */ /* 0x000fe40007f9e0ff */
[----:B------:R-:W-:Y:S02]  /*c0a0*/  SHF.R.U64 R60, R60, 0x3, RZ ;  /* 0x000000033c3c7819 */ /* 0x000fe400000012ff */
[----:B------:R-:W-:Y:S01]  /*c0b0*/  LOP3.LUT R56, R56, R57, RZ, 0x3c, !PT ;  /* 0x0000003938387212 */ /* 0x000fe200078e3cff */
[--C-:B------:R-:W-:Y:S01]  /*c0c0*/  IMAD.X R57, RZ, RZ, R7.reuse, P3 ;  /* 0x000000ffff397224 */ /* 0x100fe200018e0607 */
[----:B------:R-:W-:Y:S01]  /*c0d0*/  LOP3.LUT R60, R60, R61, RZ, 0x3c, !PT ;  /* 0x0000003d3c3c7212 */ /* 0x000fe200078e3cff */
[----:B------:R-:W-:Y:S01]  /*c0e0*/  IMAD.X R61, RZ, RZ, R7, P0 ;  /* 0x000000ffff3d7224 */ /* 0x000fe200000e0607 */
[----:B------:R-:W-:Y:S02]  /*c0f0*/  LOP3.LUT P0, RZ, R234, 0x3, RZ, 0xc0, !PT ;  /* 0x00000003eaff7812 */ /* 0x000fe4000780c0ff */
[----:B------:R-:W-:-:S02]  /*c100*/  LOP3.LUT R12, R13, 0x380, RZ, 0xc0, !PT ;  /* 0x000003800d0c7812 */ /* 0x000fc400078ec0ff */
[-C--:B------:R-:W-:Y:S02]  /*c110*/  ISETP.GE.OR P2, PT, R14, R83.reuse, P0 ;  /* 0x000000530e00720c */ /* 0x080fe40000746670 */
[----:B------:R-:W-:Y:S02]  /*c120*/  ISETP.GE.OR P0, PT, R5, R83, P0 ;  /* 0x000000530500720c */ /* 0x000fe40000706670 */
[----:B------:R-:W-:Y:S02]  /*c130*/  LOP3.LUT R24, R25, 0x380, RZ, 0xc0, !PT ;  /* 0x0000038019187812 */ /* 0x000fe400078ec0ff */
[----:B------:R-:W-:Y:S02]  /*c140*/  IADD3 R45, P3, R6, 0xa000, RZ ;  /* 0x0000a000062d7810 */ /* 0x000fe40007f7e0ff */
[----:B------:R-:W-:Y:S02]  /*c150*/  SHF.R.U64 R12, R12, 0x3, RZ ;  /* 0x000000030c0c7819 */ /* 0x000fe400000012ff */
[----:B------:R-:W-:-:S02]  /*c160*/  SHF.R.U64 R24, R24, 0x3, RZ ;  /* 0x0000000318187819 */ /* 0x000fc400000012ff */
[----:B------:R-:W-:Y:S01]  /*c170*/  LOP3.LUT R44, R45, 0x380, RZ, 0xc0, !PT ;  /* 0x000003802d2c7812 */ /* 0x000fe200078ec0ff */
[----:B-1----:R-:W-:Y:S01]  /*c180*/  @!P2 ST.E desc[UR50][R46.64], R4 ;  /* 0x000000042e00a985 */ /* 0x002fe2000c101932 */
[----:B------:R-:W-:Y:S01]  /*c190*/  LOP3.LUT R12, R12, R13, RZ, 0x3c, !PT ;  /* 0x0000000d0c0c7212 */ /* 0x000fe200078e3cff */
[--C-:B------:R-:W-:Y:S01]  /*c1a0*/  IMAD.X R13, RZ, RZ, R7.reuse, P5 ;  /* 0x000000ffff0d7224 */ /* 0x100fe200028e0607 */
[----:B------:R-:W-:Y:S01]  /*c1b0*/  LOP3.LUT R24, R24, R25, RZ, 0x3c, !PT ;  /* 0x0000001918187212 */ /* 0x000fe200078e3cff */
[--C-:B------:R-:W-:Y:S01]  /*c1c0*/  IMAD.X R25, RZ, RZ, R7.reuse, P4 ;  /* 0x000000ffff197224 */ /* 0x100fe200020e0607 */
[----:B------:R-:W-:Y:S01]  /*c1d0*/  SHF.R.U64 R44, R44, 0x3, RZ ;  /* 0x000000032c2c7819 */ /* 0x000fe200000012ff */
[----:B--2---:R1:W-:Y:S01]  /*c1e0*/  @!P0 ST.E desc[UR50][R50.64], R3 ;  /* 0x0000000332008985 */ /* 0x0043e2000c101932 */
[C---:B------:R-:W-:Y:S02]  /*c1f0*/  IADD3 R37, P6, R6.reuse, 0x6000, RZ ;  /* 0x0000600006257810 */ /* 0x040fe40007fde0ff */
[C---:B------:R-:W-:Y:S01]  /*c200*/  IADD3 R41, P5, R6.reuse, 0x7000, RZ ;  /* 0x0000700006297810 */ /* 0x040fe20007fbe0ff */
[----:B------:R-:W-:Y:S01]  /*c210*/  UIMAD UR8, UR9, UR10, URZ ;  /* 0x0000000a090872a4 */ /* 0x000fe2000f8e023f */
[----:B------:R-:W-:Y:S01]  /*c220*/  IADD3 R69, P4, R6, 0x8000, RZ ;  /* 0x0000800006457810 */ /* 0x000fe20007f9e0ff */
[----:B------:R-:W-:Y:S01]  /*c230*/  UIMAD.WIDE.U32 UR6, UR4, UR10, URZ ;  /* 0x0000000a040672a5 */ /* 0x000fe2000f8e003f */
[----:B------:R-:W-:Y:S01]  /*c240*/  LOP3.LUT R44, R44, R45, RZ, 0x3c, !PT ;  /* 0x0000002d2c2c7212 */ /* 0x000fe200078e3cff */
[----:B------:R-:W-:Y:S01]  /*c250*/  IMAD.X R45, RZ, RZ, R7, P3 ;  /* 0x000000ffff2d7224 */ /* 0x000fe200018e0607 */
[----:B------:R-:W-:Y:S01]  /*c260*/  LOP3.LUT R36, R37, 0x380, RZ, 0xc0, !PT ;  /* 0x0000038025247812 */ /* 0x000fe200078ec0ff */
[----:B------:R-:W5:Y:S01]  /*c270*/  LD.E.128 R12, desc[UR50][R12.64] ;  /* 0x000000320c0c7980 */ /* 0x000f62000c101d00 */
[----:B------:R-:W-:Y:S01]  /*c280*/  LOP3.LUT R40, R41, 0x380, RZ, 0xc0, !PT ;  /* 0x0000038029287812 */ /* 0x000fe200078ec0ff */
[----:B-1----:R-:W1:Y:S01]  /*c290*/  @P1 LDC R3, c[0x0][0xbec] ;  /* 0x0002fb00ff031b82 */ /* 0x002e620000000800 */
[----:B------:R-:W-:Y:S01]  /*c2a0*/  LOP3.LUT R68, R69, 0x380, RZ, 0xc0, !PT ;  /* 0x0000038045447812 */ /* 0x000fe200078ec0ff */
[----:B------:R-:W-:Y:S01]  /*c2b0*/  UIMAD UR8, UR4, UR11, UR8 ;  /* 0x0000000b040872a4 */ /* 0x000fe2000f8e0208 */
[----:B------:R-:W-:Y:S01]  /*c2c0*/  IADD3 R9, P3, R6, 0xf000, RZ ;  /* 0x0000f00006097810 */ /* 0x000fe20007f7e0ff */
[----:B------:R-:W5:Y:S01]  /*c2d0*/  LD.E.128 R24, desc[UR50][R24.64] ;  /* 0x0000003218187980 */ /* 0x000f62000c101d00 */
[----:B------:R-:W-:Y:S01]  /*c2e0*/  SHF.R.U64 R36, R36, 0x3, RZ ;  /* 0x0000000324247819 */ /* 0x000fe200000012ff */
[----:B------:R-:W-:Y:S01]  /*c2f0*/  ULDC.64 UR10, c[0x0][0xae8] ;  /* 0x0002ba00000a7ab9 */ /* 0x000fe20000000a00 */
[----:B------:R-:W-:Y:S01]  /*c300*/  SHF.R.U64 R40, R40, 0x3, RZ ;  /* 0x0000000328287819 */ /* 0x000fe200000012ff */
[----:B------:R-:W5:Y:S01]  /*c310*/  LD.E.128 R28, desc[UR50][R28.64] ;  /* 0x000000321c1c7980 */ /* 0x000f62000c101d00 */
[----:B------:R-:W-:-:S02]  /*c320*/  SHF.R.U64 R68, R68, 0x3, RZ ;  /* 0x0000000344447819 */ /* 0x000fc400000012ff */
[----:B------:R-:W-:Y:S01]  /*c330*/  LOP3.LUT R11, R6, 0x380, RZ, 0xc0, !PT ;  /* 0x00000380060b7812 */ /* 0x000fe200078ec0ff */
[----:B------:R-:W-:Y:S01]  /*c340*/  UIADD3 UR7, UR7, UR8, URZ ;  /* 0x0000000807077290 */ /* 0x000fe2000fffe03f */
[----:B------:R-:W-:Y:S01]  /*c350*/  LOP3.LUT R2, R9, 0x380, RZ, 0xc0, !PT ;  /* 0x0000038009027812 */ /* 0x000fe200078ec0ff */
[--C-:B------:R-:W-:Y:S01]  /*c360*/  IMAD.X R49, RZ, RZ, R7.reuse, P3 ;  /* 0x000000ffff317224 */ /* 0x100fe200018e0607 */
[----:B------:R-:W-:Y:S01]  /*c370*/  LOP3.LUT R36, R36, R37, RZ, 0x3c, !PT ;  /* 0x0000002524247212 */ /* 0x000fe200078e3cff */
[--C-:B------:R-:W-:Y:S01]  /*c380*/  IMAD.X R37, RZ, RZ, R7.reuse, P6 ;  /* 0x000000ffff257224 */ /* 0x100fe200030e0607 */
[----:B------:R-:W-:Y:S01]  /*c390*/  LOP3.LUT R40, R40, R41, RZ, 0x3c, !PT ;  /* 0x0000002928287212 */ /* 0x000fe200078e3cff */
[--C-:B------:R-:W-:Y:S01]  /*c3a0*/  IMAD.X R41, RZ, RZ, R7.reuse, P5 ;  /* 0x000000ffff297224 */ /* 0x100fe200028e0607 */
[----:B------:R-:W-:Y:S01]  /*c3b0*/  LOP3.LUT R68, R68, R69, RZ, 0x3c, !PT ;  /* 0x0000004544447212 */ /* 0x000fe200078e3cff */
[----:B------:R-:W-:Y:S01]  /*c3c0*/  IMAD.X R69, RZ, RZ, R7, P4 ;  /* 0x000000ffff457224 */ /* 0x000fe200020e0607 */
[----:B------:R-:W-:Y:S01]  /*c3d0*/  SHF.R.U64 R2, R2, 0x3, RZ ;  /* 0x0000000302027819 */ /* 0x000fe200000012ff */
[----:B------:R-:W-:Y:S01]  /*c3e0*/  UIMAD UR4, UR14, UR10, URZ ;  /* 0x0000000a0e0472a4 */ /* 0x000fe2000f8e023f */
[C---:B------:R-:W-:Y:S01]  /*c3f0*/  IADD3 R77, P6, R6.reuse, 0xc000, RZ ;  /* 0x0000c000064d7810 */ /* 0x040fe20007fde0ff */
[----:B------:R-:W5:Y:S01]  /*c400*/  LD.E.128 R56, desc[UR50][R56.64] ;  /* 0x0000003238387980 */ /* 0x000f62000c101d00 */
[C---:B------:R-:W-:Y:S01]  /*c410*/  IADD3 R73, P5, R6.reuse, 0xd000, RZ ;  /* 0x0000d00006497810 */ /* 0x040fe20007fbe0ff */
[----:B------:R-:W-:Y:S01]  /*c420*/  ULDC.64 UR8, c[0x0][0xaf0] ;  /* 0x0002bc0000087ab9 */ /* 0x000fe20000000a00 */
[----:B------:R-:W-:Y:S01]  /*c430*/  IADD3 R65, P4, R6, 0xe000, RZ ;  /* 0x0000e00006417810 */ /* 0x000fe20007f9e0ff */
[----:B------:R-:W5:Y:S01]  /*c440*/  LD.E.128 R32, desc[UR50][R32.64] ;  /* 0x0000003220207980 */ /* 0x000f62000c101d00 */
[----:B------:R-:W-:Y:S01]  /*c450*/  LOP3.LUT R48, R2, R9, RZ, 0x3c, !PT ;  /* 0x0000000902307212 */ /* 0x000fe200078e3cff */
[----:B------:R-:W-:Y:S01]  /*c460*/  IMAD R2, R232, 0x20, R233 ;  /* 0x00000020e8027824 */ /* 0x000fe200078e02e9 */
[----:B------:R-:W-:Y:S01]  /*c470*/  LOP3.LUT R76, R77, 0x380, RZ, 0xc0, !PT ;  /* 0x000003804d4c7812 */ /* 0x000fe200078ec0ff */
[----:B------:R-:W5:Y:S01]  /*c480*/  LD.E.128 R60, desc[UR50][R60.64] ;  /* 0x000000323c3c7980 */ /* 0x000f62000c101d00 */
[----:B------:R-:W-:-:S02]  /*c490*/  LOP3.LUT R72, R73, 0x380, RZ, 0xc0, !PT ;  /* 0x0000038049487812 */ /* 0x000fc400078ec0ff */
[----:B------:R-:W-:Y:S01]  /*c4a0*/  LOP3.LUT R64, R65, 0x380, RZ, 0xc0, !PT ;  /* 0x0000038041407812 */ /* 0x000fe200078ec0ff */
[----:B------:R-:W5:Y:S01]  /*c4b0*/  LD.E.128 R44, desc[UR50][R44.64] ;  /* 0x000000322c2c7980 */ /* 0x000f62000c101d00 */
[----:B------:R-:W-:Y:S01]  /*c4c0*/  SHF.R.U64 R11, R11, 0x3, RZ ;  /* 0x000000030b0b7819 */ /* 0x000fe200000012ff */
[----:B------:R-:W-:Y:S01]  /*c4d0*/  VIADD R54, R2, UR37 ;  /* 0x0000002502367c36 */ /* 0x000fe20008000000 */
[----:B------:R-:W-:Y:S01]  /*c4e0*/  SHF.R.U64 R76, R76, 0x3, RZ ;  /* 0x000000034c4c7819 */ /* 0x000fe200000012ff */
[----:B------:R-:W-:Y:S01]  /*c4f0*/  UIMAD UR4, UR43, UR11, UR4 ;  /* 0x0000000b2b0472a4 */ /* 0x000fe2000f8e0204 */
[----:B------:R-:W-:Y:S01]  /*c500*/  SHF.R.U64 R72, R72, 0x3, RZ ;  /* 0x0000000348487819 */ /* 0x000fe200000012ff */
[----:B------:R-:W-:Y:S01]  /*c510*/  UIMAD.WIDE.U32 UR6, UR43, UR10, UR6 ;  /* 0x0000000a2b0672a5 */ /* 0x000fe2000f8e0006 */
[----:B------:R-:W-:Y:S01]  /*c520*/  SHF.R.U64 R64, R64, 0x3, RZ ;  /* 0x0000000340407819 */ /* 0x000fe200000012ff */
[----:B------:R-:W5:Y:S01]  /*c530*/  LD.E.128 R36, desc[UR50][R36.64] ;  /* 0x0000003224247980 */ /* 0x000f62000c101d00 */
[----:B------:R-:W-:Y:S01]  /*c540*/  LOP3.LUT R6, R11, R6, RZ, 0x3c, !PT ;  /* 0x000000060b067212 */ /* 0x000fe200078e3cff */
[----:B-1----:R-:W-:Y:S01]  /*c550*/  @P1 IMAD.HI.U32 R2, R54, R3, RZ ;  /* 0x0000000336021227 */ /* 0x002fe200078e00ff */
[----:B------:R-:W-:Y:S01]  /*c560*/  LOP3.LUT R76, R76, R77, RZ, 0x3c, !PT ;  /* 0x0000004d4c4c7212 */ /* 0x000fe200078e3cff */
[----:B------:R-:W-:Y:S01]  /*c570*/  UIADD3 UR7, UR7, UR4, URZ ;  /* 0x0000000407077290 */ /* 0x000fe2000fffe03f */
[----:B------:R-:W-:Y:S01]  /*c580*/  LOP3.LUT R72, R72, R73, RZ, 0x3c, !PT ;  /* 0x0000004948487212 */ /* 0x000fe200078e3cff */
[--C-:B------:R-:W-:Y:S01]  /*c590*/  IMAD.X R77, RZ, RZ, R7.reuse, P6 ;  /* 0x000000ffff4d7224 */ /* 0x100fe200030e0607 */
[----:B------:R-:W-:Y:S01]  /*c5a0*/  LOP3.LUT R64, R64, R65, RZ, 0x3c, !PT ;  /* 0x0000004140407212 */ /* 0x000fe200078e3cff */
[--C-:B------:R-:W-:Y:S01]  /*c5b0*/  IMAD.X R73, RZ, RZ, R7.reuse, P5 ;  /* 0x000000ffff497224 */ /* 0x100fe200028e0607 */
[----:B------:R-:W5:Y:S01]  /*c5c0*/  LD.E.128 R8, desc[UR50][R6.64] ;  /* 0x0000003206087980 */ /* 0x000f62000c101d00 */
[----:B------:R-:W-:Y:S01]  /*c5d0*/  IMAD.X R65, RZ, RZ, R7, P4 ;  /* 0x000000ffff417224 */ /* 0x000fe200020e0607 */
[----:B------:R-:W-:-:S02]  /*c5e0*/  UIMAD UR4, UR36, UR8, URZ ;  /* 0x00000008240472a4 */ /* 0x000fc4000f8e023f */
[----:B------:R-:W-:Y:S01]  /*c5f0*/  UIMAD.WIDE.U32 UR6, UR42, UR8, UR6 ;  /* 0x000000082a0672a5 */ /* 0x000fe2000f8e0006 */
[----:B------:R-:W5:Y:S01]  /*c600*/  LD.E.128 R40, desc[UR50][R40.64] ;  /* 0x0000003228287980 */ /* 0x000f62000c101d00 */
[----:B------:R-:W-:-:S03]  /*c610*/  UIMAD UR4, UR42, UR9, UR4 ;  /* 0x000000092a0472a4 */ /* 0x000fc6000f8e0204 */
[----:B------:R-:W-:Y:S01]  /*c620*/  ULDC.64 UR8, c[0x0][0xae0] ;  /* 0x0002b80000087ab9 */ /* 0x000fe20000000a00 */
[----:B------:R1:W5:Y:S01]  /*c630*/  LD.E.128 R4, desc[UR50][R20.64] ;  /* 0x0000003214047980 */ /* 0x000362000c101d00 */
[----:B------:R-:W-:-:S03]  /*c640*/  UIADD3 UR4, UR7, UR4, URZ ;  /* 0x0000000407047290 */ /* 0x000fc6000fffe03f */
[----:B------:R-:W5:Y:S04]  /*c650*/  LD.E.128 R68, desc[UR50][R68.64] ;  /* 0x0000003244447980 */ /* 0x000f68000c101d00 */
[----:B------:R-:W5:Y:S01]  /*c660*/  LD.E.128 R76, desc[UR50][R76.64] ;  /* 0x000000324c4c7980 */ /* 0x000f62000c101d00 */
[----:B-1----:R-:W-:Y:S01]  /*c670*/  IMAD.MOV.U32 R21, RZ, RZ, R54 ;  /* 0x000000ffff157224 */ /* 0x002fe200078e0036 */
[----:B0-----:R-:W-:Y:S02]  /*c680*/  @P1 SHF.R.U32.HI R21, RZ, R81, R2 ;  /* 0x00000051ff151219 */ /* 0x001fe40000011602 */
[----:B------:R-:W5:Y:S02]  /*c690*/  LD.E.128 R72, desc[UR50][R72.64] ;  /* 0x0000003248487980 */ /* 0x000f64000c101d00 */
[--C-:B------:R-:W-:Y:S01]  /*c6a0*/  SHF.R.S32.HI R20, RZ, 0x1f, R21.reuse ;  /* 0x0000001fff147819 */ /* 0x100fe20000011415 */
[----:B------:R-:W-:Y:S01]  /*c6b0*/  IMAD.MOV R52, RZ, RZ, -R21 ;  /* 0x000000ffff347224 */ /* 0x000fe200078e0a15 */
[----:B------:R-:W5:Y:S01]  /*c6c0*/  LD.E.128 R64, desc[UR50][R64.64] ;  /* 0x0000003240407980 */ /* 0x000f62000c101d00 */
[----:B------:R-:W-:-:S02]  /*c6d0*/  IMAD.U32 R3, RZ, RZ, UR7 ;  /* 0x00000007ff037e24 */ /* 0x000fc4000f8e00ff */
[----:B------:R-:W-:Y:S01]  /*c6e0*/  IMAD R20, R20, UR8, RZ ;  /* 0x0000000814147c24 */ /* 0x000fe2000f8e02ff */
[----:B------:R-:W5:Y:S01]  /*c6f0*/  LD.E.128 R48, desc[UR50][R48.64] ;  /* 0x0000003230307980 */ /* 0x000f62000c101d00 */
[----:B------:R-:W-:Y:S02]  /*c700*/  IMAD R53, R53, R52, R54 ;  /* 0x0000003435357224 */ /* 0x000fe400078e0236 */
[----:B------:R-:W-:Y:S01]  /*c710*/  IMAD.U32 R2, RZ, RZ, UR6 ;  /* 0x00000006ff027e24 */ /* 0x000fe2000f8e00ff */
[----:B------:R-:W-:Y:S01]  /*c720*/  @!PT LDS RZ, [RZ] ;  /* 0x00000000fffff984 */ /* 0x000fe20000000800 */
[----:B------:R-:W-:Y:S01]  /*c730*/  @!PT LDS RZ, [RZ] ;  /* 0x00000000fffff984 */ /* 0x000fe20000000800 */
[----:B------:R-:W-:Y:S01]  /*c740*/  @!PT LDS RZ, [RZ] ;  /* 0x00000000fffff984 */ /* 0x000fe20000000800 */
[----:B------:R-:W-:Y:S01]  /*c750*/  @!PT LDS RZ, [RZ] ;  /* 0x00000000fffff984 */ /* 0x000fe20000000800 */
[----:B------:R0:W-:Y:S06]  /*c760*/  MEMBAR.ALL.CTA ;  /* 0x0000000000007992 */ /* 0x0001ec0000008000 */
[----:B0-----:R-:W0:Y:S01]  /*c770*/  FENCE.VIEW.ASYNC.S ;  /* 0x00000000000073c6 */ /* 0x001e220000000000 */
[----:B------:R-:W-:Y:S01]  /*c780*/  IMAD.U32 R3, RZ, RZ, UR4 ;  /* 0x00000004ff037e24 */ /* 0x000fe2000f8e00ff */
[----:B------:R-:W-:Y:S01]  /*c790*/  ULDC.64 UR6, c[0x0][0xad8] ;  /* 0x0002b60000067ab9 */ /* 0x000fe20000000a00 */
[C---:B------:R-:W-:Y:S01]  /*c7a0*/  IMAD R81, R21.reuse, UR9, R20 ;  /* 0x0000000915517c24 */ /* 0x040fe2000f8e0214 */
[----:B------:R-:W-:Y:S01]  /*c7b0*/  SHF.R.S32.HI R20, RZ, 0x1f, R53 ;  /* 0x0000001fff147819 */ /* 0x000fe20000011435 */
[----:B------:R-:W-:-:S04]  /*c7c0*/  IMAD.WIDE.U32 R2, R21, UR8, R2 ;  /* 0x0000000815027c25 */ /* 0x000fc8000f8e0002 */
[----:B------:R-:W-:Y:S02]  /*c7d0*/  IMAD.IADD R3, R3, 0x1, R81 ;  /* 0x0000000103037824 */ /* 0x000fe400078e0251 */
[----:B------:R-:W-:Y:S02]  /*c7e0*/  IMAD R52, R20, UR6, RZ ;  /* 0x0000000614347c24 */ /* 0x000fe4000f8e02ff */
[----:B------:R-:W-:Y:S02]  /*c7f0*/  VIADD R84, R233, UR37 ;  /* 0x00000025e9547c36 */ /* 0x000fe40008000000 */
[C---:B------:R-:W-:Y:S02]  /*c800*/  IMAD R21, R53.reuse, UR7, R52 ;  /* 0x0000000735157c24 */ /* 0x040fe4000f8e0234 */
[----:B------:R-:W-:Y:S01]  /*c810*/  IMAD.WIDE.U32 R2, R53, UR6, R2 ;  /* 0x0000000635027c25 */ /* 0x000fe2000f8e0002 */
[----:B------:R-:W-:Y:S01]  /*c820*/  ISETP.GE.AND P2, PT, R84, R83, PT ;  /* 0x000000535400720c */ /* 0x000fe20003f46270 */
[----:B------:R-:W-:-:S02]  /*c830*/  ULDC.64 UR6, c[0x0][0xa80] ;  /* 0x0002a00000067ab9 */ /* 0x000fc40000000a00 */
[----:B------:R-:W-:Y:S01]  /*c840*/  VIADD R0, R0, 0x38820 ;  /* 0x0003882000007836 */ /* 0x000fe20000000000 */
[----:B------:R-:W-:Y:S01]  /*c850*/  LEA R54, P3, R2, UR6, 0x1 ;  /* 0x0000000602367c11 */ /* 0x000fe2000f8608ff */
[----:B------:R-:W-:Y:S02]  /*c860*/  IMAD.IADD R3, R3, 0x1, R21 ;  /* 0x0000000103037824 */ /* 0x000fe400078e0215 */
[----:B------:R-:W-:Y:S01]  /*c870*/  VIADD R20, R84, 0x20 ;  /* 0x0000002054147836 */ /* 0x000fe20000000000 */
[----:B------:R-:W-:Y:S02]  /*c880*/  PRMT R0, RZ, 0x654, R0 ;  /* 0x00000654ff007816 */ /* 0x000fe40000000000 */
[----:B------:R-:W-:Y:S02]  /*c890*/  LEA.HI.X R82, R2, UR7, R3, 0x1, P3 ;  /* 0x0000000702527c11 */ /* 0x000fe400098f0c03 */
[----:B------:R-:W-:Y:S01]  /*c8a0*/  ISETP.GE.AND P1, PT, R20, R83, PT ;  /* 0x000000531400720c */ /* 0x000fe20003f26270 */
[----:B------:R-:W-:Y:S01]  /*c8b0*/  VIADD R20, R84, 0x40 ;  /* 0x0000004054147836 */ /* 0x000fe20000000000 */
[----:B0-----:R0:W-:Y:S01]  /*c8c0*/  SYNCS.ARRIVE.TRANS64.RED.A1T0 RZ, [R0+URZ], RZ ;  /* 0x000000ff00ff79a7 */ /* 0x0011e2000810043f */
[----:B------:R1:W2:Y:S01]  /*c8d0*/  SHFL.IDX PT, R80, R54, RZ, 0x181f ;  /* 0x00181fff36507589 */ /* 0x0002a200000e0000 */
[----:B------:R-:W-:Y:S01]  /*c8e0*/  BSSY B1, `(.L_x_2176) ;  /* 0x0000019000017945 */ /* 0x000fe20003800000 */
[----:B------:R-:W-:-:S02]  /*c8f0*/  SHF.R.S32.HI R85, RZ, 0x1f, R23 ;  /* 0x0000001fff557819 */ /* 0x000fc40000011417 */
[----:B------:R-:W-:Y:S01]  /*c900*/  ISETP.GE.AND P0, PT, R20, R83, PT ;  /* 0x000000531400720c */ /* 0x000fe20003f06270 */
[----:B0-----:R1:W0:Y:S01]  /*c910*/  SHFL.IDX PT, R0, R82, RZ, 0x181f ;  /* 0x00181fff52007589 */ /* 0x00122200000e0000 */
[----:B------:R-:W-:Y:S02]  /*c920*/  SHF.R.S32.HI R86, RZ, 0x1f, R19 ;  /* 0x0000001fff567819 */ /* 0x000fe40000011413 */
[----:B------:R-:W-:Y:S02]  /*c930*/  SHF.R.S32.HI R87, RZ, 0x1f, R22 ;  /* 0x0000001fff577819 */ /* 0x000fe40000011416 */
[----:B------:R-:W-:Y:S01]  /*c940*/  SHF.R.S32.HI R88, RZ, 0x1f, R16 ;  /* 0x0000001fff587819 */ /* 0x000fe20000011410 */
[----:B------:R-:W-:Y:S06]  /*c950*/  @P2 BRA `(.L_x_2177) ;  /* 0x0000000000442947 */ /* 0x000fec0003800000 */
[----:B------:R-:W-:Y:S02]  /*c960*/  ULDC UR4, c[0x0][0xac8] ;  /* 0x0002b20000047ab9 */ /* 0x000fe40000000800 */
[----:B------:R-:W-:Y:S02]  /*c970*/  ISETP.GE.AND P5, PT, R16, UR4, PT ;  /* 0x0000000410007c0c */ /* 0x000fe4000bfa6270 */
[----:B------:R-:W-:Y:S02]  /*c980*/  ISETP.GE.AND P4, PT, R22, UR4, PT ;  /* 0x0000000416007c0c */ /* 0x000fe4000bf86270 */
[----:B------:R-:W-:Y:S02]  /*c990*/  ISETP.GE.AND P3, PT, R19, UR4, PT ;  /* 0x0000000413007c0c */ /* 0x000fe4000bf66270 */
[----:B------:R-:W-:-:S07]  /*c9a0*/  ISETP.GE.AND P2, PT, R23, UR4, PT ;  /* 0x0000000417007c0c */ /* 0x000fce000bf46270 */
[----:B--2---:R-:W-:-:S04]  /*c9b0*/  @!P5 LEA R2, P6, R16, R80, 0x1 ;  /* 0x000000501002d211 */ /* 0x004fc800078c08ff */
[----:B0-----:R-:W-:Y:S02]  /*c9c0*/  @!P5 LEA.HI.X R3, R16, R0, R88, 0x1, P6 ;  /* 0x000000001003d211 */ /* 0x001fe400030f0c58 */
        /* <DEDUP_REMOVED lines=10> */
.L_x_2177:
[----:B------:R-:W-:Y:S05]  /*ca70*/  BSYNC B1 ;  /* 0x0000000000017941 */ /* 0x000fea0003800000 */
.L_x_2176:
[----:B0-----:R0:W4:Y:S01]  /*ca80*/  SHFL.IDX PT, R0, R82, 0x1, 0x181f ;  /* 0x00381f0052007f89 */ /* 0x00112200000e0000 */
        /* <DEDUP_REMOVED lines=8> */
[-C--:B---3--:R-:W-:Y:S02]  /*cb10*/  @!P4 LEA R2, P6, R16, R20.reuse, 0x1 ;  /* 0x000000141002c211 */ /* 0x088fe400078c08ff */
[----:B-----5:R-:W-:Y:S02]  /*cb20*/  @!P3 LEA R8, P5, R22, R20, 0x1 ;  /* 0x000000141608b211 */ /* 0x020fe400078a08ff */
        /* <DEDUP_REMOVED lines=10> */
.L_x_2179:
[----:B------:R-:W-:Y:S05]  /*cbd0*/  BSYNC B1 ;  /* 0x0000000000017941 */ /* 0x000fea0003800000 */
.L_x_2178:
[----:B----4-:R4:W0:Y:S01]  /*cbe0*/  SHFL.IDX PT, R0, R82, 0x2, 0x181f ;  /* 0x00581f0052007f89 */ /* 0x01082200000e0000 */
[----:B------:R-:W-:Y:S03]  /*cbf0*/  BSSY B1, `(.L_x_2180) ;  /* 0x0000014000017945 */ /* 0x000fe60003800000 */
[----:B---3-5:R4:W3:Y:S01]  /*cc00*/  SHFL.IDX PT, R12, R54, 0x2, 0x181f ;  /* 0x00581f00360c7f89 */ /* 0x0288e200000e0000 */
        /* <DEDUP_REMOVED lines=18> */
.L_x_2181:
[----:B------:R-:W-:Y:S05]  /*cd30*/  BSYNC B1 ;  /* 0x0000000000017941 */ /* 0x000fea0003800000 */
.L_x_2180:
[----:B0-----:R-:W-:Y:S01]  /*cd40*/  VIADD R0, R84, 0x60 ;  /* 0x0000006054007836 */ /* 0x001fe20000000000 */
[----:B-1--4-:R-:W4:Y:S04]  /*cd50*/  SHFL.IDX PT, R82, R82, 0x3, 0x181f ;  /* 0x00781f0052527f89 */ /* 0x012f2800000e0000 */
        /* <DEDUP_REMOVED lines=10> */
[-C--:B----4-:R-:W-:Y:S02]  /*ce00*/  @!P3 LEA.HI.X R3, R16, R82.reuse, R88, 0x1, P0 ;  /* 0x000000521003b211 */ /* 0x090fe400000f0c58 */
        /* <DEDUP_REMOVED lines=11> */
.L_x_2174:
        /* <DEDUP_REMOVED lines=35> */
.L_x_2183:
[----:B------:R-:W-:Y:S01]  /*d0f0*/  USEL UR42, UR42, URZ, !UP0 ;  /* 0x0000003f2a2a7287 */ /* 0x000fe2000c000000 */
[----:B------:R-:W-:Y:S01]  /*d100*/  BSSY B1, `(.L_x_2184) ;  /* 0x000002c000017945 */ /* 0x000fe20003800000 */
[----:B------:R-:W-:-:S03]  /*d110*/  USEL UR36, UR36, URZ, !UP0 ;  /* 0x0000003f24247287 */ /* 0x000fc6000c000000 */
[----:B------:R-:W-:Y:S09]  /*d120*/  @P1 BRA `(.L_x_2185) ;  /* 0x0000000000a41947 */ /* 0x000ff20003800000 */
        /* <DEDUP_REMOVED lines=41> */
.L_x_2185:
[----:B------:R-:W-:Y:S05]  /*d3c0*/  BSYNC B1 ;  /* 0x0000000000017941 */ /* 0x000fea0003800000 */
.L_x_2184:
[----:B0-----:R-:W0:Y:S01]  /*d3d0*/  @P0 LDC R3, c[0x0][0xbf0] ;  /* 0x0002fc00ff030b82 */ /* 0x001e220000000800 */
[----:B------:R-:W-:Y:S01]  /*d3e0*/  ULDC.64 UR12, c[0x0][0xaa0] ;  /* 0x0002a800000c7ab9 */ /* 0x000fe20000000a00 */
[----:B------:R-:W-:Y:S01]  /*d3f0*/  IMAD R2, R232, 0x20, R233 ;  /* 0x00000020e8027824 */ /* 0x000fe200078e02e9 */
[----:B------:R-:W-:Y:S01]  /*d400*/  UIMAD UR8, UR9, UR12, URZ ;  /* 0x0000000c090872a4 */ /* 0x000fe2000f8e023f */
[----:B------:R-:W-:Y:S01]  /*d410*/  BSSY B1, `(.L_x_2186) ;  /* 0x0000045000017945 */ /* 0x000fe20003800000 */
[----:B------:R-:W-:Y:S01]  /*d420*/  UIMAD.WIDE.U32 UR6, UR4, UR12, URZ ;  /* 0x0000000c040672a5 */ /* 0x000fe2000f8e003f */
[----:B------:R-:W-:Y:S01]  /*d430*/  VIADD R6, R2, UR37 ;  /* 0x0000002502067c36 */ /* 0x000fe20008000000 */
[----:B------:R-:W-:Y:S01]  /*d440*/  UIMAD UR8, UR4, UR13, UR8 ;  /* 0x0000000d040872a4 */ /* 0x000fe2000f8e0208 */
[----:B------:R-:W-:Y:S02]  /*d450*/  SHF.R.S32.HI R20, RZ, 0x1f, R23 ;  /* 0x0000001fff147819 */ /* 0x000fe40000011417 */
        /* <DEDUP_REMOVED lines=64> */
.L_x_2187:
[----:B------:R-:W-:Y:S05]  /*d860*/  BSYNC B1 ;  /* 0x0000000000017941 */ /* 0x000fea0003800000 */
.L_x_2186:
        /* <DEDUP_REMOVED lines=21> */
.L_x_2189:
[----:B------:R-:W-:Y:S05]  /*d9c0*/  BSYNC B1 ;  /* 0x0000000000017941 */ /* 0x000fea0003800000 */
.L_x_2188:
        /* <DEDUP_REMOVED lines=21> */
.L_x_2191:
[----:B------:R-:W-:Y:S05]  /*db20*/  BSYNC B1 ;  /* 0x0000000000017941 */ /* 0x000fea0003800000 */
.L_x_2190:
        /* <DEDUP_REMOVED lines=22> */
.L_x_2182:
[----:B------:R-:W-:Y:S05]  /*dc90*/  BSYNC B0 ;  /* 0x0000000000007941 */ /* 0x000fea0003800000 */
.L_x_2173:
[----:B------:R-:W-:Y:S02]  /*dca0*/  ULDC UR4, c[0x0][0xc3c] ;  /* 0x00030f0000047ab9 */ /* 0x000fe40000000800 */
[----:B------:R-:W-:-:S13]  /*dcb0*/  ISETP.GE.AND P0, PT, R55, UR4, PT ;  /* 0x0000000437007c0c */ /* 0x000fda000bf06270 */
[----:B------:R-:W-:Y:S05]  /*dcc0*/  @!P0 BRA `(.L_x_2192) ;  /* 0xffffff30005c8947 */ /* 0x000fea000383ffff */
[----:B------:R-:W-:Y:S05]  /*dcd0*/  EXIT ;  /* 0x000000000000794d */ /* 0x000fea0003800000 */
.L_x_2134:
[----:B------:R-:W-:-:S08]  /*dce0*/  NOP ;  /* 0x0000000000007918 */ /* 0x000fd00000000000 */
[----:B------:R-:W0:-:S00]  /*dcf0*/  USETMAXREG.DEALLOC.CTAPOOL 0x18 ;  /* 0x00000018000079c8 */ /* 0x000e0000080e0500 */
[----:B0-----:R-:W-:Y:S01]  /*dd00*/  LOP3.LUT R0, R0, 0x3, RZ, 0xc0, !PT ;  /* 0x0000000300007812 */ /* 0x001fe200078ec0ff */
[----:B------:R-:W-:-:S05]  /*dd10*/  IMAD.MOV.U32 R6, RZ, RZ, RZ ;  /* 0x000000ffff067224 */ /* 0x000fca00078e00ff */
[----:B------:R-:W0:Y:S02]  /*dd20*/  SHFL.IDX PT, R0, R0, RZ, 0x1f ;  /* 0x00001fff00007589 */ /* 0x000e2400000e0000 */
[----:B0-----:R-:W-:-:S04]  /*dd30*/  ISETP.NE.AND P0, PT, R0, RZ, PT ;  /* 0x000000ff0000720c */ /* 0x001fc80003f05270 */
[----:B------:R-:W-:-:S05]  /*dd40*/  P2R R0, PR, RZ, 0x1 ;  /* 0x00000001ff007803 */ /* 0x000fca0000000000 */
[----:B------:R0:W-:Y:S04]  /*dd50*/  STL [R1+0x38], R0 ;  /* 0x0000380001007387 */ /* 0x0001e80000100800 */
        /* <DEDUP_REMOVED lines=12> */
.L_x_2193:
[----:B0-----:R-:W0:Y:S01]  /*de20*/  S2R R0, SR_TID.X ;  /* 0x0000000000007919 */ /* 0x001e220000002100 */
        /* <DEDUP_REMOVED lines=40> */
.L_x_2199:
        /* <DEDUP_REMOVED lines=14> */
.L_x_2198:
[----:B------:R-:W-:Y:S05]  /*e190*/  BSYNC B0 ;  /* 0x0000000000007941 */ /* 0x000fea0003800000 */
.L_x_2197:
        /* <DEDUP_REMOVED lines=22> */
.L_x_2195:
        /* <DEDUP_REMOVED lines=25> */
.L_x_2200:
        /* <DEDUP_REMOVED lines=58> */
.L_x_2196:
[----:B------:R0:W-:Y:S01]  /*e830*/  STL [R1+0x10], R0 ;  /* 0x0000100001007387 */ /* 0x0001e20000100800 */
[----:B------:R-:W-:-:S03]  /*e840*/  UMOV UR36, URZ ;  /* 0x0000003f00247c82 */ /* 0x000fc60008000000 */
[----:B------:R0:W-:Y:S02]  /*e850*/  STL [R1+0x14], RZ ;  /* 0x000014ff01007387 */ /* 0x0001e40000100800 */
.L_x_2201:
        /* <DEDUP_REMOVED lines=11> */
.L_x_2194:
[----:B0-----:R-:W-:Y:S01]  /*e910*/  IMAD.MOV.U32 R0, RZ, RZ, 0x1 ;  /* 0x00000001ff007424 */ /* 0x001fe200078e00ff */
[----:B------:R-:W-:Y:S01]  /*e920*/  ULDC UR4, c[0x0][0xc3c] ;  /* 0x00030f0000047ab9 */ /* 0x000fe20000000800 */
[----:B------:R0:W-:Y:S01]  /*e930*/  STL [R1+0x34], RZ ;  /* 0x000034ff01007387 */ /* 0x0001e20000100800 */
[----:B------:R-:W-:-:S03]  /*e940*/  UISETP.GE.AND UP0, UPT, UR42, UR4, UPT ;  /* 0x000000042a00728c */ /* 0x000fc6000bf06270 */
[----:B------:R0:W-:Y:S03]  /*e950*/  STL [R1+0x4], R0 ;  /* 0x0000040001007387 */ /* 0x0001e60000100800 */
[----:B------:R-:W-:Y:S01]  /*e960*/  PLOP3.LUT P0, PT, PT, PT, UP0, 0x80, 0x0 ;  /* 0x000000000000781c */ /* 0x000fe20003f0f008 */
[----:B------:R0:W-:-:S12]  /*e970*/  STL [R1], RZ ;  /* 0x000000ff01007387 */ /* 0x0001d80000100800 */
[----:B0-----:R-:W-:Y:S05]  /*e980*/  @P0 BRA `(.L_x_2202) ;  /* 0x0000004c00bc0947 */ /* 0x001fea0003800000 */
[----:B------:R-:W0:Y:S01]  /*e990*/  S2R R7, SR_TID.X ;  /* 0x0000000000077919 */ /* 0x000e220000002100 */
        /* <DEDUP_REMOVED lines=8> */
[C---:B0-----:R-:W-:Y:S01]  /*ea20*/  LOP3.LUT R6, R7.reuse, 0x7f, RZ, 0xc0, !PT ;  /* 0x0000007f07067812 */ /* 0x041fe200078ec0ff */
[C---:B------:R-:W-:Y:S01]  /*ea30*/  IMAD.SHL.U32 R2, R7.reuse, 0x80, RZ ;  /* 0x0000008007027824 */ /* 0x040fe200078e00ff */
        /* <DEDUP_REMOVED lines=35> */
.L_x_2273:
[----:B------:R-:W-:Y:S01]  /*ec70*/  ULDC.64 UR4, c[0x0][0xc88] ;  /* 0x0003220000047ab9 */ /* 0x000fe20000000a00 */
[----:B------:R-:W-:Y:S01]  /*ec80*/  IMAD.MOV.U32 R0, RZ, RZ, RZ ;  /* 0x000000ffff007224 */ /* 0x000fe200078e00ff */
[----:B------:R-:W-:Y:S01]  /*ec90*/  UIMAD.WIDE UR4, UR42, 0x4, UR4 ;  /* 0x000000042a0478a5 */ /* 0x000fe2000f8e0204 */
[----:B------:R-:W-:Y:S01]  /*eca0*/  ULDC.64 UR8, c[0x0][0xa18] ;  /* 0x0002860000087ab9 */ /* 0x000fe20000000a00 */
[----:B------:R-:W-:-:S04]  /*ecb0*/  ULDC.64 UR6, c[0x0][0xa08] ;  /* 0x0002820000067ab9 */ /* 0x000fc80000000a00 */
[----:B------:R-:W-:Y:S02]  /*ecc0*/  IMAD.U32 R2, RZ, RZ, UR4 ;  /* 0x00000004ff027e24 */ /* 0x000fe4000f8e00ff */
[----:B------:R-:W-:Y:S01]  /*ecd0*/  IMAD.U32 R3, RZ, RZ, UR5 ;  /* 0x00000005ff037e24 */ /* 0x000fe2000f8e00ff */
[----:B------:R-:W-:-:S04]  /*ece0*/  ULDC.64 UR4, c[0x0][0xa28] ;  /* 0x00028a0000047ab9 */ /* 0x000fc80000000a00 */
[----:B--2---:R-:W2:Y:S01]  /*ecf0*/  LDG.E R2, desc[UR50][R2.64] ;  /* 0x0000003202027981 */ /* 0x004ea2000c1e1900 */
[----:B------:R-:W-:-:S04]  /*ed00*/  UISETP.NE.U32.AND UP0, UPT, UR4, URZ, UPT ;  /* 0x0000003f0400728c */ /* 0x000fc8000bf05070 */
[----:B------:R-:W-:-:S06]  /*ed10*/  UISETP.NE.AND.EX UP0, UPT, UR5, URZ, UPT, UP0 ;  /* 0x0000003f0500728c */ /* 0x000fcc000bf05300 */
[----:B------:R-:W-:Y:S02]  /*ed20*/  PLOP3.LUT P0, PT, PT, PT, UP0, 0x80, 0x0 ;  /* 0x000000000000781c */ /* 0x000fe40003f0f008 */
[----:B------:R-:W-:-:S04]  /*ed30*/  ISETP.NE.U32.AND P1, PT, RZ, UR6, PT ;  /* 0x00000006ff007c0c */ /* 0x000fc8000bf25070 */
[----:B------:R-:W-:Y:S01]  /*ed40*/  ISETP.NE.AND.EX P1, PT, RZ, UR7, PT, P1 ;  /* 0x00000007ff007c0c */ /* 0x000fe2000bf25310 */
[----:B------:R-:W-:Y:S01]  /*ed50*/  IMAD.MOV.U32 R8, RZ, RZ, RZ ;  /* 0x000000ffff087224 */ /* 0x000fe200078e00ff */
[----:B--2---:R-:W-:-:S13]  /*ed60*/  R2UR UR43, R2 ;  /* 0x00000000022b72ca */ /* 0x004fda00000e0000 */
[----:B------:R-:W-:Y:S02]  /*ed70*/  USHF.R.S32.HI UR46, URZ, 0x1f, UR43 ;  /* 0x0000001f3f2e7899 */ /* 0x000fe4000801142b */
[----:B------:R-:W-:-:S04]  /*ed80*/  @UP0 ULEA UR4, UP1, UR43, UR4, 0x2 ;  /* 0x000000042b040291 */ /* 0x000fc8000f82103f */
[----:B------:R-:W-:Y:S02]  /*ed90*/  @UP0 ULEA.HI.X UR5, UR43, UR5, UR46, 0x2, UP1 ;  /* 0x000000052b050291 */ /* 0x000fe400088f142e */
[----:B------:R-:W-:Y:S01]  /*eda0*/  IMAD.U32 R2, RZ, RZ, UR4 ;  /* 0x00000004ff027e24 */ /* 0x000fe2000f8e00ff */
[----:B------:R-:W-:-:S03]  /*edb0*/  USHF.L.U32 UR44, UR43, 0x2, URZ ;  /* 0x000000022b2c7899 */ /* 0x000fc6000800063f */
[----:B------:R-:W-:Y:S01]  /*edc0*/  IMAD.U32 R3, RZ, RZ, UR5 ;  /* 0x00000005ff037e24 */ /* 0x000fe2000f8e00ff */
[----:B------:R-:W-:Y:S01]  /*edd0*/  ULDC.64 UR4, c[0x0][0xa00] ;  /* 0x0002800000047ab9 */ /* 0x000fe20000000a00 */
[----:B------:R-:W-:-:S03]  /*ede0*/  USHF.L.U64.HI UR45, UR43, 0x2, UR46 ;  /* 0x000000022b2d7899 */ /* 0x000fc6000801022e */
[----:B0-----:R0:W5:Y:S01]  /*edf0*/  @P0 LDG.E R0, desc[UR50][R2.64] ;  /* 0x0000003202000981 */ /* 0x001162000c1e1900 */
[----:B------:R-:W-:Y:S01]  /*ee00*/  ISETP.NE.U32.AND P0, PT, RZ, UR4, PT ;  /* 0x00000004ff007c0c */ /* 0x000fe2000bf05070 */
[----:B------:R-:W-:Y:S02]  /*ee10*/  UIADD3 UR4, UP0, UR44, UR4, URZ ;  /* 0x000000042c047290 */ /* 0x000fe4000ff1e03f */
[----:B------:R-:W-:Y:S01]  /*ee20*/  UIADD3 UR6, UP1, UR44, UR6, URZ ;  /* 0x000000062c067290 */ /* 0x000fe2000ff3e03f */
[----:B------:R-:W-:Y:S01]  /*ee30*/  ISETP.NE.AND.EX P0, PT, RZ, UR5, PT, P0 ;  /* 0x00000005ff007c0c */ /* 0x000fe2000bf05300 */
[----:B------:R-:W-:Y:S02]  /*ee40*/  UIADD3.X UR5, UR45, UR5, URZ, UP0, !UPT ;  /* 0x000000052d057290 */ /* 0x000fe400087fe43f */
[----:B------:R-:W-:Y:S02]  /*ee50*/  UISETP.NE.U32.AND UP0, UPT, UR8, URZ, UPT ;  /* 0x0000003f0800728c */ /* 0x000fe4000bf05070 */
[----:B------:R-:W-:Y:S01]  /*ee60*/  UIADD3.X UR7, UR45, UR7, URZ, UP1, !UPT ;  /* 0x000000072d077290 */ /* 0x000fe20008ffe43f */
[----:B0-----:R-:W-:Y:S01]  /*ee70*/  IMAD.U32 R2, RZ, RZ, UR4 ;  /* 0x00000004ff027e24 */ /* 0x001fe2000f8e00ff */
[----:B------:R-:W-:Y:S01]  /*ee80*/  UISETP.NE.AND.EX UP0, UPT, UR9, URZ, UPT, UP0 ;  /* 0x0000003f0900728c */ /* 0x000fe2000bf05300 */
[----:B------:R-:W-:-:S02]  /*ee90*/  IMAD.U32 R3, RZ, RZ, UR5 ;  /* 0x00000005ff037e24 */ /* 0x000fc4000f8e00ff */
[----:B------:R-:W-:Y:S02]  /*eea0*/  IMAD.U32 R4, RZ, RZ, UR6 ;  /* 0x00000006ff047e24 */ /* 0x000fe4000f8e00ff */
[----:B------:R-:W-:Y:S01]  /*eeb0*/  IMAD.U32 R5, RZ, RZ, UR7 ;  /* 0x00000007ff057e24 */ /* 0x000fe2000f8e00ff */
[----:B------:R-:W-:-:S05]  /*eec0*/  PLOP3.LUT P2, PT, PT, PT, UP0, 0x80, 0x0 ;  /* 0x000000000000781c */ /* 0x000fca0003f4f008 */
[----:B------:R-:W-:Y:S01]  /*eed0*/  @UP0 UIADD3 UR4, UP1, UR44, UR8, URZ ;  /* 0x000000082c040290 */ /* 0x000fe2000ff3e03f */
[----:B------:R0:W5:Y:S03]  /*eee0*/  @P1 LDG.E R8, desc[UR50][R4.64] ;  /* 0x0000003204081981 */ /* 0x000166000c1e1900 */
[----:B------:R-:W-:Y:S01]  /*eef0*/  @UP0 UIADD3.X UR5, UR45, UR9, URZ, UP1, !UPT ;  /* 0x000000092d050290 */ /* 0x000fe20008ffe43f */
[----:B------:R0:W5:Y:S01]  /*ef00*/  @P0 LDG.E R9, desc[UR50][R2.64] ;  /* 0x0000003202090981 */ /* 0x000162000c1e1900 */
[----:B------:R-:W-:Y:S01]  /*ef10*/  ULDC UR6, c[0x0][0x288] ;  /* 0x0000a20000067ab9 */ /* 0x000fe20000000800 */
[----:B------:R-:W-:Y:S02]  /*ef20*/  IMAD.U32 R6, RZ, RZ, UR4 ;  /* 0x00000004ff067e24 */ /* 0x000fe4000f8e00ff */
[----:B------:R-:W-:Y:S02]  /*ef30*/  IMAD.U32 R18, RZ, RZ, UR6 ;  /* 0x00000006ff127e24 */ /* 0x000fe4000f8e00ff */
[----:B------:R-:W-:-:S05]  /*ef40*/  IMAD.U32 R7, RZ, RZ, UR5 ;  /* 0x00000005ff077e24 */ /* 0x000fca000f8e00ff */
[----:B------:R0:W5:Y:S01]  /*ef50*/  @P2 LDG.E R18, desc[UR50][R6.64] ;  /* 0x0000003206122981 */ /* 0x000162000c1e1900 */
[----:B------:R-:W-:Y:S05]  /*ef60*/  @P2 BRA `(.L_x_2203) ;  /* 0x0000000000102947 */ /* 0x000fea0003800000 */
[----:B------:R-:W-:Y:S05]  /*ef70*/  @!P0 BRA `(.L_x_2203) ;  /* 0x00000000000c8947 */ /* 0x000fea0003800000 */
[----:B-----5:R-:W2:Y:S04]  /*ef80*/  LDG.E R18, desc[UR50][R2.64] ;  /* 0x0000003202127981 */ /* 0x020ea8000c1e1900 */
[----:B0-----:R-:W2:Y:S02]  /*ef90*/  LDG.E R2, desc[UR50][R2.64+0x4] ;  /* 0x0000043202027981 */ /* 0x001ea4000c1e1900 */
[----:B--2---:R-:W-:-:S07]  /*efa0*/  IMAD.IADD R18, R2, 0x1, -R18 ;  /* 0x0000000102127824 */ /* 0x004fce00078e0a12 */
.L_x_2203:
[----:B0----5:R-:W-:Y:S01]  /*efb0*/  IMAD.IADD R6, R8, 0x1, R0 ;  /* 0x0000000108067824 */ /* 0x021fe200078e0200 */
[----:B------:R-:W-:Y:S01]  /*efc0*/  ULDC.64 UR4, c[0x0][0x418] ;  /* 0x0001060000047ab9 */ /* 0x000fe20000000a00 */
[----:B------:R-:W-:Y:S01]  /*efd0*/  IMAD.U32 R3, RZ, RZ, UR43 ;  /* 0x0000002bff037e24 */ /* 0x000fe2000f8e00ff */
[----:B------:R-:W-:Y:S01]  /*efe0*/  UISETP.NE.U32.AND UP0, UPT, UR4, URZ, UPT ;  /* 0x0000003f0400728c */ /* 0x000fe2000bf05070 */
[----:B------:R-:W-:Y:S01]  /*eff0*/  UMOV UR47, URZ ;  /* 0x0000003f002f7c82 */ /* 0x000fe20008000000 */
[----:B------:R-:W-:Y:S01]  /*f000*/  ULDC.64 UR6, c[0x0][0xa20] ;  /* 0x0002880000067ab9 */ /* 0x000fe20000000a00 */
[----:B------:R0:W-:Y:S01]  /*f010*/  STL [R1+0x24], R6 ;  /* 0x0000240601007387 */ /* 0x0001e20000100800 */
[----:B------:R-:W-:Y:S01]  /*f020*/  @P0 R2UR UR47, R9 ;  /* 0x00000000092f02ca */ /* 0x000fe200000e0000 */
[----:B------:R-:W-:Y:S01]  /*f030*/  UISETP.NE.AND.EX UP0, UPT, UR5, URZ, UPT, UP0 ;  /* 0x0000003f0500728c */ /* 0x000fe2000bf05300 */
[----:B------:R-:W-:Y:S01]  /*f040*/  ISETP.NE.U32.AND P0, PT, RZ, UR6, PT ;  /* 0x00000006ff007c0c */ /* 0x000fe2000bf05070 */
[----:B------:R0:W-:Y:S01]  /*f050*/  STL [R1+0x8], R3 ;  /* 0x0000080301007387 */ /* 0x0001e20000100800 */
[----:B------:R-:W-:Y:S01]  /*f060*/  ULDC UR4, c[0x0][0x424] ;  /* 0x0001090000047ab9 */ /* 0x000fe20000000800 */
[----:B------:R-:W-:Y:S01]  /*f070*/  ULDC UR5, c[0x0][0x2f0] ;  /* 0x0000bc0000057ab9 */ /* 0x000fe20000000800 */
[----:B------:R-:W-:Y:S01]  /*f080*/  ISETP.NE.AND.EX P0, PT, RZ, UR7, PT, P0 ;  /* 0x00000007ff007c0c */ /* 0x000fe2000bf05300 */
[----:B------:R-:W-:-:S04]  /*f090*/  USEL UR4, UR4, 0x1, UP0 ;  /* 0x0000000104047887 */ /* 0x000fc80008000000 */
[----:B------:R-:W-:-:S06]  /*f0a0*/  UIMAD UR4, UR4, UR5, URZ ;  /* 0x00000005040472a4 */ /* 0x000fcc000f8e023f */
[----:B------:R-:W-:Y:S02]  /*f0b0*/  IMAD.U32 R2, RZ, RZ, UR4 ;  /* 0x00000004ff027e24 */ /* 0x000fe4000f8e00ff */
[----:B0-----:R-:W-:Y:S05]  /*f0c0*/  @!P0 BRA `(.L_x_2204) ;  /* 0x0000000000188947 */ /* 0x001fea0003800000 */
[----:B------:R-:W-:-:S04]  /*f0d0*/  UIADD3 UR4, UP0, UR44, UR6, URZ ;  /* 0x000000062c047290 */ /* 0x000fc8000ff1e03f */
[----:B------:R-:W-:Y:S02]  /*f0e0*/  UIADD3.X UR5, UR45, UR7, URZ, UP0, !UPT ;  /* 0x000000072d057290 */ /* 0x000fe400087fe43f */
[----:B------:R-:W-:-:S04]  /*f0f0*/  IMAD.U32 R2, RZ, RZ, UR4 ;  /* 0x00000004ff027e24 */ /* 0x000fc8000f8e00ff */
[----:B------:R-:W-:-:S05]  /*f100*/  IMAD.U32 R3, RZ, RZ, UR5 ;  /* 0x00000005ff037e24 */ /* 0x000fca000f8e00ff */
[----:B------:R0:W5:Y:S01]  /*f110*/  LDG.E R2, desc[UR50][R2.64] ;  /* 0x0000003202027981 */ /* 0x000162000c1e1900 */
[----:B------:R-:W-:Y:S05]  /*f120*/  BRA `(.L_x_2205) ;  /* 0x0000000000107947 */ /* 0x000fea0003800000 */
.L_x_2204:
[----:B------:R-:W-:Y:S05]  /*f130*/  @!P1 BRA `(.L_x_2205) ;  /* 0x00000000000c9947 */ /* 0x000fea0003800000 */
[----:B------:R-:W2:Y:S04]  /*f140*/  LDG.E R2, desc[UR50][R4.64] ;  /* 0x0000003204027981 */ /* 0x000ea8000c1e1900 */
[----:B------:R-:W2:Y:S02]  /*f150*/  LDG.E R4, desc[UR50][R4.64+0x4] ;  /* 0x0000043204047981 */ /* 0x000ea4000c1e1900 */
[----:B--2---:R-:W-:-:S07]  /*f160*/  IMAD.IADD R2, R4, 0x1, -R2 ;  /* 0x0000000104027824 */ /* 0x004fce00078e0a02 */
.L_x_2205:
[----:B0-----:R-:W2:Y:S01]  /*f170*/  LDL R3, [R1+0x14] ;  /* 0x0000140001037983 */ /* 0x001ea20000100800 */
[----:B-----5:R-:W-:Y:S01]  /*f180*/  IMAD.IADD R2, R2, 0x1, -R0 ;  /* 0x0000000102027824 */ /* 0x020fe200078e0a00 */
[----:B------:R-:W-:Y:S01]  /*f190*/  BSSY B7, `(.L_x_2206) ;  /* 0x00003a6000077945 */ /* 0x000fe20003800000 */
[----:B------:R-:W0:Y:S02]  /*f1a0*/  LDC R0, c[0x0][0x448] ;  /* 0x00011200ff007b82 */ /* 0x000e240000000800 */
[----:B0-----:R-:W-:-:S13]  /*f1b0*/  ISETP.NE.AND P0, PT, R0, 0x1, PT ;  /* 0x000000010000780c */ /* 0x001fda0003f05270 */
[----:B------:R-:W0:Y:S08]  /*f1c0*/  @P0 LDC R4, c[0x0][0x44c] ;  /* 0x00011300ff040b82 */ /* 0x000e300000000800 */
[----:B------:R-:W3:Y:S01]  /*f1d0*/  @P0 LDC R0, c[0x0][0x450] ;  /* 0x00011400ff000b82 */ /* 0x000ee20000000800 */
[----:B--2---:R-:W-:-:S04]  /*f1e0*/  IMAD.SHL.U32 R3, R3, 0x80, RZ ;  /* 0x0000008003037824 */ /* 0x004fc800078e00ff */
[----:B------:R-:W-:-:S04]  /*f1f0*/  VIADD R3, R3, 0x7f ;  /* 0x0000007f03037836 */ /* 0x000fc80000000000 */
[----:B0-----:R-:W-:-:S05]  /*f200*/  @P0 IMAD.HI.U32 R4, R3, R4, RZ ;  /* 0x0000000403040227 */ /* 0x001fca00078e00ff */
[----:B---3--:R-:W-:Y:S02]  /*f210*/  @P0 SHF.R.U32.HI R3, RZ, R0, R4 ;  /* 0x00000000ff030219 */ /* 0x008fe40000011604 */
[C---:B------:R-:W-:Y:S01]  /*f220*/  IADD3 R0, R2.reuse, 0x80, -R18 ;  /* 0x0000008002007810 */ /* 0x040fe20007ffe812 */
[----:B------:R-:W-:-:S04]  /*f230*/  VIADD R2, R2, 0x7f ;  /* 0x0000007f02027836 */ /* 0x000fc80000000000 */
[----:B------:R-:W-:Y:S01]  /*f240*/  IMAD.IADD R0, R0, 0x1, R3 ;  /* 0x0000000100007824 */ /* 0x000fe200078e0203 */
[----:B------:R-:W-:-:S04]  /*f250*/  SHF.R.S32.HI R3, RZ, 0x1f, R2 ;  /* 0x0000001fff037819 */ /* 0x000fc80000011402 */
[----:B------:R-:W-:Y:S02]  /*f260*/  LEA.HI R3, R3, R2, RZ, 0x7 ;  /* 0x0000000203037211 */ /* 0x000fe400078f38ff */
[----:B------:R-:W-:Y:S02]  /*f270*/  SHF.R.S32.HI R2, RZ, 0x1f, R0 ;  /* 0x0000001fff027819 */ /* 0x000fe40000011400 */
[----:B------:R-:W-:Y:S02]  /*f280*/  SHF.R.S32.HI R3, RZ, 0x7, R3 ;  /* 0x00000007ff037819 */ /* 0x000fe40000011403 */
[----:B------:R-:W-:-:S04]  /*f290*/  LEA.HI R2, R2, R0, RZ, 0x7 ;  /* 0x0000000002027211 */ /* 0x000fc800078f38ff */
[----:B------:R-:W-:-:S04]  /*f2a0*/  SHF.R.S32.HI R2, RZ, 0x7, R2 ;  /* 0x00000007ff027819 */ /* 0x000fc80000011402 */
[----:B------:R-:W-:-:S04]  /*f2b0*/  VIMNMX R17, R3, R2, PT ;  /* 0x0000000203117248 */ /* 0x000fc80003fe0100 */
[----:B------:R-:W-:-:S13]  /*f2c0*/  ISETP.GT.AND P0, PT, R17, RZ, PT ;  /* 0x000000ff1100720c */ /* 0x000fda0003f04270 */
        /* <DEDUP_REMOVED lines=19> */
.L_x_2207:
        /* <DEDUP_REMOVED lines=20> */
.L_x_2210:
[----:B------:R-:W-:Y:S05]  /*f540*/  BSYNC B6 ;  /* 0x0000000000067941 */ /* 0x000fea0003800000 */
.L_x_2209:
[----:B------:R-:W-:Y:S01]  /*f550*/  VIADD R0, R19, 0x10400 ;  /* 0x0001040013007836 */ /* 0x000fe20000000000 */
[----:B------:R-:W-:Y:S04]  /*f560*/  BSSY B6, `(.L_x_2211) ;  /* 0x0000014000067945 */ /* 0x000fe80003800000 */
[----:B------:R-:W-:-:S04]  /*f570*/  LOP3.LUT P0, RZ, R0, 0x3ff, RZ, 0xc0, !PT ;  /* 0x000003ff00ff7812 */ /* 0x000fc8000780c0ff */
[----:B------:R-:W-:-:S09]  /*f580*/  P2R R16, PR, RZ, 0x1 ;  /* 0x00000001ff107803 */ /* 0x000fd20000000000 */
        /* <DEDUP_REMOVED lines=17> */
.L_x_2212:
[----:B------:R-:W-:Y:S05]  /*f6a0*/  BSYNC B6 ;  /* 0x0000000000067941 */ /* 0x000fea0003800000 */
.L_x_2211:
        /* <DEDUP_REMOVED lines=20> */
.L_x_2214:
[----:B------:R-:W-:Y:S05]  /*f7f0*/  BSYNC B6 ;  /* 0x0000000000067941 */ /* 0x000fea0003800000 */
.L_x_2213:
[----:B------:R-:W-:Y:S01]  /*f800*/  ISETP.NE.AND P6, PT, R16, RZ, PT ;  /* 0x000000ff1000720c */ /* 0x000fe20003fc5270 */
[----:B------:R-:W-:-:S12]  /*f810*/  BSSY B6, `(.L_x_2215) ;  /* 0x0000012000067945 */ /* 0x000fd80003800000 */
        /* <DEDUP_REMOVED lines=17> */
.L_x_2216:
[----:B------:R-:W-:Y:S05]  /*f930*/  BSYNC B6 ;  /* 0x0000000000067941 */ /* 0x000fea0003800000 */
.L_x_2215:
        /* <DEDUP_REMOVED lines=9> */
[----:B------:R-:W0:Y:S01]  /*f9d0*/  S2R R0, SR_TID.X ;  /* 0x0000000000007919 */ /* 0x000e220000002100 */
[----:B------:R-:W-:-:S03]  /*f9e0*/  ULDC.64 UR4, c[0x0][0xa08] ;  /* 0x0002820000047ab9 */ /* 0x000fc60000000a00 */
[----:B--2---:R2:W3:Y:S01]  /*f9f0*/  @P0 LDG.E R8, desc[UR50][R2.64] ;  /* 0x0000003202080981 */ /* 0x0044e2000c1e1900 */
[----:B0-----:R-:W-:-:S04]  /*fa00*/  SHF.R.U32.HI R0, RZ, 0x5, R0 ;  /* 0x00000005ff007819 */ /* 0x001fc80000011600 */
[----:B------:R-:W-:Y:S01]  /*fa10*/  LOP3.LUT R0, R0, 0x3, RZ, 0xc0, !PT ;  /* 0x0000000300007812 */ /* 0x000fe200078ec0ff */
[----:B--2---:R-:W0:Y:S01]  /*fa20*/  LDC.64 R2, c[0x0][0x418] ;  /* 0x00010600ff027b82 */ /* 0x004e220000000a00 */
[----:B---3--:R-:W-:Y:S01]  /*fa30*/  SHF.R.S32.HI R9, RZ, 0x1f, R8 ;  /* 0x0000001fff097819 */ /* 0x008fe20000011408 */
[----:B------:R2:W-:Y:S01]  /*fa40*/  @P0 STL [R1+0x8], R8 ;  /* 0x0000080801000387 */ /* 0x0005e20000100800 */
[----:B0-----:R-:W-:Y:S01]  /*fa50*/  LOP3.LUT P0, RZ, R2, UR4, RZ, 0xfc, !PT ;  /* 0x0000000402ff7c12 */ /* 0x001fe2000f80fcff */
[----:B------:R-:W-:Y:S02]  /*fa60*/  UMOV UR4, 0xffffffff ;  /* 0xffffffff00047882 */ /* 0x000fe40000000000 */
[----:B------:R2:W-:Y:S01]  /*fa70*/  STL [R1+0x18], R9 ;  /* 0x0000180901007387 */ /* 0x0005e20000100800 */
[----:B------:R-:W-:-:S04]  /*fa80*/  LOP3.LUT P0, RZ, R3, UR5, RZ, 0xfc, P0 ;  /* 0x0000000503ff7c12 */ /* 0x000fc8000800fcff */
[----:B------:R-:W-:Y:S01]  /*fa90*/  SEL R16, R8, RZ, !P0 ;  /* 0x000000ff08107207 */ /* 0x000fe20004000000 */
[----:B------:R-:W-:Y:S08]  /*faa0*/  BRA.DIV UR4, `(.L_x_2217) ;  /* 0x0000004604287947 */ /* 0x000ff0000b800000 */
[----:B------:R0:W3:Y:S02]  /*fab0*/  SHFL.IDX PT, R14, R0, RZ, 0x1f ;  /* 0x00001fff000e7589 */ /* 0x0000e400000e0000 */
.L_x_2292:
[----:B------:R-:W-:Y:S02]  /*fac0*/  PLOP3.LUT P1, PT, PT, PT, PT, 0x8, 0x0 ;  /* 0x000000000000781c */ /* 0x000fe40003f2e170 */
[----:B---3--:R-:W-:Y:S02]  /*fad0*/  ISETP.NE.AND P0, PT, R14, RZ, PT ;  /* 0x000000ff0e00720c */ /* 0x008fe40003f05270 */
[----:B0-----:R-:W-:-:S05]  /*fae0*/  P2R R0, PR, RZ, 0x2 ;  /* 0x00000002ff007803 */ /* 0x001fca0000000000 */
[----:B------:R0:W-:Y:S06]  /*faf0*/  STL [R1+0x1c], R0 ;  /* 0x00001c0001007387 */ /* 0x0001ec0000100800 */
[----:B------:R-:W-:Y:S05]  /*fb00*/  @P0 BRA `(.L_x_2218) ;  /* 0x00000004008c0947 */ /* 0x000fea0003800000 */
[----:B------:R-:W-:Y:S01]  /*fb10*/  UMOV UR4, 0xffffffff ;  /* 0xffffffff00047882 */ /* 0x000fe20000000000 */
[----:B0-----:R-:W-:Y:S02]  /*fb20*/  VIADD R0, R17, 0xffffffff ;  /* 0xffffffff11007836 */ /* 0x001fe40000000000 */
[----:B------:R-:W-:Y:S05]  /*fb30*/  BRA.DIV UR4, `(.L_x_2219) ;  /* 0x0000004604247947 */ /* 0x000fea000b800000 */
[----:B------:R-:W-:-:S13]  /*fb40*/  ELECT P6, URZ, PT ;  /* 0x00000000003f782f */ /* 0x000fda00038c0000 */
.L_x_2295:
        /* <DEDUP_REMOVED lines=21> */
.L_x_2220:
[----:B0-----:R-:W3:Y:S04]  /*fca0*/  LDL R3, [R1] ;  /* 0x0000000001037983 */ /* 0x001ee80000100800 */
[----:B------:R-:W4:Y:S01]  /*fcb0*/  LDL R2, [R1+0x4] ;  /* 0x0000040001027983 */ /* 0x000f220000100800 */
[----:B--2---:R-:W0:Y:S02]  /*fcc0*/  S2R R8, SR_TID.X ;  /* 0x0000000000087919 */ /* 0x004e240000002100 */
[----:B0-----:R-:W-:-:S04]  /*fcd0*/  LOP3.LUT R8, R8, 0x7f, RZ, 0xc0, !PT ;  /* 0x0000007f08087812 */ /* 0x001fc800078ec0ff */
[----:B------:R-:W-:Y:S01]  /*fce0*/  ISETP.NE.AND P1, PT, R8, RZ, PT ;  /* 0x000000ff0800720c */ /* 0x000fe20003f25270 */
[----:B---3--:R-:W-:Y:S01]  /*fcf0*/  IMAD R4, R3, 0x8, R19 ;  /* 0x0000000803047824 */ /* 0x008fe200078e0213 */
[----:B----4-:R-:W-:-:S04]  /*fd00*/  SHF.L.U32 R3, R2, 0x1f, RZ ;  /* 0x0000001f02037819 */ /* 0x010fc800000006ff */
[----:B------:R-:W0:Y:S02]  /*fd10*/  SYNCS.PHASECHK.TRANS64.TRYWAIT P0, [R4+URZ+0x38880], R3 ;  /* 0x03888003040075a7 */ /* 0x000e24000800017f */
[----:B0-----:R-:W-:Y:S05]  /*fd20*/  @!P0 BRA `(.L_x_2221) ;  /* 0x0000004000c88947 */ /* 0x001fea0003800000 */
.L_x_2296:
        /* <DEDUP_REMOVED lines=8> */
.L_x_2222:
[----:B------:R-:W2:Y:S04]  /*fdb0*/  LDL R2, [R1] ;  /* 0x0000000001027983 */ /* 0x000ea80000100800 */
[----:B------:R-:W3:Y:S01]  /*fdc0*/  LDL R5, [R1+0x24] ;  /* 0x0000240001057983 */ /* 0x000ee20000100800 */
        /* <DEDUP_REMOVED lines=13> */
[----:B---3--:R-:W-:-:S03]  /*fea0*/  IMAD R0, R0, 0x80, R5 ;  /* 0x0000008000007824 */ /* 0x008fc600078e0205 */
[----:B------:R-:W-:Y:S02]  /*feb0*/  R2UR UR8, R2 ;  /* 0x00000000020872ca */ /* 0x000fe400000e0000 */
[----:B------:R-:W-:-:S11]  /*fec0*/  R2UR UR35, R0 ;  /* 0x00000000002372ca */ /* 0x000fd600000e0000 */
[----:B------:R-:W-:Y:S02]  /*fed0*/  UIADD3 UR32, UR8, 0x10400, URZ ;  /* 0x0001040008207890 */ /* 0x000fe4000fffe03f */
[----:B------:R-:W-:Y:S01]  /*fee0*/  UIADD3 UR8, UR8, 0x14400, URZ ;  /* 0x0001440008087890 */ /* 0x000fe2000fffe03f */
[----:B------:R-:W-:-:S06]  /*fef0*/  UMOV UR11, UR35 ;  /* 0x00000023000b7c82 */ /* 0x000fcc0008000000 */
[----:B------:R2:W-:Y:S02]  /*ff00*/  UTMALDG.4D [UR32], [UR4], desc[UR6] ;  /* 0x00000620040075b4 */ /* 0x0005e40008019000 */
[----:B------:R2:W-:Y:S01]  /*ff10*/  UTMALDG.4D [UR8], [UR4], desc[UR6] ;  /* 0x00000608040075b4 */ /* 0x0005e20008019000 */
[----:B------:R-:W3:Y:S02]  /*ff20*/  SYNCS.PHASECHK.TRANS64.TRYWAIT P0, [R4+URZ+0x38840], R3 ;  /* 0x03884003040075a7 */ /* 0x000ee4000800017f */
[----:B--23--:R-:W-:Y:S05]  /*ff30*/  @!P0 BRA `(.L_x_2223) ;  /* 0x0000004000588947 */ /* 0x00cfea0003800000 */
.L_x_2297:
[----:B------:R-:W-:Y:S05]  /*ff40*/  @P1 BRA `(.L_x_2224) ;  /* 0x00000000001c1947 */ /* 0x000fea0003800000 */
[----:B------:R-:W3:Y:S01]  /*ff50*/  S2R R5, SR_TID.X ;  /* 0x0000000000057919 */ /* 0x000ee20000002100 */
[----:B0-2---:R-:W-:-:S04]  /*ff60*/  IMAD.MOV.U32 R3, RZ, RZ, 0x8000 ;  /* 0x00008000ff037424 */ /* 0x005fc800078e00ff */
[----:B------:R4:W-:Y:S01]  /*ff70*/  SYNCS.ARRIVE.TRANS64 RZ, [R4+URZ+0x38830], R3 ;  /* 0x0388300304ff79a7 */ /* 0x0009e2000800003f */
[----:B---3--:R-:W-:-:S04]  /*ff80*/  LOP3.LUT R5, R5, 0x1f, RZ, 0xc0, !PT ;  /* 0x0000001f05057812 */ /* 0x008fc800078ec0ff */
[----:B------:R-:W-:-:S13]  /*ff90*/  ISETP.NE.AND P0, PT, R5, RZ, PT ;  /* 0x000000ff0500720c */ /* 0x000fda0003f05270 */
[----:B----4-:R-:W-:Y:S05]  /*ffa0*/  @!P0 BRA `(.L_x_2224) ;  /* 0x0000000000048947 */ /* 0x010fea0003800000 */
[----:B------:R-:W-:Y:S01]  /*ffb0*/  BPT.TRAP 0x1 ;  /* 0x000000040000795c */ /* 0x000fe20000300000 */
.L_x_2224:
[----:B------:R-:W-:Y:S01]  /*ffc0*/  R2UR UR8, R2 ;  /* 0x00000000020872ca */ /* 0x000fe200000e0000 */
[----:B------:R-:W-:Y:S01]  /*ffd0*/  UIADD3 UR4, UP0, UR48, 0x370, URZ ;  /* 0x0000037030047890 */ /* 0x000fe2000ff1e03f */
[----:B------:R-:W-:Y:S01]  /*ffe0*/  R2UR UR17, R4 ;  /* 0x00000000041172ca */ /* 0x000fe200000e0000 */
[----:B------:R-:W-:Y:S01]  /*fff0*/  UMOV UR6, 0x0 ;  /* 0x0000000000067882 */ /* 0x000fe20000000000 */
[----:B------:R-:W-:Y:S01]  /*10000*/  R2UR UR19, R0 ;  /* 0x00000000001372ca */ /* 0x000fe200000e0000 */
[----:B------:R-:W-:Y:S01]  /*10010*/  UIADD3.X UR5, URZ, UR49, URZ, UP0, !UPT ;  /* 0x000000313f057290 */ /* 0x000fe200087fe43f */
[----:B------:R-:W-:Y:S01]  /*10020*/  R2UR UR21, R16 ;  /* 0x00000000101572ca */ /* 0x000fe200000e0000 */
[----:B------:R-:W-:Y:S01]  /*10030*/  UMOV UR7, 0x14f00000 ;  /* 0x14f0000000077882 */ /* 0x000fe20000000000 */
[----:B------:R-:W-:Y:S01]  /*10040*/  PLOP3.LUT P0, PT, PT, PT, PT, 0x80, 0x0 ;  /* 0x000000000000781c */ /* 0x000fe20003f0f070 */
[----:B------:R-:W-:Y:S01]  /*10050*/  UMOV UR18, URZ ;  /* 0x0000003f00127c82 */ /* 0x000fe20008000000 */
[----:B------:R-:W-:Y:S01]  /*10060*/  UMOV UR20, UR36 ;  /* 0x0000002400147c82 */ /* 0x000fe20008000000 */
[----:B------:R-:W-:Y:S01]  /*10070*/  UMOV UR10, 0x80 ;  /* 0x00000080000a7882 */ /* 0x000fe20000000000 */
[----:B------:R-:W-:Y:S01]  /*10080*/  P2R R0, PR, RZ, 0x1 ;  /* 0x00000001ff007803 */ /* 0x000fe20000000000 */
[----:B------:R-:W-:-:S02]  /*10090*/  UIADD3 UR16, UR8, 0x28400, URZ ;  /* 0x0002840008107890 */ /* 0x000fc4000fffe03f */
[----:B------:R-:W-:Y:S02]  /*100a0*/  UIADD3 UR17, UR17, 0x38830, URZ ;  /* 0x0003883011117890 */ /* 0x000fe4000fffe03f */
[----:B------:R-:W-:Y:S01]  /*100b0*/  UIADD3 UR8, UR8, 0x2c400, URZ ;  /* 0x0002c40008087890 */ /* 0x000fe2000fffe03f */
[----:B------:R3:W-:Y:S01]  /*100c0*/  STL [R1+0x1c], R0 ;  /* 0x00001c0001007387 */ /* 0x0007e20000100800 */
[----:B------:R-:W-:Y:S01]  /*100d0*/  UMOV UR12, UR36 ;  /* 0x00000024000c7c82 */ /* 0x000fe20008000000 */
[----:B------:R-:W-:Y:S01]  /*100e0*/  UMOV UR11, UR19 ;  /* 0x00000013000b7c82 */ /* 0x000fe20008000000 */
[----:B------:R-:W-:Y:S01]  /*100f0*/  UMOV UR13, UR21 ;  /* 0x00000015000d7c82 */ /* 0x000fe20008000000 */
[----:B------:R-:W-:Y:S02]  /*10100*/  UMOV UR9, UR17 ;  /* 0x0000001100097c82 */ /* 0x000fe40008000000 */
[----:B------:R3:W-:Y:S02]  /*10110*/  UTMALDG.4D [UR16], [UR4], desc[UR6] ;  /* 0x00000610040075b4 */ /* 0x0007e40008019000 */
[----:B------:R3:W-:Y:S01]  /*10120*/  UTMALDG.4D [UR8], [UR4], desc[UR6] ;  /* 0x00000608040075b4 */ /* 0x0007e20008019000 */
[----:B------:R-:W-:-:S02]  /*10130*/  NOP ;  /* 0x0000000000007918 */ /* 0x000fc40000000000 */
.L_x_2218:
[----:B------:R-:W-:Y:S05]  /*10140*/  WARPSYNC.ALL ;  /* 0x0000000000007948 */ /* 0x000fea0003800000 */
[----:B0--3--:R-:W-:Y:S01]  /*10150*/  VIADD R0, R19, 0x20400 ;  /* 0x0002040013007836 */ /* 0x009fe20000000000 */
[----:B------:R-:W-:Y:S01]  /*10160*/  USHF.R.S32.HI UR4, URZ, 0x1f, UR47 ;  /* 0x0000001f3f047899 */ /* 0x000fe2000801142f */
        /* <DEDUP_REMOVED lines=19> */
[----:B--2---:R-:W-:Y:S02]  /*102a0*/  IMAD.U32 R4, RZ, RZ, UR6 ;  /* 0x00000006ff047e24 */ /* 0x004fe4000f8e00ff */
        /* <DEDUP_REMOVED lines=11> */
.L_x_2226:
[----:B------:R-:W-:Y:S05]  /*10360*/  BSYNC B6 ;  /* 0x0000000000067941 */ /* 0x000fea0003800000 */
.L_x_2225:
[----:B--2---:R-:W2:Y:S01]  /*10370*/  LDL R8, [R1+0x14] ;  /* 0x0000140001087983 */ /* 0x004ea20000100800 */
[----:B------:R-:W0:Y:S01]  /*10380*/  LDC R5, c[0x0][0x448] ;  /* 0x00011200ff057b82 */ /* 0x000e220000000800 */
[----:B------:R-:W-:Y:S02]  /*10390*/  ULDC.64 UR8, c[0x0][0x2d8] ;  /* 0x0000b60000087ab9 */ /* 0x000fe40000000a00 */
[----:B------:R3:W5:Y:S01]  /*103a0*/  LDL R9, [R1+0x30] ;  /* 0x0000300001097983 */ /* 0x0007620000100800 */
[----:B------:R-:W4:Y:S01]  /*103b0*/  S2R R2, SR_TID.X ;  /* 0x0000000000027919 */ /* 0x000f220000002100 */
[----:B0-----:R-:W-:-:S13]  /*103c0*/  ISETP.NE.AND P0, PT, R5, 0x1, PT ;  /* 0x000000010500780c */ /* 0x001fda0003f05270 */
[----:B------:R-:W0:Y:S01]  /*103d0*/  @P0 LDC R3, c[0x0][0x44c] ;  /* 0x00011300ff030b82 */ /* 0x000e220000000800 */
[C---:B----4-:R-:W-:Y:S01]  /*103e0*/  LOP3.LUT R0, R2.reuse, 0x7f, RZ, 0xc0, !PT ;  /* 0x0000007f02007812 */ /* 0x050fe200078ec0ff */
[----:B------:R-:W-:-:S03]  /*103f0*/  IMAD.SHL.U32 R2, R2, 0x10, RZ ;  /* 0x0000001002027824 */ /* 0x000fc600078e00ff */
[----:B------:R-:W-:-:S03]  /*10400*/  SHF.R.U32.HI R0, RZ, 0x3, R0 ;  /* 0x00000003ff007819 */ /* 0x000fc60000011600 */
[----:B------:R-:W4:Y:S01]  /*10410*/  @P0 LDC R4, c[0x0][0x450] ;  /* 0x00011400ff040b82 */ /* 0x000f220000000800 */
[----:B------:R-:W-:Y:S01]  /*10420*/  LOP3.LUT R2, R0, 0x70, R2, 0xf8, !PT ;  /* 0x0000007000027812 */ /* 0x000fe200078ef802 */
[----:B------:R-:W-:Y:S01]  /*10430*/  UIMAD UR6, UR44, UR8, URZ ;  /* 0x000000082c0672a4 */ /* 0x000fe2000f8e023f */
[----:B------:R-:W1:Y:S01]  /*10440*/  S2R R6, SR_TID.X ;  /* 0x0000000000067919 */ /* 0x000e620000002100 */
[----:B------:R-:W-:Y:S01]  /*10450*/  UMOV UR4, UR52 ;  /* 0x0000003400047c82 */ /* 0x000fe20008000000 */
[----:B------:R-:W-:Y:S01]  /*10460*/  UMOV UR5, UR45 ;  /* 0x0000002d00057c82 */ /* 0x000fe20008000000 */
[----:B------:R-:W-:Y:S01]  /*10470*/  UIMAD UR6, UR36, UR9, UR6 ;  /* 0x00000009240672a4 */ /* 0x000fe2000f8e0206 */
[----:B------:R-:W3:Y:S01]  /*10480*/  S2R R7, SR_TID.X ;  /* 0x0000000000077919 */ /* 0x000ee20000002100 */
[----:B------:R-:W-:-:S03]  /*10490*/  UIMAD.WIDE.U32 UR4, UR36, UR8, UR4 ;  /* 0x00000008240472a5 */ /* 0x000fc6000f8e0004 */
[----:B------:R-:W-:Y:S01]  /*104a0*/  ULDC.64 UR8, c[0x0][0x2e0] ;  /* 0x0000b80000087ab9 */ /* 0x000fe20000000a00 */
[----:B------:R-:W-:Y:S02]  /*104b0*/  UIADD3 UR5, UR5, UR6, URZ ;  /* 0x0000000605057290 */ /* 0x000fe4000fffe03f */
[----:B------:R-:W-:Y:S02]  /*104c0*/  UIMAD UR6, UR37, UR8, URZ ;  /* 0x00000008250672a4 */ /* 0x000fe4000f8e023f */
[----:B------:R-:W-:Y:S02]  /*104d0*/  UIMAD.WIDE.U32 UR4, UR43, UR8, UR4 ;  /* 0x000000082b0472a5 */ /* 0x000fe4000f8e0004 */
[----:B------:R-:W-:-:S03]  /*104e0*/  UIMAD UR6, UR43, UR9, UR6 ;  /* 0x000000092b0672a4 */ /* 0x000fc6000f8e0206 */
[----:B------:R-:W-:Y:S01]  /*104f0*/  ULDC.64 UR8, c[0x0][0x2d0] ;  /* 0x0000b40000087ab9 */ /* 0x000fe20000000a00 */
[----:B------:R-:W-:Y:S01]  /*10500*/  UIADD3 UR5, UR5, UR6, URZ ;  /* 0x0000000605057290 */ /* 0x000fe2000fffe03f */
[----:B-1----:R-:W-:Y:S02]  /*10510*/  IMAD.SHL.U32 R6, R6, 0x10, RZ ;  /* 0x0000001006067824 */ /* 0x002fe400078e00ff */
[----:B---3--:R-:W-:-:S03]  /*10520*/  IMAD.SHL.U32 R10, R7, 0x10, RZ ;  /* 0x00000010070a7824 */ /* 0x008fc600078e00ff */
[----:B------:R-:W-:Y:S02]  /*10530*/  LOP3.LUT R6, R6, 0x70, RZ, 0xc0, !PT ;  /* 0x0000007006067812 */ /* 0x000fe400078ec0ff */
[----:B------:R-:W-:Y:S02]  /*10540*/  LOP3.LUT R10, R10, 0x70, RZ, 0xc0, !PT ;  /* 0x000000700a0a7812 */ /* 0x000fe400078ec0ff */
[----:B------:R-:W-:Y:S01]  /*10550*/  LOP3.LUT R6, R6, 0x80, RZ, 0xfc, !PT ;  /* 0x0000008006067812 */ /* 0x000fe200078efcff */
[----:B--2---:R-:W-:-:S04]  /*10560*/  IMAD R0, R8, 0x80, R2 ;  /* 0x0000008008007824 */ /* 0x004fc800078e0202 */
[----:B0-----:R-:W-:-:S04]  /*10570*/  @P0 IMAD.HI.U32 R3, R0, R3, RZ ;  /* 0x0000000300030227 */ /* 0x001fc800078e00ff */
[----:B------:R-:W-:Y:S01]  /*10580*/  IMAD.MOV.U32 R2, RZ, RZ, R0 ;  /* 0x000000ffff027224 */ /* 0x000fe200078e0000 */
[----:B----4-:R-:W-:-:S04]  /*10590*/  @P0 SHF.R.U32.HI R2, RZ, R4, R3 ;  /* 0x00000004ff020219 */ /* 0x010fc80000011603 */
        /* <DEDUP_REMOVED lines=10> */
[----:B------:R-:W-:-:S04]  /*10640*/  IMAD.WIDE.U32 R2, R0, UR4, R2 ;  /* 0x0000000400027c25 */ /* 0x000fc8000f8e0002 */
[----:B------:R-:W-:-:S04]  /*10650*/  IMAD R4, R4, UR4, RZ ;  /* 0x0000000404047c24 */ /* 0x000fc8000f8e02ff */
[----:B------:R-:W-:Y:S01]  /*10660*/  IMAD R0, R0, UR5, R4 ;  /* 0x0000000500007c24 */ /* 0x000fe2000f8e0204 */
[----:B------:R-:W-:Y:S02]  /*10670*/  ULDC.64 UR4, c[0x0][0x280] ;  /* 0x0000a00000047ab9 */ /* 0x000fe40000000a00 */
[----:B------:R-:W-:Y:S01]  /*10680*/  IADD3 R2, P0, R2, UR4, RZ ;  /* 0x0000000402027c10 */ /* 0x000fe2000ff1e0ff */
[----:B------:R-:W-:Y:S02]  /*10690*/  ULDC UR4, c[0x0][0x2b8] ;  /* 0x0000ae0000047ab9 */ /* 0x000fe40000000800 */
[----:B------:R-:W-:Y:S02]  /*106a0*/  ISETP.GE.AND P1, PT, R6, UR4, PT ;  /* 0x0000000406007c0c */ /* 0x000fe4000bf26270 */
[----:B------:R-:W-:Y:S02]  /*106b0*/  IADD3.X R0, R3, UR5, R0, P0, !PT ;  /* 0x0000000503007c10 */ /* 0x000fe400087fe400 */
[----:B------:R-:W-:Y:S01]  /*106c0*/  ISETP.GE.AND P0, PT, R10, UR4, PT ;  /* 0x000000040a007c0c */ /* 0x000fe2000bf06270 */
[----:B------:R-:W-:-:S03]  /*106d0*/  UMOV UR4, 0xffffffff ;  /* 0xffffffff00047882 */ /* 0x000fc60000000000 */
[----:B------:R-:W-:Y:S09]  /*106e0*/  BRA.DIV UR4, `(.L_x_2227) ;  /* 0x0000003a04807947 */ /* 0x000ff2000b800000 */
[----:B------:R-:W0:Y:S02]  /*106f0*/  S2R R6, SR_TID.X ;  /* 0x0000000000067919 */ /* 0x000e240000002100 */
[----:B0-----:R-:W-:-:S04]  /*10700*/  LOP3.LUT R6, R6, 0x7f, RZ, 0xc0, !PT ;  /* 0x0000007f06067812 */ /* 0x001fc800078ec0ff */
[----:B------:R-:W-:Y:S02]  /*10710*/  SHF.R.U32.HI R7, RZ, 0x3, R6 ;  /* 0x00000003ff077819 */ /* 0x000fe40000011606 */
[----:B------:R-:W2:Y:S01]  /*10720*/  LDL.LU R6, [R1+0x14] ;  /* 0x0000140001067983 */ /* 0x000ea20000300800 */
[----:B------:R-:W-:-:S03]  /*10730*/  IMAD R3, R18, R5, RZ ;  /* 0x0000000512037224 */ /* 0x000fc600078e02ff */
[----:B------:R-:W-:Y:S01]  /*10740*/  SHFL.IDX PT, R8, R0, 0x1, 0x181f ;  /* 0x00381f0000087f89 */ /* 0x000fe200000e0000 */
[----:B--2---:R-:W-:-:S03]  /*10750*/  IMAD R4, R6, 0x80, R7 ;  /* 0x0000008006047824 */ /* 0x004fc600078e0207 */
[----:B------:R-:W0:Y:S01]  /*10760*/  SHFL.IDX PT, R7, R2, RZ, 0x181f ;  /* 0x00181fff02077589 */ /* 0x000e2200000e0000 */
[C---:B------:R-:W-:Y:S01]  /*10770*/  VIADD R5, R4.reuse, 0x10 ;  /* 0x0000001004057836 */ /* 0x040fe20000000000 */
[-C--:B------:R-:W-:Y:S02]  /*10780*/  ISETP.GE.AND P4, PT, R4, R3.reuse, PT ;  /* 0x000000030400720c */ /* 0x080fe40003f86270 */
[----:B------:R-:W1:Y:S02]  /*10790*/  SHFL.IDX PT, R6, R0, RZ, 0x181f ;  /* 0x00181fff00067589 */ /* 0x000e6400000e0000 */
[----:B------:R-:W-:Y:S02]  /*107a0*/  ISETP.GE.AND P2, PT, R5, R3, PT ;  /* 0x000000030500720c */ /* 0x000fe40003f46270 */
[----:B------:R-:W2:Y:S07]  /*107b0*/  SHFL.IDX PT, R5, R2, 0x1, 0x181f ;  /* 0x00381f0002057f89 */ /* 0x000eae00000e0000 */
[----:B0-----:R-:W-:-:S05]  /*107c0*/  @!P4 IADD3 R7, P3, R10, R7, RZ ;  /* 0x000000070a07c210 */ /* 0x001fca0007f7e0ff */
[----:B-1----:R-:W-:Y:S01]  /*107d0*/  @!P4 IMAD.X R6, RZ, RZ, R6, P3 ;  /* 0x000000ffff06c224 */ /* 0x002fe200018e0606 */
[----:B--2---:R-:W-:-:S04]  /*107e0*/  @!P2 IADD3 R5, P3, R10, R5, RZ ;  /* 0x000000050a05a210 */ /* 0x004fc80007f7e0ff */
[----:B------:R-:W-:-:S04]  /*107f0*/  @!P4 LOP3.LUT R7, R7, R6, RZ, 0x3c, !PT ;  /* 0x000000060707c212 */ /* 0x000fc800078e3cff */
        /* <DEDUP_REMOVED lines=56> */
.L_x_2314:
        /* <DEDUP_REMOVED lines=11> */
.L_x_2229:
[----:B------:R-:W-:Y:S05]  /*10c30*/  BSYNC B0 ;  /* 0x0000000000007941 */ /* 0x000fea0003800000 */
.L_x_2228:
[----:B------:R-:W-:Y:S01]  /*10c40*/  NOP ;  /* 0x0000000000007918 */ /* 0x000fe20000000000 */
[----:B------:R-:W-:-:S13]  /*10c50*/  PLOP3.LUT P0, PT, PT, PT, PT, 0x80, 0x0 ;  /* 0x000000000000781c */ /* 0x000fda0003f0f070 */
.L_x_2230:
[----:B------:R-:W-:Y:S02]  /*10c60*/  PLOP3.LUT P1, PT, P1, P0, PT, 0xa2, 0x0 ;  /* 0x000000000000781c */ /* 0x000fe40000f21472 */
[----:B------:R-:W-:-:S08]  /*10c70*/  @P0 R2UR P1, UR4, R19 ;  /* 0x00000000130402ca */ /* 0x000fd00000020000 */
[----:B------:R-:W-:-:S05]  /*10c80*/  @P0 PLOP3.LUT P0, PT, P1, PT, PT, 0x80, 0x0 ;  /* 0x000000000000081c */ /* 0x000fca0000f0f070 */
[----:B------:R-:W-:Y:S01]  /*10c90*/  @!P1 SYNCS.ARRIVE.TRANS64.RED.A0T1 RZ, [UR4+0x38800], RZ ;  /* 0x038800ffffff99a7 */ /* 0x000fe20008200404 */
[----:B------:R-:W-:Y:S07]  /*10ca0*/  @!P1 ARRIVES.LDGSTSBAR.64.TRANSCNT [UR4+0x38800] ;  /* 0x03880000ff0099b0 */ /* 0x000fee0008000a84 */
[----:B------:R-:W-:Y:S05]  /*10cb0*/  @P0 BRA.U.ANY `(.L_x_2230) ;  /* 0xfffffffd00e80947 */ /* 0x000fea000393ffff */
[----:B-1----:R-:W2:Y:S02]  /*10cc0*/  LDL.LU R2, [R1+0x34] ;  /* 0x0000340001027983 */ /* 0x002ea40000300800 */
        /* <DEDUP_REMOVED lines=9> */
[----:B------:R-:W2:Y:S03]  /*10d60*/  SYNCS.PHASECHK.TRANS64.TRYWAIT P0, [R19+URZ+0x38820], R0 ;  /* 0x03882000130075a7 */ /* 0x000ea6000800017f */
[----:B-12---:R-:W-:Y:S05]  /*10d70*/  @!P0 BRA `(.L_x_2232) ;  /* 0x0000003c00788947 */ /* 0x006fea0003800000 */
.L_x_2315:
[----:B------:R-:W-:Y:S05]  /*10d80*/  BSYNC B0 ;  /* 0x0000000000007941 */ /* 0x000fea0003800000 */
.L_x_2231:
[----:B------:R-:W-:-:S13]  /*10d90*/  ISETP.GE.AND P0, PT, R17, 0x2, PT ;  /* 0x000000021100780c */ /* 0x000fda0003f06270 */
[----:B------:R-:W-:Y:S05]  /*10da0*/  @!P0 BRA `(.L_x_2233) ;  /* 0x0000001000c08947 */ /* 0x000fea0003800000 */
[----:B0-----:R0:W5:Y:S01]  /*10db0*/  LDL.LU R6, [R1+0x4] ;  /* 0x0000040001067983 */ /* 0x0011620000300800 */
[----:B------:R-:W-:-:S03]  /*10dc0*/  VIADD R17, R17, 0xfffffffe ;  /* 0xfffffffe11117836 */ /* 0x000fc60000000000 */
[----:B-1----:R0:W5:Y:S04]  /*10dd0*/  LDL.LU R0, [R1] ;  /* 0x0000000001007983 */ /* 0x0021680000300800 */
.L_x_2255:
[----:B------:R-:W2:Y:S01]  /*10de0*/  LDL R2, [R1+0x1c] ;  /* 0x00001c0001027983 */ /* 0x000ea20000100800 */
[----:B-1---5:R-:W-:Y:S01]  /*10df0*/  VIADD R3, R0, 0x1 ;  /* 0x0000000100037836 */ /* 0x022fe20000000000 */
[----:B------:R-:W-:Y:S05]  /*10e00*/  YIELD ;  /* 0x0000000000007946 */ /* 0x000fea0003800000 */
[C---:B------:R-:W-:Y:S01]  /*10e10*/  ISETP.NE.AND P0, PT, R3.reuse, 0x2, PT ;  /* 0x000000020300780c */ /* 0x040fe20003f05270 */
[----:B------:R-:W-:Y:S03]  /*10e20*/  BSSY B0, `(.L_x_2234) ;  /* 0x000008b000007945 */ /* 0x000fe60003800000 */
[----:B------:R-:W-:-:S02]  /*10e30*/  SEL R9, R3, RZ, P0 ;  /* 0x000000ff03097207 */ /* 0x000fc40000000000 */
[----:B--2---:R-:W-:Y:S02]  /*10e40*/  ISETP.NE.AND P1, PT, R2, RZ, PT ;  /* 0x000000ff0200720c */ /* 0x004fe40003f25270 */
        /* <DEDUP_REMOVED lines=10> */
[----:B------:R-:W2:Y:S01]  /*10ef0*/  LDL R10, [R1+0x18] ;  /* 0x00001800010a7983 */ /* 0x000ea20000100800 */
[----:B------:R-:W3:Y:S01]  /*10f00*/  LDC R7, c[0x0][0x43c] ;  /* 0x00010f00ff077b82 */ /* 0x000ee20000000800 */
[----:B------:R-:W-:Y:S02]  /*10f10*/  ULDC.64 UR6, c[0x0][0x428] ;  /* 0x00010a0000067ab9 */ /* 0x000fe40000000a00 */
[----:B------:R-:W4:Y:S01]  /*10f20*/  LDL R5, [R1+0x8] ;  /* 0x0000080001057983 */ /* 0x000f220000100800 */
[----:B---3--:R-:W-:-:S13]  /*10f30*/  ISETP.NE.AND P0, PT, R7, 0x1, PT ;  /* 0x000000010700780c */ /* 0x008fda0003f05270 */
[----:B------:R-:W3:Y:S02]  /*10f40*/  @P0 LDC.64 R2, c[0x0][0x440] ;  /* 0x00011000ff020b82 */ /* 0x000ee40000000a00 */
[----:B---3--:R-:W-:-:S04]  /*10f50*/  @P0 IMAD.HI.U32 R4, R17, R2, RZ ;  /* 0x0000000211040227 */ /* 0x008fc800078e00ff */
[----:B------:R-:W-:Y:S01]  /*10f60*/  IMAD.MOV.U32 R2, RZ, RZ, R17 ;  /* 0x000000ffff027224 */ /* 0x000fe200078e0011 */
[----:B------:R-:W-:-:S05]  /*10f70*/  @P0 SHF.R.U32.HI R2, RZ, R3, R4 ;  /* 0x00000003ff020219 */ /* 0x000fca0000011604 */
[----:B------:R-:W-:-:S04]  /*10f80*/  IMAD.MOV R3, RZ, RZ, -R2 ;  /* 0x000000ffff037224 */ /* 0x000fc800078e0a02 */
[----:B------:R-:W-:Y:S01]  /*10f90*/  IMAD R7, R7, R3, R17 ;  /* 0x0000000307077224 */ /* 0x000fe200078e0211 */
[----:B------:R-:W-:Y:S01]  /*10fa0*/  SHF.R.S32.HI R3, RZ, 0x1f, R2 ;  /* 0x0000001fff037819 */ /* 0x000fe20000011402 */
[----:B--2---:R-:W-:-:S04]  /*10fb0*/  IMAD R4, R10, UR6, RZ ;  /* 0x000000060a047c24 */ /* 0x004fc8000f8e02ff */
[C---:B----4-:R-:W-:Y:S02]  /*10fc0*/  IMAD R4, R5.reuse, UR7, R4 ;  /* 0x0000000705047c24 */ /* 0x050fe4000f8e0204 */
[----:B------:R-:W-:-:S04]  /*10fd0*/  IMAD.WIDE.U32 R2, R5, UR6, R2 ;  /* 0x0000000605027c25 */ /* 0x000fc8000f8e0002 */
[----:B------:R-:W-:Y:S01]  /*10fe0*/  IMAD.IADD R3, R4, 0x1, R3 ;  /* 0x0000000104037824 */ /* 0x000fe200078e0203 */
[----:B------:R-:W-:-:S04]  /*10ff0*/  LEA R4, P0, R2, UR4, 0x2 ;  /* 0x0000000402047c11 */ /* 0x000fc8000f8010ff */
[----:B------:R-:W-:-:S05]  /*11000*/  LEA.HI.X R5, R2, UR5, R3, 0x2, P0 ;  /* 0x0000000502057c11 */ /* 0x000fca00080f1403 */
[----:B------:R2:W5:Y:S04]  /*11010*/  LDG.E R16, desc[UR50][R4.64] ;  /* 0x0000003204107981 */ /* 0x000568000c1e1900 */
.L_x_2236:
[----:B--2---:R-:W-:Y:S01]  /*11020*/  IMAD R4, R9, 0x8, R19 ;  /* 0x0000000809047824 */ /* 0x004fe200078e0213 */
[----:B------:R-:W-:Y:S01]  /*11030*/  SHF.L.U32 R3, R8, 0x1f, RZ ;  /* 0x0000001f08037819 */ /* 0x000fe200000006ff */
[----:B------:R-:W2:Y:S01]  /*11040*/  S2R R2, SR_TID.X ;  /* 0x0000000000027919 */ /* 0x000ea20000002100 */
[----:B------:R-:W-:Y:S02]  /*11050*/  BSSY B1, `(.L_x_2237) ;  /* 0x0000005000017945 */ /* 0x000fe40003800000 */
[----:B------:R-:W3:Y:S01]  /*11060*/  SYNCS.PHASECHK.TRANS64.TRYWAIT P0, [R4+URZ+0x38880], R3 ;  /* 0x03888003040075a7 */ /* 0x000ee2000800017f */
[----:B--2---:R-:W-:-:S04]  /*11070*/  LOP3.LUT R2, R2, 0x7f, RZ, 0xc0, !PT ;  /* 0x0000007f02027812 */ /* 0x004fc800078ec0ff */
[----:B------:R-:W-:Y:S01]  /*11080*/  ISETP.NE.AND P1, PT, R2, RZ, PT ;  /* 0x000000ff0200720c */ /* 0x000fe20003f25270 */
[----:B---3--:R-:W-:-:S12]  /*11090*/  @!P0 BRA `(.L_x_2238) ;  /* 0x0000003800c48947 */ /* 0x008fd80003800000 */
.L_x_2316:
[----:B------:R-:W-:Y:S05]  /*110a0*/  BSYNC B1 ;  /* 0x0000000000017941 */ /* 0x000fea0003800000 */
.L_x_2237:
[----:B------:R-:W-:Y:S04]  /*110b0*/  BSSY B1, `(.L_x_2239) ;  /* 0x0000009000017945 */ /* 0x000fe80003800000 */
        /* <DEDUP_REMOVED lines=8> */
.L_x_2240:
[----:B------:R-:W-:Y:S05]  /*11140*/  BSYNC B1 ;  /* 0x0000000000017941 */ /* 0x000fea0003800000 */
.L_x_2239:
[----:B------:R-:W3:Y:S04]  /*11150*/  LDL R2, [R1] ;  /* 0x0000000001027983 */ /* 0x000ee80000100800 */
[----:B------:R-:W4:Y:S01]  /*11160*/  LDL R5, [R1+0x24] ;  /* 0x0000240001057983 */ /* 0x000f220000100800 */
        /* <DEDUP_REMOVED lines=10> */
[----:B-1----:R-:W-:-:S07]  /*11210*/  VIADD R8, R2, 0x10400 ;  /* 0x0001040002087836 */ /* 0x002fce0000000000 */
.L_x_2241:
        /* <DEDUP_REMOVED lines=16> */
.L_x_2242:
        /* <DEDUP_REMOVED lines=13> */
.L_x_2317:
[----:B------:R-:W-:Y:S05]  /*113f0*/  BSYNC B1 ;  /* 0x0000000000017941 */ /* 0x000fea0003800000 */
.L_x_2243:
        /* <DEDUP_REMOVED lines=11> */
.L_x_2246:
[----:B------:R-:W-:Y:S05]  /*114b0*/  BSYNC B1 ;  /* 0x0000000000017941 */ /* 0x000fea0003800000 */
.L_x_2245:
        /* <DEDUP_REMOVED lines=8> */
.L_x_2247:
        /* <DEDUP_REMOVED lines=15> */
.L_x_2248:
        /* <DEDUP_REMOVED lines=10> */
.L_x_2235:
[----:B------:R-:W-:Y:S05]  /*116d0*/  BSYNC B0 ;  /* 0x0000000000007941 */ /* 0x000fea0003800000 */
.L_x_2234:
[----:B------:R-:W-:-:S06]  /*116e0*/  UISETP.NE.AND UP0, UPT, UR39, 0x3, UPT ;  /* 0x000000032700788c */ /* 0x000fcc000bf05270 */
[----:B------:R-:W-:-:S13]  /*116f0*/  PLOP3.LUT P0, PT, PT, PT, UP0, 0x80, 0x0 ;  /* 0x000000000000781c */ /* 0x000fda0003f0f008 */
[----:B------:R-:W-:Y:S05]  /*11700*/  @!P0 BRA `(.L_x_2249) ;  /* 0x0000000000048947 */ /* 0x000fea0003800000 */
[----:B------:R-:W-:Y:S01]  /*11710*/  BPT.TRAP 0x1 ;  /* 0x000000040000795c */ /* 0x000fe20000300000 */
.L_x_2249:
[----:B------:R-:W-:Y:S01]  /*11720*/  IMAD.U32 R2, RZ, RZ, UR41 ;  /* 0x00000029ff027e24 */ /* 0x000fe2000f8e00ff */
[----:B------:R-:W-:Y:S01]  /*11730*/  BSSY B0, `(.L_x_2250) ;  /* 0x0000007000007945 */ /* 0x000fe20003800000 */
[----:B------:R-:W-:-:S03]  /*11740*/  IMAD R20, R0, 0x8, R19 ;  /* 0x0000000800147824 */ /* 0x000fc600078e0213 */
[----:B------:R-:W-:Y:S02]  /*11750*/  ISETP.NE.AND P1, PT, R2, 0x3, PT ;  /* 0x000000030200780c */ /* 0x000fe40003f25270 */
[----:B------:R-:W-:-:S04]  /*11760*/  LOP3.LUT R2, R6, 0x1, RZ, 0x3c, !PT ;  /* 0x0000000106027812 */ /* 0x000fc800078e3cff */
[----:B------:R-:W-:-:S04]  /*11770*/  SHF.L.U32 R2, R2, 0x1f, RZ ;  /* 0x0000001f02027819 */ /* 0x000fc800000006ff */
[----:B------:R-:W2:Y:S02]  /*11780*/  SYNCS.PHASECHK.TRANS64.TRYWAIT P0, [R20+URZ+0x38870], R2 ;  /* 0x03887002140075a7 */ /* 0x000ea4000800017f */
[----:B--2---:R-:W-:Y:S05]  /*11790*/  @!P0 BRA `(.L_x_2251) ;  /* 0x00000034002c8947 */ /* 0x004fea0003800000 */
.L_x_2318:
[----:B------:R-:W-:Y:S05]  /*117a0*/  BSYNC B0 ;  /* 0x0000000000007941 */ /* 0x000fea0003800000 */
.L_x_2250:
[----:B------:R-:W-:Y:S05]  /*117b0*/  @!P1 BRA `(.L_x_2252) ;  /* 0x0000000000049947 */ /* 0x000fea0003800000 */
[----:B------:R-:W-:Y:S01]  /*117c0*/  BPT.TRAP 0x1 ;  /* 0x000000040000795c */ /* 0x000fe20000300000 */
.L_x_2252:
[----:B--2---:R-:W-:Y:S01]  /*117d0*/  SHF.L.U32 R2, R6, 0x1f, RZ ;  /* 0x0000001f06027819 */ /* 0x004fe200000006ff */
[----:B------:R-:W-:-:S03]  /*117e0*/  IMAD.SHL.U32 R3, R0, 0x8000, RZ ;  /* 0x0000800000037824 */ /* 0x000fc600078e00ff */
[----:B------:R-:W2:Y:S02]  /*117f0*/  SYNCS.PHASECHK.TRANS64.TRYWAIT P0, [R20+URZ+0x38860], R2 ;  /* 0x03886002140075a7 */ /* 0x000ea4000800017f */
[----:B--2---:R-:W-:Y:S05]  /*11800*/  @!P0 BRA `(.L_x_2253) ;  /* 0x0000003400248947 */ /* 0x004fea0003800000 */
.L_x_2319:
[----:B------:R-:W3:Y:S04]  /*11810*/  LDL R0, [R1+0x2c] ;  /* 0x00002c0001007983 */ /* 0x000ee80000100800 */
[----:B------:R-:W2:Y:S04]  /*11820*/  LDL R18, [R1+0x20] ;  /* 0x0000200001127983 */ /* 0x000ea80000100800 */
[----:B------:R-:W4:Y:S01]  /*11830*/  LDL R12, [R1+0x28] ;  /* 0x00002800010c7983 */ /* 0x000f220000100800 */
[----:B------:R-:W-:Y:S05]  /*11840*/  WARPSYNC.ALL ;  /* 0x0000000000007948 */ /* 0x000fea0003800000 */
[----:B---3--:R-:W-:-:S05]  /*11850*/  LOP3.LUT R0, R3, R0, RZ, 0xfc, !PT ;  /* 0x0000000003007212 */ /* 0x008fca00078efcff */
[----:B------:R-:W-:-:S05]  /*11860*/  IMAD.IADD R0, R19, 0x1, R0 ;  /* 0x0000000113007824 */ /* 0x000fca00078e0200 */
[----:B-1----:R-:W1:Y:S01]  /*11870*/  LDSM.16.MT88.4 R8, [R0+0x10400] ;  /* 0x010400000008783b */ /* 0x002e620000004200 */
[----:B--2---:R-:W-:Y:S01]  /*11880*/  IMAD.IADD R2, R18, 0x1, R0 ;  /* 0x0000000112027824 */ /* 0x004fe200078e0200 */
[C-C-:B-1----:R-:W-:Y:S02]  /*11890*/  PRMT R4, R8.reuse, 0x6420, R9.reuse ;  /* 0x0000642008047816 */ /* 0x142fe40000000009 */
[----:B------:R-:W-:Y:S02]  /*118a0*/  PRMT R5, R8, 0x7531, R9 ;  /* 0x0000753108057816 */ /* 0x000fe40000000009 */
[C-C-:B------:R-:W-:Y:S02]  /*118b0*/  PRMT R6, R10.reuse, 0x6420, R11.reuse ;  /* 0x000064200a067816 */ /* 0x140fe4000000000b */
[----:B------:R-:W-:Y:S02]  /*118c0*/  PRMT R7, R10, 0x7531, R11 ;  /* 0x000075310a077816 */ /* 0x000fe4000000000b */
[----:B------:R-:W1:Y:S01]  /*118d0*/  LDSM.16.MT88.4 R8, [R2+0x10400] ;  /* 0x010400000208783b */ /* 0x000e620000004200 */
[----:B----4-:R-:W-:-:S05]  /*118e0*/  IADD3 R3, R19, R3, R12 ;  /* 0x0000000313037210 */ /* 0x010fca0007ffe00c */
        /* <DEDUP_REMOVED lines=111> */
.L_x_2254:
[----:B------:R-:W3:Y:S01]  /*11fe0*/  S2R R0, SR_TID.X ;  /* 0x0000000000007919 */ /* 0x000ee20000002100 */
[----:B--2---:R2:W-:Y:S01]  /*11ff0*/  SYNCS.ARRIVE.TRANS64.A1T0 RZ, [R20+URZ+0x38850], RZ ;  /* 0x038850ff14ff79a7 */ /* 0x0045e2000810003f */
[----:B------:R4:W5:Y:S01]  /*12000*/  LDL R6, [R1+0x4] ;  /* 0x0000040001067983 */ /* 0x0009620000100800 */
[----:B---3--:R-:W-:Y:S01]  /*12010*/  LOP3.LUT R0, R0, 0x7f, RZ, 0xc0, !PT ;  /* 0x0000007f00007812 */ /* 0x008fe200078ec0ff */
[----:B------:R-:W-:Y:S03]  /*12020*/  BAR.SYNC.DEFER_BLOCKING 0x2, 0x80 ;  /* 0x0082000000007b1d */ /* 0x000fe60000010000 */
[----:B------:R-:W-:-:S03]  /*12030*/  ISETP.NE.AND P0, PT, R0, RZ, PT ;  /* 0x000000ff0000720c */ /* 0x000fc60003f05270 */
[----:B------:R4:W5:Y:S10]  /*12040*/  LDL R0, [R1] ;  /* 0x0000000001007983 */ /* 0x0009740000100800 */
[----:B--2---:R-:W-:-:S05]  /*12050*/  @!P0 VIADD R20, R20, 0x38880 ;  /* 0x0003888014148836 */ /* 0x004fca0000000000 */
[----:B------:R-:W-:-:S04]  /*12060*/  @!P0 PRMT R20, RZ, 0x654, R20 ;  /* 0x00000654ff148816 */ /* 0x000fc80000000014 */
[----:B------:R4:W-:Y:S01]  /*12070*/  @!P0 SYNCS.ARRIVE.TRANS64.RED.A1T0 RZ, [R20+URZ], RZ ;  /* 0x000000ff14ff89a7 */ /* 0x0009e2000810043f */
[C---:B------:R-:W-:Y:S01]  /*12080*/  ISETP.GT.AND P0, PT, R17.reuse, RZ, PT ;  /* 0x000000ff1100720c */ /* 0x040fe20003f04270 */
[----:B------:R-:W-:-:S12]  /*12090*/  VIADD R17, R17, 0xffffffff ;  /* 0xffffffff11117836 */ /* 0x000fd80000000000 */
[----:B----4-:R-:W-:Y:S05]  /*120a0*/  @P0 BRA `(.L_x_2255) ;  /* 0xffffffec004c0947 */ /* 0x010fea000383ffff */
.L_x_2233:
[----:B------:R-:W2:Y:S01]  /*120b0*/  S2R R2, SR_TID.X ;  /* 0x0000000000027919 */ /* 0x000ea20000002100 */
[----:B------:R-:W-:Y:S01]  /*120c0*/  BSSY B0, `(.L_x_2256) ;  /* 0x0000011000007945 */ /* 0x000fe20003800000 */
[----:B--2---:R-:W-:-:S04]  /*120d0*/  LOP3.LUT R2, R2, 0x7f, RZ, 0xc0, !PT ;  /* 0x0000007f02027812 */ /* 0x004fc800078ec0ff */
[----:B------:R-:W-:-:S13]  /*120e0*/  ISETP.NE.AND P0, PT, R2, RZ, PT ;  /* 0x000000ff0200720c */ /* 0x000fda0003f05270 */
[----:B------:R-:W-:Y:S05]  /*120f0*/  @P0 BRA `(.L_x_2257) ;  /* 0x0000000000340947 */ /* 0x000fea0003800000 */
[----:B-1----:R-:W1:Y:S01]  /*12100*/  S2R R3, SR_LANEID ;  /* 0x0000000000037919 */ /* 0x002e620000000000 */
[----:B------:R-:W-:Y:S02]  /*12110*/  VOTEU.ANY UR4, UPT, PT ;  /* 0x0000000000047886 */ /* 0x000fe400038e0100 */
[----:B-----5:R-:W1:Y:S08]  /*12120*/  FLO.U32 R0, UR4 ;  /* 0x0000000400007d00 */ /* 0x020e7000080e0000 */
[----:B------:R-:W2:Y:S01]  /*12130*/  POPC R5, UR4 ;  /* 0x0000000400057d09 */ /* 0x000ea20008000000 */
[----:B-1----:R-:W-:-:S02]  /*12140*/  ISETP.EQ.U32.AND P1, PT, R0, R3, PT ;  /* 0x000000030000720c */ /* 0x002fc40003f22070 */
[----:B------:R-:W2:Y:S11]  /*12150*/  LDC.64 R2, c[0x0][0xc60] ;  /* 0x00031800ff027b82 */ /* 0x000eb60000000a00 */
[----:B--2---:R-:W2:Y:S01]  /*12160*/  @P1 ATOMG.E.ADD.STRONG.GPU PT, R3, desc[UR50][R2.64], R5 ;  /* 0x00000005020319a8 */ /* 0x004ea200081ee1f2 */
[----:B------:R-:W1:Y:S02]  /*12170*/  S2R R4, SR_LTMASK ;  /* 0x0000000000047919 */ /* 0x000e640000003900 */
[----:B-1----:R-:W-:-:S04]  /*12180*/  LOP3.LUT R4, R4, UR4, RZ, 0xc0, !PT ;  /* 0x0000000404047c12 */ /* 0x002fc8000f8ec0ff */
[----:B0-----:R-:W0:Y:S01]  /*12190*/  POPC R7, R4 ;  /* 0x0000000400077309 */ /* 0x001e220000000000 */
[----:B--2---:R-:W0:Y:S02]  /*121a0*/  SHFL.IDX PT, R0, R3, R0, 0x1f ;  /* 0x00001f0003007589 */ /* 0x004e2400000e0000 */
[----:B0-----:R-:W-:-:S05]  /*121b0*/  IADD3 R0, R0, UR40, R7 ;  /* 0x0000002800007c10 */ /* 0x001fca000fffe007 */
[----:B------:R2:W-:Y:S02]  /*121c0*/  STL [R1+0x10], R0 ;  /* 0x0000100001007387 */ /* 0x0005e40000100800 */
.L_x_2257:
[----:B------:R-:W-:Y:S05]  /*121d0*/  BSYNC B0 ;  /* 0x0000000000007941 */ /* 0x000fea0003800000 */
.L_x_2256:
[----:B------:R-:W-:-:S06]  /*121e0*/  UISETP.NE.AND UP0, UPT, UR39, 0x3, UPT ;  /* 0x000000032700788c */ /* 0x000fcc000bf05270 */
[----:B------:R-:W-:-:S13]  /*121f0*/  PLOP3.LUT P1, PT, PT, PT, UP0, 0x80, 0x0 ;  /* 0x000000000000781c */ /* 0x000fda0003f2f008 */
[----:B------:R-:W-:Y:S05]  /*12200*/  @!P1 BRA `(.L_x_2258) ;  /* 0x0000000000049947 */ /* 0x000fea0003800000 */
[----:B------:R-:W-:Y:S01]  /*12210*/  BPT.TRAP 0x1 ;  /* 0x000000040000795c */ /* 0x000fe20000300000 */
.L_x_2258:
[----:B-1----:R-:W3:Y:S04]  /*12220*/  LDL R3, [R1+0x4] ;  /* 0x0000040001037983 */ /* 0x002ee80000100800 */
[----:B------:R-:W4:Y:S01]  /*12230*/  LDL R2, [R1] ;  /* 0x0000000001027983 */ /* 0x000f220000100800 */
[----:B--2--5:R-:W-:Y:S01]  /*12240*/  IMAD.U32 R0, RZ, RZ, UR41 ;  /* 0x00000029ff007e24 */ /* 0x024fe2000f8e00ff */
[----:B------:R-:W-:Y:S04]  /*12250*/  BSSY B0, `(.L_x_2259) ;  /* 0x0000007000007945 */ /* 0x000fe80003800000 */
[----:B------:R-:W-:-:S02]  /*12260*/  ISETP.NE.AND P2, PT, R0, 0x3, PT ;  /* 0x000000030000780c */ /* 0x000fc40003f45270 */
[----:B---3--:R-:W-:-:S04]  /*12270*/  LOP3.LUT R0, R3, 0x1, RZ, 0x3c, !PT ;  /* 0x0000000103007812 */ /* 0x008fc800078e3cff */
[----:B------:R-:W-:Y:S01]  /*12280*/  SHF.L.U32 R0, R0, 0x1f, RZ ;  /* 0x0000001f00007819 */ /* 0x000fe200000006ff */
[----:B----4-:R-:W-:-:S04]  /*12290*/  IMAD R17, R2, 0x8, R19 ;  /* 0x0000000802117824 */ /* 0x010fc800078e0213 */
[----:B------:R-:W1:Y:S02]  /*122a0*/  SYNCS.PHASECHK.TRANS64.TRYWAIT P1, [R17+URZ+0x38870], R0 ;  /* 0x03887000110075a7 */ /* 0x000e64000802017f */
[----:B-1----:R-:W-:Y:S05]  /*122b0*/  @!P1 BRA `(.L_x_2260) ;  /* 0x00000028008c9947 */ /* 0x002fea0003800000 */
.L_x_2320:
[----:B------:R-:W-:Y:S05]  /*122c0*/  BSYNC B0 ;  /* 0x0000000000007941 */ /* 0x000fea0003800000 */
.L_x_2259:
[----:B------:R-:W-:Y:S05]  /*122d0*/  @!P2 BRA `(.L_x_2261) ;  /* 0x000000000004a947 */ /* 0x000fea0003800000 */
[----:B------:R-:W-:Y:S01]  /*122e0*/  BPT.TRAP 0x1 ;  /* 0x000000040000795c */ /* 0x000fe20000300000 */
.L_x_2261:
[----:B-1----:R-:W2:Y:S02]  /*122f0*/  LDL R0, [R1+0x4] ;  /* 0x0000040001007983 */ /* 0x002ea40000100800 */
[----:B--2---:R-:W-:-:S04]  /*12300*/  SHF.L.U32 R0, R0, 0x1f, RZ ;  /* 0x0000001f00007819 */ /* 0x004fc800000006ff */
[----:B------:R-:W1:Y:S02]  /*12310*/  SYNCS.PHASECHK.TRANS64.TRYWAIT P1, [R17+URZ+0x38860], R0 ;  /* 0x03886000110075a7 */ /* 0x000e64000802017f */
[----:B-1----:R-:W-:Y:S05]  /*12320*/  @!P1 BRA `(.L_x_2262) ;  /* 0x0000002800849947 */ /* 0x002fea0003800000 */
.L_x_2321:
[----:B------:R-:W2:Y:S04]  /*12330*/  LDL R18, [R1] ;  /* 0x0000000001127983 */ /* 0x000ea80000100800 */
[----:B------:R-:W1:Y:S04]  /*12340*/  LDL R2, [R1+0x2c] ;  /* 0x00002c0001027983 */ /* 0x000e680000100800 */
[----:B------:R-:W3:Y:S04]  /*12350*/  LDL R16, [R1+0x20] ;  /* 0x0000200001107983 */ /* 0x000ee80000100800 */
[----:B------:R-:W4:Y:S01]  /*12360*/  LDL R12, [R1+0x28] ;  /* 0x00002800010c7983 */ /* 0x000f220000100800 */
[----:B------:R-:W-:Y:S05]  /*12370*/  WARPSYNC.ALL ;  /* 0x0000000000007948 */ /* 0x000fea0003800000 */
[----:B--2---:R-:W-:-:S05]  /*12380*/  IMAD.SHL.U32 R3, R18, 0x8000, RZ ;  /* 0x0000800012037824 */ /* 0x004fca00078e00ff */
[----:B-1----:R-:W-:-:S05]  /*12390*/  LOP3.LUT R0, R3, R2, RZ, 0xfc, !PT ;  /* 0x0000000203007212 */ /* 0x002fca00078efcff */
[----:B------:R-:W-:-:S05]  /*123a0*/  IMAD.IADD R0, R19, 0x1, R0 ;  /* 0x0000000113007824 */ /* 0x000fca00078e0200 */
[----:B0-----:R-:W0:Y:S01]  /*123b0*/  LDSM.16.MT88.4 R4, [R0+0x10400] ;  /* 0x010400000004783b */ /* 0x001e220000004200 */
        /* <DEDUP_REMOVED lines=118> */
.L_x_2263:
        /* <DEDUP_REMOVED lines=13> */
.L_x_2208:
[----:B------:R-:W-:Y:S05]  /*12bf0*/  BSYNC B7 ;  /* 0x0000000000077941 */ /* 0x000fea0003800000 */
.L_x_2206:
[----:B0-2---:R-:W2:Y:S02]  /*12c00*/  LDL R0, [R1+0x38] ;  /* 0x0000380001007983 */ /* 0x005ea40000100800 */
[----:B--2---:R-:W-:-:S13]  /*12c10*/  ISETP.NE.AND P0, PT, R0, RZ, PT ;  /* 0x000000ff0000720c */ /* 0x004fda0003f05270 */
        /* <DEDUP_REMOVED lines=14> */
.L_x_2264:
        /* <DEDUP_REMOVED lines=41> */
.L_x_2270:
        /* <DEDUP_REMOVED lines=14> */
.L_x_2269:
[----:B------:R-:W-:Y:S05]  /*13070*/  BSYNC B0 ;  /* 0x0000000000007941 */ /* 0x000fea0003800000 */
.L_x_2268:
        /* <DEDUP_REMOVED lines=21> */
.L_x_2266:
        /* <DEDUP_REMOVED lines=21> */
.L_x_2271:
        /* <DEDUP_REMOVED lines=63> */
.L_x_2267:
[----:B------:R0:W-:Y:S01]  /*13710*/  STL [R1+0x10], R0 ;  /* 0x0000100001007387 */ /* 0x0001e20000100800 */
[----:B------:R-:W-:Y:S01]  /*13720*/  ULDC UR42, c[0x0][0xc3c] ;  /* 0x00030f00002a7ab9 */ /* 0x000fe20000000800 */
[----:B------:R-:W-:Y:S02]  /*13730*/  UMOV UR36, URZ ;  /* 0x0000003f00247c82 */ /* 0x000fe40008000000 */
[----:B------:R0:W-:Y:S03]  /*13740*/  STL [R1+0x14], RZ ;  /* 0x000014ff01007387 */ /* 0x0001e60000100800 */
.L_x_2272:
        /* <DEDUP_REMOVED lines=15> */
.L_x_2265:
[----:B------:R-:W-:Y:S02]  /*13840*/  ULDC UR4, c[0x0][0xc3c] ;  /* 0x00030f0000047ab9 */ /* 0x000fe40000000800 */
[----:B------:R-:W-:-:S06]  /*13850*/  UISETP.GE.AND UP0, UPT, UR42, UR4, UPT ;  /* 0x000000042a00728c */ /* 0x000fcc000bf06270 */
[----:B------:R-:W-:-:S13]  /*13860*/  PLOP3.LUT P0, PT, PT, PT, UP0, 0x80, 0x0 ;  /* 0x000000000000781c */ /* 0x000fda0003f0f008 */
[----:B------:R-:W-:Y:S05]  /*13870*/  @!P0 BRA `(.L_x_2273) ;  /* 0xffffffb000fc8947 */ /* 0x000fea000383ffff */
.L_x_2202:
        /* <DEDUP_REMOVED lines=12> */
.L_x_2322:
[----:B------:R-:W-:Y:S05]  /*13940*/  BSYNC B0 ;  /* 0x0000000000007941 */ /* 0x000fea0003800000 */
.L_x_2274:
[----:B------:R-:W-:-:S03]  /*13950*/  UMOV UR4, 0xffffffff ;  /* 0xffffffff00047882 */ /* 0x000fc60000000000 */
[----:B------:R-:W-:Y:S05]  /*13960*/  BRA.DIV UR4, `(.L_x_2276) ;  /* 0x00000016041c7947 */ /* 0x000fea000b800000 */
[----:B------:R-:W1:Y:S02]  /*13970*/  S2R R2, SR_TID.X ;  /* 0x0000000000027919 */ /* 0x000e640000002100 */
[----:B-1----:R-:W-:-:S04]  /*13980*/  SHF.R.U32.HI R2, RZ, 0x5, R2 ;  /* 0x00000005ff027819 */ /* 0x002fc80000011602 */
[----:B------:R-:W-:-:S05]  /*13990*/  LOP3.LUT R2, R2, 0x3, RZ, 0xc0, !PT ;  /* 0x0000000302027812 */ /* 0x000fca00078ec0ff */
[----:B------:R1:W2:Y:S02]  /*139a0*/  SHFL.IDX PT, R14, R2, RZ, 0x1f ;  /* 0x00001fff020e7589 */ /* 0x0002a400000e0000 */
.L_x_2325:
[----:B--2---:R-:W-:Y:S01]  /*139b0*/  ISETP.NE.AND P0, PT, R14, RZ, PT ;  /* 0x000000ff0e00720c */ /* 0x004fe20003f05270 */
[----:B------:R-:W-:-:S12]  /*139c0*/  BSSY B0, `(.L_x_2277) ;  /* 0x000002e000007945 */ /* 0x000fd80003800000 */
[----:B------:R-:W-:Y:S05]  /*139d0*/  @P0 BRA `(.L_x_2278) ;  /* 0x0000000000b00947 */ /* 0x000fea0003800000 */
[----:B------:R-:W-:-:S03]  /*139e0*/  UMOV UR4, 0xffffffff ;  /* 0xffffffff00047882 */ /* 0x000fc60000000000 */
[----:B------:R-:W-:Y:S05]  /*139f0*/  BRA.DIV UR4, `(.L_x_2279) ;  /* 0x00000016042c7947 */ /* 0x000fea000b800000 */
[----:B------:R-:W-:-:S13]  /*13a00*/  ELECT P6, URZ, PT ;  /* 0x00000000003f782f */ /* 0x000fda00038c0000 */
.L_x_2328:
[----:B------:R-:W-:Y:S05]  /*13a10*/  @!P6 BRA `(.L_x_2278) ;  /* 0x0000000000a0e947 */ /* 0x000fea0003800000 */
[----:B------:R-:W-:-:S06]  /*13a20*/  ULOP3.LUT UR4, UR38, 0x2, URZ, 0xfc, !UPT ;  /* 0x0000000226047892 */ /* 0x000fcc000f8efc3f */
[----:B-1----:R-:W-:-:S05]  /*13a30*/  IMAD.U32 R2, RZ, RZ, UR4 ;  /* 0x00000004ff027e24 */ /* 0x002fca000f8e00ff */
[----:B------:R-:W-:-:S13]  /*13a40*/  ISETP.NE.AND P0, PT, R2, 0x3, PT ;  /* 0x000000030200780c */ /* 0x000fda0003f05270 */
[----:B------:R-:W-:Y:S05]  /*13a50*/  @!P0 BRA `(.L_x_2280) ;  /* 0x0000000000048947 */ /* 0x000fea0003800000 */
[----:B------:R-:W-:Y:S01]  /*13a60*/  BPT.TRAP 0x1 ;  /* 0x000000040000795c */ /* 0x000fe20000300000 */
.L_x_2280:
        /* <DEDUP_REMOVED lines=14> */
.L_x_2329:
[----:B------:R-:W1:Y:S02]  /*13b50*/  SYNCS.PHASECHK.TRANS64.TRYWAIT P1, [R7+URZ], R2 ;  /* 0x00000002070075a7 */ /* 0x000e64000802017f */
[----:B-1----:R-:W-:Y:S05]  /*13b60*/  @!P1 BRA `(.L_x_2282) ;  /* 0x0000001400049947 */ /* 0x002fea0003800000 */
.L_x_2330:
[----:B------:R-:W-:Y:S05]  /*13b70*/  @!P0 BRA `(.L_x_2283) ;  /* 0x0000000000048947 */ /* 0x000fea0003800000 */
[----:B------:R-:W-:Y:S01]  /*13b80*/  BPT.TRAP 0x1 ;  /* 0x000000040000795c */ /* 0x000fe20000300000 */
.L_x_2283:
[----:B------:R-:W2:Y:S02]  /*13b90*/  LDL.LU R4, [R1] ;  /* 0x0000000001047983 */ /* 0x000ea40000300800 */
[----:B--2---:R-:W-:-:S04]  /*13ba0*/  IMAD R4, R4, 0x8, R0 ;  /* 0x0000000804047824 */ /* 0x004fc800078e0200 */
[----:B------:R-:W2:Y:S02]  /*13bb0*/  SYNCS.PHASECHK.TRANS64.TRYWAIT P1, [R4+URZ+0x38860], R5 ;  /* 0x03886005040075a7 */ /* 0x000ea4000802017f */
[----:B--2---:R-:W-:Y:S05]  /*13bc0*/  @!P1 BRA `(.L_x_2284) ;  /* 0x0000001400009947 */ /* 0x004fea0003800000 */
.L_x_2331:
[----:B------:R-:W-:Y:S05]  /*13bd0*/  @!P0 BRA `(.L_x_2285) ;  /* 0x0000000000048947 */ /* 0x000fea0003800000 */
[----:B------:R-:W-:Y:S01]  /*13be0*/  BPT.TRAP 0x1 ;  /* 0x000000040000795c */ /* 0x000fe20000300000 */
.L_x_2285:
[----:B------:R-:W-:-:S04]  /*13bf0*/  IMAD R3, R3, 0x8, R0 ;  /* 0x0000000803037824 */ /* 0x000fc800078e0200 */
[----:B------:R-:W3:Y:S02]  /*13c00*/  SYNCS.PHASECHK.TRANS64.TRYWAIT P1, [R3+URZ+0x38860], R2 ;  /* 0x03886002030075a7 */ /* 0x000ee4000802017f */
[----:B---3--:R-:W-:Y:S05]  /*13c10*/  @!P1 BRA `(.L_x_2286) ;  /* 0x0000001400009947 */ /* 0x008fea0003800000 */
.L_x_2332:
[----:B------:R-:W-:Y:S05]  /*13c20*/  @!P0 BRA `(.L_x_2287) ;  /* 0x0000000000048947 */ /* 0x000fea0003800000 */
[----:B------:R-:W-:Y:S01]  /*13c30*/  BPT.TRAP 0x1 ;  /* 0x000000040000795c */ /* 0x000fe20000300000 */
.L_x_2287:
[----:B------:R-:W4:Y:S02]  /*13c40*/  SYNCS.PHASECHK.TRANS64.TRYWAIT P0, [R4+URZ+0x38880], R5 ;  /* 0x03888005040075a7 */ /* 0x000f24000800017f */
[----:B----4-:R-:W-:Y:S05]  /*13c50*/  @!P0 BRA `(.L_x_2288) ;  /* 0x0000001400048947 */ /* 0x010fea0003800000 */
.L_x_2289:
[----:B------:R0:W0:Y:S02]  /*13c60*/  SYNCS.PHASECHK.TRANS64.TRYWAIT P0, [R3+URZ+0x38880], R2 ;  /* 0x03888002030075a7 */ /* 0x000024000800017f */
[----:B0-----:R-:W-:Y:S05]  /*13c70*/  @!P0 NANOSLEEP.SYNCS 0x989680 ;  /* 0x009896800000895d */ /* 0x001fea0003900000 */
[----:B------:R-:W0:Y:S02]  /*13c80*/  @!P0 SYNCS.PHASECHK.TRANS64 P0, [R3+URZ+0x38880], R2 ;  /* 0x03888002030085a7 */ /* 0x000e24000800007f */
[----:B0-----:R-:W-:Y:S05]  /*13c90*/  @!P0 BRA `(.L_x_2289) ;  /* 0xfffffffc00f08947 */ /* 0x001fea000383ffff */
.L_x_2278:
[----:B------:R-:W-:Y:S05]  /*13ca0*/  BSYNC B0 ;  /* 0x0000000000007941 */ /* 0x000fea0003800000 */
.L_x_2277:
[----:B------:R-:W-:Y:S05]  /*13cb0*/  EXIT ;  /* 0x000000000000794d */ /* 0x000fea0003800000 */
.L_x_2141:
[----:B0-----:R-:W-:-:S04]  /*13cc0*/  IMAD.U32 R3, RZ, RZ, UR41 ;  /* 0x00000029ff037e24 */ /* 0x001fc8000f8e00ff */
[----:B------:R0:W1:Y:S03]  /*13cd0*/  SYNCS.PHASECHK.TRANS64.TRYWAIT P1, [R3+URZ+0x38800], R0 ;  /* 0x03880000030075a7 */ /* 0x000066000802017f */
[----:B-1----:R-:W-:Y:S05]  /*13ce0*/  @!P1 NANOSLEEP.SYNCS 0x989680 ;  /* 0x009896800000995d */ /* 0x002fea0003900000 */
[----:B------:R-:W1:Y:S02]  /*13cf0*/  @!P1 SYNCS.PHASECHK.TRANS64 P1, [R3+URZ+0x38800], R0 ;  /* 0x03880000030095a7 */ /* 0x000e64000802007f */
[----:B-1----:R-:W-:Y:S05]  /*13d00*/  @!P1 BRA `(.L_x_2141) ;  /* 0xfffffffc00ec9947 */ /* 0x002fea000383ffff */
[----:B------:R-:W-:Y:S05]  /*13d10*/  BRA `(.L_x_2290) ;  /* 0xfffffee000287947 */ /* 0x000fea000383ffff */
.L_x_2145:
[----:B-1----:R1:W2:Y:S02]  /*13d20*/  SYNCS.PHASECHK.TRANS64.TRYWAIT P2, [R3+URZ+0x38830], R0 ;  /* 0x03883000030075a7 */ /* 0x0022a4000804017f */
[----:B--2---:R-:W-:Y:S05]  /*13d30*/  @!P2 NANOSLEEP.SYNCS 0x989680 ;  /* 0x009896800000a95d */ /* 0x004fea0003900000 */
[----:B------:R-:W2:Y:S02]  /*13d40*/  @!P2 SYNCS.PHASECHK.TRANS64 P2, [R3+URZ+0x38830], R0 ;  /* 0x038830000300a5a7 */ /* 0x000ea4000804007f */
[----:B--2---:R-:W-:Y:S05]  /*13d50*/  @!P2 BRA `(.L_x_2145) ;  /* 0xfffffffc00f0a947 */ /* 0x004fea000383ffff */
[----:B------:R-:W-:Y:S05]  /*13d60*/  BRA `(.L_x_2144) ;  /* 0xfffffee0004c7947 */ /* 0x000fea000383ffff */
.L_x_2150:
[----:B-1----:R-:W-:-:S04]  /*13d70*/  IMAD.U32 R7, RZ, RZ, UR6 ;  /* 0x00000006ff077e24 */ /* 0x002fc8000f8e00ff */
[----:B------:R1:W2:Y:S03]  /*13d80*/  SYNCS.PHASECHK.TRANS64.TRYWAIT P3, [R7+URZ+0x38830], R0 ;  /* 0x03883000070075a7 */ /* 0x0002a6000806017f */
[----:B--2---:R-:W-:Y:S05]  /*13d90*/  @!P3 NANOSLEEP.SYNCS 0x989680 ;  /* 0x009896800000b95d */ /* 0x004fea0003900000 */
[----:B------:R-:W2:Y:S02]  /*13da0*/  @!P3 SYNCS.PHASECHK.TRANS64 P3, [R7+URZ+0x38830], R0 ;  /* 0x038830000700b5a7 */ /* 0x000ea4000806007f */
[----:B--2---:R-:W-:Y:S05]  /*13db0*/  @!P3 BRA `(.L_x_2150) ;  /* 0xfffffffc00ecb947 */ /* 0x004fea000383ffff */
[----:B------:R-:W-:Y:S05]  /*13dc0*/  BRA `(.L_x_2147) ;  /* 0xffffff0400d87947 */ /* 0x000fea000383ffff */
.L_x_2154:
[----:B-1----:R-:W-:-:S04]  /*13dd0*/  IMAD.U32 R7, RZ, RZ, UR6 ;  /* 0x00000006ff077e24 */ /* 0x002fc8000f8e00ff */
[----:B------:R1:W2:Y:S03]  /*13de0*/  SYNCS.PHASECHK.TRANS64.TRYWAIT P3, [R7+URZ+0x38850], R0 ;  /* 0x03885000070075a7 */ /* 0x0002a6000806017f */
[----:B--2---:R-:W-:Y:S05]  /*13df0*/  @!P3 NANOSLEEP.SYNCS 0x989680 ;  /* 0x009896800000b95d */ /* 0x004fea0003900000 */
[----:B------:R-:W2:Y:S02]  /*13e00*/  @!P3 SYNCS.PHASECHK.TRANS64 P3, [R7+URZ+0x38850], R0 ;  /* 0x038850000700b5a7 */ /* 0x000ea4000806007f */
[----:B--2---:R-:W-:Y:S05]  /*13e10*/  @!P3 BRA `(.L_x_2154) ;  /* 0xfffffffc00ecb947 */ /* 0x004fea000383ffff */
[----:B------:R-:W-:Y:S05]  /*13e20*/  BRA `(.L_x_2151) ;  /* 0xffffff0800ac7947 */ /* 0x000fea000383ffff */
.L_x_2161:
[----:B-1----:R-:W-:-:S04]  /*13e30*/  IMAD.U32 R9, RZ, RZ, UR6 ;  /* 0x00000006ff097e24 */ /* 0x002fc8000f8e00ff */
[----:B------:R1:W2:Y:S03]  /*13e40*/  SYNCS.PHASECHK.TRANS64.TRYWAIT P2, [R9+URZ+0x38830], R0 ;  /* 0x03883000090075a7 */ /* 0x0002a6000804017f */
[----:B--2---:R-:W-:Y:S05]  /*13e50*/  @!P2 NANOSLEEP.SYNCS 0x989680 ;  /* 0x009896800000a95d */ /* 0x004fea0003900000 */
[----:B------:R-:W2:Y:S02]  /*13e60*/  @!P2 SYNCS.PHASECHK.TRANS64 P2, [R9+URZ+0x38830], R0 ;  /* 0x038830000900a5a7 */ /* 0x000ea4000804007f */
[----:B--2---:R-:W-:Y:S05]  /*13e70*/  @!P2 BRA `(.L_x_2161) ;  /* 0xfffffffc00eca947 */ /* 0x004fea000383ffff */
[----:B------:R-:W-:Y:S05]  /*13e80*/  BRA `(.L_x_2158) ;  /* 0xffffff3000d87947 */ /* 0x000fea000383ffff */
.L_x_2165:
[----:B-1----:R-:W-:-:S04]  /*13e90*/  IMAD.U32 R9, RZ, RZ, UR6 ;  /* 0x00000006ff097e24 */ /* 0x002fc8000f8e00ff */
[----:B------:R1:W2:Y:S03]  /*13ea0*/  SYNCS.PHASECHK.TRANS64.TRYWAIT P2, [R9+URZ+0x38850], R0 ;  /* 0x03885000090075a7 */ /* 0x0002a6000804017f */
[----:B--2---:R-:W-:Y:S05]  /*13eb0*/  @!P2 NANOSLEEP.SYNCS 0x989680 ;  /* 0x009896800000a95d */ /* 0x004fea0003900000 */
[----:B------:R-:W2:Y:S02]  /*13ec0*/  @!P2 SYNCS.PHASECHK.TRANS64 P2, [R9+URZ+0x38850], R0 ;  /* 0x038850000900a5a7 */ /* 0x000ea4000804007f */
[----:B--2---:R-:W-:Y:S05]  /*13ed0*/  @!P2 BRA `(.L_x_2165) ;  /* 0xfffffffc00eca947 */ /* 0x004fea000383ffff */
[----:B------:R-:W-:Y:S05]  /*13ee0*/  BRA `(.L_x_2162) ;  /* 0xffffff3400a07947 */ /* 0x000fea000383ffff */
.L_x_2171:
[----:B-1----:R-:W-:-:S04]  /*13ef0*/  IMAD.U32 R6, RZ, RZ, UR16 ;  /* 0x00000010ff067e24 */ /* 0x002fc8000f8e00ff */
[----:B------:R1:W2:Y:S03]  /*13f00*/  SYNCS.PHASECHK.TRANS64.TRYWAIT P1, [R6+URZ+0x38850], R5 ;  /* 0x03885005060075a7 */ /* 0x0002a6000802017f */
[----:B--2---:R-:W-:Y:S05]  /*13f10*/  @!P1 NANOSLEEP.SYNCS 0x989680 ;  /* 0x009896800000995d */ /* 0x004fea0003900000 */
[----:B------:R-:W2:Y:S02]  /*13f20*/  @!P1 SYNCS.PHASECHK.TRANS64 P1, [R6+URZ+0x38850], R5 ;  /* 0x03885005060095a7 */ /* 0x000ea4000802007f */
[----:B--2---:R-:W-:Y:S05]  /*13f30*/  @!P1 BRA `(.L_x_2171) ;  /* 0xfffffffc00ec9947 */ /* 0x004fea000383ffff */
[----:B------:R-:W-:Y:S05]  /*13f40*/  BRA `(.L_x_2170) ;  /* 0xffffff5400407947 */ /* 0x000fea000383ffff */
.L_x_2217:
[----:B------:R-:W-:Y:S02]  /*13f50*/  IMAD.MOV.U32 R13, RZ, RZ, R0 ;  /* 0x000000ffff0d7224 */ /* 0x000fe400078e0000 */
[----:B------:R-:W-:Y:S02]  /*13f60*/  IMAD.MOV.U32 R12, RZ, RZ, RZ ;  /* 0x000000ffff0c7224 */ /* 0x000fe400078e00ff */
[----:B------:R-:W-:Y:S02]  /*13f70*/  IMAD.MOV.U32 R11, RZ, RZ, 0x1f ;  /* 0x0000001fff0b7424 */ /* 0x000fe400078e00ff */
[----:B------:R-:W-:-:S07]  /*13f80*/  IMAD.MOV.U32 R15, RZ, RZ, -0x1 ;  /* 0xffffffffff0f7424 */ /* 0x000fce00078e00ff */
[----:B-12---:R-:W-:Y:S05]  /*13f90*/  WARPSYNC.COLLECTIVE R15, `(.L_x_2291) ;  /* 0x000000000f087348 */ /* 0x006fea0003c00000 */
[----:B------:R0:W3:Y:S02]  /*13fa0*/  SHFL.IDX P6, R14, R13, R12, R11 ;  /* 0x0000000c0d0e7389 */ /* 0x0000e400000c000b */
[----:B0123--:R-:W-:Y:S01]  /*13fb0*/  ENDCOLLECTIVE ;  /* 0x000000000000791b */ /* 0x00ffe20003800000 */
.L_x_2291:
[----:B------:R-:W-:Y:S05]  /*13fc0*/  BRA `(.L_x_2292) ;  /* 0xffffffb800bc7947 */ /* 0x000fea000383ffff */
.L_x_2219:
[----:B------:R-:W-:Y:S01]  /*13fd0*/  BSSY B0, `(.L_x_2293) ;  /* 0x0000006000007945 */ /* 0x000fe20003800000 */
[----:B------:R-:W-:-:S07]  /*13fe0*/  IMAD.MOV.U32 R15, RZ, RZ, -0x1 ;  /* 0xffffffffff0f7424 */ /* 0x000fce00078e00ff */
[----:B-12---:R-:W-:Y:S05]  /*13ff0*/  WARPSYNC.COLLECTIVE R15, `(.L_x_2294) ;  /* 0x000000000f0c7348 */ /* 0x006fea0003c00000 */
[----:B------:R-:W-:Y:S02]  /*14000*/  ELECT P6, UR62, PT ;  /* 0x00000000003e782f */ /* 0x000fe400038c0000 */
[----:B------:R-:W-:Y:S01]  /*14010*/  MOV R14, UR62 ;  /* 0x0000003e000e7c02 */ /* 0x000fe20008000f00 */
[----:B-12---:R-:W-:Y:S10]  /*14020*/  ENDCOLLECTIVE ;  /* 0x000000000000791b */ /* 0x006ff40003800000 */
.L_x_2294:
[----:B------:R-:W-:Y:S05]  /*14030*/  BSYNC B0 ;  /* 0x0000000000007941 */ /* 0x000fea0003800000 */
.L_x_2293:
[----:B------:R-:W-:Y:S05]  /*14040*/  BRA `(.L_x_2295) ;  /* 0xffffffb800c07947 */ /* 0x000fea000383ffff */
.L_x_2221:
[----:B0-----:R0:W2:Y:S02]  /*14050*/  SYNCS.PHASECHK.TRANS64.TRYWAIT P0, [R4+URZ+0x38880], R3 ;  /* 0x03888003040075a7 */ /* 0x0010a4000800017f */
[----:B--2---:R-:W-:Y:S05]  /*14060*/  @!P0 NANOSLEEP.SYNCS 0x989680 ;  /* 0x009896800000895d */ /* 0x004fea0003900000 */
[----:B------:R-:W2:Y:S02]  /*14070*/  @!P0 SYNCS.PHASECHK.TRANS64 P0, [R4+URZ+0x38880], R3 ;  /* 0x03888003040085a7 */ /* 0x000ea4000800007f */
[----:B--2---:R-:W-:Y:S05]  /*14080*/  @!P0 BRA `(.L_x_2221) ;  /* 0xfffffffc00f08947 */ /* 0x004fea000383ffff */
[----:B------:R-:W-:Y:S05]  /*14090*/  BRA `(.L_x_2296) ;  /* 0xffffffbc00247947 */ /* 0x000fea000383ffff */
.L_x_2223:
[----:B--2---:R2:W3:Y:S02]  /*140a0*/  SYNCS.PHASECHK.TRANS64.TRYWAIT P0, [R4+URZ+0x38840], R3 ;  /* 0x03884003040075a7 */ /* 0x0044e4000800017f */
[----:B---3--:R-:W-:Y:S05]  /*140b0*/  @!P0 NANOSLEEP.SYNCS 0x989680 ;  /* 0x009896800000895d */ /* 0x008fea0003900000 */
[----:B------:R-:W3:Y:S02]  /*140c0*/  @!P0 SYNCS.PHASECHK.TRANS64 P0, [R4+URZ+0x38840], R3 ;  /* 0x03884003040085a7 */ /* 0x000ee4000800007f */
[----:B---3--:R-:W-:Y:S05]  /*140d0*/  @!P0 BRA `(.L_x_2223) ;  /* 0xfffffffc00f08947 */ /* 0x008fea000383ffff */
[----:B------:R-:W-:Y:S05]  /*140e0*/  BRA `(.L_x_2297) ;  /* 0xffffffbc00947947 */ /* 0x000fea000383ffff */
.L_x_2227:
[----:B------:R-:W-:Y:S01]  /*140f0*/  IMAD.MOV.U32 R13, RZ, RZ, R0 ;  /* 0x000000ffff0d7224 */ /* 0x000fe200078e0000 */
[----:B------:R-:W-:Y:S01]  /*14100*/  LOP3.LUT R7, R7, 0x7f, RZ, 0xc0, !PT ;  /* 0x0000007f07077812 */ /* 0x000fe200078ec0ff */
[----:B------:R-:W-:Y:S02]  /*14110*/  IMAD.MOV.U32 R12, RZ, RZ, RZ ;  /* 0x000000ffff0c7224 */ /* 0x000fe400078e00ff */
[----:B------:R-:W-:Y:S01]  /*14120*/  IMAD.MOV.U32 R11, RZ, RZ, 0x181f ;  /* 0x0000181fff0b7424 */ /* 0x000fe200078e00ff */
[----:B------:R-:W-:Y:S01]  /*14130*/  SHF.R.U32.HI R4, RZ, 0x3, R7 ;  /* 0x00000003ff047819 */ /* 0x000fe20000011607 */
[----:B------:R-:W-:Y:S02]  /*14140*/  IMAD.MOV.U32 R15, RZ, RZ, -0x1 ;  /* 0xffffffffff0f7424 */ /* 0x000fe400078e00ff */
[----:B------:R-:W-:Y:S02]  /*14150*/  IMAD R3, R18, R5, RZ ;  /* 0x0000000512037224 */ /* 0x000fe400078e02ff */
[----:B------:R-:W-:-:S07]  /*14160*/  IMAD R4, R8, 0x80, R4 ;  /* 0x0000008008047824 */ /* 0x000fce00078e0204 */
[----:B-----5:R-:W-:Y:S05]  /*14170*/  WARPSYNC.COLLECTIVE R15, `(.L_x_2298) ;  /* 0x000000000f087348 */ /* 0x020fea0003c00000 */
[----:B------:R0:W1:Y:S02]  /*14180*/  SHFL.IDX P6, R14, R13, R12, R11 ;  /* 0x0000000c0d0e7389 */ /* 0x00006400000c000b */
[----:B01---5:R-:W-:Y:S01]  /*14190*/  ENDCOLLECTIVE ;  /* 0x000000000000791b */ /* 0x023fe20003800000 */
.L_x_2298:
[C---:B------:R-:W-:Y:S01]  /*141a0*/  VIADD R5, R4.reuse, 0x10 ;  /* 0x0000001004057836 */ /* 0x040fe20000000000 */
[----:B------:R-:W-:Y:S01]  /*141b0*/  ISETP.GE.AND P2, PT, R4, R3, PT ;  /* 0x000000030400720c */ /* 0x000fe20003f46270 */
[----:B------:R-:W-:Y:S02]  /*141c0*/  IMAD.MOV.U32 R13, RZ, RZ, R2 ;  /* 0x000000ffff0d7224 */ /* 0x000fe400078e0002 */
[----:B------:R-:W-:-:S10]  /*141d0*/  IMAD.MOV.U32 R6, RZ, RZ, R14 ;  /* 0x000000ffff067224 */ /* 0x000fd400078e000e */
[----:B------:R-:W-:Y:S05]  /*141e0*/  WARPSYNC.COLLECTIVE R15, `(.L_x_2299) ;  /* 0x000000000f087348 */ /* 0x000fea0003c00000 */
[----:B------:R0:W1:Y:S02]  /*141f0*/  SHFL.IDX P6, R14, R13, R12, R11 ;  /* 0x0000000c0d0e7389 */ /* 0x00006400000c000b */
[----:B01----:R-:W-:Y:S01]  /*14200*/  ENDCOLLECTIVE ;  /* 0x000000000000791b */ /* 0x003fe20003800000 */
.L_x_2299:
[----:B------:R-:W-:Y:S02]  /*14210*/  IMAD.MOV.U32 R13, RZ, RZ, R0 ;  /* 0x000000ffff0d7224 */ /* 0x000fe400078e0000 */
[----:B------:R-:W-:Y:S02]  /*14220*/  IMAD.MOV.U32 R12, RZ, RZ, 0x1 ;  /* 0x00000001ff0c7424 */ /* 0x000fe400078e00ff */
[----:B------:R-:W-:-:S07]  /*14230*/  IMAD.MOV.U32 R7, RZ, RZ, R14 ;  /* 0x000000ffff077224 */ /* 0x000fce00078e000e */
[----:B------:R-:W-:Y:S05]  /*14240*/  WARPSYNC.COLLECTIVE R15, `(.L_x_2300) ;  /* 0x000000000f087348 */ /* 0x000fea0003c00000 */
[----:B------:R0:W1:Y:S02]  /*14250*/  SHFL.IDX P6, R14, R13, R12, R11 ;  /* 0x0000000c0d0e7389 */ /* 0x00006400000c000b */
[----:B01----:R-:W-:Y:S01]  /*14260*/  ENDCOLLECTIVE ;  /* 0x000000000000791b */ /* 0x003fe20003800000 */
.L_x_2300:
        /* <DEDUP_REMOVED lines=10> */
.L_x_2301:
        /* <DEDUP_REMOVED lines=12> */
.L_x_2302:
[----:B------:R-:W-:-:S05]  /*143d0*/  @!P2 IADD3 R5, P3, R10, R5, RZ ;  /* 0x000000050a05a210 */ /* 0x000fca0007f7e0ff */
[----:B------:R-:W-:Y:S02]  /*143e0*/  @!P2 IMAD.X R6, RZ, RZ, R8, P3 ;  /* 0x000000ffff06a224 */ /* 0x000fe400018e0608 */
[C---:B------:R-:W-:Y:S02]  /*143f0*/  VIADD R8, R4.reuse, 0x60 ;  /* 0x0000006004087836 */ /* 0x040fe40000000000 */
        /* <DEDUP_REMOVED lines=14> */
.L_x_2303:
[----:B------:R-:W-:Y:S02]  /*144e0*/  IMAD.MOV.U32 R13, RZ, RZ, R0 ;  /* 0x000000ffff0d7224 */ /* 0x000fe400078e0000 */
[----:B------:R-:W-:Y:S02]  /*144f0*/  IMAD.MOV.U32 R12, RZ, RZ, 0x3 ;  /* 0x00000003ff0c7424 */ /* 0x000fe400078e00ff */
[----:B------:R-:W-:-:S07]  /*14500*/  IMAD.MOV.U32 R6, RZ, RZ, R14 ;  /* 0x000000ffff067224 */ /* 0x000fce00078e000e */
[----:B------:R-:W-:Y:S05]  /*14510*/  WARPSYNC.COLLECTIVE R15, `(.L_x_2304) ;  /* 0x000000000f087348 */ /* 0x000fea0003c00000 */
[----:B------:R0:W1:Y:S02]  /*14520*/  SHFL.IDX P6, R14, R13, R12, R11 ;  /* 0x0000000c0d0e7389 */ /* 0x00006400000c000b */
[----:B01----:R-:W-:Y:S01]  /*14530*/  ENDCOLLECTIVE ;  /* 0x000000000000791b */ /* 0x003fe20003800000 */
.L_x_2304:
        /* <DEDUP_REMOVED lines=15> */
.L_x_2305:
[----:B------:R-:W-:Y:S02]  /*14630*/  IMAD.MOV.U32 R13, RZ, RZ, R0 ;  /* 0x000000ffff0d7224 */ /* 0x000fe400078e0000 */
[----:B------:R-:W-:Y:S02]  /*14640*/  IMAD.MOV.U32 R12, RZ, RZ, 0x4 ;  /* 0x00000004ff0c7424 */ /* 0x000fe400078e00ff */
[----:B------:R-:W-:-:S07]  /*14650*/  IMAD.MOV.U32 R6, RZ, RZ, R14 ;  /* 0x000000ffff067224 */ /* 0x000fce00078e000e */
[----:B------:R-:W-:Y:S05]  /*14660*/  WARPSYNC.COLLECTIVE R15, `(.L_x_2306) ;  /* 0x000000000f087348 */ /* 0x000fea0003c00000 */
[----:B------:R0:W1:Y:S02]  /*14670*/  SHFL.IDX P6, R14, R13, R12, R11 ;  /* 0x0000000c0d0e7389 */ /* 0x00006400000c000b */
[----:B01----:R-:W-:Y:S01]  /*14680*/  ENDCOLLECTIVE ;  /* 0x000000000000791b */ /* 0x003fe20003800000 */
.L_x_2306:
        /* <DEDUP_REMOVED lines=15> */
.L_x_2307:
[----:B------:R-:W-:Y:S02]  /*14780*/  IMAD.MOV.U32 R13, RZ, RZ, R0 ;  /* 0x000000ffff0d7224 */ /* 0x000fe400078e0000 */
[----:B------:R-:W-:Y:S02]  /*14790*/  IMAD.MOV.U32 R12, RZ, RZ, 0x5 ;  /* 0x00000005ff0c7424 */ /* 0x000fe400078e00ff */
[----:B------:R-:W-:-:S07]  /*147a0*/  IMAD.MOV.U32 R6, RZ, RZ, R14 ;  /* 0x000000ffff067224 */ /* 0x000fce00078e000e */
[----:B------:R-:W-:Y:S05]  /*147b0*/  WARPSYNC.COLLECTIVE R15, `(.L_x_2308) ;  /* 0x000000000f087348 */ /* 0x000fea0003c00000 */
[----:B------:R0:W1:Y:S02]  /*147c0*/  SHFL.IDX P6, R14, R13, R12, R11 ;  /* 0x0000000c0d0e7389 */ /* 0x00006400000c000b */
[----:B01----:R-:W-:Y:S01]  /*147d0*/  ENDCOLLECTIVE ;  /* 0x000000000000791b */ /* 0x003fe20003800000 */
.L_x_2308:
        /* <DEDUP_REMOVED lines=15> */
.L_x_2309:
[----:B------:R-:W-:Y:S02]  /*148d0*/  IMAD.MOV.U32 R13, RZ, RZ, R0 ;  /* 0x000000ffff0d7224 */ /* 0x000fe400078e0000 */
[----:B------:R-:W-:Y:S02]  /*148e0*/  IMAD.MOV.U32 R12, RZ, RZ, 0x6 ;  /* 0x00000006ff0c7424 */ /* 0x000fe400078e00ff */
[----:B------:R-:W-:-:S07]  /*148f0*/  IMAD.MOV.U32 R6, RZ, RZ, R14 ;  /* 0x000000ffff067224 */ /* 0x000fce00078e000e */
[----:B------:R-:W-:Y:S05]  /*14900*/  WARPSYNC.COLLECTIVE R15, `(.L_x_2310) ;  /* 0x000000000f087348 */ /* 0x000fea0003c00000 */
[----:B------:R0:W1:Y:S02]  /*14910*/  SHFL.IDX P6, R14, R13, R12, R11 ;  /* 0x0000000c0d0e7389 */ /* 0x00006400000c000b */
[----:B01----:R-:W-:Y:S01]  /*14920*/  ENDCOLLECTIVE ;  /* 0x000000000000791b */ /* 0x003fe20003800000 */
.L_x_2310:
        /* <DEDUP_REMOVED lines=14> */
.L_x_2311:
[----:B------:R-:W-:Y:S02]  /*14a10*/  IMAD.MOV.U32 R13, RZ, RZ, R0 ;  /* 0x000000ffff0d7224 */ /* 0x000fe400078e0000 */
[----:B------:R-:W-:Y:S02]  /*14a20*/  IMAD.MOV.U32 R12, RZ, RZ, 0x7 ;  /* 0x00000007ff0c7424 */ /* 0x000fe400078e00ff */
[----:B------:R-:W-:-:S07]  /*14a30*/  IMAD.MOV.U32 R6, RZ, RZ, R14 ;  /* 0x000000ffff067224 */ /* 0x000fce00078e000e */
[----:B------:R-:W-:Y:S05]  /*14a40*/  WARPSYNC.COLLECTIVE R15, `(.L_x_2312) ;  /* 0x000000000f087348 */ /* 0x000fea0003c00000 */
[----:B------:R0:W1:Y:S02]  /*14a50*/  SHFL.IDX P6, R14, R13, R12, R11 ;  /* 0x0000000c0d0e7389 */ /* 0x00006400000c000b */
[----:B01----:R-:W-:Y:S01]  /*14a60*/  ENDCOLLECTIVE ;  /* 0x000000000000791b */ /* 0x003fe20003800000 */
.L_x_2312:
        /* <DEDUP_REMOVED lines=13> */
.L_x_2313:
[----:B------:R-:W-:Y:S01]  /*14b40*/  IMAD.MOV.U32 R2, RZ, RZ, R14 ;  /* 0x000000ffff027224 */ /* 0x000fe200078e000e */
[----:B------:R-:W-:Y:S06]  /*14b50*/  BRA `(.L_x_2314) ;  /* 0xffffffc000087947 */ /* 0x000fec000383ffff */
.L_x_2232:
[----:B-1----:R1:W2:Y:S02]  /*14b60*/  SYNCS.PHASECHK.TRANS64.TRYWAIT P0, [R19+URZ+0x38820], R0 ;  /* 0x03882000130075a7 */ /* 0x0022a4000800017f */
[----:B--2---:R-:W-:Y:S05]  /*14b70*/  @!P0 NANOSLEEP.SYNCS 0x989680 ;  /* 0x009896800000895d */ /* 0x004fea0003900000 */
[----:B------:R-:W2:Y:S02]  /*14b80*/  @!P0 SYNCS.PHASECHK.TRANS64 P0, [R19+URZ+0x38820], R0 ;  /* 0x03882000130085a7 */ /* 0x000ea4000800007f */
[----:B--2---:R-:W-:Y:S05]  /*14b90*/  @!P0 BRA `(.L_x_2232) ;  /* 0xfffffffc00f08947 */ /* 0x004fea000383ffff */
[----:B------:R-:W-:Y:S05]  /*14ba0*/  BRA `(.L_x_2315) ;  /* 0xffffffc000747947 */ /* 0x000fea000383ffff */
.L_x_2238:
[----:B--2---:R2:W3:Y:S02]  /*14bb0*/  SYNCS.PHASECHK.TRANS64.TRYWAIT P0, [R4+URZ+0x38880], R3 ;  /* 0x03888003040075a7 */ /* 0x0044e4000800017f */
[----:B---3--:R-:W-:Y:S05]  /*14bc0*/  @!P0 NANOSLEEP.SYNCS 0x989680 ;  /* 0x009896800000895d */ /* 0x008fea0003900000 */
[----:B------:R-:W3:Y:S02]  /*14bd0*/  @!P0 SYNCS.PHASECHK.TRANS64 P0, [R4+URZ+0x38880], R3 ;  /* 0x03888003040085a7 */ /* 0x000ee4000800007f */
[----:B---3--:R-:W-:Y:S05]  /*14be0*/  @!P0 BRA `(.L_x_2238) ;  /* 0xfffffffc00f08947 */ /* 0x008fea000383ffff */
[----:B------:R-:W-:Y:S05]  /*14bf0*/  BRA `(.L_x_2316) ;  /* 0xffffffc400287947 */ /* 0x000fea000383ffff */
.L_x_2244:
[----:B-1----:R1:W3:Y:S02]  /*14c00*/  SYNCS.PHASECHK.TRANS64.TRYWAIT P0, [R4+URZ+0x38840], R3 ;  /* 0x03884003040075a7 */ /* 0x0022e4000800017f */
[----:B---3--:R-:W-:Y:S05]  /*14c10*/  @!P0 NANOSLEEP.SYNCS 0x989680 ;  /* 0x009896800000895d */ /* 0x008fea0003900000 */
[----:B------:R-:W3:Y:S02]  /*14c20*/  @!P0 SYNCS.PHASECHK.TRANS64 P0, [R4+URZ+0x38840], R3 ;  /* 0x03884003040085a7 */ /* 0x000ee4000800007f */
[----:B---3--:R-:W-:Y:S05]  /*14c30*/  @!P0 BRA `(.L_x_2244) ;  /* 0xfffffffc00f08947 */ /* 0x008fea000383ffff */
[----:B------:R-:W-:Y:S05]  /*14c40*/  BRA `(.L_x_2317) ;  /* 0xffffffc400e87947 */ /* 0x000fea000383ffff */
.L_x_2251:
[----:B--2---:R2:W3:Y:S02]  /*14c50*/  SYNCS.PHASECHK.TRANS64.TRYWAIT P0, [R20+URZ+0x38870], R2 ;  /* 0x03887002140075a7 */ /* 0x0044e4000800017f */
[----:B---3--:R-:W-:Y:S05]  /*14c60*/  @!P0 NANOSLEEP.SYNCS 0x989680 ;  /* 0x009896800000895d */ /* 0x008fea0003900000 */
[----:B------:R-:W3:Y:S02]  /*14c70*/  @!P0 SYNCS.PHASECHK.TRANS64 P0, [R20+URZ+0x38870], R2 ;  /* 0x03887002140085a7 */ /* 0x000ee4000800007f */
[----:B---3--:R-:W-:Y:S05]  /*14c80*/  @!P0 BRA `(.L_x_2251) ;  /* 0xfffffffc00f08947 */ /* 0x008fea000383ffff */
[----:B------:R-:W-:Y:S05]  /*14c90*/  BRA `(.L_x_2318) ;  /* 0xffffffc800c07947 */ /* 0x000fea000383ffff */
.L_x_2253:
[----:B--2---:R2:W3:Y:S02]  /*14ca0*/  SYNCS.PHASECHK.TRANS64.TRYWAIT P0, [R20+URZ+0x38860], R2 ;  /* 0x03886002140075a7 */ /* 0x0044e4000800017f */
[----:B---3--:R-:W-:Y:S05]  /*14cb0*/  @!P0 NANOSLEEP.SYNCS 0x989680 ;  /* 0x009896800000895d */ /* 0x008fea0003900000 */
[----:B------:R-:W3:Y:S02]  /*14cc0*/  @!P0 SYNCS.PHASECHK.TRANS64 P0, [R20+URZ+0x38860], R2 ;  /* 0x03886002140085a7 */ /* 0x000ee4000800007f */
[----:B---3--:R-:W-:Y:S05]  /*14cd0*/  @!P0 BRA `(.L_x_2253) ;  /* 0xfffffffc00f08947 */ /* 0x008fea000383ffff */
[----:B------:R-:W-:Y:S05]  /*14ce0*/  BRA `(.L_x_2319) ;  /* 0xffffffc800c87947 */ /* 0x000fea000383ffff */
.L_x_2260:
[----:B-1----:R1:W2:Y:S02]  /*14cf0*/  SYNCS.PHASECHK.TRANS64.TRYWAIT P1, [R17+URZ+0x38870], R0 ;  /* 0x03887000110075a7 */ /* 0x0022a4000802017f */
[----:B--2---:R-:W-:Y:S05]  /*14d00*/  @!P1 NANOSLEEP.SYNCS 0x989680 ;  /* 0x009896800000995d */ /* 0x004fea0003900000 */
[----:B------:R-:W2:Y:S02]  /*14d10*/  @!P1 SYNCS.PHASECHK.TRANS64 P1, [R17+URZ+0x38870], R0 ;  /* 0x03887000110095a7 */ /* 0x000ea4000802007f */
[----:B--2---:R-:W-:Y:S05]  /*14d20*/  @!P1 BRA `(.L_x_2260) ;  /* 0xfffffffc00f09947 */ /* 0x004fea000383ffff */
[----:B------:R-:W-:Y:S05]  /*14d30*/  BRA `(.L_x_2320) ;  /* 0xffffffd400607947 */ /* 0x000fea000383ffff */
.L_x_2262:
[----:B-1----:R1:W2:Y:S02]  /*14d40*/  SYNCS.PHASECHK.TRANS64.TRYWAIT P1, [R17+URZ+0x38860], R0 ;  /* 0x03886000110075a7 */ /* 0x0022a4000802017f */
[----:B--2---:R-:W-:Y:S05]  /*14d50*/  @!P1 NANOSLEEP.SYNCS 0x989680 ;  /* 0x009896800000995d */ /* 0x004fea0003900000 */
[----:B------:R-:W2:Y:S02]  /*14d60*/  @!P1 SYNCS.PHASECHK.TRANS64 P1, [R17+URZ+0x38860], R0 ;  /* 0x03886000110095a7 */ /* 0x000ea4000802007f */
[----:B--2---:R-:W-:Y:S05]  /*14d70*/  @!P1 BRA `(.L_x_2262) ;  /* 0xfffffffc00f09947 */ /* 0x004fea000383ffff */
[----:B------:R-:W-:Y:S05]  /*14d80*/  BRA `(.L_x_2321) ;  /* 0xffffffd400687947 */ /* 0x000fea000383ffff */
.L_x_2275:
[----:B0-----:R0:W1:Y:S02]  /*14d90*/  SYNCS.PHASECHK.TRANS64.TRYWAIT P0, [R0+URZ+0x38820], R3 ;  /* 0x03882003000075a7 */ /* 0x001064000800017f */
[----:B-1----:R-:W-:Y:S05]  /*14da0*/  @!P0 NANOSLEEP.SYNCS 0x989680 ;  /* 0x009896800000895d */ /* 0x002fea0003900000 */
[----:B------:R-:W1:Y:S02]  /*14db0*/  @!P0 SYNCS.PHASECHK.TRANS64 P0, [R0+URZ+0x38820], R3 ;  /* 0x03882003000085a7 */ /* 0x000e64000800007f */
[----:B-1----:R-:W-:Y:S05]  /*14dc0*/  @!P0 BRA `(.L_x_2275) ;  /* 0xfffffffc00f08947 */ /* 0x002fea000383ffff */
[----:B------:R-:W-:Y:S05]  /*14dd0*/  BRA `(.L_x_2322) ;  /* 0xffffffe800d87947 */ /* 0x000fea000383ffff */
.L_x_2276:
        /* <DEDUP_REMOVED lines=11> */
.L_x_2324:
[----:B------:R-:W-:Y:S05]  /*14e90*/  BSYNC B0 ;  /* 0x0000000000007941 */ /* 0x000fea0003800000 */
.L_x_2323:
[----:B------:R-:W-:Y:S05]  /*14ea0*/  BRA `(.L_x_2325) ;  /* 0xffffffe800c07947 */ /* 0x000fea000383ffff */
.L_x_2279:
[----:B------:R-:W-:Y:S01]  /*14eb0*/  BSSY B1, `(.L_x_2326) ;  /* 0x0000006000017945 */ /* 0x000fe20003800000 */
[----:B------:R-:W-:-:S07]  /*14ec0*/  IMAD.MOV.U32 R15, RZ, RZ, -0x1 ;  /* 0xffffffffff0f7424 */ /* 0x000fce00078e00ff */
[----:B01----:R-:W-:Y:S05]  /*14ed0*/  WARPSYNC.COLLECTIVE R15, `(.L_x_2327) ;  /* 0x000000000f0c7348 */ /* 0x003fea0003c00000 */
[----:B------:R-:W-:Y:S02]  /*14ee0*/  ELECT P6, UR62, PT ;  /* 0x00000000003e782f */ /* 0x000fe400038c0000 */
[----:B------:R-:W-:Y:S01]  /*14ef0*/  MOV R14, UR62 ;  /* 0x0000003e000e7c02 */ /* 0x000fe20008000f00 */
[----:B01----:R-:W-:Y:S10]  /*14f00*/  ENDCOLLECTIVE ;  /* 0x000000000000791b */ /* 0x003ff40003800000 */
.L_x_2327:
[----:B------:R-:W-:Y:S05]  /*14f10*/  BSYNC B1 ;  /* 0x0000000000017941 */ /* 0x000fea0003800000 */
.L_x_2326:
[----:B------:R-:W-:Y:S05]  /*14f20*/  BRA `(.L_x_2328) ;  /* 0xffffffe800b87947 */ /* 0x000fea000383ffff */
.L_x_2281:
[----:B0-----:R0:W1:Y:S02]  /*14f30*/  SYNCS.PHASECHK.TRANS64.TRYWAIT P1, [R6+URZ], R5 ;  /* 0x00000005060075a7 */ /* 0x001064000802017f */
[----:B-1----:R-:W-:Y:S05]  /*14f40*/  @!P1 NANOSLEEP.SYNCS 0x989680 ;  /* 0x009896800000995d */ /* 0x002fea0003900000 */
[----:B------:R-:W1:Y:S02]  /*14f50*/  @!P1 SYNCS.PHASECHK.TRANS64 P1, [R6+URZ], R5 ;  /* 0x00000005060095a7 */ /* 0x000e64000802007f */
[----:B-1----:R-:W-:Y:S05]  /*14f60*/  @!P1 BRA `(.L_x_2281) ;  /* 0xfffffffc00f09947 */ /* 0x002fea000383ffff */
[----:B------:R-:W-:Y:S05]  /*14f70*/  BRA `(.L_x_2329) ;  /* 0xffffffe800f47947 */ /* 0x000fea000383ffff */
.L_x_2282:
[----:B-1----:R1:W2:Y:S02]  /*14f80*/  SYNCS.PHASECHK.TRANS64.TRYWAIT P1, [R7+URZ], R2 ;  /* 0x00000002070075a7 */ /* 0x0022a4000802017f */
[----:B--2---:R-:W-:Y:S05]  /*14f90*/  @!P1 NANOSLEEP.SYNCS 0x989680 ;  /* 0x009896800000995d */ /* 0x004fea0003900000 */
[----:B------:R-:W2:Y:S02]  /*14fa0*/  @!P1 SYNCS.PHASECHK.TRANS64 P1, [R7+URZ], R2 ;  /* 0x00000002070095a7 */ /* 0x000ea4000802007f */
[----:B--2---:R-:W-:Y:S05]  /*14fb0*/  @!P1 BRA `(.L_x_2282) ;  /* 0xfffffffc00f09947 */ /* 0x004fea000383ffff */
[----:B------:R-:W-:Y:S05]  /*14fc0*/  BRA `(.L_x_2330) ;  /* 0xffffffe800e87947 */ /* 0x000fea000383ffff */
.L_x_2284:
[----:B--2---:R2:W3:Y:S02]  /*14fd0*/  SYNCS.PHASECHK.TRANS64.TRYWAIT P1, [R4+URZ+0x38860], R5 ;  /* 0x03886005040075a7 */ /* 0x0044e4000802017f */
[----:B---3--:R-:W-:Y:S05]  /*14fe0*/  @!P1 NANOSLEEP.SYNCS 0x989680 ;  /* 0x009896800000995d */ /* 0x008fea0003900000 */
[----:B------:R-:W3:Y:S02]  /*14ff0*/  @!P1 SYNCS.PHASECHK.TRANS64 P1, [R4+URZ+0x38860], R5 ;  /* 0x03886005040095a7 */ /* 0x000ee4000802007f */
[----:B---3--:R-:W-:Y:S05]  /*15000*/  @!P1 BRA `(.L_x_2284) ;  /* 0xfffffffc00f09947 */ /* 0x008fea000383ffff */
[----:B------:R-:W-:Y:S05]  /*15010*/  BRA `(.L_x_2331) ;  /* 0xffffffe800ec7947 */ /* 0x000fea000383ffff */
.L_x_2286:
[----:B---3--:R3:W4:Y:S02]  /*15020*/  SYNCS.PHASECHK.TRANS64.TRYWAIT P1, [R3+URZ+0x38860], R2 ;  /* 0x03886002030075a7 */ /* 0x008724000802017f */
[----:B----4-:R-:W-:Y:S05]  /*15030*/  @!P1 NANOSLEEP.SYNCS 0x989680 ;  /* 0x009896800000995d */ /* 0x010fea0003900000 */
[----:B------:R-:W4:Y:S02]  /*15040*/  @!P1 SYNCS.PHASECHK.TRANS64 P1, [R3+URZ+0x38860], R2 ;  /* 0x03886002030095a7 */ /* 0x000f24000802007f */
[----:B----4-:R-:W-:Y:S05]  /*15050*/  @!P1 BRA `(.L_x_2286) ;  /* 0xfffffffc00f09947 */ /* 0x010fea000383ffff */
[----:B------:R-:W-:Y:S05]  /*15060*/  BRA `(.L_x_2332) ;  /* 0xffffffe800ec7947 */ /* 0x000fea000383ffff */
.L_x_2288:
[----:B----4-:R4:W0:Y:S02]  /*15070*/  SYNCS.PHASECHK.TRANS64.TRYWAIT P0, [R4+URZ+0x38880], R5 ;  /* 0x03888005040075a7 */ /* 0x010824000800017f */
[----:B0-----:R-:W-:Y:S05]  /*15080*/  @!P0 NANOSLEEP.SYNCS 0x989680 ;  /* 0x009896800000895d */ /* 0x001fea0003900000 */
[----:B------:R-:W0:Y:S02]  /*15090*/  @!P0 SYNCS.PHASECHK.TRANS64 P0, [R4+URZ+0x38880], R5 ;  /* 0x03888005040085a7 */ /* 0x000e24000800007f */
[----:B0-----:R-:W-:Y:S05]  /*150a0*/  @!P0 BRA `(.L_x_2288) ;  /* 0xfffffffc00f08947 */ /* 0x001fea000383ffff */
[----:B------:R-:W-:Y:S05]  /*150b0*/  BRA `(.L_x_2289) ;  /* 0xffffffe800e87947 */ /* 0x000fea000383ffff */
.L_x_2333:
        /* <DEDUP_REMOVED lines=12> */
.L_x_2903:


//--------------------- .text._ZN7cutlass13device_kernelIN5flash11enable_sm90INS1_16FlashAttnFwdSm90INS1_25CollectiveMainloopFwdSm90ILi2EN4cute5tupleIJNS5_1CILi1EEES8_S8_EEENS6_IJNS7_ILi128EEESA_NS7_ILi256EEEEEELi256ENS_12float_e4m3_tEfNS_4arch4Sm90ELb1ELb0ELb0ELb1ELb0ELb1ELb0ELb1ELb1ELb1ELb0ELb0EEENS1_21CollectiveEpilogueFwdINS6_IJSA_SB_SA_EEES9_NS_10bfloat16_tESF_Li256ELb1ELb1ELb0ELb1EEENS1_36VarlenDynamicPersistentTileSchedulerILi128ELi128ELi256ELi128ELb0ELb1ELb1ELb1ELb1ELb1EEEEEEEEEvNT_6ParamsE --------------------------
	.section	.text._ZN7cutlass13device_kernelIN5flash11enable_sm90INS1_16FlashAttnFwdSm90INS1_25CollectiveMainloopFwdSm90ILi2EN4cute5tupleIJNS5_1CILi1EEES8_S8_EEENS6_IJNS7_ILi128EEESA_NS7_ILi256EEEEEELi256ENS_12float_e4m3_tEfNS_4arch4Sm90ELb1ELb0ELb0ELb1ELb0ELb1ELb0ELb1ELb1ELb1ELb0ELb0EEENS1_21CollectiveEpilogueFwdINS6_IJSA_SB_SA_EEES9_NS_10bfloat16_tESF_Li256ELb1ELb1ELb0ELb1EEENS1_36VarlenDynamicPersistentTileSchedulerILi128ELi128ELi256ELi128ELb0ELb1ELb1ELb1ELb1ELb1EEEEEEEEEvNT_6ParamsE,"ax",@progbits
	.align	128
.text._ZN7cutlass13device_kernelIN5flash11enable_sm90INS1_16FlashAttnFwdSm90INS1_25CollectiveMainloopFwdSm90ILi2EN4cute5tupleIJNS5_1CILi1EEES8_S8_EEENS6_IJNS7_ILi128EEESA_NS7_ILi256EEEEEELi256ENS_12float_e4m3_tEfNS_4arch4Sm90ELb1ELb0ELb0ELb1ELb0ELb1ELb0ELb1ELb1ELb1ELb0ELb0EEENS1_21CollectiveEpilogueFwdINS6_IJSA_SB_SA_EEES9_NS_10bfloat16_tESF_Li256ELb1ELb1ELb0ELb1EEENS1_36VarlenDynamicPersistentTileSchedulerILi128ELi128ELi256ELi128ELb0ELb1ELb1ELb1ELb1ELb1EEEEEEEEEvNT_6ParamsE:
        .type           _ZN7cutlass13device_kernelIN5flash11enable_sm90INS1_16FlashAttnFwdSm90INS1_25CollectiveMainloopFwdSm90ILi2EN4cute5tupleIJNS5_1CILi1EEES8_S8_EEENS6_IJNS7_ILi128EEESA_NS7_ILi256EEEEEELi256ENS_12float_e4m3_tEfNS_4arch4Sm90ELb1ELb0ELb0ELb1ELb0ELb1ELb0ELb1ELb1ELb1ELb0ELb0EEENS1_21CollectiveEpilogueFwdINS6_IJSA_SB_SA_EEES9_NS_10bfloat16_tESF_Li256ELb1ELb1ELb0ELb1EEENS1_36VarlenDynamicPersistentTileSchedulerILi128ELi128ELi256ELi128ELb0ELb1ELb1ELb1ELb1ELb1EEEEEEEEEvNT_6ParamsE,@function
        .size           _ZN7cutlass13device_kernelIN5flash11enable_sm90INS1_16FlashAttnFwdSm90INS1_25CollectiveMainloopFwdSm90ILi2EN4cute5tupleIJNS5_1CILi1EEES8_S8_EEENS6_IJNS7_ILi128EEESA_NS7_ILi256EEEEEELi256ENS_12float_e4m3_tEfNS_4arch4Sm90ELb1ELb0ELb0ELb1ELb0ELb1ELb0ELb1ELb1ELb1ELb0ELb0EEENS1_21CollectiveEpilogueFwdINS6_IJSA_SB_SA_EEES9_NS_10bfloat16_tESF_Li256ELb1ELb1ELb0ELb1EEENS1_36VarlenDynamicPersistentTileSchedulerILi128ELi128ELi256ELi128ELb0ELb1ELb1ELb1ELb1ELb1EEEEEEEEEvNT_6ParamsE,(.L_x_2904 - _ZN7cutlass13device_kernelIN5flash11enable_sm90INS1_16FlashAttnFwdSm90INS1_25CollectiveMainloopFwdSm90ILi2EN4cute5tupleIJNS5_1CILi1EEES8_S8_EEENS6_IJNS7_ILi128EEESA_NS7_ILi256EEEEEELi256ENS_12float_e4m3_tEfNS_4arch4Sm90ELb1ELb0ELb0ELb1ELb0ELb1ELb0ELb1ELb1ELb1ELb0ELb0EEENS1_21CollectiveEpilogueFwdINS6_IJSA_SB_SA_EEES9_NS_10bfloat16_tESF_Li256ELb1ELb1ELb0ELb1EEENS1_36VarlenDynamicPersistentTileSchedulerILi128ELi128ELi256ELi128ELb0ELb1ELb1ELb1ELb1ELb1EEEEEEEEEvNT_6ParamsE)
        .other          _ZN7cutlass13device_kernelIN5flash11enable_sm90INS1_16FlashAttnFwdSm90INS1_25CollectiveMainloopFwdSm90ILi2EN4cute5tupleIJNS5_1CILi1EEES8_S8_EEENS6_IJNS7_ILi128EEESA_NS7_ILi256EEEEEELi256ENS_12float_e4m3_tEfNS_4arch4Sm90ELb1ELb0ELb0ELb1ELb0ELb1ELb0ELb1ELb1ELb1ELb0ELb0EEENS1_21CollectiveEpilogueFwdINS6_IJSA_SB_SA_EEES9_NS_10bfloat16_tESF_Li256ELb1ELb1ELb0ELb1EEENS1_36VarlenDynamicPersistentTileSchedulerILi128ELi128ELi256ELi128ELb0ELb1ELb1ELb1ELb1ELb1EEEEEEEEEvNT_6ParamsE,@"STO_CUDA_ENTRY STV_DEFAULT"
_ZN7cutlass13device_kernelIN5flash11enable_sm90INS1_16FlashAttnFwdSm90INS1_25CollectiveMainloopFwdSm90ILi2EN4cute5tupleIJNS5_1CILi1EEES8_S8_EEENS6_IJNS7_ILi128EEESA_NS7_ILi256EEEEEELi256ENS_12float_e4m3_tEfNS_4arch4Sm90ELb1ELb0ELb0ELb1ELb0ELb1ELb0ELb1ELb1ELb1ELb0ELb0EEENS1_21CollectiveEpilogueFwdINS6_IJSA_SB_SA_EEES9_NS_10bfloat16_tESF_Li256ELb1ELb1ELb0ELb1EEENS1_36VarlenDynamicPersistentTileSchedulerILi128ELi128ELi256ELi128ELb0ELb1ELb1ELb1ELb1ELb1EEEEEEEEEvNT_6ParamsE:
        /* <DEDUP_REMOVED lines=24> */
.L_x_2335:
[----:B------:R-:W-:Y:S05]  /*0180*/  BSYNC B0 ;  /* 0x0000000000007941 */ /* 0x000fea0003800000 */
.L_x_2334:
        /* <DEDUP_REMOVED lines=41> */
.L_x_2336:
        /* <DEDUP_REMOVED lines=22> */
.L_x_2337:
        /* <DEDUP_REMOVED lines=18> */
.L_x_2338:
        /* <DEDUP_REMOVED lines=22> */
.L_x_2339:
        /* <DEDUP_REMOVED lines=22> */
.L_x_2340:
        /* <DEDUP_REMOVED lines=8> */
.L_x_2343:
        /* <DEDUP_REMOVED lines=23> */
[----:B------:R-:W-:Y:S01]  /*0b50*/  IMAD.MOV.U32 R236, RZ, RZ, RZ ;  /* 0x000000ffffec7224 */ /* 0x000fe200078e00ff */
[----:B------:R-:W-:Y:S01]  /*0b60*/  ULOP3.LUT UR45, UR40, 0x1, URZ, 0xfc, !UPT ;  /* 0x00000001282d7892 */ /* 0x000fe2000f8efc3f */
[----:B------:R-:W-:-:S08]  /*0b70*/  UMOV UR43, URZ ;  /* 0x0000003f002b7c82 */ /* 0x000fd00008000000 */
[----:B------:R-:W-:Y:S01]  /*0b80*/  UIADD3 UR44, UR44, 0x20400, URZ ;  /* 0x000204002c2c7890 */ /* 0x000fe2000fffe03f */
[----:B0-----:R-:W-:-:S05]  /*0b90*/  VIADD R0, R0, 0xffffff80 ;  /* 0xffffff8000007836 */ /* 0x001fca0000000000 */
[----:B------:R-:W-:-:S04]  /*0ba0*/  SHF.R.S32.HI R3, RZ, 0x1f, R0 ;  /* 0x0000001fff037819 */ /* 0x000fc80000011400 */
[CC--:B------:R-:W-:Y:S02]  /*0bb0*/  LEA.HI R2, R3.reuse, R0.reuse, RZ, 0x7 ;  /* 0x0000000003027211 */ /* 0x0c0fe400078f38ff */
[CC--:B------:R-:W-:Y:S02]  /*0bc0*/  LEA.HI R5, R3.reuse, R0.reuse, RZ, 0x4 ;  /* 0x0000000003057211 */ /* 0x0c0fe400078f20ff */
[CC--:B------:R-:W-:Y:S02]  /*0bd0*/  LEA.HI R19, R3.reuse, R0.reuse, RZ, 0x3 ;  /* 0x0000000003137211 */ /* 0x0c0fe400078f18ff */
[CC--:B------:R-:W-:Y:S02]  /*0be0*/  LEA.HI R8, R3.reuse, R0.reuse, RZ, 0x2 ;  /* 0x0000000003087211 */ /* 0x0c0fe400078f10ff */
[----:B------:R-:W-:Y:S02]  /*0bf0*/  LOP3.LUT R9, R2, 0xffffff80, RZ, 0xc0, !PT ;  /* 0xffffff8002097812 */ /* 0x000fe400078ec0ff */
[----:B------:R-:W-:-:S02]  /*0c00*/  LEA.HI R6, R3, R0, RZ, 0x5 ;  /* 0x0000000003067211 */ /* 0x000fc400078f28ff */
[----:B------:R-:W-:Y:S01]  /*0c10*/  LEA.HI R4, R3, R0, RZ, 0x6 ;  /* 0x0000000003047211 */ /* 0x000fe200078f30ff */
[----:B------:R-:W-:Y:S01]  /*0c20*/  IMAD.IADD R9, R0, 0x1, -R9 ;  /* 0x0000000100097824 */ /* 0x000fe200078e0a09 */
[----:B------:R-:W-:Y:S01]  /*0c30*/  LOP3.LUT R7, R5, 0x3fffff0, RZ, 0xc0, !PT ;  /* 0x03fffff005077812 */ /* 0x000fe200078ec0ff */
[----:B------:R-:W-:Y:S01]  /*0c40*/  IMAD.SHL.U32 R6, R6, 0x20, RZ ;  /* 0x0000002006067824 */ /* 0x000fe200078e00ff */
[----:B------:R-:W-:Y:S01]  /*0c50*/  LOP3.LUT R3, R19, 0xfffffff8, RZ, 0xc0, !PT ;  /* 0xfffffff813037812 */ /* 0x000fe200078ec0ff */
[----:B------:R-:W-:Y:S01]  /*0c60*/  IMAD.SHL.U32 R4, R4, 0x10, RZ ;  /* 0x0000001004047824 */ /* 0x000fe200078e00ff */
[----:B------:R-:W-:Y:S01]  /*0c70*/  LOP3.LUT R11, R8, 0xfffffffc, RZ, 0xc0, !PT ;  /* 0xfffffffc080b7812 */ /* 0x000fe200078ec0ff */
[C---:B------:R-:W-:Y:S01]  /*0c80*/  IMAD.IADD R7, R0.reuse, 0x1, -R7 ;  /* 0x0000000100077824 */ /* 0x040fe200078e0a07 */
[----:B------:R-:W-:Y:S01]  /*0c90*/  SHF.R.S32.HI R8, RZ, 0x1f, R9 ;  /* 0x0000001fff087819 */ /* 0x000fe20000011409 */
[C---:B------:R-:W-:Y:S01]  /*0ca0*/  IMAD.IADD R22, R0.reuse, 0x1, -R3 ;  /* 0x0000000100167824 */ /* 0x040fe200078e0a03 */
[----:B------:R-:W-:Y:S01]  /*0cb0*/  SHF.R.S32.HI R3, RZ, 0x7, R2 ;  /* 0x00000007ff037819 */ /* 0x000fe20000011402 */
[----:B------:R-:W-:Y:S01]  /*0cc0*/  IMAD.IADD R13, R0, 0x1, -R11 ;  /* 0x00000001000d7824 */ /* 0x000fe200078e0a0b */
[----:B------:R-:W-:Y:S01]  /*0cd0*/  SHF.R.S32.HI R0, RZ, 0x4, R5 ;  /* 0x00000004ff007819 */ /* 0x000fe20000011405 */
[----:B------:R-:W-:Y:S01]  /*0ce0*/  IMAD.SHL.U32 R16, R22, 0x10, RZ ;  /* 0x0000001016107824 */ /* 0x000fe200078e00ff */
[----:B------:R-:W-:Y:S01]  /*0cf0*/  LEA.HI R10, R8, R9, RZ, 0x2 ;  /* 0x00000009080a7211 */ /* 0x000fe200078f10ff */
[----:B------:R-:W-:Y:S01]  /*0d00*/  IMAD.SHL.U32 R22, R22, 0x8, RZ ;  /* 0x0000000816167824 */ /* 0x000fe200078e00ff */
[----:B------:R-:W-:-:S02]  /*0d10*/  LEA.HI R5, R5, R0, RZ, 0x1 ;  /* 0x0000000005057211 */ /* 0x000fc400078f08ff */
[--C-:B------:R-:W-:Y:S01]  /*0d20*/  SHF.R.S32.HI R11, RZ, 0x2, R10.reuse ;  /* 0x00000002ff0b7819 */ /* 0x100fe2000001140a */
[----:B------:R-:W-:Y:S01]  /*0d30*/  VIADD R233, R22, 0x40 ;  /* 0x0000004016e97836 */ /* 0x000fe20000000000 */
[----:B------:R-:W-:Y:S02]  /*0d40*/  LOP3.LUT R5, R5, 0x1ffffffe, RZ, 0xc0, !PT ;  /* 0x1ffffffe05057812 */ /* 0x000fe400078ec0ff */
[----:B------:R-:W-:Y:S02]  /*0d50*/  SHF.R.S32.HI R12, RZ, 0x1f, R10 ;  /* 0x0000001fff0c7819 */ /* 0x000fe4000001140a */
[----:B------:R-:W-:Y:S02]  /*0d60*/  LEA.HI R2, R2, R3, RZ, 0x1 ;  /* 0x0000000302027211 */ /* 0x000fe400078f08ff */
[----:B------:R-:W-:Y:S02]  /*0d70*/  LOP3.LUT R6, R6, 0xfffffc00, RZ, 0xc0, !PT ;  /* 0xfffffc0006067812 */ /* 0x000fe400078ec0ff */
[----:B------:R-:W-:-:S02]  /*0d80*/  IADD3 R5, R0, -R5, RZ ;  /* 0x8000000500057210 */ /* 0x000fc40007ffe0ff */
[----:B------:R-:W-:Y:S01]  /*0d90*/  LEA.HI R0, R13, R13, RZ, 0x1 ;  /* 0x0000000d0d007211 */ /* 0x000fe200078f08ff */
[----:B------:R-:W-:Y:S01]  /*0da0*/  IMAD R6, R7, 0x40, R6 ;  /* 0x0000004007067824 */ /* 0x000fe200078e0206 */
[----:B------:R-:W-:Y:S02]  /*0db0*/  LEA.HI R12, R12, R11, RZ, 0x3 ;  /* 0x0000000b0c0c7211 */ /* 0x000fe400078f18ff */
[----:B------:R-:W-:Y:S02]  /*0dc0*/  LOP3.LUT R2, R2, 0x3fffffe, RZ, 0xc0, !PT ;  /* 0x03fffffe02027812 */ /* 0x000fe400078ec0ff */
[----:B------:R-:W-:Y:S02]  /*0dd0*/  SHF.R.S32.HI R19, RZ, 0x3, R19 ;  /* 0x00000003ff137819 */ /* 0x000fe40000011413 */
[----:B------:R-:W-:Y:S01]  /*0de0*/  LOP3.LUT R0, R0, 0x1ffffffe, RZ, 0xc0, !PT ;  /* 0x1ffffffe00007812 */ /* 0x000fe200078ec0ff */
[----:B------:R-:W-:Y:S01]  /*0df0*/  IMAD.IADD R2, R3, 0x1, -R2 ;  /* 0x0000000103027824 */ /* 0x000fe200078e0a02 */
[----:B------:R-:W-:Y:S01]  /*0e00*/  LOP3.LUT R12, R12, 0xfffffff8, RZ, 0xc0, !PT ;  /* 0xfffffff80c0c7812 */ /* 0x000fe200078ec0ff */
[----:B------:R-:W-:Y:S01]  /*0e10*/  IMAD R3, R5, 0x8, R6 ;  /* 0x0000000805037824 */ /* 0x000fe200078e0206 */
[----:B------:R-:W-:Y:S01]  /*0e20*/  LOP3.LUT R10, R10, 0x7ffffffc, RZ, 0xc0, !PT ;  /* 0x7ffffffc0a0a7812 */ /* 0x000fe200078ec0ff */
[----:B------:R-:W-:Y:S01]  /*0e30*/  VIADD R5, R19, 0x40 ;  /* 0x0000004013057836 */ /* 0x000fe20000000000 */
[----:B------:R-:W-:Y:S01]  /*0e40*/  LEA.HI R8, R8, R9, RZ, 0x5 ;  /* 0x0000000908087211 */ /* 0x000fe200078f28ff */
[----:B------:R-:W-:Y:S01]  /*0e50*/  IMAD.IADD R13, R13, 0x1, -R0 ;  /* 0x000000010d0d7824 */ /* 0x000fe200078e0a00 */
[----:B------:R0:W-:Y:S01]  /*0e60*/  STL [R1+0x64], R3 ;  /* 0x0000640301007387 */ /* 0x0001e20000100800 */
[----:B------:R-:W-:Y:S01]  /*0e70*/  IMAD.IADD R11, R11, 0x1, -R12 ;  /* 0x000000010b0b7824 */ /* 0x000fe200078e0a0c */
[----:B------:R-:W-:Y:S01]  /*0e80*/  SHF.R.S32.HI R8, RZ, 0x5, R8 ;  /* 0x00000005ff087819 */ /* 0x000fe20000011408 */
[----:B------:R-:W-:Y:S01]  /*0e90*/  IMAD.IADD R0, R9, 0x1, -R10 ;  /* 0x0000000109007824 */ /* 0x000fe200078e0a0a */
[C---:B------:R-:W-:Y:S01]  /*0ea0*/  SHF.L.U32 R237, R19.reuse, 0x7, RZ ;  /* 0x0000000713ed7819 */ /* 0x040fe200000006ff */
[----:B------:R-:W-:Y:S01]  /*0eb0*/  VIADD R12, R19, 0x60 ;  /* 0x00000060130c7836 */ /* 0x000fe20000000000 */
[----:B------:R-:W-:Y:S01]  /*0ec0*/  SHF.R.S32.HI R17, RZ, 0x1f, R16 ;  /* 0x0000001fff117819 */ /* 0x000fe20000011410 */
[----:B------:R-:W-:Y:S01]  /*0ed0*/  IMAD R11, R8, 0x10, R11 ;  /* 0x00000010080b7824 */ /* 0x000fe200078e020b */
[----:B------:R1:W-:Y:S01]  /*0ee0*/  STL [R1+0x38], R0 ;  /* 0x0000380001007387 */ /* 0x0003e20000100800 */
[----:B------:R-:W-:Y:S01]  /*0ef0*/  IMAD.SHL.U32 R6, R12, 0x80, RZ ;  /* 0x000000800c067824 */ /* 0x000fe200078e00ff */
[----:B0-----:R-:W-:Y:S01]  /*0f00*/  SHF.R.S32.HI R3, RZ, 0x1f, R5 ;  /* 0x0000001fff037819 */ /* 0x001fe20000011405 */
[----:B------:R-:W-:Y:S01]  /*0f10*/  IMAD R2, R2, 0x40, R11 ;  /* 0x0000004002027824 */ /* 0x000fe200078e020b */
[----:B------:R-:W-:-:S02]  /*0f20*/  SHF.R.S32.HI R7, RZ, 0x1f, R12 ;  /* 0x0000001fff077819 */ /* 0x000fc4000001140c */
[----:B------:R-:W-:Y:S02]  /*0f30*/  LOP3.LUT R237, R237, 0x380, RZ, 0xc0, !PT ;  /* 0x00000380eded7812 */ /* 0x000fe400078ec0ff */
[----:B------:R-:W-:Y:S02]  /*0f40*/  LEA.HI R8, R7, R12, RZ, 0x3 ;  /* 0x0000000c07087211 */ /* 0x000fe400078f18ff */
[----:B-1----:R-:W-:Y:S02]  /*0f50*/  SHF.L.U32 R0, R5, 0x7, RZ ;  /* 0x0000000705007819 */ /* 0x002fe400000006ff */
[----:B------:R-:W-:Y:S01]  /*0f60*/  LEA.HI R5, R3, R5, RZ, 0x3 ;  /* 0x0000000503057211 */ /* 0x000fe200078f18ff */
[----:B------:R-:W-:Y:S01]  /*0f70*/  IMAD.SHL.U32 R8, R8, 0x80, RZ ;  /* 0x0000008008087824 */ /* 0x000fe200078e00ff */
[----:B------:R-:W-:Y:S02]  /*0f80*/  LOP3.LUT R3, R0, 0x380, RZ, 0xc0, !PT ;  /* 0x0000038000037812 */ /* 0x000fe400078ec0ff */
[----:B------:R-:W-:Y:S01]  /*0f90*/  LOP3.LUT R7, R6, 0x380, RZ, 0xc0, !PT ;  /* 0x0000038006077812 */ /* 0x000fe200078ec0ff */
[----:B------:R-:W-:Y:S01]  /*0fa0*/  IMAD.SHL.U32 R5, R5, 0x80, RZ ;  /* 0x0000008005057824 */ /* 0x000fe200078e00ff */
[----:B------:R-:W-:-:S02]  /*0fb0*/  SHF.R.U32.HI R0, RZ, 0x3, R3 ;  /* 0x00000003ff007819 */ /* 0x000fc40000011603 */
[----:B------:R-:W-:Y:S02]  /*0fc0*/  LOP3.LUT R9, R3, 0x70, R16, 0xf8, !PT ;  /* 0x0000007003097812 */ /* 0x000fe400078ef810 */
[----:B------:R-:W-:Y:S01]  /*0fd0*/  LOP3.LUT R12, R5, 0xfffffc00, RZ, 0xc0, !PT ;  /* 0xfffffc00050c7812 */ /* 0x000fe200078ec0ff */
[----:B------:R-:W-:Y:S01]  /*0fe0*/  VIADD R5, R19, 0x20 ;  /* 0x0000002013057836 */ /* 0x000fe20000000000 */
[----:B------:R-:W-:Y:S02]  /*0ff0*/  LOP3.LUT R10, R8, 0xfffffc00, RZ, 0xc0, !PT ;  /* 0xfffffc00080a7812 */ /* 0x000fe400078ec0ff */
[----:B------:R-:W-:Y:S01]  /*1000*/  LOP3.LUT R9, R12, R9, R0, 0xf6, !PT ;  /* 0x000000090c097212 */ /* 0x000fe200078ef600 */
[----:B------:R-:W-:Y:S01]  /*1010*/  IMAD R0, R13, 0x8, R2 ;  /* 0x000000080d007824 */ /* 0x000fe200078e0202 */
[----:B------:R-:W-:Y:S01]  /*1020*/  STL [R1+0x2c], R12 ;  /* 0x00002c0c01007387 */ /* 0x000fe20000100800 */
[----:B------:R-:W-:Y:S02]  /*1030*/  SHF.R.U32.HI R3, RZ, 0x3, R7 ;  /* 0x00000003ff037819 */ /* 0x000fe40000011607 */
[----:B------:R-:W-:Y:S01]  /*1040*/  LOP3.LUT R6, R7, 0x70, R16, 0xf8, !PT ;  /* 0x0000007007067812 */ /* 0x000fe200078ef810 */
[----:B------:R-:W-:Y:S01]  /*1050*/  STL [R1+0x28], R10 ;  /* 0x0000280a01007387 */ /* 0x000fe20000100800 */
[----:B------:R-:W-:-:S02]  /*1060*/  SHF.R.S32.HI R2, RZ, 0x1f, R5 ;  /* 0x0000001fff027819 */ /* 0x000fc40000011405 */
[----:B------:R-:W-:Y:S01]  /*1070*/  LOP3.LUT R7, R10, R6, R3, 0xf6, !PT ;  /* 0x000000060a077212 */ /* 0x000fe200078ef603 */
[----:B------:R-:W-:Y:S01]  /*1080*/  STL [R1+0x14], R25 ;  /* 0x0000141901007387 */ /* 0x000fe20000100800 */
[----:B------:R-:W-:Y:S02]  /*1090*/  LEA.HI R2, R2, R5, RZ, 0x3 ;  /* 0x0000000502027211 */ /* 0x000fe400078f18ff */
[----:B------:R-:W-:Y:S01]  /*10a0*/  LOP3.LUT R3, R4, 0xfffffc00, RZ, 0xc0, !PT ;  /* 0xfffffc0004037812 */ /* 0x000fe200078ec0ff */
[----:B------:R0:W-:Y:S01]  /*10b0*/  STL [R1+0x3c], R0 ;  /* 0x00003c0001007387 */ /* 0x0001e20000100800 */
[----:B------:R-:W-:Y:S01]  /*10c0*/  SHF.R.S32.HI R4, RZ, 0x1f, R19 ;  /* 0x0000001fff047819 */ /* 0x000fe20000011413 */
[----:B------:R-:W-:Y:S01]  /*10d0*/  IMAD.SHL.U32 R2, R2, 0x80, RZ ;  /* 0x0000008002027824 */ /* 0x000fe200078e00ff */
[----:B------:R-:W-:Y:S01]  /*10e0*/  SHF.R.U32.HI R6, RZ, 0x3, R237 ;  /* 0x00000003ff067819 */ /* 0x000fe200000116ed */
[----:B------:R-:W-:Y:S03]  /*10f0*/  STL [R1+0x18], R26 ;  /* 0x0000181a01007387 */ /* 0x000fe60000100800 */
[----:B------:R-:W-:Y:S01]  /*1100*/  LOP3.LUT R2, R2, 0xfffffc00, RZ, 0xc0, !PT ;  /* 0xfffffc0002027812 */ /* 0x000fe200078ec0ff */
[----:B------:R-:W-:Y:S01]  /*1110*/  STL [R1+0x1c], R27 ;  /* 0x00001c1b01007387 */ /* 0x000fe20000100800 */
[----:B0-----:R-:W-:-:S03]  /*1120*/  IMAD.SHL.U32 R0, R5, 0x80, RZ ;  /* 0x0000008005007824 */ /* 0x001fc600078e00ff */
[----:B------:R0:W-:Y:S02]  /*1130*/  STL [R1+0x4], R3 ;  /* 0x0000040301007387 */ /* 0x0001e40000100800 */
[----:B------:R-:W-:Y:S02]  /*1140*/  LOP3.LUT R4, R0, 0x380, RZ, 0xc0, !PT ;  /* 0x0000038000047812 */ /* 0x000fe400078ec0ff */
[----:B------:R1:W-:Y:S01]  /*1150*/  STL [R1+0x30], R2 ;  /* 0x0000300201007387 */ /* 0x0003e20000100800 */
[----:B------:R-:W-:Y:S02]  /*1160*/  LOP3.LUT R0, R237, 0x70, R16, 0xf8, !PT ;  /* 0x00000070ed007812 */ /* 0x000fe400078ef810 */
[----:B------:R-:W-:Y:S02]  /*1170*/  SHF.R.U32.HI R5, RZ, 0x3, R4 ;  /* 0x00000003ff057819 */ /* 0x000fe40000011604 */
[----:B------:R-:W-:Y:S02]  /*1180*/  LOP3.LUT R4, R4, 0x70, R16, 0xf8, !PT ;  /* 0x0000007004047812 */ /* 0x000fe400078ef810 */
[----:B0-----:R-:W-:-:S02]  /*1190*/  LOP3.LUT R3, R3, R0, R6, 0xf6, !PT ;  /* 0x0000000003037212 */ /* 0x001fc400078ef606 */
[----:B------:R-:W-:Y:S01]  /*11a0*/  LOP3.LUT R5, R2, R4, R5, 0xf6, !PT ;  /* 0x0000000402057212 */ /* 0x000fe200078ef605 */
[C---:B-1----:R-:W-:Y:S02]  /*11b0*/  IMAD.IADD R2, R18.reuse, 0x1, R7 ;  /* 0x0000000112027824 */ /* 0x042fe400078e0207 */
[C---:B------:R-:W-:Y:S02]  /*11c0*/  IMAD.IADD R0, R18.reuse, 0x1, R3 ;  /* 0x0000000112007824 */ /* 0x040fe400078e0203 */
[----:B------:R-:W-:-:S03]  /*11d0*/  IMAD.IADD R3, R18, 0x1, R9 ;  /* 0x0000000112037824 */ /* 0x000fc600078e0209 */
[----:B------:R0:W-:Y:S04]  /*11e0*/  STL [R1+0x34], R0 ;  /* 0x0000340001007387 */ /* 0x0001e80000100800 */
[----:B------:R1:W-:Y:S04]  /*11f0*/  STL [R1+0x5c], R3 ;  /* 0x00005c0301007387 */ /* 0x0003e80000100800 */
[----:B------:R1:W-:Y:S01]  /*1200*/  STL [R1+0x58], R2 ;  /* 0x0000580201007387 */ /* 0x0003e20000100800 */
[----:B0-----:R-:W-:-:S05]  /*1210*/  IMAD.IADD R0, R18, 0x1, R5 ;  /* 0x0000000112007824 */ /* 0x001fca00078e0205 */
[----:B------:R1:W-:Y:S02]  /*1220*/  STL [R1+0x60], R0 ;  /* 0x0000600001007387 */ /* 0x0003e40000100800 */
.L_x_2549:
        /* <DEDUP_REMOVED lines=10> */
[----:B------:R-:W-:Y:S01]  /*12d0*/  IMAD.MOV.U32 R29, RZ, RZ, RZ ;  /* 0x000000ffff1d7224 */ /* 0x000fe200078e00ff */
        /* <DEDUP_REMOVED lines=12> */
[----:B---3--:R-:W-:Y:S01]  /*13a0*/  IADD3 R8, P3, R28, UR6, RZ ;  /* 0x000000061c087c10 */ /* 0x008fe2000ff7e0ff */
        /* <DEDUP_REMOVED lines=8> */
[----:B------:R-:W2:Y:S01]  /*1430*/  @P2 LDG.E R2, desc[UR46][R6.64] ;  /* 0x0000002e06022981 */ /* 0x000ea2000c1e1900 */
[----:B------:R-:W-:-:S03]  /*1440*/  UISETP.NE.U32.AND UP0, UPT, UR4, URZ, UPT ;  /* 0x0000003f0400728c */ /* 0x000fc6000bf05070 */
[----:B------:R-:W-:Y:S01]  /*1450*/  ULDC UR4, c[0x0][0x424] ;  /* 0x0001090000047ab9 */ /* 0x000fe20000000800 */
[----:B------:R-:W-:-:S03]  /*1460*/  UISETP.NE.AND.EX UP0, UPT, UR5, URZ, UPT, UP0 ;  /* 0x0000003f0500728c */ /* 0x000fc6000bf05300 */
[----:B------:R-:W-:Y:S01]  /*1470*/  ULDC UR5, c[0x0][0x2f0] ;  /* 0x0000bc0000057ab9 */ /* 0x000fe20000000800 */
[----:B------:R-:W-:-:S04]  /*1480*/  USEL UR4, UR4, 0x1, UP0 ;  /* 0x0000000104047887 */ /* 0x000fc80008000000 */
[----:B------:R-:W-:-:S03]  /*1490*/  UIMAD UR4, UR4, UR5, URZ ;  /* 0x00000005040472a4 */ /* 0x000fc6000f8e023f */
[----:B------:R-:W-:-:S03]  /*14a0*/  ULDC UR5, c[0x0][0x348] ;  /* 0x0000d20000057ab9 */ /* 0x000fc60000000800 */
[----:B------:R-:W-:Y:S02]  /*14b0*/  IMAD.U32 R26, RZ, RZ, UR4 ;  /* 0x00000004ff1a7e24 */ /* 0x000fe4000f8e00ff */
[----:B------:R-:W-:Y:S01]  /*14c0*/  IMAD.MOV.U32 R27, RZ, RZ, R0 ;  /* 0x000000ffff1b7224 */ /* 0x000fe200078e0000 */
[----:B--2---:R0:W-:Y:S01]  /*14d0*/  STL [R1+0xc], R2 ;  /* 0x00000c0201007387 */ /* 0x0041e20000100800 */
[----:B------:R-:W-:Y:S02]  /*14e0*/  IMAD.MOV.U32 R10, RZ, RZ, R2 ;  /* 0x000000ffff0a7224 */ /* 0x000fe400078e0002 */
[----:B0-----:R-:W-:Y:S01]  /*14f0*/  IMAD.U32 R2, RZ, RZ, UR5 ;  /* 0x00000005ff027e24 */ /* 0x001fe2000f8e00ff */
[----:B-1----:R-:W-:Y:S06]  /*1500*/  @P2 BRA `(.L_x_2345) ;  /* 0x0000000000282947 */ /* 0x002fec0003800000 */
[----:B------:R-:W-:Y:S02]  /*1510*/  ULDC.64 UR4, c[0x0][0xa00] ;  /* 0x0002800000047ab9 */ /* 0x000fe40000000a00 */
[----:B------:R-:W-:-:S04]  /*1520*/  ISETP.NE.U32.AND P1, PT, RZ, UR4, PT ;  /* 0x00000004ff007c0c */ /* 0x000fc8000bf25070 */
[----:B------:R-:W-:-:S13]  /*1530*/  ISETP.NE.AND.EX P1, PT, RZ, UR5, PT, P1 ;  /* 0x00000005ff007c0c */ /* 0x000fda000bf25310 */
[----:B------:R-:W-:Y:S05]  /*1540*/  @!P1 BRA `(.L_x_2345) ;  /* 0x0000000000189947 */ /* 0x000fea0003800000 */
[----:B------:R-:W0:Y:S02]  /*1550*/  LDC.64 R4, c[0x0][0xa00] ;  /* 0x00028000ff047b82 */ /* 0x000e240000000a00 */
[----:B0-----:R-:W-:-:S05]  /*1560*/  IMAD.WIDE R4, R27, 0x4, R4 ;  /* 0x000000041b047825 */ /* 0x001fca00078e0204 */
[----:B------:R-:W2:Y:S04]  /*1570*/  LDG.E R0, desc[UR46][R4.64] ;  /* 0x0000002e04007981 */ /* 0x000ea8000c1e1900 */
[----:B------:R-:W2:Y:S02]  /*1580*/  LDG.E R7, desc[UR46][R4.64+0x4] ;  /* 0x0000042e04077981 */ /* 0x000ea4000c1e1900 */
[----:B--2---:R-:W-:-:S05]  /*1590*/  IMAD.IADD R10, R7, 0x1, -R0 ;  /* 0x00000001070a7824 */ /* 0x004fca00078e0a00 */
[----:B------:R0:W-:Y:S02]  /*15a0*/  STL [R1+0xc], R10 ;  /* 0x00000c0a01007387 */ /* 0x0001e40000100800 */
.L_x_2345:
[----:B------:R-:W2:Y:S01]  /*15b0*/  LDL R31, [R1+0x18] ;  /* 0x00001800011f7983 */ /* 0x000ea20000100800 */
[----:B------:R-:W-:Y:S02]  /*15c0*/  ULDC.64 UR4, c[0x0][0xa20] ;  /* 0x0002880000047ab9 */ /* 0x000fe40000000a00 */
[----:B------:R-:W-:-:S04]  /*15d0*/  ISETP.NE.U32.AND P1, PT, RZ, UR4, PT ;  /* 0x00000004ff007c0c */ /* 0x000fc8000bf25070 */
[----:B------:R-:W-:Y:S01]  /*15e0*/  ISETP.NE.AND.EX P1, PT, RZ, UR5, PT, P1 ;  /* 0x00000005ff007c0c */ /* 0x000fe2000bf25310 */
[----:B--2---:R1:W-:-:S12]  /*15f0*/  STL [R1+0x40], R31 ;  /* 0x0000401f01007387 */ /* 0x0043d80000100800 */
[----:B------:R-:W-:Y:S05]  /*1600*/  @!P1 BRA `(.L_x_2346) ;  /* 0x0000000000109947 */ /* 0x000fea0003800000 */
[----:B------:R-:W-:-:S04]  /*1610*/  IADD3 R4, P0, R28, UR4, RZ ;  /* 0x000000041c047c10 */ /* 0x000fc8000ff1e0ff */
[----:B------:R-:W-:-:S05]  /*1620*/  IADD3.X R5, R30, UR5, RZ, P0, !PT ;  /* 0x000000051e057c10 */ /* 0x000fca00087fe4ff */
[----:B------:R2:W5:Y:S01]  /*1630*/  LDG.E R26, desc[UR46][R4.64] ;  /* 0x0000002e041a7981 */ /* 0x000562000c1e1900 */
[----:B------:R-:W-:Y:S05]  /*1640*/  BRA `(.L_x_2347) ;  /* 0x0000000000107947 */ /* 0x000fea0003800000 */
.L_x_2346:
[----:B------:R-:W-:Y:S05]  /*1650*/  @!P0 BRA `(.L_x_2347) ;  /* 0x00000000000c8947 */ /* 0x000fea0003800000 */
[----:B------:R-:W2:Y:S04]  /*1660*/  LDG.E R5, desc[UR46][R8.64] ;  /* 0x0000002e08057981 */ /* 0x000ea8000c1e1900 */
[----:B------:R-:W2:Y:S02]  /*1670*/  LDG.E R26, desc[UR46][R8.64+0x4] ;  /* 0x0000042e081a7981 */ /* 0x000ea4000c1e1900 */
[----:B--2---:R-:W-:-:S07]  /*1680*/  IMAD.IADD R26, R26, 0x1, -R5 ;  /* 0x000000011a1a7824 */ /* 0x004fce00078e0a05 */
.L_x_2347:
[----:B------:R-:W-:Y:S01]  /*1690*/  ULDC.64 UR4, c[0x0][0xa10] ;  /* 0x0002840000047ab9 */ /* 0x000fe20000000a00 */
[----:B------:R-:W3:Y:S01]  /*16a0*/  LDL.LU R12, [R1+0x14] ;  /* 0x00001400010c7983 */ /* 0x000ee20000300800 */
[----:B------:R-:W-:Y:S01]  /*16b0*/  ISETP.NE.U32.AND P0, PT, RZ, UR4, PT ;  /* 0x00000004ff007c0c */ /* 0x000fe2000bf05070 */
[----:B------:R-:W4:Y:S03]  /*16c0*/  LDC R8, c[0x0][0x448] ;  /* 0x00011200ff087b82 */ /* 0x000f260000000800 */
[----:B------:R-:W-:Y:S01]  /*16d0*/  ISETP.NE.AND.EX P0, PT, RZ, UR5, PT, P0 ;  /* 0x00000005ff007c0c */ /* 0x000fe2000bf05300 */
[----:B------:R-:W-:-:S12]  /*16e0*/  ULDC.64 UR4, c[0x0][0xa30] ;  /* 0x00028c0000047ab9 */ /* 0x000fd80000000a00 */
[----:B--2---:R-:W2:Y:S02]  /*16f0*/  @P0 LDC.64 R4, c[0x0][0xa10] ;  /* 0x00028400ff040b82 */ /* 0x004ea40000000a00 */
[----:B--2---:R-:W-:-:S05]  /*1700*/  @P0 IMAD.WIDE R4, R27, 0x4, R4 ;  /* 0x000000041b040825 */ /* 0x004fca00078e0204 */
[----:B------:R-:W2:Y:S04]  /*1710*/  @P0 LDG.E R0, desc[UR46][R4.64] ;  /* 0x0000002e04000981 */ /* 0x000ea8000c1e1900 */
[----:B------:R0:W2:Y:S01]  /*1720*/  @P0 LDG.E R9, desc[UR46][R4.64+0x4] ;  /* 0x0000042e04090981 */ /* 0x0000a2000c1e1900 */
[----:B------:R-:W-:Y:S01]  /*1730*/  ISETP.NE.U32.AND P1, PT, RZ, UR4, PT ;  /* 0x00000004ff007c0c */ /* 0x000fe2000bf25070 */
[----:B-----5:R-:W-:-:S03]  /*1740*/  IMAD.MOV.U32 R116, RZ, RZ, R26 ;  /* 0x000000ffff747224 */ /* 0x020fc600078e001a */
[----:B------:R-:W-:-:S13]  /*1750*/  ISETP.NE.AND.EX P1, PT, RZ, UR5, PT, P1 ;  /* 0x00000005ff007c0c */ /* 0x000fda000bf25310 */
[----:B------:R-:W-:-:S04]  /*1760*/  @P1 IADD3 R6, P2, R28, UR4, RZ ;  /* 0x000000041c061c10 */ /* 0x000fc8000ff5e0ff */
[----:B------:R-:W-:-:S05]  /*1770*/  @P1 IADD3.X R7, R30, UR5, RZ, P2, !PT ;  /* 0x000000051e071c10 */ /* 0x000fca00097fe4ff */
[----:B------:R1:W5:Y:S01]  /*1780*/  @P1 LDG.E R116, desc[UR46][R6.64] ;  /* 0x0000002e06741981 */ /* 0x000362000c1e1900 */
[----:B----4-:R-:W-:-:S13]  /*1790*/  ISETP.NE.AND P1, PT, R8, 0x1, PT ;  /* 0x000000010800780c */ /* 0x010fda0003f25270 */
[----:B------:R-:W4:Y:S08]  /*17a0*/  @P1 LDC R11, c[0x0][0x44c] ;  /* 0x00011300ff0b1b82 */ /* 0x000f300000000800 */
[----:B0-----:R-:W0:Y:S01]  /*17b0*/  @P1 LDC R5, c[0x0][0x450] ;  /* 0x00011400ff051b82 */ /* 0x001e220000000800 */
[----:B---3--:R-:W-:-:S05]  /*17c0*/  SHF.L.U32 R12, R12, 0x7, RZ ;  /* 0x000000070c0c7819 */ /* 0x008fca00000006ff */
[----:B------:R-:W-:Y:S01]  /*17d0*/  VIADD R4, R12, 0x7f ;  /* 0x0000007f0c047836 */ /* 0x000fe20000000000 */
[----:B------:R3:W-:Y:S01]  /*17e0*/  STL [R1+0x8], R12 ;  /* 0x0000080c01007387 */ /* 0x0007e20000100800 */
[----:B--2---:R-:W-:Y:S02]  /*17f0*/  @P0 IMAD.IADD R2, R9, 0x1, -R0 ;  /* 0x0000000109020824 */ /* 0x004fe400078e0a00 */
[----:B------:R-:W-:Y:S02]  /*1800*/  IMAD.IADD R9, R26, 0x1, -R3 ;  /* 0x000000011a097824 */ /* 0x000fe400078e0a03 */
[----:B----4-:R-:W-:-:S04]  /*1810*/  @P1 IMAD.HI.U32 R0, R4, R11, RZ ;  /* 0x0000000b04001227 */ /* 0x010fc800078e00ff */
[----:B-1----:R-:W-:Y:S01]  /*1820*/  IMAD.IADD R6, R9, 0x1, R2 ;  /* 0x0000000109067824 */ /* 0x002fe200078e0202 */
[----:B0-----:R-:W-:Y:S01]  /*1830*/  @P1 SHF.R.U32.HI R4, RZ, R5, R0 ;  /* 0x00000005ff041219 */ /* 0x001fe20000011600 */
[----:B------:R-:W-:Y:S02]  /*1840*/  IMAD.MOV R24, RZ, RZ, -R9 ;  /* 0x000000ffff187224 */ /* 0x000fe400078e0a09 */
[C---:B------:R-:W-:Y:S01]  /*1850*/  VIADD R0, R6.reuse, 0x7f ;  /* 0x0000007f06007836 */ /* 0x040fe20000000000 */
[----:B------:R-:W-:Y:S01]  /*1860*/  IADD3 R130, R6, 0x80, -R10 ;  /* 0x0000008006827810 */ /* 0x000fe20007ffe80a */
[----:B------:R3:W-:Y:S01]  /*1870*/  STL [R1+0x10], R6 ;  /* 0x0000100601007387 */ /* 0x0007e20000100800 */
[----:B------:R-:W-:Y:S02]  /*1880*/  VIMNMX R24, RZ, R24, !PT ;  /* 0x00000018ff187248 */ /* 0x000fe40007fe0100 */
[----:B------:R-:W-:Y:S01]  /*1890*/  SHF.R.S32.HI R3, RZ, 0x1f, R0 ;  /* 0x0000001fff037819 */ /* 0x000fe20000011400 */
[----:B------:R-:W-:-:S03]  /*18a0*/  IMAD.IADD R4, R130, 0x1, R4 ;  /* 0x0000000182047824 */ /* 0x000fc600078e0204 */
[----:B------:R-:W-:Y:S02]  /*18b0*/  LEA.HI R3, R3, R0, RZ, 0x7 ;  /* 0x0000000003037211 */ /* 0x000fe400078f38ff */
[----:B------:R-:W-:Y:S02]  /*18c0*/  SHF.R.S32.HI R5, RZ, 0x1f, R4 ;  /* 0x0000001fff057819 */ /* 0x000fe40000011404 */
[----:B------:R-:W-:Y:S02]  /*18d0*/  SHF.R.S32.HI R131, RZ, 0x7, R3 ;  /* 0x00000007ff837819 */ /* 0x000fe40000011403 */
[----:B------:R-:W-:-:S04]  /*18e0*/  LEA.HI R5, R5, R4, RZ, 0x7 ;  /* 0x0000000405057211 */ /* 0x000fc800078f38ff */
[----:B------:R-:W-:-:S04]  /*18f0*/  SHF.R.S32.HI R0, RZ, 0x7, R5 ;  /* 0x00000007ff007819 */ /* 0x000fc80000011405 */
[----:B------:R-:W-:-:S05]  /*1900*/  VIMNMX R0, R131, R0, PT ;  /* 0x0000000083007248 */ /* 0x000fca0003fe0100 */
[----:B------:R-:W-:-:S05]  /*1910*/  IMAD R3, R0, 0x80, -R9 ;  /* 0x0000008000037824 */ /* 0x000fca00078e0a09 */
[----:B------:R-:W-:-:S04]  /*1920*/  VIMNMX R3, R3, R2, PT ;  /* 0x0000000203037248 */ /* 0x000fc80003fe0100 */
[----:B------:R-:W-:Y:S02]  /*1930*/  ISETP.GT.AND P0, PT, R3, R24, PT ;  /* 0x000000180300720c */ /* 0x000fe40003f04270 */
[----:B------:R-:W-:-:S04]  /*1940*/  SHF.R.U32.HI R24, RZ, 0x7, R24 ;  /* 0x00000007ff187819 */ /* 0x000fc80000011618 */
[----:B------:R-:W-:-:S07]  /*1950*/  MOV R25, R24 ;  /* 0x0000001800197202 */ /* 0x000fce0000000f00 */
[----:B------:R-:W-:-:S05]  /*1960*/  @P0 VIADD R0, R3, 0x7f ;  /* 0x0000007f03000836 */ /* 0x000fca0000000000 */
[----:B------:R-:W-:-:S04]  /*1970*/  @P0 SHF.R.S32.HI R3, RZ, 0x1f, R0 ;  /* 0x0000001fff030819 */ /* 0x000fc80000011400 */
[----:B------:R-:W-:-:S04]  /*1980*/  @P0 LEA.HI R3, R3, R0, RZ, 0x7 ;  /* 0x0000000003030211 */ /* 0x000fc800078f38ff */
[----:B------:R-:W-:Y:S02]  /*1990*/  @P0 SHF.R.S32.HI R25, RZ, 0x7, R3 ;  /* 0x00000007ff190819 */ /* 0x000fe40000011403 */
[----:B------:R-:W-:Y:S02]  /*19a0*/  PLOP3.LUT P0, PT, PT, PT, PT, 0x80, 0x0 ;  /* 0x000000000000781c */ /* 0x000fe40003f0f070 */
[----:B------:R-:W-:-:S13]  /*19b0*/  ISETP.GT.AND P1, PT, R25, R24, PT ;  /* 0x000000181900720c */ /* 0x000fda0003f24270 */
[----:B---3--:R-:W-:Y:S05]  /*19c0*/  @!P1 BRA `(.L_x_2348) ;  /* 0x000000a400b09947 */ /* 0x008fea0003800000 */
        /* <DEDUP_REMOVED lines=17> */
[----:B0-----:R-:W-:-:S07]  /*1ae0*/  IMAD.MOV.U32 R12, RZ, RZ, 0x1 ;  /* 0x00000001ff0c7424 */ /* 0x001fce00078e00ff */
[----:B------:R-:W-:-:S07]  /*1af0*/  LEPC R20, `(.L_x_2350) ;  /* 0x000000001014794e */ /* 0x000fce0000000000 */
[----:B-1---5:R-:W-:Y:S05]  /*1b00*/  CALL.ABS.NOINC R14 ;  /* 0x000000000e007343 */ /* 0x022fea0003c00000 */
.L_x_2350:
[----:B------:R-:W-:Y:S05]  /*1b10*/  BSYNC B6 ;  /* 0x0000000000067941 */ /* 0x000fea0003800000 */
.L_x_2349:
        /* <DEDUP_REMOVED lines=20> */
.L_x_2352:
[----:B------:R-:W-:Y:S05]  /*1c60*/  BSYNC B6 ;  /* 0x0000000000067941 */ /* 0x000fea0003800000 */
.L_x_2351:
[----:B------:R-:W-:Y:S01]  /*1c70*/  ULDC.64 UR4, c[0x0][0x9f8] ;  /* 0x00027e0000047ab9 */ /* 0x000fe20000000a00 */
[----:B------:R-:W0:Y:S01]  /*1c80*/  LDC.64 R102, c[0x0][0x300] ;  /* 0x0000c000ff667b82 */ /* 0x000e220000000a00 */
[----:B------:R-:W-:Y:S01]  /*1c90*/  ISETP.NE.U32.AND P0, PT, RZ, UR4, PT ;  /* 0x00000004ff007c0c */ /* 0x000fe2000bf05070 */
[----:B------:R-:W1:Y:S01]  /*1ca0*/  S2R R20, SR_TID.X ;  /* 0x0000000000147919 */ /* 0x000e620000002100 */
[----:B------:R-:W-:Y:S01]  /*1cb0*/  IMAD.IADD R46, R29, 0x1, R26 ;  /* 0x000000011d2e7824 */ /* 0x000fe200078e021a */
[----:B------:R-:W-:Y:S01]  /*1cc0*/  SHF.R.S32.HI R8, RZ, 0x1f, R31 ;  /* 0x0000001fff087819 */ /* 0x000fe2000001141f */
[----:B------:R-:W-:Y:S01]  /*1cd0*/  ULDC.64 UR6, c[0x0][0xa08] ;  /* 0x0002820000067ab9 */ /* 0x000fe20000000a00 */
[----:B------:R-:W-:Y:S01]  /*1ce0*/  ISETP.NE.AND.EX P0, PT, RZ, UR5, PT, P0 ;  /* 0x00000005ff007c0c */ /* 0x000fe2000bf05300 */
[----:B------:R-:W2:Y:S01]  /*1cf0*/  LDL R26, [R1+0x30] ;  /* 0x00003000011a7983 */ /* 0x000ea20000100800 */
[----:B------:R-:W3:Y:S03]  /*1d00*/  LDC.64 R32, c[0x0][0x3f8] ;  /* 0x0000fe00ff207b82 */ /* 0x000ee60000000a00 */
[----:B------:R-:W4:Y:S05]  /*1d10*/  LDL R21, [R1+0x2c] ;  /* 0x00002c0001157983 */ /* 0x000f2a0000100800 */
[----:B------:R-:W3:Y:S03]  /*1d20*/  LDC R39, c[0x0][0x3f4] ;  /* 0x0000fd00ff277b82 */ /* 0x000ee60000000800 */
[----:B------:R-:W-:-:S04]  /*1d30*/  @P0 IADD3 R4, P1, R28, UR4, RZ ;  /* 0x000000041c040c10 */ /* 0x000fc8000ff3e0ff */
[----:B------:R-:W-:Y:S01]  /*1d40*/  @P0 IADD3.X R5, R30, UR5, RZ, P1, !PT ;  /* 0x000000051e050c10 */ /* 0x000fe20008ffe4ff */
[----:B------:R-:W-:-:S04]  /*1d50*/  ULDC.64 UR4, c[0x0][0x308] ;  /* 0x0000c20000047ab9 */ /* 0x000fc80000000a00 */
[----:B------:R1:W2:Y:S01]  /*1d60*/  @P0 LDG.E R27, desc[UR46][R4.64] ;  /* 0x0000002e041b0981 */ /* 0x0002a2000c1e1900 */
[----:B------:R-:W-:Y:S01]  /*1d70*/  SHF.R.S32.HI R43, RZ, 0x1f, R46 ;  /* 0x0000001fff2b7819 */ /* 0x000fe2000001142e */
[----:B0-----:R-:W-:Y:S01]  /*1d80*/  IMAD.WIDE.U32 R6, R46, R102, RZ ;  /* 0x000000662e067225 */ /* 0x001fe200078e00ff */
[----:B------:R-:W-:-:S03]  /*1d90*/  ISETP.NE.U32.AND P0, PT, RZ, UR6, PT ;  /* 0x00000006ff007c0c */ /* 0x000fc6000bf05070 */
[----:B------:R-:W-:Y:S01]  /*1da0*/  IMAD R0, R43, R102, RZ ;  /* 0x000000662b007224 */ /* 0x000fe200078e02ff */
[----:B------:R-:W-:Y:S02]  /*1db0*/  ISETP.NE.AND.EX P0, PT, RZ, UR7, PT, P0 ;  /* 0x00000007ff007c0c */ /* 0x000fe4000bf05300 */
[----:B-1----:R-:W-:Y:S01]  /*1dc0*/  SHF.R.U32.HI R36, RZ, 0x7, R20 ;  /* 0x00000007ff247819 */ /* 0x002fe20000011614 */
[----:B------:R-:W-:Y:S01]  /*1dd0*/  IMAD R3, R46, R103, R0 ;  /* 0x000000672e037224 */ /* 0x000fe200078e0200 */
[----:B------:R-:W4:Y:S01]  /*1de0*/  LDL R20, [R1+0x28] ;  /* 0x0000280001147983 */ /* 0x000f220000100800 */
[----:B------:R-:W-:Y:S01]  /*1df0*/  IMAD R0, R8, UR4, RZ ;  /* 0x0000000408007c24 */ /* 0x000fe2000f8e02ff */
[----:B------:R-:W-:Y:S01]  /*1e00*/  ISETP.NE.AND P6, PT, R36, 0x1, PT ;  /* 0x000000012400780c */ /* 0x000fe20003fc5270 */
[----:B------:R-:W-:Y:S02]  /*1e10*/  IMAD.IADD R7, R7, 0x1, R3 ;  /* 0x0000000107077824 */ /* 0x000fe400078e0203 */
[----:B------:R-:W-:-:S02]  /*1e20*/  IMAD R3, R31, UR5, R0 ;  /* 0x000000051f037c24 */ /* 0x000fc4000f8e0200 */
[----:B------:R-:W-:Y:S01]  /*1e30*/  IMAD.WIDE.U32 R4, R31, UR4, R6 ;  /* 0x000000041f047c25 */ /* 0x000fe2000f8e0006 */
[----:B------:R-:W-:-:S03]  /*1e40*/  ULDC.64 UR4, c[0x0][0x310] ;  /* 0x0000c40000047ab9 */ /* 0x000fc60000000a00 */
[----:B------:R-:W-:Y:S01]  /*1e50*/  IMAD.IADD R5, R5, 0x1, R3 ;  /* 0x0000000105057824 */ /* 0x000fe200078e0203 */
[----:B------:R-:W-:Y:S02]  /*1e60*/  SHF.R.S32.HI R34, RZ, 0x1f, R19 ;  /* 0x0000001fff227819 */ /* 0x000fe40000011413 */
[----:B------:R-:W-:Y:S01]  /*1e70*/  SHF.R.S32.HI R23, RZ, 0x1f, R22 ;  /* 0x0000001fff177819 */ /* 0x000fe20000011416 */
[----:B---3--:R-:W-:Y:S01]  /*1e80*/  IMAD.WIDE.U32 R10, R19, R32, R16 ;  /* 0x00000020130a7225 */ /* 0x008fe200078e0010 */
[----:B------:R-:W-:Y:S02]  /*1e90*/  ISETP.GE.AND P2, PT, R16, R39, PT ;  /* 0x000000271000720c */ /* 0x000fe40003f46270 */
[----:B--2---:R-:W-:Y:S02]  /*1ea0*/  SHF.R.S32.HI R0, RZ, 0x1f, R27 ;  /* 0x0000001fff007819 */ /* 0x004fe4000001141b */
[----:B------:R-:W-:Y:S02]  /*1eb0*/  SEL R99, R27, RZ, !P0 ;  /* 0x000000ff1b637207 */ /* 0x000fe40004000000 */
[----:B------:R-:W2:Y:S01]  /*1ec0*/  LDL R27, [R1+0x4] ;  /* 0x00000400011b7983 */ /* 0x000ea20000100800 */
[----:B------:R-:W-:-:S02]  /*1ed0*/  SEL R9, R0, RZ, !P0 ;  /* 0x000000ff00097207 */ /* 0x000fc40004000000 */
        /* <DEDUP_REMOVED lines=9> */
[----:B------:R-:W-:Y:S02]  /*1f70*/  ULDC.64 UR4, c[0x0][0x338] ;  /* 0x0000ce0000047ab9 */ /* 0x000fe40000000a00 */
[----:B------:R-:W-:Y:S02]  /*1f80*/  IMAD R0, R9, UR4, RZ ;  /* 0x0000000409007c24 */ /* 0x000fe4000f8e02ff */
[----:B------:R-:W-:Y:S02]  /*1f90*/  IMAD.IADD R7, R7, 0x1, R3 ;  /* 0x0000000107077824 */ /* 0x000fe400078e0203 */
[C---:B------:R-:W-:Y:S02]  /*1fa0*/  IMAD R109, R99.reuse, UR5, R0 ;  /* 0x00000005636d7c24 */ /* 0x040fe4000f8e0200 */
[----:B------:R-:W-:Y:S02]  /*1fb0*/  IMAD R0, R34, R32, RZ ;  /* 0x0000002022007224 */ /* 0x000fe400078e02ff */
[----:B------:R-:W-:Y:S01]  /*1fc0*/  IMAD.WIDE.U32 R98, R99, UR4, R6 ;  /* 0x0000000463627c25 */ /* 0x000fe2000f8e0006 */
[----:B------:R-:W-:Y:S01]  /*1fd0*/  IADD3 R35, R19, 0x40, RZ ;  /* 0x0000004013237810 */ /* 0x000fe20007ffe0ff */
[----:B------:R-:W-:-:S02]  /*1fe0*/  ULDC UR4, c[0x0][0x2f4] ;  /* 0x0000bd0000047ab9 */ /* 0x000fc40000000800 */
[C---:B------:R-:W-:Y:S02]  /*1ff0*/  IMAD R3, R19.reuse, R33, R0 ;  /* 0x0000002113037224 */ /* 0x040fe400078e0200 */
[----:B------:R-:W-:-:S04]  /*2000*/  IMAD.WIDE.U32 R6, R19, R32, R22 ;  /* 0x0000002013067225 */ /* 0x000fc800078e0016 */
[----:B------:R-:W-:Y:S02]  /*2010*/  IMAD.IADD R7, R7, 0x1, R3 ;  /* 0x0000000107077824 */ /* 0x000fe400078e0203 */
[----:B------:R-:W-:Y:S01]  /*2020*/  IMAD.IADD R11, R3, 0x1, R11 ;  /* 0x00000001030b7824 */ /* 0x000fe200078e020b */
[----:B------:R-:W-:Y:S01]  /*2030*/  SEL R3, R39, RZ, P2 ;  /* 0x000000ff27037207 */ /* 0x000fe20001000000 */
[----:B0-----:R-:W-:-:S04]  /*2040*/  IMAD.WIDE.U32 R8, R19, R4, R22 ;  /* 0x0000000413087225 */ /* 0x001fc800078e0016 */
[----:B------:R-:W-:Y:S02]  /*2050*/  IMAD.IADD R3, R16, 0x1, R3 ;  /* 0x0000000110037824 */ /* 0x000fe400078e0203 */
[C---:B------:R-:W-:Y:S02]  /*2060*/  VIADD R15, R19.reuse, 0x20 ;  /* 0x00000020130f7836 */ /* 0x040fe40000000000 */
[----:B------:R-:W-:Y:S01]  /*2070*/  IMAD.MOV.U32 R92, RZ, RZ, R8 ;  /* 0x000000ffff5c7224 */ /* 0x000fe200078e0008 */
[----:B------:R-:W-:Y:S01]  /*2080*/  SHF.R.S32.HI R8, RZ, 0x1f, R3 ;  /* 0x0000001fff087819 */ /* 0x000fe20000011403 */
[C---:B------:R-:W-:Y:S02]  /*2090*/  VIADD R38, R19.reuse, 0x60 ;  /* 0x0000006013267836 */ /* 0x040fe40000000000 */
[----:B------:R-:W-:Y:S02]  /*20a0*/  VIADD R28, R19, 0x20 ;  /* 0x00000020131c7836 */ /* 0x000fe40000000000 */
[----:B------:R-:W-:-:S02]  /*20b0*/  IMAD R12, R34, R4, RZ ;  /* 0x00000004220c7224 */ /* 0x000fc400078e02ff */
[----:B------:R-:W-:Y:S01]  /*20c0*/  IMAD.SHL.U32 R15, R15, 0x80, RZ ;  /* 0x000000800f0f7824 */ /* 0x000fe200078e00ff */
[-C--:B------:R-:W-:Y:S01]  /*20d0*/  LEA.HI R48, R8, R3.reuse, RZ, 0x4 ;  /* 0x0000000308307211 */ /* 0x080fe200078f20ff */
[----:B------:R-:W-:Y:S01]  /*20e0*/  IMAD.SHL.U32 R30, R35, 0x80, RZ ;  /* 0x00000080231e7824 */ /* 0x000fe200078e00ff */
[----:B------:R-:W-:Y:S01]  /*20f0*/  SHF.L.U32 R28, R28, 0x7, RZ ;  /* 0x000000071c1c7819 */ /* 0x000fe200000006ff */
[----:B------:R-:W-:Y:S01]  /*2100*/  IMAD.SHL.U32 R29, R38, 0x80, RZ ;  /* 0x00000080261d7824 */ /* 0x000fe200078e00ff */
[----:B------:R-:W-:Y:S01]  /*2110*/  LEA.HI R3, R8, R3, RZ, 0x7 ;  /* 0x0000000308037211 */ /* 0x000fe200078f38ff */
[----:B------:R-:W-:Y:S01]  /*2120*/  IMAD R91, R19, R5, R12 ;  /* 0x00000005135b7224 */ /* 0x000fe200078e020c */
[----:B------:R-:W-:Y:S01]  /*2130*/  LOP3.LUT R15, R15, 0x380, RZ, 0xc0, !PT ;  /* 0x000003800f0f7812 */ /* 0x000fe200078ec0ff */
[----:B------:R-:W-:Y:S01]  /*2140*/  IMAD.WIDE.U32 R12, R19, R4, R16 ;  /* 0x00000004130c7225 */ /* 0x000fe200078e0010 */
[----:B------:R-:W-:Y:S02]  /*2150*/  LOP3.LUT R30, R30, 0x380, RZ, 0xc0, !PT ;  /* 0x000003801e1e7812 */ /* 0x000fe400078ec0ff */
[----:B------:R-:W-:-:S02]  /*2160*/  LOP3.LUT R29, R29, 0x380, RZ, 0xc0, !PT ;  /* 0x000003801d1d7812 */ /* 0x000fc400078ec0ff */
[----:B------:R-:W-:Y:S01]  /*2170*/  LOP3.LUT R28, R28, 0x380, RZ, 0xc0, !PT ;  /* 0x000003801c1c7812 */ /* 0x000fe200078ec0ff */
[----:B------:R-:W-:Y:S01]  /*2180*/  IMAD.IADD R93, R9, 0x1, R91 ;  /* 0x00000001095d7824 */ /* 0x000fe200078e025b */
[--C-:B------:R-:W-:Y:S01]  /*2190*/  LOP3.LUT R9, R15, 0x70, R48.reuse, 0xf8, !PT ;  /* 0x000000700f097812 */ /* 0x100fe200078ef830 */
[----:B------:R-:W-:Y:S01]  /*21a0*/  IMAD.SHL.U32 R8, R3, 0x80, RZ ;  /* 0x0000008003087824 */ /* 0x000fe200078e00ff */
[----:B------:R-:W-:Y:S01]  /*21b0*/  LOP3.LUT R3, R237, 0x70, R48, 0xf8, !PT ;  /* 0x00000070ed037812 */ /* 0x000fe200078ef830 */
[----:B------:R-:W-:Y:S01]  /*21c0*/  IMAD.MOV.U32 R90, RZ, RZ, R12 ;  /* 0x000000ffff5a7224 */ /* 0x000fe200078e000c */
[----:B------:R-:W-:Y:S02]  /*21d0*/  SHF.R.U32.HI R37, RZ, 0x3, R237 ;  /* 0x00000003ff257819 */ /* 0x000fe400000116ed */
[----:B------:R-:W-:Y:S02]  /*21e0*/  SHF.R.U32.HI R135, RZ, 0x3, R30 ;  /* 0x00000003ff877819 */ /* 0x000fe4000001161e */
[----:B------:R-:W-:-:S02]  /*21f0*/  SHF.R.U32.HI R134, RZ, 0x3, R29 ;  /* 0x00000003ff867819 */ /* 0x000fc4000001161d */
[----:B------:R-:W-:Y:S02]  /*2200*/  LOP3.LUT R12, R30, 0x70, R48, 0xf8, !PT ;  /* 0x000000701e0c7812 */ /* 0x000fe400078ef830 */
[----:B------:R-:W-:Y:S02]  /*2210*/  SHF.R.U32.HI R28, RZ, 0x3, R28 ;  /* 0x00000003ff1c7819 */ /* 0x000fe4000001161c */
[----:B------:R-:W-:Y:S01]  /*2220*/  LOP3.LUT R15, R29, 0x70, R48, 0xf8, !PT ;  /* 0x000000701d0f7812 */ /* 0x000fe200078ef830 */
[----:B------:R-:W-:Y:S01]  /*2230*/  IMAD.IADD R91, R91, 0x1, R13 ;  /* 0x000000015b5b7824 */ /* 0x000fe200078e020d */
[----:B-----5:R-:W-:Y:S02]  /*2240*/  SHF.R.S32.HI R31, RZ, 0x1f, R116 ;  /* 0x0000001fff1f7819 */ /* 0x020fe40000011474 */
[----:B------:R-:W-:Y:S02]  /*2250*/  LOP3.LUT R8, R8, 0xffffc000, RZ, 0xc0, !PT ;  /* 0xffffc00008087812 */ /* 0x000fe400078ec0ff */
[----:B------:R-:W-:-:S02]  /*2260*/  LOP3.LUT R3, R3, R37, RZ, 0x3c, !PT ;  /* 0x0000002503037212 */ /* 0x000fc400078e3cff */
[----:B------:R-:W-:Y:S02]  /*2270*/  LOP3.LUT R9, R9, R28, RZ, 0x3c, !PT ;  /* 0x0000001c09097212 */ /* 0x000fe400078e3cff */
[----:B------:R-:W-:Y:S02]  /*2280*/  LOP3.LUT R13, R12, R135, RZ, 0x3c, !PT ;  /* 0x000000870c0d7212 */ /* 0x000fe400078e3cff */
[----:B------:R-:W-:Y:S01]  /*2290*/  LOP3.LUT R15, R15, R134, RZ, 0x3c, !PT ;  /* 0x000000860f0f7212 */ /* 0x000fe200078e3cff */
[-C--:B------:R-:W-:Y:S01]  /*22a0*/  IMAD R14, R31, R32.reuse, RZ ;  /* 0x000000201f0e7224 */ /* 0x080fe200078e02ff */
[----:B------:R-:W-:Y:S01]  /*22b0*/  SHF.L.U64.HI R89, R102, 0x5, R103 ;  /* 0x0000000566597819 */ /* 0x000fe20000010267 */
[C---:B------:R-:W-:Y:S01]  /*22c0*/  IMAD.WIDE.U32 R96, R116.reuse, R32, R6 ;  /* 0x0000002074607225 */ /* 0x040fe200078e0006 */
[-C--:B------:R-:W-:Y:S02]  /*22d0*/  IADD3 R112, R9, R8.reuse, R26 ;  /* 0x0000000809707210 */ /* 0x080fe40007ffe01a */
[----:B----4-:R-:W-:Y:S01]  /*22e0*/  IADD3 R28, R13, R8, R21 ;  /* 0x000000080d1c7210 */ /* 0x010fe20007ffe015 */
[----:B------:R-:W-:Y:S01]  /*22f0*/  IMAD.WIDE.U32 R94, R116, R32, R10 ;  /* 0x00000020745e7225 */ /* 0x000fe200078e000a */
[----:B------:R-:W-:-:S02]  /*2300*/  SHF.L.U64.HI R12, R4, 0x5, R5 ;  /* 0x00000005040c7819 */ /* 0x000fc40000010205 */
[--C-:B------:R-:W-:Y:S01]  /*2310*/  SHF.L.U64.HI R11, R4, 0x6, R5.reuse ;  /* 0x00000006040b7819 */ /* 0x100fe20000010205 */
[----:B------:R-:W-:Y:S01]  /*2320*/  IMAD.SHL.U32 R88, R102, 0x20, RZ ;  /* 0x0000002066587824 */ /* 0x000fe200078e00ff */
[C---:B------:R-:W-:Y:S01]  /*2330*/  SHF.L.U64.HI R10, R4.reuse, 0x7, R5 ;  /* 0x00000007040a7819 */ /* 0x040fe20000010205 */
[-C--:B------:R-:W-:Y:S02]  /*2340*/  IMAD R31, R31, R4.reuse, RZ ;  /* 0x000000041f1f7224 */ /* 0x080fe400078e02ff */
[----:B------:R-:W-:Y:S02]  /*2350*/  IMAD.SHL.U32 R9, R4, 0x20, RZ ;  /* 0x0000002004097824 */ /* 0x000fe400078e00ff */
[----:B------:R-:W-:-:S04]  /*2360*/  IMAD.WIDE.U32 R92, R116, R4, R92 ;  /* 0x00000004745c7225 */ /* 0x000fc800078e005c */
[----:B------:R-:W-:-:S04]  /*2370*/  IMAD.WIDE.U32 R90, R116, R4, R90 ;  /* 0x00000004745a7225 */ /* 0x000fc800078e005a */
[----:B------:R-:W-:Y:S01]  /*2380*/  IMAD.SHL.U32 R7, R4, 0x80, RZ ;  /* 0x0000008004077824 */ /* 0x000fe200078e00ff */
[----:B------:R-:W-:Y:S01]  /*2390*/  SHF.R.S32.HI R119, RZ, 0x1f, R35 ;  /* 0x0000001fff777819 */ /* 0x000fe20000011423 */
[C---:B------:R-:W-:Y:S01]  /*23a0*/  IMAD.WIDE.U32 R132, R19.reuse, R102, R88 ;  /* 0x0000006613847225 */ /* 0x040fe200078e0058 */
[----:B------:R-:W-:-:S03]  /*23b0*/  IADD3 R46, P0, R19, R46, RZ ;  /* 0x0000002e132e7210 */ /* 0x000fc60007f1e0ff */
[----:B------:R-:W-:-:S04]  /*23c0*/  IMAD.WIDE.U32 R44, R19, R102, R16 ;  /* 0x00000066132c7225 */ /* 0x000fc800078e0010 */
[----:B------:R-:W-:Y:S02]  /*23d0*/  IMAD R49, R116, R5, R31 ;  /* 0x0000000574317224 */ /* 0x000fe400078e021f */
[----:B------:R-:W-:Y:S02]  /*23e0*/  VIADD R40, R19, 0x20 ;  /* 0x0000002013287836 */ /* 0x000fe40000000000 */
[----:B------:R-:W-:Y:S02]  /*23f0*/  IMAD.SHL.U32 R114, R39, 0x2, RZ ;  /* 0x0000000227727824 */ /* 0x000fe400078e00ff */
[----:B------:R-:W-:Y:S01]  /*2400*/  IMAD.X R47, R34, 0x1, R43, P0 ;  /* 0x00000001222f7824 */ /* 0x000fe200000e062b */
[----:B------:R-:W-:Y:S01]  /*2410*/  IADD3 R39, P0, R100, R44, RZ ;  /* 0x0000002c64277210 */ /* 0x000fe20007f1e0ff */
[----:B------:R-:W-:Y:S01]  /*2420*/  IMAD R37, R116, R33, R14 ;  /* 0x0000002174257224 */ /* 0x000fe200078e020e */
[C-C-:B------:R-:W-:Y:S01]  /*2430*/  SHF.L.U64.HI R26, R32.reuse, 0x5, R33.reuse ;  /* 0x00000005201a7819 */ /* 0x140fe20000010221 */
[C---:B------:R-:W-:Y:S01]  /*2440*/  IMAD.SHL.U32 R14, R32.reuse, 0x40, RZ ;  /* 0x00000040200e7824 */ /* 0x040fe200078e00ff */
[C---:B------:R-:W-:Y:S01]  /*2450*/  SHF.L.U64.HI R21, R32.reuse, 0x6, R33 ;  /* 0x0000000620157819 */ /* 0x040fe20000010221 */
[----:B------:R-:W-:-:S02]  /*2460*/  IMAD.SHL.U32 R13, R32, 0x80, RZ ;  /* 0x00000080200d7824 */ /* 0x000fc400078e00ff */
[----:B------:R-:W-:Y:S01]  /*2470*/  IMAD.IADD R41, R101, 0x1, R41 ;  /* 0x0000000165297824 */ /* 0x000fe200078e0229 */
[----:B------:R-:W-:Y:S01]  /*2480*/  P2R R0, PR, RZ, 0x4 ;  /* 0x00000004ff007803 */ /* 0x000fe20000000000 */
[----:B------:R-:W-:Y:S01]  /*2490*/  VIADD R6, R16, 0x80 ;  /* 0x0000008010067836 */ /* 0x000fe20000000000 */
[----:B------:R-:W-:Y:S02]  /*24a0*/  SHF.R.S32.HI R120, RZ, 0x1f, R40 ;  /* 0x0000001fff787819 */ /* 0x000fe40000011428 */
[----:B------:R-:W-:Y:S02]  /*24b0*/  SHF.L.U64.HI R31, R102, 0x6, R103 ;  /* 0x00000006661f7819 */ /* 0x000fe40000010267 */
[----:B------:R-:W-:Y:S02]  /*24c0*/  IADD3 R42, P3, R100, 0x80, RZ ;  /* 0x00000080642a7810 */ /* 0x000fe40007f7e0ff */
[----:B------:R-:W-:Y:S02]  /*24d0*/  IADD3 R43, P2, R39, 0x80, RZ ;  /* 0x00000080272b7810 */ /* 0x000fe40007f5e0ff */
[----:B------:R-:W-:-:S02]  /*24e0*/  LOP3.LUT R40, R48, 0xfffffff0, RZ, 0xc0, !PT ;  /* 0xfffffff030287812 */ /* 0x000fc400078ec0ff */
[----:B------:R-:W-:Y:S01]  /*24f0*/  IADD3 R126, R36, 0x8, RZ ;  /* 0x00000008247e7810 */ /* 0x000fe20007ffe0ff */
[----:B------:R-:W-:Y:S01]  /*2500*/  IMAD.IADD R36, R97, 0x1, R37 ;  /* 0x0000000161247824 */ /* 0x000fe200078e0225 */
[----:B------:R-:W-:Y:S01]  /*2510*/  SHF.R.S32.HI R118, RZ, 0x1f, R38 ;  /* 0x0000001fff767819 */ /* 0x000fe20000011426 */
[----:B------:R-:W-:Y:S01]  /*2520*/  IMAD.SHL.U32 R127, R102, 0x80, RZ ;  /* 0x00000080667f7824 */ /* 0x000fe200078e00ff */
[----:B------:R-:W-:Y:S01]  /*2530*/  IADD3 R38, R93, R49, RZ ;  /* 0x000000315d267210 */ /* 0x000fe20007ffe0ff */
[----:B------:R-:W-:Y:S01]  /*2540*/  IMAD.IADD R37, R37, 0x1, R95 ;  /* 0x0000000125257824 */ /* 0x000fe200078e025f */
[----:B------:R-:W-:Y:S01]  /*2550*/  SHF.R.S32.HI R105, RZ, 0x4, R48 ;  /* 0x00000004ff697819 */ /* 0x000fe20000011430 */
[----:B------:R-:W-:Y:S01]  /*2560*/  IMAD.IADD R104, R49, 0x1, R91 ;  /* 0x0000000131687824 */ /* 0x000fe200078e025b */
[----:B------:R-:W-:Y:S01]  /*2570*/  SHF.R.S32.HI R106, RZ, 0x1f, R40 ;  /* 0x0000001fff6a7819 */ /* 0x000fe20000011428 */
[----:B------:R-:W-:Y:S02]  /*2580*/  IMAD.X R107, RZ, RZ, R41, P3 ;  /* 0x000000ffff6b7224 */ /* 0x000fe400018e0629 */
[----:B------:R-:W-:Y:S01]  /*2590*/  IMAD.IADD R109, R99, 0x1, R109 ;  /* 0x00000001636d7824 */ /* 0x000fe200078e026d */
[----:B--2---:R-:W-:-:S02]  /*25a0*/  IADD3 R113, R3, R8, R27 ;  /* 0x0000000803717210 */ /* 0x004fc40007ffe01b */
[----:B------:R-:W-:Y:S01]  /*25b0*/  IADD3 R27, R15, R8, R20 ;  /* 0x000000080f1b7210 */ /* 0x000fe20007ffe014 */
[----:B------:R-:W-:Y:S02]  /*25c0*/  IMAD.SHL.U32 R8, R4, 0x40, RZ ;  /* 0x0000004004087824 */ /* 0x000fe400078e00ff */
[----:B------:R-:W-:-:S04]  /*25d0*/  IMAD R4, R34, R102, RZ ;  /* 0x0000006622047224 */ /* 0x000fc800078e02ff */
[----:B------:R-:W-:Y:S01]  /*25e0*/  IMAD R35, R19, R103, R4 ;  /* 0x0000006713237224 */ /* 0x000fe200078e0204 */
[----:B------:R-:W-:Y:S01]  /*25f0*/  @!P6 BAR.SYNC.DEFER_BLOCKING 0x9, 0x100 ;  /* 0x024400000000eb1d */ /* 0x000fe20000010000 */
[----:B------:R-:W-:Y:S02]  /*2600*/  IADD3 R4, P1, R88, R132, RZ ;  /* 0x0000008458047210 */ /* 0x000fe40007f3e0ff */
[----:B------:R-:W-:Y:S01]  /*2610*/  IMAD.IADD R5, R35, 0x1, R133 ;  /* 0x0000000123057824 */ /* 0x000fe200078e0285 */
[C---:B------:R-:W-:Y:S01]  /*2620*/  SHF.L.U64.HI R20, R32.reuse, 0x7, R33 ;  /* 0x0000000720147819 */ /* 0x040fe20000010221 */
[----:B------:R-:W-:Y:S02]  /*2630*/  IMAD.SHL.U32 R15, R32, 0x20, RZ ;  /* 0x00000020200f7824 */ /* 0x000fe400078e00ff */
[----:B------:R-:W-:Y:S02]  /*2640*/  IMAD.IADD R34, R45, 0x1, R35 ;  /* 0x000000012d227824 */ /* 0x000fe400078e0223 */
[----:B------:R-:W-:Y:S01]  /*2650*/  IMAD.X R32, R5, 0x1, R89, P1 ;  /* 0x0000000105207824 */ /* 0x000fe200008e0659 */
[----:B------:R-:W-:-:S02]  /*2660*/  IADD3 R33, P1, R4, R88, RZ ;  /* 0x0000005804217210 */ /* 0x000fc40007f3e0ff */
[----:B------:R-:W-:Y:S01]  /*2670*/  SHF.L.U64.HI R3, R102, 0x7, R103 ;  /* 0x0000000766037819 */ /* 0x000fe20000010267 */
[----:B------:R-:W-:Y:S01]  /*2680*/  IMAD.X R103, R34, 0x1, R41, P0 ;  /* 0x0000000122677824 */ /* 0x000fe200000e0629 */
[----:B------:R-:W-:Y:S01]  /*2690*/  ISETP.GE.AND P0, PT, R16, UR4, PT ;  /* 0x0000000410007c0c */ /* 0x000fe2000bf06270 */
[----:B------:R-:W-:Y:S01]  /*26a0*/  IMAD.X R35, R32, 0x1, R89, P1 ;  /* 0x0000000120237824 */ /* 0x000fe200008e0659 */
[----:B------:R-:W-:Y:S01]  /*26b0*/  ISETP.GE.AND P1, PT, R6, UR4, PT ;  /* 0x0000000406007c0c */ /* 0x000fe2000bf26270 */
[----:B------:R-:W-:-:S12]  /*26c0*/  IMAD.X R108, RZ, RZ, R103, P2 ;  /* 0x000000ffff6c7224 */ /* 0x000fd800010e0667 */
.L_x_2436:
[----:B------:R-:W2:Y:S01]  /*26d0*/  LDL R49, [R1+0x4] ;  /* 0x0000040001317983 */ /* 0x000ea20000100800 */
[----:B------:R-:W0:Y:S01]  /*26e0*/  LDC R124, c[0x0][0x3f4] ;  /* 0x0000fd00ff7c7b82 */ /* 0x000e220000000800 */
[----:B------:R-:W-:Y:S02]  /*26f0*/  SHF.R.U32.HI R50, RZ, 0x3, R237 ;  /* 0x00000003ff327819 */ /* 0x000fe400000116ed */
[----:B------:R-:W-:Y:S01]  /*2700*/  LOP3.LUT R48, R237, 0x70, R16, 0xf8, !PT ;  /* 0x00000070ed307812 */ /* 0x000fe200078ef810 */
[----:B------:R-:W-:Y:S01]  /*2710*/  VIADD R25, R25, 0xffffffff ;  /* 0xffffffff19197836 */ /* 0x000fe20000000000 */
[----:B------:R-:W-:Y:S05]  /*2720*/  YIELD ;  /* 0x0000000000007946 */ /* 0x000fea0003800000 */
[----:B------:R-:W-:Y:S01]  /*2730*/  ISETP.GT.AND P3, PT, R25, R24, PT ;  /* 0x000000181900720c */ /* 0x000fe20003f64270 */
[----:B------:R-:W-:Y:S01]  /*2740*/  BSSY B0, `(.L_x_2353) ;  /* 0x0000917000007945 */ /* 0x000fe20003800000 */
[----:B0-----:R-:W-:-:S02]  /*2750*/  ISETP.GE.AND P2, PT, R124, 0x1, PT ;  /* 0x000000017c00780c */ /* 0x001fc40003f46270 */
[----:B------:R-:W-:Y:S02]  /*2760*/  P2R R111, PR, RZ, 0x8 ;  /* 0x00000008ff6f7803 */ /* 0x000fe40000000000 */
[----:B--2---:R-:W-:-:S05]  /*2770*/  LOP3.LUT R115, R49, R48, R50, 0xf6, !PT ;  /* 0x0000003031737212 */ /* 0x004fca00078ef632 */
[----:B------:R-:W-:-:S04]  /*2780*/  IMAD R115, R232, 0x8000, R115 ;  /* 0x00008000e8737824 */ /* 0x000fc800078e0273 */
[----:B------:R-:W-:Y:S01]  /*2790*/  IMAD.IADD R115, R18, 0x1, R115 ;  /* 0x0000000112737824 */ /* 0x000fe200078e0273 */
[----:B------:R-:W-:Y:S06]  /*27a0*/  @!P2 BRA `(.L_x_2354) ;  /* 0x0000008800f4a947 */ /* 0x000fec0003800000 */
        /* <DEDUP_REMOVED lines=42> */
.L_x_2357:
[----:B------:R-:W-:Y:S05]  /*2a50*/  BSYNC B1 ;  /* 0x0000000000017941 */ /* 0x000fea0003800000 */
.L_x_2356:
        /* <DEDUP_REMOVED lines=14> */
[----:B------:R-:W-:Y:S01]  /*2b40*/  CS2R R74, SRZ ;  /* 0x00000000004a7805 */ /* 0x000fe2000001ff00 */
[----:B------:R-:W-:Y:S01]  /*2b50*/  IMAD.MOV.U32 R146, RZ, RZ, R80 ;  /* 0x000000ffff927224 */ /* 0x000fe200078e0050 */
        /* <DEDUP_REMOVED lines=21> */
.L_x_2359:
[----:B------:R-:W-:Y:S05]  /*2cb0*/  BSYNC B1 ;  /* 0x0000000000017941 */ /* 0x000fea0003800000 */
.L_x_2358:
        /* <DEDUP_REMOVED lines=25> */
.L_x_2361:
[----:B------:R-:W-:Y:S05]  /*2e50*/  BSYNC B1 ;  /* 0x0000000000017941 */ /* 0x000fea0003800000 */
.L_x_2360:
[----:B0-----:R-:W-:Y:S01]  /*2e60*/  VIADD R84, R19, 0x60 ;  /* 0x0000006013547836 */ /* 0x001fe20000000000 */
[----:B------:R-:W-:Y:S04]  /*2e70*/  BSSY B1, `(.L_x_2362) ;  /* 0x000001d000017945 */ /* 0x000fe80003800000 */
[----:B------:R-:W-:-:S13]  /*2e80*/  ISETP.GE.AND P4, PT, R84, R117, PT ;  /* 0x000000755400720c */ /* 0x000fda0003f86270 */
[----:B------:R-:W-:Y:S05]  /*2e90*/  @P4 BRA `(.L_x_2363) ;  /* 0x0000000000684947 */ /* 0x000fea0003800000 */
[----:B------:R-:W0:Y:S01]  /*2ea0*/  LDC.64 R52, c[0x0][0x3f8] ;  /* 0x0000fe00ff347b82 */ /* 0x000e220000000a00 */
[----:B------:R-:W-:Y:S01]  /*2eb0*/  IMAD.MOV.U32 R49, RZ, RZ, R129 ;  /* 0x000000ffff317224 */ /* 0x000fe200078e0081 */
[----:B------:R-:W-:Y:S01]  /*2ec0*/  MOV R51, R121 ;  /* 0x0000007900337202 */ /* 0x000fe20000000f00 */
[----:B------:R-:W-:Y:S01]  /*2ed0*/  ULDC.64 UR4, c[0x0][0x3e8] ;  /* 0x0000fa0000047ab9 */ /* 0x000fe20000000a00 */
[----:B------:R-:W-:Y:S02]  /*2ee0*/  CS2R R56, SRZ ;  /* 0x0000000000387805 */ /* 0x000fe4000001ff00 */
[----:B------:R-:W-:Y:S01]  /*2ef0*/  CS2R R58, SRZ ;  /* 0x00000000003a7805 */ /* 0x000fe2000001ff00 */
[----:B0-----:R-:W-:Y:S02]  /*2f00*/  IMAD R53, R53, 0x60, RZ ;  /* 0x0000006035357824 */ /* 0x001fe400078e02ff */
[----:B------:R-:W-:-:S04]  /*2f10*/  IMAD.WIDE.U32 R48, R52, 0x60, R48 ;  /* 0x0000006034307825 */ /* 0x000fc800078e0030 */
[----:B------:R-:W-:Y:S01]  /*2f20*/  IMAD.IADD R49, R49, 0x1, R53 ;  /* 0x0000000131317824 */ /* 0x000fe200078e0235 */
[----:B------:R-:W-:Y:S01]  /*2f30*/  IADD3 R48, P5, P6, R96, UR4, R48 ;  /* 0x0000000460307c10 */ /* 0x000fe2000febe030 */
[----:B------:R-:W0:Y:S03]  /*2f40*/  LDC.64 R52, c[0x0][0x408] ;  /* 0x00010200ff347b82 */ /* 0x000e260000000a00 */
        /* <DEDUP_REMOVED lines=15> */
.L_x_2363:
[----:B------:R-:W-:Y:S05]  /*3040*/  BSYNC B1 ;  /* 0x0000000000017941 */ /* 0x000fea0003800000 */
.L_x_2362:
[----:B------:R-:W-:Y:S01]  /*3050*/  UISETP.NE.AND UP0, UPT, UR45, 0x3, UPT ;  /* 0x000000032d00788c */ /* 0x000fe2000bf05270 */
[----:B------:R-:W-:Y:S01]  /*3060*/  IMAD.MOV.U32 R145, RZ, RZ, R78 ;  /* 0x000000ffff917224 */ /* 0x000fe200078e004e */
[----:B-----5:R-:W-:Y:S01]  /*3070*/  MOV R129, R62 ;  /* 0x0000003e00817202 */ /* 0x020fe20000000f00 */
[----:B------:R-:W-:Y:S02]  /*3080*/  IMAD.MOV.U32 R156, RZ, RZ, R82 ;  /* 0x000000ffff9c7224 */ /* 0x000fe400078e0052 */
[----:B------:R-:W-:Y:S01]  /*3090*/  IMAD.MOV.U32 R139, RZ, RZ, R68 ;  /* 0x000000ffff8b7224 */ /* 0x000fe200078e0044 */
[----:B------:R-:W-:Y:S01]  /*30a0*/  PLOP3.LUT P5, PT, PT, PT, UP0, 0x80, 0x0 ;  /* 0x000000000000781c */ /* 0x000fe20003faf008 */
[----:B------:R-:W-:Y:S02]  /*30b0*/  IMAD.MOV.U32 R141, RZ, RZ, R72 ;  /* 0x000000ffff8d7224 */ /* 0x000fe400078e0048 */
[----:B------:R-:W-:Y:S02]  /*30c0*/  IMAD.MOV.U32 R140, RZ, RZ, R70 ;  /* 0x000000ffff8c7224 */ /* 0x000fe400078e0046 */
[----:B------:R-:W-:-:S02]  /*30d0*/  IMAD.MOV.U32 R142, RZ, RZ, R74 ;  /* 0x000000ffff8e7224 */ /* 0x000fc400078e004a */
[----:B------:R-:W-:Y:S02]  /*30e0*/  IMAD.MOV.U32 R128, RZ, RZ, R60 ;  /* 0x000000ffff807224 */ /* 0x000fe400078e003c */
[----:B------:R-:W-:Y:S02]  /*30f0*/  IMAD.MOV.U32 R137, RZ, RZ, R64 ;  /* 0x000000ffff897224 */ /* 0x000fe400078e0040 */
[----:B------:R-:W-:Y:S02]  /*3100*/  IMAD.MOV.U32 R138, RZ, RZ, R66 ;  /* 0x000000ffff8a7224 */ /* 0x000fe400078e0042 */
[----:B------:R-:W-:Y:S02]  /*3110*/  IMAD.MOV.U32 R84, RZ, RZ, R52 ;  /* 0x000000ffff547224 */ /* 0x000fe400078e0034 */
[----:B------:R-:W-:Y:S02]  /*3120*/  IMAD.MOV.U32 R86, RZ, RZ, R56 ;  /* 0x000000ffff567224 */ /* 0x000fe400078e0038 */
[----:B------:R-:W-:-:S02]  /*3130*/  IMAD.MOV.U32 R85, RZ, RZ, R54 ;  /* 0x000000ffff557224 */ /* 0x000fc400078e0036 */
[----:B------:R-:W-:Y:S01]  /*3140*/  IMAD.MOV.U32 R87, RZ, RZ, R58 ;  /* 0x000000ffff577224 */ /* 0x000fe200078e003a */
[----:B------:R-:W-:Y:S06]  /*3150*/  @!P5 BRA `(.L_x_2364) ;  /* 0x000000000004d947 */ /* 0x000fec0003800000 */
[----:B------:R-:W-:Y:S01]  /*3160*/  BPT.TRAP 0x1 ;  /* 0x000000040000795c */ /* 0x000fe20000300000 */
.L_x_2364:
[----:B------:R-:W-:Y:S01]  /*3170*/  IMAD R110, R232, 0x8, R18 ;  /* 0x00000008e86e7824 */ /* 0x000fe200078e0212 */
[----:B------:R-:W-:Y:S01]  /*3180*/  SHF.L.U32 R121, R236, 0x1f, RZ ;  /* 0x0000001fec797819 */ /* 0x000fe200000006ff */
[----:B------:R-:W-:Y:S03]  /*3190*/  BSSY B1, `(.L_x_2365) ;  /* 0x0000003000017945 */ /* 0x000fe60003800000 */
[----:B------:R-:W1:Y:S02]  /*31a0*/  SYNCS.PHASECHK.TRANS64.TRYWAIT P6, [R110+URZ+0x38890], R121 ;  /* 0x038890796e0075a7 */ /* 0x000e6400080c017f */
[----:B-1----:R-:W-:Y:S05]  /*31b0*/  @!P6 BRA `(.L_x_2366) ;  /* 0x0000026c0054e947 */ /* 0x002fea0003800000 */
.L_x_2684:
[----:B------:R-:W-:Y:S05]  /*31c0*/  BSYNC B1 ;  /* 0x0000000000017941 */ /* 0x000fea0003800000 */
.L_x_2365:
        /* <DEDUP_REMOVED lines=113> */
.L_x_2372:
[----:B------:R-:W-:Y:S05]  /*38e0*/  BSYNC B3 ;  /* 0x0000000000037941 */ /* 0x000fea0003800000 */
.L_x_2371:
[----:B------:R-:W-:Y:S02]  /*38f0*/  ULDC.64 UR4, c[0x0][0x2e8] ;  /* 0x0000ba0000047ab9 */ /* 0x000fe40000000a00 */
[----:B------:R-:W-:-:S04]  /*3900*/  IADD3 R80, P2, P6, R143, UR4, R100 ;  /* 0x000000048f507c10 */ /* 0x000fc8000fe5e064 */
[----:B------:R-:W-:-:S05]  /*3910*/  IADD3.X R81, R144, UR5, R41, P2, P6 ;  /* 0x0000000590517c10 */ /* 0x000fca00097ec429 */
[----:B--2---:R2:W-:Y:S04]  /*3920*/  STG.E.128 desc[UR46][R80.64], R48 ;  /* 0x0000003050007986 */ /* 0x0045e8000c101d2e */
.L_x_2370:
[----:B------:R-:W-:Y:S05]  /*3930*/  BSYNC B2 ;  /* 0x0000000000027941 */ /* 0x000fea0003800000 */
.L_x_2369:
        /* <DEDUP_REMOVED lines=15> */
[----:B------:R-:W-:Y:S01]  /*3a30*/  F2FP.F16.E4M3.UNPACK_B R48, R49 ;  /* 0x00000031ff30723e */ /* 0x000fe200020006ff */
[----:B------:R-:W-:Y:S01]  /*3a40*/  IMAD.U32 R78, R82, 0x10000, RZ ;  /* 0x00010000524e7824 */ /* 0x000fe200078e00ff */
[----:B------:R-:W-:Y:S01]  /*3a50*/  LOP3.LUT R80, R80, 0xff00, R79, 0xf8, !PT ;  /* 0x0000ff0050507812 */ /* 0x000fe200078ef84f */
[----:B------:R-:W-:Y:S01]  /*3a60*/  IMAD.U32 R81, R81, 0x10000, RZ ;  /* 0x0001000051517824 */ /* 0x000fe200078e00ff */
[----:B------:R-:W-:-:S02]  /*3a70*/  F2FP.F16.E4M3.UNPACK_B R79, R145.H1 ;  /* 0x00000091ff4f723e */ /* 0x000fc400030006ff */
[----:B------:R-:W-:Y:S01]  /*3a80*/  LOP3.LUT R82, R77, 0xff0000, R78, 0xf8, !PT ;  /* 0x00ff00004d527812 */ /* 0x000fe200078ef84e */
[--C-:B------:R-:W-:Y:S01]  /*3a90*/  HADD2.F32 R77, -RZ, R48.reuse.H1_H1 ;  /* 0x30000030ff4d7230 */ /* 0x100fe20000004100 */
[----:B------:R-:W-:Y:S01]  /*3aa0*/  LOP3.LUT R148, R80, 0xff0000, R81, 0xf8, !PT ;  /* 0x00ff000050947812 */ /* 0x000fe200078ef851 */
[--C-:B------:R-:W-:Y:S01]  /*3ab0*/  HADD2.F32 R83, -RZ, R79.reuse.H0_H0 ;  /* 0x2000004fff537230 */ /* 0x100fe20000004100 */
[----:B------:R-:W-:Y:S01]  /*3ac0*/  F2FP.F16.E4M3.UNPACK_B R80, R136.H1 ;  /* 0x00000088ff50723e */ /* 0x000fe200030006ff */
[----:B------:R-:W-:Y:S01]  /*3ad0*/  HADD2.F32 R48, -RZ, R48.H0_H0 ;  /* 0x20000030ff307230 */ /* 0x000fe20000004100 */
[----:B------:R-:W-:Y:S01]  /*3ae0*/  F2FP.F16.E4M3.UNPACK_B R49, R49.H1 ;  /* 0x00000031ff31723e */ /* 0x000fe200030006ff */
[----:B------:R-:W-:Y:S02]  /*3af0*/  HADD2.F32 R146, -RZ, R79.H1_H1 ;  /* 0x3000004fff927230 */ /* 0x000fe40000004100 */
[----:B------:R-:W-:Y:S01]  /*3b00*/  FMUL.FTZ R149, R77, R83 ;  /* 0x000000534d957220 */ /* 0x000fe20000410000 */
[----:B------:R-:W-:-:S02]  /*3b10*/  HADD2.F32 R81, -RZ, R80.H0_H0 ;  /* 0x20000050ff517230 */ /* 0x000fc40000004100 */
        /* <DEDUP_REMOVED lines=78> */
.L_x_2374:
[----:B------:R-:W-:Y:S05]  /*4000*/  BSYNC B2 ;  /* 0x0000000000027941 */ /* 0x000fea0003800000 */
.L_x_2373:
[----:B------:R-:W-:Y:S02]  /*4010*/  ULDC.64 UR4, c[0x0][0x2e8] ;  /* 0x0000ba0000047ab9 */ /* 0x000fe40000000a00 */
[----:B------:R-:W-:-:S04]  /*4020*/  IADD3 R76, P2, P6, R42, UR4, R143 ;  /* 0x000000042a4c7c10 */ /* 0x000fc8000fe5e08f */
[----:B------:R-:W-:-:S05]  /*4030*/  IADD3.X R77, R107, UR5, R144, P2, P6 ;  /* 0x000000056b4d7c10 */ /* 0x000fca00097ec490 */
[----:B--2---:R3:W-:Y:S04]  /*4040*/  STG.E.128 desc[UR46][R76.64], R48 ;  /* 0x000000304c007986 */ /* 0x0047e8000c101d2e */
.L_x_2368:
[----:B------:R-:W-:Y:S05]  /*4050*/  BSYNC B1 ;  /* 0x0000000000017941 */ /* 0x000fea0003800000 */
.L_x_2367:
        /* <DEDUP_REMOVED lines=19> */
[----:B------:R-:W-:Y:S01]  /*4190*/  IMAD.U32 R74, R80, 0x10000, RZ ;  /* 0x00010000504a7824 */ /* 0x000fe200078e00ff */
[----:B--2---:R-:W-:Y:S01]  /*41a0*/  MOV R72, R48 ;  /* 0x0000003000487202 */ /* 0x004fe20000000f00 */
        /* <DEDUP_REMOVED lines=92> */
.L_x_2380:
[----:B------:R-:W-:Y:S05]  /*4770*/  BSYNC B3 ;  /* 0x0000000000037941 */ /* 0x000fea0003800000 */
.L_x_2379:
[----:B------:R-:W-:Y:S02]  /*4780*/  ULDC.64 UR4, c[0x0][0x2e8] ;  /* 0x0000ba0000047ab9 */ /* 0x000fe40000000a00 */
[----:B------:R-:W-:-:S04]  /*4790*/  IADD3 R72, P2, P3, R77, UR4, R100 ;  /* 0x000000044d487c10 */ /* 0x000fc8000fb5e064 */
[----:B------:R-:W-:-:S05]  /*47a0*/  IADD3.X R73, R76, UR5, R41, P2, P3 ;  /* 0x000000054c497c10 */ /* 0x000fca00097e6429 */
[----:B--2---:R3:W-:Y:S04]  /*47b0*/  STG.E.128 desc[UR46][R72.64], R48 ;  /* 0x0000003048007986 */ /* 0x0047e8000c101d2e */
.L_x_2378:
[----:B------:R-:W-:Y:S05]  /*47c0*/  BSYNC B2 ;  /* 0x0000000000027941 */ /* 0x000fea0003800000 */
.L_x_2377:
        /* <DEDUP_REMOVED lines=10> */
[----:B------:R-:W-:Y:S01]  /*4870*/  SHF.R.U32.HI R75, RZ, 0x10, R69 ;  /* 0x00000010ff4b7819 */ /* 0x000fe20000011645 */
[----:B--2---:R-:W-:Y:S01]  /*4880*/  IMAD.MOV.U32 R68, RZ, RZ, R48 ;  /* 0x000000ffff447224 */ /* 0x004fe200078e0030 */
[----:B------:R-:W-:Y:S01]  /*4890*/  LOP3.LUT R70, R69, 0xff0000ff, RZ, 0xc0, !PT ;  /* 0xff0000ff45467812 */ /* 0x000fe200078ec0ff */
[----:B------:R-:W-:Y:S01]  /*48a0*/  IMAD.SHL.U32 R69, R74, 0x100, RZ ;  /* 0x000001004a457824 */ /* 0x000fe200078e00ff */
[----:B------:R-:W-:Y:S01]  /*48b0*/  LOP3.LUT R74, R72, 0xff00, R71, 0xf8, !PT ;  /* 0x0000ff00484a7812 */ /* 0x000fe200078ef847 */
[----:B------:R-:W-:Y:S01]  /*48c0*/  IMAD.U32 R71, R73, 0x10000, RZ ;  /* 0x0001000049477824 */ /* 0x000fe200078e00ff */
[----:B------:R-:W-:-:S02]  /*48d0*/  F2FP.F16.E4M3.UNPACK_B R48, R49 ;  /* 0x00000031ff30723e */ /* 0x000fc400020006ff */
[----:B------:R-:W-:Y:S01]  /*48e0*/  LOP3.LUT R70, R70, 0xff00, R69, 0xf8, !PT ;  /* 0x0000ff0046467812 */ /* 0x000fe200078ef845 */
[----:B------:R-:W-:Y:S01]  /*48f0*/  IMAD.U32 R69, R75, 0x10000, RZ ;  /* 0x000100004b457824 */ /* 0x000fe200078e00ff */
        /* <DEDUP_REMOVED lines=89> */
.L_x_2382:
[----:B------:R-:W-:Y:S05]  /*4e90*/  BSYNC B2 ;  /* 0x0000000000027941 */ /* 0x000fea0003800000 */
.L_x_2381:
[----:B------:R-:W-:Y:S02]  /*4ea0*/  ULDC.64 UR4, c[0x0][0x2e8] ;  /* 0x0000ba0000047ab9 */ /* 0x000fe40000000a00 */
[----:B------:R-:W-:-:S04]  /*4eb0*/  IADD3 R68, P2, P3, R42, UR4, R77 ;  /* 0x000000042a447c10 */ /* 0x000fc8000fb5e04d */
[----:B------:R-:W-:-:S05]  /*4ec0*/  IADD3.X R69, R107, UR5, R76, P2, P3 ;  /* 0x000000056b457c10 */ /* 0x000fca00097e644c */
[----:B--2---:R4:W-:Y:S04]  /*4ed0*/  STG.E.128 desc[UR46][R68.64], R48 ;  /* 0x0000003044007986 */ /* 0x0049e8000c101d2e */
.L_x_2376:
[----:B------:R-:W-:Y:S05]  /*4ee0*/  BSYNC B1 ;  /* 0x0000000000017941 */ /* 0x000fea0003800000 */
.L_x_2375:
        /* <DEDUP_REMOVED lines=116> */
.L_x_2388:
[----:B------:R-:W-:Y:S05]  /*5630*/  BSYNC B3 ;  /* 0x0000000000037941 */ /* 0x000fea0003800000 */
.L_x_2387:
[----:B------:R-:W-:Y:S02]  /*5640*/  ULDC.64 UR4, c[0x0][0x2e8] ;  /* 0x0000ba0000047ab9 */ /* 0x000fe40000000a00 */
[----:B------:R-:W-:-:S04]  /*5650*/  IADD3 R64, P2, P3, R69, UR4, R100 ;  /* 0x0000000445407c10 */ /* 0x000fc8000fb5e064 */
[----:B------:R-:W-:-:S05]  /*5660*/  IADD3.X R65, R68, UR5, R41, P2, P3 ;  /* 0x0000000544417c10 */ /* 0x000fca00097e6429 */
[----:B--2---:R4:W-:Y:S04]  /*5670*/  STG.E.128 desc[UR46][R64.64], R48 ;  /* 0x0000003040007986 */ /* 0x0049e8000c101d2e */
.L_x_2386:
[----:B------:R-:W-:Y:S05]  /*5680*/  BSYNC B2 ;  /* 0x0000000000027941 */ /* 0x000fea0003800000 */
.L_x_2385:
        /* <DEDUP_REMOVED lines=8> */
[----:B------:R-:W-:Y:S01]  /*5710*/  LOP3.LUT R64, R63, 0xff0000ff, RZ, 0xc0, !PT ;  /* 0xff0000ff3f407812 */ /* 0x000fe200078ec0ff */
[----:B------:R-:W-:Y:S01]  /*5720*/  IMAD.SHL.U32 R51, R70, 0x100, RZ ;  /* 0x0000010046337824 */ /* 0x000fe200078e00ff */
[----:B------:R-:W-:Y:S01]  /*5730*/  SHF.R.U32.HI R66, RZ, 0x10, R63 ;  /* 0x00000010ff427819 */ /* 0x000fe2000001163f */
[----:B------:R-:W-:Y:S01]  /*5740*/  IMAD.SHL.U32 R63, R65, 0x100, RZ ;  /* 0x00000100413f7824 */ /* 0x000fe200078e00ff */
[----:B------:R-:W-:Y:S02]  /*5750*/  LOP3.LUT R60, R61, 0xff0000ff, RZ, 0xc0, !PT ;  /* 0xff0000ff3d3c7812 */ /* 0x000fe400078ec0ff */
[----:B------:R-:W-:Y:S01]  /*5760*/  SHF.R.U32.HI R67, RZ, 0x10, R61 ;  /* 0x00000010ff437819 */ /* 0x000fe2000001163d */
[----:B------:R-:W-:Y:S01]  /*5770*/  IMAD.MOV.U32 R61, RZ, RZ, R50 ;  /* 0x000000ffff3d7224 */ /* 0x000fe200078e0032 */
[----:B------:R-:W-:-:S02]  /*5780*/  LOP3.LUT R51, R60, 0xff00, R51, 0xf8, !PT ;  /* 0x0000ff003c337812 */ /* 0x000fc400078ef833 */
[----:B------:R-:W-:Y:S01]  /*5790*/  LOP3.LUT R63, R64, 0xff00, R63, 0xf8, !PT ;  /* 0x0000ff00403f7812 */ /* 0x000fe200078ef83f */
[----:B------:R-:W-:Y:S01]  /*57a0*/  IMAD.U32 R60, R67, 0x10000, RZ ;  /* 0x00010000433c7824 */ /* 0x000fe200078e00ff */
[----:B------:R-:W-:Y:S02]  /*57b0*/  SHF.L.U32 R66, R66, 0x10, RZ ;  /* 0x0000001042427819 */ /* 0x000fe400000006ff */
        /* <DEDUP_REMOVED lines=91> */
.L_x_2390:
[----:B------:R-:W-:Y:S05]  /*5d70*/  BSYNC B2 ;  /* 0x0000000000027941 */ /* 0x000fea0003800000 */
.L_x_2389:
[----:B------:R-:W-:Y:S02]  /*5d80*/  ULDC.64 UR4, c[0x0][0x2e8] ;  /* 0x0000ba0000047ab9 */ /* 0x000fe40000000a00 */
[----:B------:R-:W-:-:S04]  /*5d90*/  IADD3 R60, P2, P3, R42, UR4, R69 ;  /* 0x000000042a3c7c10 */ /* 0x000fc8000fb5e045 */
[----:B------:R-:W-:-:S05]  /*5da0*/  IADD3.X R61, R107, UR5, R68, P2, P3 ;  /* 0x000000056b3d7c10 */ /* 0x000fca00097e6444 */
[----:B--2---:R0:W-:Y:S04]  /*5db0*/  STG.E.128 desc[UR46][R60.64], R48 ;  /* 0x000000303c007986 */ /* 0x0041e8000c101d2e */
.L_x_2384:
[----:B------:R-:W-:Y:S05]  /*5dc0*/  BSYNC B1 ;  /* 0x0000000000017941 */ /* 0x000fea0003800000 */
.L_x_2383:
        /* <DEDUP_REMOVED lines=16> */
[----:B------:R-:W-:Y:S01]  /*5ed0*/  SHF.R.U32.HI R64, RZ, 0x10, R59 ;  /* 0x00000010ff407819 */ /* 0x000fe2000001163b */
[----:B------:R-:W-:Y:S01]  /*5ee0*/  IMAD.SHL.U32 R50, R62, 0x100, RZ ;  /* 0x000001003e327824 */ /* 0x000fe200078e00ff */
[----:B------:R-:W-:-:S02]  /*5ef0*/  LOP3.LUT R61, R59, 0xff0000ff, RZ, 0xc0, !PT ;  /* 0xff0000ff3b3d7812 */ /* 0x000fc400078ec0ff */
        /* <DEDUP_REMOVED lines=94> */
.L_x_2395:
[----:B------:R-:W-:Y:S05]  /*64e0*/  BSYNC B2 ;  /* 0x0000000000027941 */ /* 0x000fea0003800000 */
.L_x_2394:
[----:B------:R-:W-:Y:S02]  /*64f0*/  ULDC.64 UR4, c[0x0][0x2e8] ;  /* 0x0000ba0000047ab9 */ /* 0x000fe40000000a00 */
[----:B------:R-:W-:-:S04]  /*6500*/  IADD3 R56, P2, P3, R123, UR4, R100 ;  /* 0x000000047b387c10 */ /* 0x000fc8000fb5e064 */
[----:B------:R-:W-:-:S05]  /*6510*/  IADD3.X R57, R60, UR5, R41, P2, P3 ;  /* 0x000000053c397c10 */ /* 0x000fca00097e6429 */
[----:B--2---:R0:W-:Y:S04]  /*6520*/  STG.E.128 desc[UR46][R56.64], R48 ;  /* 0x0000003038007986 */ /* 0x0041e8000c101d2e */
.L_x_2393:
[----:B------:R-:W-:Y:S05]  /*6530*/  BSYNC B1 ;  /* 0x0000000000017941 */ /* 0x000fea0003800000 */
.L_x_2392:
        /* <DEDUP_REMOVED lines=109> */
.L_x_2397:
[----:B------:R-:W-:Y:S05]  /*6c10*/  BSYNC B1 ;  /* 0x0000000000017941 */ /* 0x000fea0003800000 */
.L_x_2396:
[----:B------:R-:W-:Y:S02]  /*6c20*/  ULDC.64 UR4, c[0x0][0x2e8] ;  /* 0x0000ba0000047ab9 */ /* 0x000fe40000000a00 */
[----:B------:R-:W-:-:S04]  /*6c30*/  IADD3 R52, P2, P3, R42, UR4, R123 ;  /* 0x000000042a347c10 */ /* 0x000fc8000fb5e07b */
[----:B------:R-:W-:-:S05]  /*6c40*/  IADD3.X R53, R107, UR5, R60, P2, P3 ;  /* 0x000000056b357c10 */ /* 0x000fca00097e643c */
[----:B--2---:R0:W-:Y:S01]  /*6c50*/  STG.E.128 desc[UR46][R52.64], R48 ;  /* 0x0000003034007986 */ /* 0x0041e2000c101d2e */
[----:B------:R-:W-:Y:S05]  /*6c60*/  BRA `(.L_x_2391) ;  /* 0x0000004c00107947 */ /* 0x000fea0003800000 */
.L_x_2355:
[C---:B------:R-:W-:Y:S01]  /*6c70*/  ISETP.GE.AND P5, PT, R19.reuse, R117, PT ;  /* 0x000000751300720c */ /* 0x040fe20003fa6270 */
[C---:B------:R-:W-:Y:S01]  /*6c80*/  VIADD R52, R19.reuse, 0x60 ;  /* 0x0000006013347836 */ /* 0x040fe20000000000 */
[C---:B------:R-:W-:Y:S01]  /*6c90*/  IADD3 R62, R19.reuse, 0x40, RZ ;  /* 0x00000040133e7810 */ /* 0x040fe20007ffe0ff */
[----:B------:R-:W-:Y:S01]  /*6ca0*/  VIADD R60, R19, 0x20 ;  /* 0x00000020133c7836 */ /* 0x000fe20000000000 */
[----:B------:R-:W-:Y:S02]  /*6cb0*/  ISETP.GE.OR P5, PT, R16, R124, P5 ;  /* 0x0000007c1000720c */ /* 0x000fe40002fa6670 */
[----:B------:R-:W-:-:S11]  /*6cc0*/  P2R R61, PR, RZ, 0x1 ;  /* 0x00000001ff3d7803 */ /* 0x000fd60000000000 */
[----:B------:R-:W0:Y:S08]  /*6cd0*/  @!P5 LDC.64 R56, c[0x0][0x3e8] ;  /* 0x0000fa00ff38db82 */ /* 0x000e300000000a00 */
[----:B------:R-:W1:Y:S01]  /*6ce0*/  @!P5 LDC.64 R58, c[0x0][0x400] ;  /* 0x00010000ff3adb82 */ /* 0x000e620000000a00 */
[----:B0-----:R-:W-:-:S04]  /*6cf0*/  @!P5 IADD3 R56, P2, P3, R94, R56, R48 ;  /* 0x000000385e38d210 */ /* 0x001fc80007b5e030 */
[----:B------:R-:W-:Y:S02]  /*6d00*/  @!P5 IADD3.X R57, R37, R57, R129, P2, P3 ;  /* 0x000000392539d210 */ /* 0x000fe400017e6481 */
[----:B------:R-:W-:-:S04]  /*6d10*/  ISETP.GE.AND P2, PT, R52, R117, PT ;  /* 0x000000753400720c */ /* 0x000fc80003f46270 */
[----:B------:R-:W-:-:S13]  /*6d20*/  ISETP.GE.OR P2, PT, R16, R124, P2 ;  /* 0x0000007c1000720c */ /* 0x000fda0001746670 */
[----:B------:R-:W0:Y:S01]  /*6d30*/  @!P2 LDC.64 R52, c[0x0][0x3f8] ;  /* 0x0000fe00ff34ab82 */ /* 0x000e220000000a00 */
[----:B------:R-:W-:Y:S02]  /*6d40*/  @!P2 IMAD.MOV.U32 R49, RZ, RZ, R129 ;  /* 0x000000ffff31a224 */ /* 0x000fe400078e0081 */
[----:B------:R-:W-:-:S05]  /*6d50*/  @!P2 IMAD.MOV.U32 R51, RZ, RZ, R121 ;  /* 0x000000ffff33a224 */ /* 0x000fca00078e0079 */
        /* <DEDUP_REMOVED lines=33> */
[----:B------:R-:W-:Y:S01]  /*6f70*/  ISETP.NE.AND P0, PT, R61, RZ, PT ;  /* 0x000000ff3d00720c */ /* 0x000fe20003f05270 */
[----:B------:R-:W-:Y:S01]  /*6f80*/  @!P4 IMAD.X R65, R60, 0x1, R65, P6 ;  /* 0x000000013c41c824 */ /* 0x000fe200030e0641 */
        /* <DEDUP_REMOVED lines=33> */
[----:B------:R-:W-:Y:S02]  /*71a0*/  IMAD.MOV.U32 R154, RZ, RZ, R54 ;  /* 0x000000ffff9a7224 */ /* 0x000fe400078e0036 */
[----:B---3--:R-:W-:Y:S02]  /*71b0*/  IMAD.MOV.U32 R155, RZ, RZ, R48 ;  /* 0x000000ffff9b7224 */ /* 0x008fe400078e0030 */
[----:B------:R-:W-:Y:S02]  /*71c0*/  IMAD.MOV.U32 R153, RZ, RZ, R50 ;  /* 0x000000ffff997224 */ /* 0x000fe400078e0032 */
[----:B-----5:R-:W-:-:S02]  /*71d0*/  IMAD.MOV.U32 R146, RZ, RZ, R60 ;  /* 0x000000ffff927224 */ /* 0x020fc400078e003c */
[----:B------:R-:W-:Y:S02]  /*71e0*/  IMAD.MOV.U32 R147, RZ, RZ, R62 ;  /* 0x000000ffff937224 */ /* 0x000fe400078e003e */
[----:B----4-:R-:W-:Y:S01]  /*71f0*/  IMAD.MOV.U32 R149, RZ, RZ, R56 ;  /* 0x000000ffff957224 */ /* 0x010fe200078e0038 */
[----:B------:R-:W-:Y:S01]  /*7200*/  MOV R148, R58 ;  /* 0x0000003a00947202 */ /* 0x000fe20000000f00 */
[----:B------:R-:W-:Y:S02]  /*7210*/  IMAD.MOV.U32 R136, RZ, RZ, R72 ;  /* 0x000000ffff887224 */ /* 0x000fe400078e0048 */
[----:B------:R-:W-:Y:S02]  /*7220*/  IMAD.MOV.U32 R137, RZ, RZ, R74 ;  /* 0x000000ffff897224 */ /* 0x000fe400078e004a */
[----:B------:R-:W-:Y:S01]  /*7230*/  IMAD.MOV.U32 R138, RZ, RZ, R76 ;  /* 0x000000ffff8a7224 */ /* 0x000fe200078e004c */
[----:B------:R-:W-:Y:S01]  /*7240*/  MOV R139, R78 ;  /* 0x0000004e008b7202 */ /* 0x000fe20000000f00 */
[----:B------:R-:W-:-:S02]  /*7250*/  IMAD.MOV.U32 R140, RZ, RZ, R64 ;  /* 0x000000ffff8c7224 */ /* 0x000fc400078e0040 */
[----:B------:R-:W-:Y:S02]  /*7260*/  IMAD.MOV.U32 R142, RZ, RZ, R66 ;  /* 0x000000ffff8e7224 */ /* 0x000fe400078e0042 */
[----:B------:R-:W-:Y:S02]  /*7270*/  IMAD.MOV.U32 R144, RZ, RZ, R68 ;  /* 0x000000ffff907224 */ /* 0x000fe400078e0044 */
[----:B------:R-:W-:Y:S01]  /*7280*/  IMAD.MOV.U32 R145, RZ, RZ, R70 ;  /* 0x000000ffff917224 */ /* 0x000fe200078e0046 */
[----:B------:R-:W-:Y:S06]  /*7290*/  @!P5 BRA `(.L_x_2398) ;  /* 0x000000000004d947 */ /* 0x000fec0003800000 */
[----:B------:R-:W-:Y:S01]  /*72a0*/  BPT.TRAP 0x1 ;  /* 0x000000040000795c */ /* 0x000fe20000300000 */
.L_x_2398:
[----:B------:R-:W-:Y:S01]  /*72b0*/  IMAD R110, R232, 0x8, R18 ;  /* 0x00000008e86e7824 */ /* 0x000fe200078e0212 */
[----:B------:R-:W-:Y:S01]  /*72c0*/  SHF.L.U32 R121, R236, 0x1f, RZ ;  /* 0x0000001fec797819 */ /* 0x000fe200000006ff */
[----:B------:R-:W0:Y:S01]  /*72d0*/  LDC R141, c[0x0][0x2f4] ;  /* 0x0000bd00ff8d7b82 */ /* 0x000e220000000800 */
[----:B------:R-:W-:Y:S01]  /*72e0*/  IMAD.MOV.U32 R123, RZ, RZ, R125 ;  /* 0x000000ffff7b7224 */ /* 0x000fe200078e007d */
[----:B------:R-:W-:Y:S01]  /*72f0*/  BSSY B1, `(.L_x_2399) ;  /* 0x0000005000017945 */ /* 0x000fe20003800000 */
[----:B------:R-:W1:Y:S05]  /*7300*/  SYNCS.PHASECHK.TRANS64.TRYWAIT P3, [R110+URZ+0x38890], R121 ;  /* 0x038890796e0075a7 */ /* 0x000e6a000806017f */
[----:B------:R-:W2:Y:S01]  /*7310*/  LDC.64 R124, c[0x0][0x300] ;  /* 0x0000c000ff7c7b82 */ /* 0x000ea20000000a00 */
[----:B0-----:R-:W-:Y:S01]  /*7320*/  IMAD.IADD R143, R141, 0x1, -R114 ;  /* 0x000000018d8f7824 */ /* 0x001fe200078e0a72 */
[----:B-1----:R-:W-:Y:S06]  /*7330*/  @!P3 BRA `(.L_x_2400) ;  /* 0x0000022c0008b947 */ /* 0x002fec0003800000 */
.L_x_2685:
[----:B------:R-:W-:Y:S05]  /*7340*/  BSYNC B1 ;  /* 0x0000000000017941 */ /* 0x000fea0003800000 */
.L_x_2399:
[----:B------:R-:W-:Y:S01]  /*7350*/  ISETP.GE.OR P3, PT, R19, R117, P0 ;  /* 0x000000751300720c */ /* 0x000fe20000766670 */
[----:B------:R-:W-:-:S12]  /*7360*/  BSSY B1, `(.L_x_2401) ;  /* 0x00000f8000017945 */ /* 0x000fd80003800000 */
[----:B------:R-:W-:Y:S05]  /*7370*/  @P3 BRA `(.L_x_2402) ;  /* 0x0000000c00d83947 */ /* 0x000fea0003800000 */
[----:B------:R-:W3:Y:S01]  /*7380*/  LDL R82, [R1+0x4] ;  /* 0x0000040001527983 */ /* 0x000ee20000100800 */
[----:B------:R-:W-:Y:S02]  /*7390*/  SHF.R.S32.HI R80, RZ, 0x1f, R19 ;  /* 0x0000001fff507819 */ /* 0x000fe40000011413 */
[----:B------:R-:W-:-:S03]  /*73a0*/  ISETP.NE.AND P6, PT, R0, RZ, PT ;  /* 0x000000ff0000720c */ /* 0x000fc60003fc5270 */
[-C--:B--2---:R-:W-:Y:S02]  /*73b0*/  IMAD R80, R80, R124.reuse, RZ ;  /* 0x0000007c50507224 */ /* 0x084fe400078e02ff */
[----:B------:R-:W-:-:S04]  /*73c0*/  IMAD.WIDE.U32 R128, R19, R124, R122 ;  /* 0x0000007c13807225 */ /* 0x000fc800078e007a */
[----:B------:R-:W-:Y:S01]  /*73d0*/  IMAD R81, R19, R125, R80 ;  /* 0x0000007d13517224 */ /* 0x000fe200078e0250 */
[----:B------:R-:W-:-:S03]  /*73e0*/  SEL R80, R114, R143, !P6 ;  /* 0x0000008f72507207 */ /* 0x000fc60007000000 */
[----:B------:R-:W-:Y:S01]  /*73f0*/  IMAD.IADD R150, R81, 0x1, R129 ;  /* 0x0000000151967824 */ /* 0x000fe200078e0281 */
[----:B------:R-:W-:-:S04]  /*7400*/  SHF.R.S32.HI R81, RZ, 0x1f, R80 ;  /* 0x0000001fff517819 */ /* 0x000fc80000011450 */
[----:B------:R-:W-:-:S04]  /*7410*/  LEA.HI R80, R81, R80, RZ, 0x5 ;  /* 0x0000005051507211 */ /* 0x000fc800078f28ff */
[----:B------:R-:W-:-:S04]  /*7420*/  LEA.HI.SX32 R80, R80, R105, 0x1b ;  /* 0x0000006950507211 */ /* 0x000fc800078fdaff */
[----:B------:R-:W-:Y:S01]  /*7430*/  SHF.R.S32.HI R81, RZ, 0x1f, R80 ;  /* 0x0000001fff517819 */ /* 0x000fe20000011450 */
[----:B------:R-:W-:-:S03]  /*7440*/  IMAD.SHL.U32 R152, R80, 0x10, RZ ;  /* 0x0000001050987824 */ /* 0x000fc600078e00ff */
[----:B------:R-:W-:Y:S02]  /*7450*/  LEA.HI R81, R81, R80, RZ, 0x3 ;  /* 0x0000005051517211 */ /* 0x000fe400078f18ff */
[----:B------:R-:W-:Y:S02]  /*7460*/  SHF.R.U32.HI R83, RZ, 0x3, R237 ;  /* 0x00000003ff537819 */ /* 0x000fe400000116ed */
[----:B------:R-:W-:Y:S01]  /*7470*/  LOP3.LUT R80, R237, 0x70, R152, 0xf8, !PT ;  /* 0x00000070ed507812 */ /* 0x000fe200078ef898 */
[----:B------:R-:W-:-:S03]  /*7480*/  IMAD.SHL.U32 R81, R81, 0x800, RZ ;  /* 0x0000080051517824 */ /* 0x000fc600078e00ff */
[----:B------:R-:W-:Y:S02]  /*7490*/  LOP3.LUT R80, R80, R83, RZ, 0x3c, !PT ;  /* 0x0000005350507212 */ /* 0x000fe400078e3cff */
[----:B------:R-:W-:Y:S01]  /*74a0*/  LOP3.LUT R81, R81, 0xffffc000, RZ, 0xc0, !PT ;  /* 0xffffc00051517812 */ /* 0x000fe200078ec0ff */
[----:B------:R-:W-:Y:S01]  /*74b0*/  BSSY B2, `(.L_x_2403) ;  /* 0x00000d7000027945 */ /* 0x000fe20003800000 */
[----:B------:R-:W-:-:S04]  /*74c0*/  IADD3 R151, P3, P4, R100, R128, R40 ;  /* 0x0000008064977210 */ /* 0x000fc80007c7e028 */
[----:B------:R-:W-:Y:S02]  /*74d0*/  IADD3.X R158, R41, R150, R106, P3, P4 ;  /* 0x00000096299e7210 */ /* 0x000fe40001fe846a */
        /* <DEDUP_REMOVED lines=25> */
[----:B------:R-:W-:-:S02]  /*7670*/  LOP3.LUT R52, R53, 0xff0000ff, RZ, 0xc0, !PT ;  /* 0xff0000ff35347812 */ /* 0x000fc400078ec0ff */
[----:B------:R-:W-:Y:S01]  /*7680*/  SHF.R.U32.HI R159, RZ, 0x10, R53 ;  /* 0x00000010ff9f7819 */ /* 0x000fe20000011635 */
[----:B------:R-:W-:Y:S01]  /*7690*/  IMAD.SHL.U32 R53, R160, 0x100, RZ ;  /* 0x00000100a0357824 */ /* 0x000fe200078e00ff */
[----:B------:R-:W-:Y:S01]  /*76a0*/  LOP3.LUT R50, R48, 0xff0000, R49, 0xf8, !PT ;  /* 0x00ff000030327812 */ /* 0x000fe200078ef831 */
[----:B------:R-:W-:Y:S01]  /*76b0*/  IMAD.U32 R48, R161, 0x10000, RZ ;  /* 0x00010000a1307824 */ /* 0x000fe200078e00ff */
[----:B------:R-:W-:Y:S02]  /*76c0*/  LOP3.LUT R162, R54, 0xff00, R55, 0xf8, !PT ;  /* 0x0000ff0036a27812 */ /* 0x000fe400078ef837 */
        /* <DEDUP_REMOVED lines=9> */
[----:B------:R-:W-:-:S02]  /*7760*/  IMAD.U32 R51, R159, 0x10000, RZ ;  /* 0x000100009f337824 */ /* 0x000fc400078e00ff */
[CC--:B------:R-:W-:Y:S01]  /*7770*/  FMUL.FTZ R165, R53.reuse, R49.reuse ;  /* 0x0000003135a57220 */ /* 0x0c0fe20000410000 */
[----:B------:R-:W-:Y:S02]  /*7780*/  HADD2.F32 R159, -RZ, R157.H0_H0 ;  /* 0x2000009dff9f7230 */ /* 0x000fe40000004100 */
[----:B------:R-:W-:Y:S01]  /*7790*/  FMUL.FTZ R164, R52, R49 ;  /* 0x0000003134a47220 */ /* 0x000fe20000410000 */
        /* <DEDUP_REMOVED lines=54> */
[----:B------:R-:W-:Y:S01]  /*7b00*/  FFMA.FTZ R169, R156, R163, -R167 ;  /* 0x000000a39ca97223 */ /* 0x000fe200000108a7 */
[----:B------:R-:W-:Y:S01]  /*7b10*/  F2FP.F16.E4M3.UNPACK_B R156, R153 ;  /* 0x00000099ff9c723e */ /* 0x000fe200020006ff */
[----:B------:R-:W-:Y:S01]  /*7b20*/  FFMA.FTZ R171, R160, R163, R165 ;  /* 0x000000a3a0ab7223 */ /* 0x000fe200000100a5 */
[----:B------:R-:W-:-:S02]  /*7b30*/  HADD2.F32 R160, -RZ, R159.H0_H0 ;  /* 0x2000009fffa07230 */ /* 0x000fc40000004100 */
[----:B------:R-:W-:Y:S01]  /*7b40*/  FFMA.FTZ R164, R161, R162, R164 ;  /* 0x000000a2a1a47223 */ /* 0x000fe200000100a4 */
[----:B------:R-:W-:Y:S01]  /*7b50*/  HADD2.F32 R153, -RZ, R154.H0_H0 ;  /* 0x2000009aff997230 */ /* 0x000fe20000004100 */
[----:B------:R-:W-:Y:S01]  /*7b60*/  F2FP.SATFINITE.E4M3.F32.PACK_AB_MERGE_C R84, R157, R84, R53 ;  /* 0x000000549d54723e */ /* 0x000fe20004807035 */
[----:B------:R-:W-:Y:S01]  /*7b70*/  HADD2.F32 R163, -RZ, R159.H1_H1 ;  /* 0x3000009fffa37230 */ /* 0x000fe20000004100 */
[----:B------:R-:W-:Y:S01]  /*7b80*/  F2FP.F16.E4M3.UNPACK_B R54, R85 ;  /* 0x00000055ff36723e */ /* 0x000fe200020006ff */
[----:B------:R-:W-:Y:S02]  /*7b90*/  HADD2.F32 R86, -RZ, R82.H0_H0 ;  /* 0x20000052ff567230 */ /* 0x000fe40000004100 */
[----:B------:R-:W-:Y:S01]  /*7ba0*/  FMUL.FTZ R165, R153, R160 ;  /* 0x000000a099a57220 */ /* 0x000fe20000410000 */
[----:B------:R-:W-:Y:S01]  /*7bb0*/  HADD2.F32 R154, -RZ, R154.H1_H1 ;  /* 0x3000009aff9a7230 */ /* 0x000fe20000004100 */
[----:B------:R-:W-:Y:S01]  /*7bc0*/  F2FP.F16.E4M3.UNPACK_B R55, R51 ;  /* 0x00000033ff37723e */ /* 0x000fe200020006ff */
[----:B------:R-:W-:-:S02]  /*7bd0*/  HADD2.F32 R82, -RZ, R82.H1_H1 ;  /* 0x30000052ff527230 */ /* 0x000fc40000004100 */
[----:B------:R-:W-:Y:S01]  /*7be0*/  FMUL.FTZ R160, R86, R160 ;  /* 0x000000a056a07220 */ /* 0x000fe20000410000 */
[--C-:B------:R-:W-:Y:S02]  /*7bf0*/  HADD2.F32 R159, -RZ, R156.reuse.H0_H0 ;  /* 0x2000009cff9f7230 */ /* 0x100fe40000004100 */
[----:B------:R-:W-:Y:S01]  /*7c00*/  FMUL.FTZ R167, R154, R163 ;  /* 0x000000a39aa77220 */ /* 0x000fe20000410000 */
[----:B------:R-:W-:Y:S01]  /*7c10*/  HADD2.F32 R161, -RZ, R156.H1_H1 ;  /* 0x3000009cffa17230 */ /* 0x000fe20000004100 */
[----:B------:R-:W-:Y:S01]  /*7c20*/  F2FP.F16.E4M3.UNPACK_B R53, R81 ;  /* 0x00000051ff35723e */ /* 0x000fe200020006ff */
[----:B------:R-:W-:Y:S01]  /*7c30*/  FMUL.FTZ R163, R82, R163 ;  /* 0x000000a352a37220 */ /* 0x000fe20000410000 */
[-C--:B------:R-:W-:Y:S01]  /*7c40*/  FFMA.FTZ R165, R86, R159.reuse, -R165 ;  /* 0x0000009f56a57223 */ /* 0x080fe200000108a5 */
[----:B------:R-:W-:Y:S01]  /*7c50*/  FFMA.FTZ R86, R153, R159, R160 ;  /* 0x0000009f99567223 */ /* 0x000fe200000100a0 */
[----:B------:R-:W-:Y:S01]  /*7c60*/  F2FP.SATFINITE.E4M3.F32.PACK_AB_MERGE_C R80, R155, R80, R52 ;  /* 0x000000509b50723e */ /* 0x000fe20004807034 */
[----:B------:R-:W-:Y:S01]  /*7c70*/  FFMA.FTZ R163, R154, R161, R163 ;  /* 0x000000a19aa37223 */ /* 0x000fe200000100a3 */
[----:B------:R-:W-:Y:S01]  /*7c80*/  HADD2.F32 R153, -RZ, R54.H0_H0 ;  /* 0x20000036ff997230 */ /* 0x000fe20000004100 */
[----:B------:R-:W-:Y:S01]  /*7c90*/  F2FP.F16.E4M3.UNPACK_B R154, R50 ;  /* 0x00000032ff9a723e */ /* 0x000fe200020006ff */
[----:B------:R-:W-:Y:S01]  /*7ca0*/  HADD2.F32 R156, -RZ, R55.H0_H0 ;  /* 0x20000037ff9c7230 */ /* 0x000fe20000004100 */
[----:B------:R-:W-:Y:S01]  /*7cb0*/  F2FP.F16.E4M3.UNPACK_B R81, R81.H1 ;  /* 0x00000051ff51723e */ /* 0x000fe200030006ff */
[----:B------:R-:W-:Y:S01]  /*7cc0*/  HADD2.F32 R52, -RZ, R53.H0_H0 ;  /* 0x20000035ff347230 */ /* 0x000fe20000004100 */
[----:B------:R-:W-:Y:S01]  /*7cd0*/  F2FP.F16.E4M3.UNPACK_B R85, R85.H1 ;  /* 0x00000055ff55723e */ /* 0x000fe200030006ff */
[----:B------:R-:W-:-:S02]  /*7ce0*/  HADD2.F32 R155, -RZ, R154.H0_H0 ;  /* 0x2000009aff9b7230 */ /* 0x000fc40000004100 */
[CC--:B------:R-:W-:Y:S01]  /*7cf0*/  FMUL.FTZ R157, R153.reuse, R156.reuse ;  /* 0x0000009c999d7220 */ /* 0x0c0fe20000410000 */
[----:B------:R-:W-:Y:S02]  /*7d00*/  HADD2.F32 R54, -RZ, R54.H1_H1 ;  /* 0x30000036ff367230 */ /* 0x000fe40000004100 */
[C---:B------:R-:W-:Y:S01]  /*7d10*/  FMUL.FTZ R160, R52.reuse, R156 ;  /* 0x0000009c34a07220 */ /* 0x040fe20000410000 */
[----:B------:R-:W-:Y:S02]  /*7d20*/  HADD2.F32 R156, -RZ, R55.H1_H1 ;  /* 0x30000037ff9c7230 */ /* 0x000fe40000004100 */
[-C--:B------:R-:W-:Y:S01]  /*7d30*/  FFMA.FTZ R52, R52, R155.reuse, -R157 ;  /* 0x0000009b34347223 */ /* 0x080fe2000001089d */
[----:B------:R-:W-:Y:S02]  /*7d40*/  HADD2.F32 R55, -RZ, R53.H1_H1 ;  /* 0x30000035ff377230 */ /* 0x000fe40000004100 */
[----:B------:R-:W-:Y:S01]  /*7d50*/  FFMA.FTZ R53, R153, R155, R160 ;  /* 0x0000009b99357223 */ /* 0x000fe200000100a0 */
[----:B------:R-:W-:Y:S01]  /*7d60*/  HADD2.F32 R154, -RZ, R154.H1_H1 ;  /* 0x3000009aff9a7230 */ /* 0x000fe20000004100 */
[----:B------:R-:W-:Y:S01]  /*7d70*/  F2FP.F16.E4M3.UNPACK_B R155, R51.H1 ;  /* 0x00000033ff9b723e */ /* 0x000fe200030006ff */
[CC--:B------:R-:W-:Y:S01]  /*7d80*/  FMUL.FTZ R160, R54.reuse, R156.reuse ;  /* 0x0000009c36a07220 */ /* 0x0c0fe20000410000 */
[----:B------:R-:W-:Y:S01]  /*7d90*/  FMUL.FTZ R153, R55, R156 ;  /* 0x0000009c37997220 */ /* 0x000fe20000410000 */
[----:B------:R-:W-:Y:S01]  /*7da0*/  F2FP.SATFINITE.E4M3.F32.PACK_AB_MERGE_C R164, R171, R164, RZ ;  /* 0x000000a4aba4723e */ /* 0x000fe200048070ff */
[----:B------:R-:W-:Y:S01]  /*7db0*/  HADD2.F32 R51, -RZ, R81.H0_H0 ;  /* 0x20000051ff337230 */ /* 0x000fe20000004100 */
[----:B------:R-:W-:Y:S01]  /*7dc0*/  F2FP.F16.E4M3.UNPACK_B R50, R50.H1 ;  /* 0x00000032ff32723e */ /* 0x000fe200030006ff */
[----:B------:R-:W-:Y:S01]  /*7dd0*/  FFMA.FTZ R54, R54, R154, R153 ;  /* 0x0000009a36367223 */ /* 0x000fe20000010099 */
[----:B------:R-:W-:-:S02]  /*7de0*/  HADD2.F32 R153, -RZ, R85.H0_H0 ;  /* 0x20000055ff997230 */ /* 0x000fc40000004100 */
[----:B------:R-:W-:Y:S01]  /*7df0*/  FFMA.FTZ R55, R55, R154, -R160 ;  /* 0x0000009a37377223 */ /* 0x000fe200000108a0 */
[----:B------:R-:W-:Y:S01]  /*7e00*/  HADD2.F32 R156, -RZ, R155.H0_H0 ;  /* 0x2000009bff9c7230 */ /* 0x000fe20000004100 */
[----:B------:R-:W-:Y:S01]  /*7e10*/  F2FP.SATFINITE.E4M3.F32.PACK_AB_MERGE_C R86, R163, R86, R164 ;  /* 0x00000056a356723e */ /* 0x000fe200048070a4 */
[----:B------:R-:W-:Y:S01]  /*7e20*/  HADD2.F32 R85, -RZ, R85.H1_H1 ;  /* 0x30000055ff557230 */ /* 0x000fe20000004100 */
[----:B------:R-:W-:Y:S01]  /*7e30*/  F2FP.F16.E4M3.UNPACK_B R159, R49.H1 ;  /* 0x00000031ff9f723e */ /* 0x000fe200030006ff */
[----:B------:R-:W-:Y:S02]  /*7e40*/  HADD2.F32 R160, -RZ, R155.H1_H1 ;  /* 0x3000009bffa07230 */ /* 0x000fe40000004100 */
[-C--:B------:R-:W-:Y:S01]  /*7e50*/  FMUL.FTZ R162, R153, R156.reuse ;  /* 0x0000009c99a27220 */ /* 0x080fe20000410000 */
[----:B------:R-:W-:Y:S02]  /*7e60*/  HADD2.F32 R154, -RZ, R50.H0_H0 ;  /* 0x20000032ff9a7230 */ /* 0x000fe40000004100 */
[----:B------:R-:W-:Y:S01]  /*7e70*/  FMUL.FTZ R164, R51, R156 ;  /* 0x0000009c33a47220 */ /* 0x000fe20000410000 */
[----:B------:R-:W-:-:S02]  /*7e80*/  HADD2.F32 R81, -RZ, R81.H1_H1 ;  /* 0x30000051ff517230 */ /* 0x000fc40000004100 */
[----:B------:R-:W-:Y:S01]  /*7e90*/  FFMA.FTZ R82, R82, R161, -R167 ;  /* 0x000000a152527223 */ /* 0x000fe200000108a7 */
[----:B------:R-:W-:Y:S02]  /*7ea0*/  HADD2.F32 R156, -RZ, R50.H1_H1 ;  /* 0x30000032ff9c7230 */ /* 0x000fe40000004100 */
[----:B------:R-:W-:Y:S01]  /*7eb0*/  FMUL.FTZ R50, R85, R160 ;  /* 0x000000a055327220 */ /* 0x000fe20000410000 */
[-C--:B------:R-:W-:Y:S01]  /*7ec0*/  FFMA.FTZ R164, R153, R154.reuse, R164 ;  /* 0x0000009a99a47223 */ /* 0x080fe200000100a4 */
[----:B------:R-:W-:Y:S01]  /*7ed0*/  F2FP.F16.E4M3.UNPACK_B R153, R87 ;  /* 0x00000057ff99723e */ /* 0x000fe200020006ff */
[----:B------:R-:W-:Y:S01]  /*7ee0*/  FFMA.FTZ R162, R51, R154, -R162 ;  /* 0x0000009a33a27223 */ /* 0x000fe200000108a2 */
[C---:B------:R-:W-:Y:S01]  /*7ef0*/  FFMA.FTZ R163, R81.reuse, R156, -R50 ;  /* 0x0000009c51a37223 */ /* 0x040fe20000010832 */
[----:B------:R-:W-:Y:S01]  /*7f00*/  F2FP.F16.E4M3.UNPACK_B R50, R83 ;  /* 0x00000053ff32723e */ /* 0x000fe200020006ff */
[----:B------:R-:W-:Y:S01]  /*7f10*/  FMUL.FTZ R160, R81, R160 ;  /* 0x000000a051a07220 */ /* 0x000fe20000410000 */
[----:B------:R-:W-:Y:S01]  /*7f20*/  F2FP.F16.E4M3.UNPACK_B R87, R87.H1 ;  /* 0x00000057ff57723e */ /* 0x000fe200030006ff */
[----:B------:R-:W-:Y:S01]  /*7f30*/  HADD2.F32 R161, -RZ, R159.H0_H0 ;  /* 0x2000009fffa17230 */ /* 0x000fe20000004100 */
[----:B------:R-:W-:Y:S01]  /*7f40*/  F2FP.F16.E4M3.UNPACK_B R83, R83.H1 ;  /* 0x00000053ff53723e */ /* 0x000fe200030006ff */
[--C-:B------:R-:W-:Y:S01]  /*7f50*/  HADD2.F32 R51, -RZ, R50.reuse.H0_H0 ;  /* 0x20000032ff337230 */ /* 0x100fe20000004100 */
[----:B------:R-:W-:Y:S01]  /*7f60*/  F2FP.F16.E4M3.UNPACK_B R157, R49 ;  /* 0x00000031ff9d723e */ /* 0x000fe200020006ff */
[----:B------:R-:W-:Y:S01]  /*7f70*/  HADD2.F32 R50, -RZ, R50.H1_H1 ;  /* 0x30000032ff327230 */ /* 0x000fe20000004100 */
[----:B------:R-:W-:Y:S01]  /*7f80*/  F2FP.SATFINITE.E4M3.F32.PACK_AB_MERGE_C R166, R169, R166, RZ ;  /* 0x000000a6a9a6723e */ /* 0x000fe200048070ff */
[--C-:B------:R-:W-:Y:S01]  /*7f90*/  HADD2.F32 R81, -RZ, R83.reuse.H0_H0 ;  /* 0x20000053ff517230 */ /* 0x100fe20000004100 */
[-C--:B------:R-:W-:Y:S01]  /*7fa0*/  F2FP.F16.E4M3.UNPACK_B R49, R48.reuse ;  /* 0x00000030ff31723e */ /* 0x080fe200020006ff */
[----:B------:R-:W-:Y:S01]  /*7fb0*/  HADD2.F32 R83, -RZ, R83.H1_H1 ;  /* 0x30000053ff537230 */ /* 0x000fe20000004100 */
[----:B------:R-:W-:Y:S01]  /*7fc0*/  F2FP.F16.E4M3.UNPACK_B R154, R48.H1 ;  /* 0x00000030ff9a723e */ /* 0x000fe200030006ff */
[----:B------:R-:W-:Y:S01]  /*7fd0*/  HADD2.F32 R48, -RZ, R87.H0_H0 ;  /* 0x20000057ff307230 */ /* 0x000fe20000004100 */
[----:B------:R-:W-:Y:S01]  /*7fe0*/  F2FP.SATFINITE.E4M3.F32.PACK_AB_MERGE_C R82, R82, R165, R166 ;  /* 0x000000a55252723e */ /* 0x000fe200048070a6 */
[----:B------:R-:W-:Y:S01]  /*7ff0*/  FFMA.FTZ R165, R85, R156, R160 ;  /* 0x0000009c55a57223 */ /* 0x000fe200000100a0 */
[----:B------:R-:W-:Y:S01]  /*8000*/  HADD2.F32 R85, -RZ, R153.H0_H0 ;  /* 0x20000099ff557230 */ /* 0x000fe20000004100 */
[----:B------:R-:W-:Y:S01]  /*8010*/  F2FP.SATFINITE.E4M3.F32.PACK_AB_MERGE_C R162, R163, R162, RZ ;  /* 0x000000a2a3a2723e */ /* 0x000fe200048070ff */
[----:B------:R-:W-:-:S02]  /*8020*/  HADD2.F32 R160, -RZ, R157.H0_H0 ;  /* 0x2000009dffa07230 */ /* 0x000fc40000004100 */
[CC--:B------:R-:W-:Y:S01]  /*8030*/  FMUL.FTZ R168, R48.reuse, R161.reuse ;  /* 0x000000a130a87220 */ /* 0x0c0fe20000410000 */
[----:B------:R-:W-:Y:S02]  /*8040*/  HADD2.F32 R155, -RZ, R154.H0_H0 ;  /* 0x2000009aff9b7230 */ /* 0x000fe40000004100 */
[----:B------:R-:W-:Y:S01]  /*8050*/  FMUL.FTZ R161, R81, R161 ;  /* 0x000000a151a17220 */ /* 0x000fe20000410000 */
[----:B------:R-:W-:Y:S02]  /*8060*/  HADD2.F32 R156, -RZ, R49.H0_H0 ;  /* 0x20000031ff9c7230 */ /* 0x000fe40000004100 */
[-C--:B------:R-:W-:Y:S01]  /*8070*/  FMUL.FTZ R166, R85, R160.reuse ;  /* 0x000000a055a67220 */ /* 0x080fe20000410000 */
[C---:B------:R-:W-:Y:S01]  /*8080*/  FMUL.FTZ R160, R51.reuse, R160 ;  /* 0x000000a033a07220 */ /* 0x040fe20000410000 */
[----:B------:R-:W-:Y:S01]  /*8090*/  FFMA.FTZ R161, R48, R155, R161 ;  /* 0x0000009b30a17223 */ /* 0x000fe200000100a1 */
[----:B------:R-:W-:Y:S02]  /*80a0*/  HADD2.F32 R87, -RZ, R87.H1_H1 ;  /* 0x30000057ff577230 */ /* 0x000fe40000004100 */
[----:B------:R-:W-:Y:S01]  /*80b0*/  FFMA.FTZ R166, R51, R156, -R166 ;  /* 0x0000009c33a67223 */ /* 0x000fe200000108a6 */
[----:B------:R-:W-:-:S02]  /*80c0*/  HADD2.F32 R48, -RZ, R159.H1_H1 ;  /* 0x3000009fff307230 */ /* 0x000fc40000004100 */
[----:B------:R-:W-:Y:S01]  /*80d0*/  FFMA.FTZ R160, R85, R156, R160 ;  /* 0x0000009c55a07223 */ /* 0x000fe200000100a0 */
[----:B------:R-:W-:Y:S02]  /*80e0*/  HADD2.F32 R153, -RZ, R153.H1_H1 ;  /* 0x30000099ff997230 */ /* 0x000fe40000004100 */
[----:B------:R-:W-:Y:S01]  /*80f0*/  FFMA.FTZ R168, R81, R155, -R168 ;  /* 0x0000009b51a87223 */ /* 0x000fe200000108a8 */
[----:B------:R-:W-:Y:S02]  /*8100*/  HADD2.F32 R157, -RZ, R157.H1_H1 ;  /* 0x3000009dff9d7230 */ /* 0x000fe40000004100 */
[-C--:B------:R-:W-:Y:S01]  /*8110*/  FMUL.FTZ R156, R87, R48.reuse ;  /* 0x00000030579c7220 */ /* 0x080fe20000410000 */
[----:B------:R-:W-:Y:S02]  /*8120*/  HADD2.F32 R154, -RZ, R154.H1_H1 ;  /* 0x3000009aff9a7230 */ /* 0x000fe40000004100 */
[----:B------:R-:W-:Y:S01]  /*8130*/  FMUL.FTZ R170, R83, R48 ;  /* 0x0000003053aa7220 */ /* 0x000fe20000410000 */
[----:B------:R-:W-:-:S02]  /*8140*/  HADD2.F32 R49, -RZ, R49.H1_H1 ;  /* 0x30000031ff317230 */ /* 0x000fc40000004100 */
[-C--:B------:R-:W-:Y:S01]  /*8150*/  FMUL.FTZ R51, R153, R157.reuse ;  /* 0x0000009d99337220 */ /* 0x080fe20000410000 */
[C---:B------:R-:W-:Y:S01]  /*8160*/  FMUL.FTZ R48, R50.reuse, R157 ;  /* 0x0000009d32307220 */ /* 0x040fe20000410000 */
[-C--:B------:R-:W-:Y:S01]  /*8170*/  FFMA.FTZ R83, R83, R154.reuse, -R156 ;  /* 0x0000009a53537223 */ /* 0x080fe2000001089c */
[----:B------:R-:W-:Y:S01]  /*8180*/  FFMA.FTZ R170, R87, R154, R170 ;  /* 0x0000009a57aa7223 */ /* 0x000fe200000100aa */
[-C--:B------:R-:W-:Y:S01]  /*8190*/  FFMA.FTZ R51, R50, R49.reuse, -R51 ;  /* 0x0000003132337223 */ /* 0x080fe20000010833 */
[----:B------:R-:W-:Y:S01]  /*81a0*/  FFMA.FTZ R49, R153, R49, R48 ;  /* 0x0000003199317223 */ /* 0x000fe20000010030 */
[----:B------:R-:W-:Y:S02]  /*81b0*/  F2FP.SATFINITE.E4M3.F32.PACK_AB_MERGE_C R164, R165, R164, RZ ;  /* 0x000000a4a5a4723e */ /* 0x000fe400048070ff */
[----:B------:R-:W-:Y:S02]  /*81c0*/  F2FP.SATFINITE.E4M3.F32.PACK_AB_MERGE_C R83, R83, R168, RZ ;  /* 0x000000a85353723e */ /* 0x000fe400048070ff */
[----:B------:R-:W-:-:S02]  /*81d0*/  F2FP.SATFINITE.E4M3.F32.PACK_AB_MERGE_C R161, R170, R161, RZ ;  /* 0x000000a1aaa1723e */ /* 0x000fc400048070ff */
[----:B------:R-:W-:Y:S02]  /*81e0*/  F2FP.SATFINITE.E4M3.F32.PACK_AB_MERGE_C R81, R55, R52, R162 ;  /* 0x000000343751723e */ /* 0x000fe400048070a2 */
[----:B------:R-:W-:Y:S02]  /*81f0*/  F2FP.SATFINITE.E4M3.F32.PACK_AB_MERGE_C R83, R51, R166, R83 ;  /* 0x000000a63353723e */ /* 0x000fe40004807053 */
[----:B------:R-:W-:Y:S02]  /*8200*/  F2FP.SATFINITE.E4M3.F32.PACK_AB_MERGE_C R85, R54, R53, R164 ;  /* 0x000000353655723e */ /* 0x000fe400048070a4 */
[----:B------:R-:W-:-:S07]  /*8210*/  F2FP.SATFINITE.E4M3.F32.PACK_AB_MERGE_C R87, R49, R160, R161 ;  /* 0x000000a03157723e */ /* 0x000fce00048070a1 */
.L_x_2404:
[----:B------:R-:W-:Y:S05]  /*8220*/  BSYNC B2 ;  /* 0x0000000000027941 */ /* 0x000fea0003800000 */
.L_x_2403:
        /* <DEDUP_REMOVED lines=11> */
.L_x_2402:
[----:B------:R-:W-:Y:S05]  /*82e0*/  BSYNC B1 ;  /* 0x0000000000017941 */ /* 0x000fea0003800000 */
.L_x_2401:
        /* <DEDUP_REMOVED lines=11> */
[C---:B------:R-:W-:Y:S01]  /*83a0*/  VIADD R51, R19.reuse, 0x20 ;  /* 0x0000002013337836 */ /* 0x040fe20000000000 */
[----:B------:R-:W-:Y:S01]  /*83b0*/  IADD3 R83, P3, P4, R100, R80, R40 ;  /* 0x0000005064537210 */ /* 0x000fe20007c7e028 */
[----:B------:R-:W-:Y:S01]  /*83c0*/  VIADD R52, R19, 0x20 ;  /* 0x0000002013347836 */ /* 0x000fe20000000000 */
[----:B------:R-:W-:Y:S01]  /*83d0*/  IADD3 R82, R81, R49, RZ ;  /* 0x0000003151527210 */ /* 0x000fe20007ffe0ff */
[----:B------:R-:W-:Y:S01]  /*83e0*/  IMAD.SHL.U32 R51, R51, 0x80, RZ ;  /* 0x0000008033337824 */ /* 0x000fe200078e00ff */
[----:B------:R-:W-:Y:S01]  /*83f0*/  SHF.R.S32.HI R49, RZ, 0x1f, R48 ;  /* 0x0000001fff317819 */ /* 0x000fe20000011430 */
[----:B------:R-:W-:Y:S01]  /*8400*/  IMAD.SHL.U32 R52, R52, 0x80, RZ ;  /* 0x0000008034347824 */ /* 0x000fe200078e00ff */
[----:B------:R-:W-:-:S02]  /*8410*/  IADD3.X R86, R41, R82, R106, P3, P4 ;  /* 0x0000005229567210 */ /* 0x000fc40001fe846a */
        /* <DEDUP_REMOVED lines=8> */
[----:B------:R-:W-:-:S03]  /*84a0*/  LOP3.LUT R48, R52, 0x70, R85, 0xf8, !PT ;  /* 0x0000007034307812 */ /* 0x000fc600078ef855 */
[----:B------:R-:W-:Y:S01]  /*84b0*/  IMAD.SHL.U32 R49, R49, 0x800, RZ ;  /* 0x0000080031317824 */ /* 0x000fe200078e00ff */
[----:B------:R-:W-:-:S04]  /*84c0*/  LOP3.LUT R48, R48, R51, RZ, 0x3c, !PT ;  /* 0x0000003330307212 */ /* 0x000fc800078e3cff */
[----:B------:R-:W-:-:S04]  /*84d0*/  LOP3.LUT R49, R49, 0xffffc000, RZ, 0xc0, !PT ;  /* 0xffffc00031317812 */ /* 0x000fc800078ec0ff */
        /* <DEDUP_REMOVED lines=13> */
[----:B------:R-:W-:Y:S01]  /*85b0*/  IMAD.SHL.U32 R48, R153, 0x100, RZ ;  /* 0x0000010099307824 */ /* 0x000fe200078e00ff */
[----:B------:R-:W-:Y:S01]  /*85c0*/  SHF.R.U32.HI R84, RZ, 0x8, R63 ;  /* 0x00000008ff547819 */ /* 0x000fe2000001163f */
[----:B------:R-:W-:Y:S01]  /*85d0*/  IMAD.MOV.U32 R56, RZ, RZ, R49 ;  /* 0x000000ffff387224 */ /* 0x000fe200078e0031 */
[----:B------:R-:W-:Y:S02]  /*85e0*/  SHF.R.U32.HI R152, RZ, 0x10, R59 ;  /* 0x00000010ff987819 */ /* 0x000fe4000001163b */
[----:B------:R-:W-:Y:S01]  /*85f0*/  LOP3.LUT R87, R87, 0xff00, R48, 0xf8, !PT ;  /* 0x0000ff0057577812 */ /* 0x000fe200078ef830 */
[----:B------:R-:W-:Y:S01]  /*8600*/  IMAD.SHL.U32 R48, R151, 0x100, RZ ;  /* 0x0000010097307824 */ /* 0x000fe200078e00ff */
[--C-:B------:R-:W-:Y:S01]  /*8610*/  SHF.R.U32.HI R150, RZ, 0x10, R61.reuse ;  /* 0x00000010ff967819 */ /* 0x100fe2000001163d */
[----:B------:R-:W-:Y:S01]  /*8620*/  IMAD.SHL.U32 R52, R84, 0x100, RZ ;  /* 0x0000010054347824 */ /* 0x000fe200078e00ff */
[----:B------:R-:W-:-:S02]  /*8630*/  SHF.R.U32.HI R129, RZ, 0x8, R61 ;  /* 0x00000008ff817819 */ /* 0x000fc4000001163d */
[----:B------:R-:W-:Y:S02]  /*8640*/  LOP3.LUT R58, R61, 0xff0000ff, RZ, 0xc0, !PT ;  /* 0xff0000ff3d3a7812 */ /* 0x000fe400078ec0ff */
[----:B------:R-:W-:Y:S01]  /*8650*/  LOP3.LUT R59, R59, 0xff0000ff, RZ, 0xc0, !PT ;  /* 0xff0000ff3b3b7812 */ /* 0x000fe200078ec0ff */
[----:B------:R-:W-:Y:S01]  /*8660*/  IMAD.SHL.U32 R49, R129, 0x100, RZ ;  /* 0x0000010081317824 */ /* 0x000fe200078e00ff */
[----:B------:R-:W-:Y:S02]  /*8670*/  LOP3.LUT R61, R63, 0xff0000ff, RZ, 0xc0, !PT ;  /* 0xff0000ff3f3d7812 */ /* 0x000fe400078ec0ff */
[----:B------:R-:W-:Y:S01]  /*8680*/  SHF.R.U32.HI R154, RZ, 0x10, R57 ;  /* 0x00000010ff9a7819 */ /* 0x000fe20000011639 */
[----:B------:R-:W-:Y:S01]  /*8690*/  IMAD.MOV.U32 R57, RZ, RZ, R50 ;  /* 0x000000ffff397224 */ /* 0x000fe200078e0032 */
[----:B------:R-:W-:Y:S02]  /*86a0*/  SHF.R.U32.HI R128, RZ, 0x10, R63 ;  /* 0x00000010ff807819 */ /* 0x000fe4000001163f */
[----:B------:R-:W-:Y:S01]  /*86b0*/  LOP3.LUT R59, R59, 0xff00, R48, 0xf8, !PT ;  /* 0x0000ff003b3b7812 */ /* 0x000fe200078ef830 */
[----:B------:R-:W-:Y:S01]  /*86c0*/  IMAD.U32 R50, R154, 0x10000, RZ ;  /* 0x000100009a327824 */ /* 0x000fe200078e00ff */
[----:B------:R-:W-:Y:S01]  /*86d0*/  LOP3.LUT R153, R61, 0xff00, R52, 0xf8, !PT ;  /* 0x0000ff003d997812 */ /* 0x000fe200078ef834 */
[----:B------:R-:W-:Y:S01]  /*86e0*/  IMAD.U32 R128, R128, 0x10000, RZ ;  /* 0x0001000080807824 */ /* 0x000fe200078e00ff */
[----:B------:R-:W-:Y:S01]  /*86f0*/  SHF.L.U32 R48, R152, 0x10, RZ ;  /* 0x0000001098307819 */ /* 0x000fe200000006ff */
[----:B------:R-:W-:Y:S01]  /*8700*/  IMAD.U32 R52, R150, 0x10000, RZ ;  /* 0x0001000096347824 */ /* 0x000fe200078e00ff */
[----:B------:R-:W-:-:S02]  /*8710*/  F2FP.F16.E4M3.UNPACK_B R129, R146.H1 ;  /* 0x00000092ff81723e */ /* 0x000fc400030006ff */
        /* <DEDUP_REMOVED lines=9> */
[----:B------:R-:W-:-:S02]  /*87b0*/  HADD2.F32 R61, -RZ, R61.H1_H1 ;  /* 0x3000003dff3d7230 */ /* 0x000fc40000004100 */
[-C--:B------:R-:W-:Y:S01]  /*87c0*/  FMUL.FTZ R155, R59, R49.reuse ;  /* 0x000000313b9b7220 */ /* 0x080fe20000410000 */
[--C-:B------:R-:W-:Y:S02]  /*87d0*/  HADD2.F32 R87, -RZ, R84.reuse.H0_H0 ;  /* 0x20000054ff577230 */ /* 0x100fe40000004100 */
[C---:B------:R-:W-:Y:S01]  /*87e0*/  FMUL.FTZ R150, R58.reuse, R49 ;  /* 0x000000313a967220 */ /* 0x040fe20000410000 */
[----:B------:R-:W-:Y:S01]  /*87f0*/  LOP3.LUT R49, R153, 0xff0000, R128, 0xf8, !PT ;  /* 0x00ff000099317812 */ /* 0x000fe200078ef880 */
[----:B------:R-:W-:Y:S01]  /*8800*/  HADD2.F32 R128, -RZ, R84.H1_H1 ;  /* 0x30000054ff807230 */ /* 0x000fe20000004100 */
[----:B------:R-:W-:Y:S01]  /*8810*/  F2FP.F16.E4M3.UNPACK_B R146, R146 ;  /* 0x00000092ff92723e */ /* 0x000fe200020006ff */
[-C--:B------:R-:W-:Y:S01]  /*8820*/  FFMA.FTZ R58, R58, R87.reuse, -R155 ;  /* 0x000000573a3a7223 */ /* 0x080fe2000001089b */
[----:B------:R-:W-:Y:S01]  /*8830*/  FFMA.FTZ R59, R59, R87, R150 ;  /* 0x000000573b3b7223 */ /* 0x000fe20000010096 */
[----:B------:R-:W-:Y:S01]  /*8840*/  HADD2.F32 R84, -RZ, R129.H1_H1 ;  /* 0x30000081ff547230 */ /* 0x000fe20000004100 */
[----:B------:R-:W-:Y:S01]  /*8850*/  F2FP.F16.E4M3.UNPACK_B R60, R60 ;  /* 0x0000003cff3c723e */ /* 0x000fe200020006ff */
[----:B------:R-:W-:Y:S01]  /*8860*/  HADD2.F32 R87, -RZ, R63.H1_H1 ;  /* 0x3000003fff577230 */ /* 0x000fe20000004100 */
[----:B------:R-:W-:Y:S01]  /*8870*/  F2FP.F16.E4M3.UNPACK_B R63, R62 ;  /* 0x0000003eff3f723e */ /* 0x000fe200020006ff */
[----:B------:R-:W-:-:S02]  /*8880*/  HADD2.F32 R129, -RZ, R146.H0_H0 ;  /* 0x20000092ff817230 */ /* 0x000fc40000004100 */
[-C--:B------:R-:W-:Y:S01]  /*8890*/  FMUL.FTZ R152, R61, R84.reuse ;  /* 0x000000543d987220 */ /* 0x080fe20000410000 */
[----:B------:R-:W-:Y:S01]  /*88a0*/  F2FP.F16.E4M3.UNPACK_B R149, R149 ;  /* 0x00000095ff95723e */ /* 0x000fe200020006ff */
[----:B------:R-:W-:Y:S01]  /*88b0*/  FMUL.FTZ R150, R87, R84 ;  /* 0x0000005457967220 */ /* 0x000fe20000410000 */
[----:B------:R-:W-:Y:S01]  /*88c0*/  HADD2.F32 R84, -RZ, R63.H0_H0 ;  /* 0x2000003fff547230 */ /* 0x000fe20000004100 */
[----:B------:R-:W-:Y:S01]  /*88d0*/  LOP3.LUT R52, R151, 0xff0000, R52, 0xf8, !PT ;  /* 0x00ff000097347812 */ /* 0x000fe200078ef834 */
[----:B------:R-:W-:Y:S02]  /*88e0*/  HADD2.F32 R62, -RZ, R60.H0_H0 ;  /* 0x2000003cff3e7230 */ /* 0x000fe40000004100 */
[----:B------:R-:W-:Y:S01]  /*88f0*/  FFMA.FTZ R154, R87, R128, R152 ;  /* 0x00000080579a7223 */ /* 0x000fe20000010098 */
[----:B------:R-:W-:Y:S02]  /*8900*/  HADD2.F32 R87, -RZ, R149.H0_H0 ;  /* 0x20000095ff577230 */ /* 0x000fe40000004100 */
[----:B------:R-:W-:Y:S01]  /*8910*/  FMUL.FTZ R151, R84, R129 ;  /* 0x0000008154977220 */ /* 0x000fe20000410000 */
[----:B------:R-:W-:-:S02]  /*8920*/  HADD2.F32 R146, -RZ, R146.H1_H1 ;  /* 0x30000092ff927230 */ /* 0x000fc40000004100 */
[C---:B------:R-:W-:Y:S01]  /*8930*/  FMUL.FTZ R129, R62.reuse, R129 ;  /* 0x000000813e817220 */ /* 0x040fe20000410000 */
[----:B------:R-:W-:Y:S02]  /*8940*/  HADD2.F32 R63, -RZ, R63.H1_H1 ;  /* 0x3000003fff3f7230 */ /* 0x000fe40000004100 */
[----:B------:R-:W-:Y:S01]  /*8950*/  FFMA.FTZ R61, R61, R128, -R150 ;  /* 0x000000803d3d7223 */ /* 0x000fe20000010896 */
[----:B------:R-:W-:Y:S02]  /*8960*/  HADD2.F32 R60, -RZ, R60.H1_H1 ;  /* 0x3000003cff3c7230 */ /* 0x000fe40000004100 */
[-C--:B------:R-:W-:Y:S01]  /*8970*/  FFMA.FTZ R151, R62, R87.reuse, -R151 ;  /* 0x000000573e977223 */ /* 0x080fe20000010897 */
[----:B------:R-:W-:Y:S01]  /*8980*/  FFMA.FTZ R150, R84, R87, R129 ;  /* 0x0000005754967223 */ /* 0x000fe20000010081 */
[----:B------:R-:W-:Y:S02]  /*8990*/  HADD2.F32 R149, -RZ, R149.H1_H1 ;  /* 0x30000095ff957230 */ /* 0x000fe40000004100 */
[-C--:B------:R-:W-:Y:S01]  /*89a0*/  FMUL.FTZ R87, R63, R146.reuse ;  /* 0x000000923f577220 */ /* 0x080fe20000410000 */
[----:B------:R-:W-:Y:S01]  /*89b0*/  FMUL.FTZ R152, R60, R146 ;  /* 0x000000923c987220 */ /* 0x000fe20000410000 */
[----:B------:R-:W-:-:S02]  /*89c0*/  F2FP.F16.E4M3.UNPACK_B R62, R147.H1 ;  /* 0x00000093ff3e723e */ /* 0x000fc400030006ff */
[-C--:B------:R-:W-:Y:S01]  /*89d0*/  FFMA.FTZ R146, R60, R149.reuse, -R87 ;  /* 0x000000953c927223 */ /* 0x080fe20000010857 */
[----:B------:R-:W-:Y:S01]  /*89e0*/  F2FP.F16.E4M3.UNPACK_B R84, R54.H1 ;  /* 0x00000036ff54723e */ /* 0x000fe200030006ff */
[----:B------:R-:W-:Y:S01]  /*89f0*/  FFMA.FTZ R153, R63, R149, R152 ;  /* 0x000000953f997223 */ /* 0x000fe20000010098 */
[----:B------:R-:W-:Y:S01]  /*8a00*/  F2FP.F16.E4M3.UNPACK_B R60, R57.H1 ;  /* 0x00000039ff3c723e */ /* 0x000fe200030006ff */
        /* <DEDUP_REMOVED lines=32> */
[----:B------:R-:W-:Y:S01]  /*8c10*/  F2FP.SATFINITE.E4M3.F32.PACK_AB_MERGE_C R58, R146, R151, R58 ;  /* 0x00000097923a723e */ /* 0x000fe2000480703a */
        /* <DEDUP_REMOVED lines=14> */
[----:B------:R-:W-:Y:S01]  /*8d00*/  F2FP.SATFINITE.E4M3.F32.PACK_AB_MERGE_C R57, R57, R54, R155 ;  /* 0x000000363939723e */ /* 0x000fe2000480709b */
[----:B------:R-:W-:Y:S01]  /*8d10*/  HADD2.F32 R60, -RZ, R61.H0_H0 ;  /* 0x2000003dff3c7230 */ /* 0x000fe20000004100 */
[----:B------:R-:W-:Y:S01]  /*8d20*/  F2FP.SATFINITE.E4M3.F32.PACK_AB_MERGE_C R54, R147, R84, R149 ;  /* 0x000000549336723e */ /* 0x000fe20004807095 */
        /* <DEDUP_REMOVED lines=8> */
[----:B------:R-:W-:-:S02]  /*8db0*/  HADD2.F32 R87, -RZ, R87.H1_H1 ;  /* 0x30000057ff577230 */ /* 0x000fc40000004100 */
        /* <DEDUP_REMOVED lines=10> */
[----:B------:R-:W-:Y:S01]  /*8e60*/  F2FP.SATFINITE.E4M3.F32.PACK_AB_MERGE_C R59, R154, R59, RZ ;  /* 0x0000003b9a3b723e */ /* 0x000fe200048070ff */
[----:B------:R-:W-:-:S02]  /*8e70*/  HADD2.F32 R63, -RZ, R63.H1_H1 ;  /* 0x3000003fff3f7230 */ /* 0x000fc40000004100 */
[--C-:B------:R-:W-:Y:S01]  /*8e80*/  HADD2.F32 R146, -RZ, R128.reuse.H1_H1 ;  /* 0x30000080ff927230 */ /* 0x100fe20000004100 */
[----:B------:R-:W-:Y:S01]  /*8e90*/  F2FP.SATFINITE.E4M3.F32.PACK_AB_MERGE_C R59, R153, R150, R59 ;  /* 0x00000096993b723e */ /* 0x000fe2000480703b */
        /* <DEDUP_REMOVED lines=62> */
[----:B------:R-:W-:-:S07]  /*9280*/  F2FP.SATFINITE.E4M3.F32.PACK_AB_MERGE_C R55, R62, R155, R56 ;  /* 0x0000009b3e37723e */ /* 0x000fce0004807038 */
.L_x_2408:
[----:B------:R-:W-:Y:S05]  /*9290*/  BSYNC B2 ;  /* 0x0000000000027941 */ /* 0x000fea0003800000 */
.L_x_2407:
        /* <DEDUP_REMOVED lines=11> */
.L_x_2406:
[----:B------:R-:W-:Y:S05]  /*9350*/  BSYNC B1 ;  /* 0x0000000000017941 */ /* 0x000fea0003800000 */
.L_x_2405:
        /* <DEDUP_REMOVED lines=23> */
[----:B------:R-:W-:-:S04]  /*94d0*/  LOP3.LUT R49, R49, 0xffffc000, RZ, 0xc0, !PT ;  /* 0xffffc00031317812 */ /* 0x000fc800078ec0ff */
[----:B---3--:R-:W-:Y:S02]  /*94e0*/  IADD3 R51, R48, R49, R50 ;  /* 0x0000003130337210 */ /* 0x008fe40007ffe032 */
[----:B------:R-:W-:-:S03]  /*94f0*/  LEA R49, R232, R28, 0xf ;  /* 0x0000001ce8317211 */ /* 0x000fc600078e78ff */
        /* <DEDUP_REMOVED lines=14> */
[----:B------:R-:W-:Y:S01]  /*95e0*/  SHF.R.U32.HI R82, RZ, 0x8, R69 ;  /* 0x00000008ff527819 */ /* 0x000fe20000011645 */
[----:B------:R-:W-:Y:S01]  /*95f0*/  IMAD.MOV.U32 R60, RZ, RZ, R50 ;  /* 0x000000ffff3c7224 */ /* 0x000fe200078e0032 */
[----:B------:R-:W-:-:S02]  /*9600*/  LOP3.LUT R64, R67, 0xff0000ff, RZ, 0xc0, !PT ;  /* 0xff0000ff43407812 */ /* 0x000fc400078ec0ff */
[----:B------:R-:W-:Y:S01]  /*9610*/  LOP3.LUT R48, R63, 0xff00, R48, 0xf8, !PT ;  /* 0x0000ff003f307812 */ /* 0x000fe200078ef830 */
[----:B------:R-:W-:Y:S01]  /*9620*/  IMAD.U32 R63, R87, 0x10000, RZ ;  /* 0x00010000573f7824 */ /* 0x000fe200078e00ff */
[----:B------:R-:W-:Y:S01]  /*9630*/  SHF.R.U32.HI R85, RZ, 0x10, R67 ;  /* 0x00000010ff557819 */ /* 0x000fe20000011643 */
[----:B------:R-:W-:Y:S01]  /*9640*/  IMAD.SHL.U32 R67, R86, 0x100, RZ ;  /* 0x0000010056437824 */ /* 0x000fe200078e00ff */
[----:B------:R-:W-:Y:S02]  /*9650*/  LOP3.LUT R66, R69, 0xff0000ff, RZ, 0xc0, !PT ;  /* 0xff0000ff45427812 */ /* 0x000fe400078ec0ff */
[----:B------:R-:W-:Y:S02]  /*9660*/  SHF.R.U32.HI R84, RZ, 0x10, R69 ;  /* 0x00000010ff547819 */ /* 0x000fe40000011645 */
[----:B------:R-:W-:Y:S02]  /*9670*/  SHF.R.U32.HI R81, RZ, 0x8, R71 ;  /* 0x00000008ff517819 */ /* 0x000fe40000011647 */
[----:B------:R-:W-:-:S02]  /*9680*/  SHF.L.U32 R69, R82, 0x8, RZ ;  /* 0x0000000852457819 */ /* 0x000fc400000006ff */
[----:B------:R-:W-:Y:S02]  /*9690*/  LOP3.LUT R70, R71, 0xff0000ff, RZ, 0xc0, !PT ;  /* 0xff0000ff47467812 */ /* 0x000fe400078ec0ff */
[----:B------:R-:W-:Y:S01]  /*96a0*/  SHF.R.U32.HI R83, RZ, 0x10, R71 ;  /* 0x00000010ff537819 */ /* 0x000fe20000011647 */
[----:B------:R-:W-:Y:S01]  /*96b0*/  IMAD.SHL.U32 R71, R81, 0x100, RZ ;  /* 0x0000010051477824 */ /* 0x000fe200078e00ff */
[----:B------:R-:W-:Y:S01]  /*96c0*/  LOP3.LUT R52, R48, 0xff0000, R63, 0xf8, !PT ;  /* 0x00ff000030347812 */ /* 0x000fe200078ef83f */
[----:B------:R-:W-:Y:S01]  /*96d0*/  IMAD.U32 R63, R85, 0x10000, RZ ;  /* 0x00010000553f7824 */ /* 0x000fe200078e00ff */
[----:B------:R-:W-:Y:S01]  /*96e0*/  LOP3.LUT R54, R66, 0xff00, R69, 0xf8, !PT ;  /* 0x0000ff0042367812 */ /* 0x000fe200078ef845 */
[----:B------:R-:W-:Y:S01]  /*96f0*/  IMAD.U32 R83, R83, 0x10000, RZ ;  /* 0x0001000053537824 */ /* 0x000fe200078e00ff */
[----:B------:R-:W-:Y:S02]  /*9700*/  LOP3.LUT R64, R64, 0xff00, R67, 0xf8, !PT ;  /* 0x0000ff0040407812 */ /* 0x000fe400078ef843 */
[----:B------:R-:W-:-:S02]  /*9710*/  F2FP.F16.E4M3.UNPACK_B R81, R144.H1 ;  /* 0x00000090ff51723e */ /* 0x000fc400030006ff */
[----:B------:R-:W-:Y:S02]  /*9720*/  F2FP.F16.E4M3.UNPACK_B R69, R68.H1 ;  /* 0x00000044ff45723e */ /* 0x000fe400030006ff */
[----:B------:R-:W-:Y:S01]  /*9730*/  F2FP.F16.E4M3.UNPACK_B R66, R65.H1 ;  /* 0x00000041ff42723e */ /* 0x000fe200030006ff */
[----:B------:R-:W-:Y:S01]  /*9740*/  HADD2.F32 R50, -RZ, R81.H0_H0 ;  /* 0x20000051ff327230 */ /* 0x000fe20000004100 */
[----:B------:R-:W-:Y:S01]  /*9750*/  LOP3.LUT R48, R64, 0xff0000, R63, 0xf8, !PT ;  /* 0x00ff000040307812 */ /* 0x000fe200078ef83f */
[----:B------:R-:W-:Y:S01]  /*9760*/  HADD2.F32 R64, -RZ, R69.H0_H0 ;  /* 0x20000045ff407230 */ /* 0x000fe20000004100 */
[----:B------:R-:W-:Y:S01]  /*9770*/  F2FP.F16.E4M3.UNPACK_B R67, R140.H1 ;  /* 0x0000008cff43723e */ /* 0x000fe200030006ff */
[----:B------:R-:W-:Y:S01]  /*9780*/  HADD2.F32 R63, -RZ, R66.H0_H0 ;  /* 0x20000042ff3f7230 */ /* 0x000fe20000004100 */
[----:B------:R-:W-:Y:S01]  /*9790*/  LOP3.LUT R82, R70, 0xff00, R71, 0xf8, !PT ;  /* 0x0000ff0046527812 */ /* 0x000fe200078ef847 */
[----:B------:R-:W-:Y:S02]  /*97a0*/  IMAD.U32 R71, R84, 0x10000, RZ ;  /* 0x0001000054477824 */ /* 0x000fe400078e00ff */
[----:B------:R-:W-:Y:S01]  /*97b0*/  FMUL.FTZ R84, R64, R50 ;  /* 0x0000003240547220 */ /* 0x000fe20000410000 */
[----:B------:R-:W-:-:S02]  /*97c0*/  HADD2.F32 R70, -RZ, R67.H0_H0 ;  /* 0x20000043ff467230 */ /* 0x000fc40000004100 */
        /* <DEDUP_REMOVED lines=170> */
[----:B------:R-:W-:Y:S01]  /*a270*/  F2FP.SATFINITE.E4M3.F32.PACK_AB_MERGE_C R55, R50, R81, R68 ;  /* 0x000000513237723e */ /* 0x000fe20004807044 */
[----:B------:R-:W-:Y:S01]  /*a280*/  IMAD.MOV.U32 R50, RZ, RZ, R62 ;  /* 0x000000ffff327224 */ /* 0x000fe200078e003e */
[----:B------:R-:W-:-:S07]  /*a290*/  F2FP.SATFINITE.E4M3.F32.PACK_AB_MERGE_C R53, R86, R83, R87 ;  /* 0x000000535635723e */ /* 0x000fce0004807057 */
.L_x_2412:
[----:B------:R-:W-:Y:S05]  /*a2a0*/  BSYNC B2 ;  /* 0x0000000000027941 */ /* 0x000fea0003800000 */
.L_x_2411:
        /* <DEDUP_REMOVED lines=11> */
.L_x_2410:
[----:B------:R-:W-:Y:S05]  /*a360*/  BSYNC B1 ;  /* 0x0000000000017941 */ /* 0x000fea0003800000 */
.L_x_2409:
[----:B-1----:R-:W-:Y:S01]  /*a370*/  IADD3 R49, R19, 0x60, RZ ;  /* 0x0000006013317810 */ /* 0x002fe20007ffe0ff */
[----:B--2---:R-:W-:-:S03]  /*a380*/  IMAD R48, R118, R124, RZ ;  /* 0x0000007c76307224 */ /* 0x004fc600078e02ff */
[C---:B------:R-:W-:Y:S01]  /*a390*/  ISETP.GE.OR P3, PT, R49.reuse, R117, P0 ;  /* 0x000000753100720c */ /* 0x040fe20000766670 */
[----:B------:R-:W-:-:S04]  /*a3a0*/  IMAD.WIDE.U32 R122, R49, R124, R122 ;  /* 0x0000007c317a7225 */ /* 0x000fc800078e007a */
[----:B------:R-:W-:-:S08]  /*a3b0*/  IMAD R125, R49, R125, R48 ;  /* 0x0000007d317d7224 */ /* 0x000fd000078e0230 */
        /* <DEDUP_REMOVED lines=9> */
[----:B-1----:R-:W-:-:S05]  /*a450*/  IADD3 R58, P3, R59, R56, RZ ;  /* 0x000000383b3a7210 */ /* 0x002fca0007f7e0ff */
[----:B------:R-:W-:Y:S01]  /*a460*/  IMAD.X R59, R48, 0x1, R57, P3 ;  /* 0x00000001303b7824 */ /* 0x000fe200018e0639 */
[----:B------:R-:W-:-:S04]  /*a470*/  SHF.R.S32.HI R48, RZ, 0x1f, R143 ;  /* 0x0000001fff307819 */ /* 0x000fc8000001148f */
[----:B------:R-:W-:-:S04]  /*a480*/  LEA.HI R48, R48, R143, RZ, 0x5 ;  /* 0x0000008f30307211 */ /* 0x000fc800078f28ff */
        /* <DEDUP_REMOVED lines=8> */
[----:B--2---:R-:W-:Y:S01]  /*a510*/  IADD3 R51, R49, R48, R50 ;  /* 0x0000003031337210 */ /* 0x004fe20007ffe032 */
[----:B------:R-:W-:-:S04]  /*a520*/  IMAD R49, R232, 0x8000, R27 ;  /* 0x00008000e8317824 */ /* 0x000fc800078e021b */
[----:B------:R-:W-:Y:S02]  /*a530*/  IMAD R51, R232, 0x8000, R51 ;  /* 0x00008000e8337824 */ /* 0x000fe400078e0233 */
[C---:B------:R-:W-:Y:S02]  /*a540*/  IMAD.IADD R49, R18.reuse, 0x1, R49 ;  /* 0x0000000112317824 */ /* 0x040fe400078e0231 */
[----:B------:R-:W-:-:S04]  /*a550*/  IMAD.IADD R52, R18, 0x1, R51 ;  /* 0x0000000112347824 */ /* 0x000fc800078e0233 */
        /* <DEDUP_REMOVED lines=14> */
[----:B------:R-:W-:-:S02]  /*a640*/  LOP3.LUT R67, R75, 0xff0000ff, RZ, 0xc0, !PT ;  /* 0xff0000ff4b437812 */ /* 0x000fc400078ec0ff */
[----:B------:R-:W-:Y:S02]  /*a650*/  SHF.R.U32.HI R68, RZ, 0x8, R77 ;  /* 0x00000008ff447819 */ /* 0x000fe4000001164d */
[----:B------:R-:W-:Y:S01]  /*a660*/  MOV R66, R52 ;  /* 0x0000003400427202 */ /* 0x000fe20000000f00 */
[----:B------:R-:W-:Y:S01]  /*a670*/  IMAD.U32 R52, R71, 0x10000, RZ ;  /* 0x0001000047347824 */ /* 0x000fe200078e00ff */
[----:B------:R-:W-:Y:S01]  /*a680*/  LOP3.LUT R71, R67, 0xff00, R48, 0xf8, !PT ;  /* 0x0000ff0043477812 */ /* 0x000fe200078ef830 */
[----:B------:R-:W-:Y:S01]  /*a690*/  IMAD.SHL.U32 R50, R68, 0x100, RZ ;  /* 0x0000010044327824 */ /* 0x000fe200078e00ff */
[----:B------:R-:W-:Y:S01]  /*a6a0*/  LOP3.LUT R73, R77, 0xff0000ff, RZ, 0xc0, !PT ;  /* 0xff0000ff4d497812 */ /* 0x000fe200078ec0ff */
[----:B------:R-:W-:Y:S01]  /*a6b0*/  IMAD.U32 R48, R72, 0x10000, RZ ;  /* 0x0001000048307824 */ /* 0x000fe200078e00ff */
[----:B------:R-:W-:Y:S02]  /*a6c0*/  SHF.R.U32.HI R64, RZ, 0x8, R79 ;  /* 0x00000008ff407819 */ /* 0x000fe4000001164f */
[----:B------:R-:W-:-:S02]  /*a6d0*/  LOP3.LUT R52, R63, 0xff0000, R52, 0xf8, !PT ;  /* 0x00ff00003f347812 */ /* 0x000fc400078ef834 */
[----:B------:R-:W-:Y:S01]  /*a6e0*/  F2FP.F16.E4M3.UNPACK_B R72, R138.H1 ;  /* 0x0000008aff48723e */ /* 0x000fe200030006ff */
[----:B------:R-:W-:Y:S01]  /*a6f0*/  IMAD.SHL.U32 R54, R64, 0x100, RZ ;  /* 0x0000010040367824 */ /* 0x000fe200078e00ff */
[----:B------:R-:W-:Y:S02]  /*a700*/  F2FP.F16.E4M3.UNPACK_B R67, R66.H1 ;  /* 0x00000042ff43723e */ /* 0x000fe400030006ff */
[----:B------:R-:W-:Y:S02]  /*a710*/  F2FP.F16.E4M3.UNPACK_B R63, R62.H1 ;  /* 0x0000003eff3f723e */ /* 0x000fe400030006ff */
[----:B------:R-:W-:Y:S01]  /*a720*/  LOP3.LUT R75, R73, 0xff00, R50, 0xf8, !PT ;  /* 0x0000ff00494b7812 */ /* 0x000fe200078ef832 */
[----:B------:R-:W-:Y:S01]  /*a730*/  HADD2.F32 R73, -RZ, R72.H0_H0 ;  /* 0x20000048ff497230 */ /* 0x000fe20000004100 */
[----:B------:R-:W-:Y:S01]  /*a740*/  SHF.R.U32.HI R76, RZ, 0x10, R77 ;  /* 0x00000010ff4c7819 */ /* 0x000fe2000001164d */
[----:B------:R-:W-:Y:S01]  /*a750*/  HADD2.F32 R68, -RZ, R67.H0_H0 ;  /* 0x20000043ff447230 */ /* 0x000fe20000004100 */
[----:B------:R-:W-:Y:S01]  /*a760*/  F2FP.F16.E4M3.UNPACK_B R70, R136.H1 ;  /* 0x00000088ff46723e */ /* 0x000fe200030006ff */
[----:B------:R-:W-:Y:S01]  /*a770*/  HADD2.F32 R64, -RZ, R63.H0_H0 ;  /* 0x2000003fff407230 */ /* 0x000fe20000004100 */
[----:B------:R-:W-:-:S02]  /*a780*/  SHF.R.U32.HI R74, RZ, 0x10, R79 ;  /* 0x00000010ff4a7819 */ /* 0x000fc4000001164f */
[----:B------:R-:W-:Y:S01]  /*a790*/  LOP3.LUT R77, R79, 0xff0000ff, RZ, 0xc0, !PT ;  /* 0xff0000ff4f4d7812 */ /* 0x000fe200078ec0ff */
[-C--:B------:R-:W-:Y:S01]  /*a7a0*/  FMUL.FTZ R79, R68, R73.reuse ;  /* 0x00000049444f7220 */ /* 0x080fe20000410000 */
[----:B------:R-:W-:Y:S01]  /*a7b0*/  LOP3.LUT R48, R71, 0xff0000, R48, 0xf8, !PT ;  /* 0x00ff000047307812 */ /* 0x000fe200078ef830 */
[----:B------:R-:W-:Y:S01]  /*a7c0*/  HADD2.F32 R71, -RZ, R70.H0_H0 ;  /* 0x20000046ff477230 */ /* 0x000fe20000004100 */
[----:B------:R-:W-:Y:S01]  /*a7d0*/  LOP3.LUT R77, R77, 0xff00, R54, 0xf8, !PT ;  /* 0x0000ff004d4d7812 */ /* 0x000fe200078ef836 */
[----:B------:R-:W-:Y:S01]  /*a7e0*/  FMUL.FTZ R73, R64, R73 ;  /* 0x0000004940497220 */ /* 0x000fe20000410000 */
[----:B------:R-:W-:Y:S01]  /*a7f0*/  SHF.L.U32 R50, R74, 0x10, RZ ;  /* 0x000000104a327819 */ /* 0x000fe200000006ff */
[----:B------:R-:W-:Y:S02]  /*a800*/  IMAD.U32 R54, R76, 0x10000, RZ ;  /* 0x000100004c367824 */ /* 0x000fe400078e00ff */
[-C--:B------:R-:W-:Y:S01]  /*a810*/  FFMA.FTZ R79, R64, R71.reuse, -R79 ;  /* 0x00000047404f7223 */ /* 0x080fe2000001084f */
[----:B------:R-:W-:Y:S01]  /*a820*/  HADD2.F32 R64, -RZ, R63.H1_H1 ;  /* 0x3000003fff407230 */ /* 0x000fe20000004100 */
[----:B------:R-:W-:Y:S01]  /*a830*/  LOP3.LUT R50, R77, 0xff0000, R50, 0xf8, !PT ;  /* 0x00ff00004d327812 */ /* 0x000fe200078ef832 */
        /* <DEDUP_REMOVED lines=8> */
[----:B------:R-:W-:Y:S01]  /*a8c0*/  LOP3.LUT R54, R75, 0xff0000, R54, 0xf8, !PT ;  /* 0x00ff00004b367812 */ /* 0x000fe200078ef836 */
[-C--:B------:R-:W-:Y:S01]  /*a8d0*/  FMUL.FTZ R75, R68, R73.reuse ;  /* 0x00000049444b7220 */ /* 0x080fe20000410000 */
[----:B------:R-:W-:Y:S01]  /*a8e0*/  F2FP.F16.E4M3.UNPACK_B R136, R136 ;  /* 0x00000088ff88723e */ /* 0x000fe200020006ff */
[----:B------:R-:W-:Y:S01]  /*a8f0*/  FMUL.FTZ R73, R64, R73 ;  /* 0x0000004940497220 */ /* 0x000fe20000410000 */
[----:B------:R-:W-:-:S02]  /*a900*/  HADD2.F32 R67, -RZ, R66.H0_H0 ;  /* 0x20000042ff437230 */ /* 0x000fc40000004100 */
[-C--:B------:R-:W-:Y:S01]  /*a910*/  FFMA.FTZ R78, R64, R71.reuse, -R75 ;  /* 0x00000047404e7223 */ /* 0x080fe2000001084b */
[----:B------:R-:W-:Y:S02]  /*a920*/  HADD2.F32 R63, -RZ, R62.H0_H0 ;  /* 0x2000003eff3f7230 */ /* 0x000fe40000004100 */
[----:B------:R-:W-:Y:S01]  /*a930*/  FFMA.FTZ R80, R68, R71, R73 ;  /* 0x0000004744507223 */ /* 0x000fe20000010049 */
        /* <DEDUP_REMOVED lines=151> */
[----:B------:R-:W-:Y:S02]  /*b2b0*/  F2FP.SATFINITE.E4M3.F32.PACK_AB_MERGE_C R49, R75, R76, R78 ;  /* 0x0000004c4b31723e */ /* 0x000fe4000480704e */
[----:B------:R-:W-:-:S07]  /*b2c0*/  F2FP.SATFINITE.E4M3.F32.PACK_AB_MERGE_C R53, R77, R74, R79 ;  /* 0x0000004a4d35723e */ /* 0x000fce000480704f */
.L_x_2414:
[----:B------:R-:W-:Y:S05]  /*b2d0*/  BSYNC B1 ;  /* 0x0000000000017941 */ /* 0x000fea0003800000 */
.L_x_2413:
        /* <DEDUP_REMOVED lines=10> */
.L_x_2354:
[----:B------:R-:W-:-:S06]  /*b380*/  UISETP.NE.AND UP0, UPT, UR45, 0x3, UPT ;  /* 0x000000032d00788c */ /* 0x000fcc000bf05270 */
[----:B------:R-:W-:-:S13]  /*b390*/  PLOP3.LUT P5, PT, PT, PT, UP0, 0x80, 0x0 ;  /* 0x000000000000781c */ /* 0x000fda0003faf008 */
[----:B------:R-:W-:Y:S05]  /*b3a0*/  @!P5 BRA `(.L_x_2415) ;  /* 0x000000000004d947 */ /* 0x000fea0003800000 */
[----:B------:R-:W-:Y:S01]  /*b3b0*/  BPT.TRAP 0x1 ;  /* 0x000000040000795c */ /* 0x000fe20000300000 */
.L_x_2415:
        /* <DEDUP_REMOVED lines=9> */
.L_x_2686:
[----:B------:R-:W-:Y:S05]  /*b450*/  BSYNC B1 ;  /* 0x0000000000017941 */ /* 0x000fea0003800000 */
.L_x_2416:
[----:B------:R-:W-:Y:S01]  /*b460*/  ISETP.GE.AND P2, PT, R19, R117, PT ;  /* 0x000000751300720c */ /* 0x000fe20003f46270 */
[----:B------:R-:W-:Y:S01]  /*b470*/  IMAD R49, R48, R127, R49 ;  /* 0x0000007f30317224 */ /* 0x000fe200078e0231 */
[----:B------:R-:W-:Y:S01]  /*b480*/  BSSY B1, `(.L_x_2418) ;  /* 0x000000e000017945 */ /* 0x000fe20003800000 */
[----:B------:R-:W-:-:S04]  /*b490*/  IMAD.WIDE.U32 R56, R127, R25, RZ ;  /* 0x000000197f387225 */ /* 0x000fc800078e00ff */
[----:B------:R-:W-:-:S06]  /*b4a0*/  IMAD.IADD R62, R49, 0x1, R57 ;  /* 0x00000001313e7824 */ /* 0x000fcc00078e0239 */
        /* <DEDUP_REMOVED lines=11> */
.L_x_2419:
[----:B------:R-:W-:Y:S05]  /*b560*/  BSYNC B1 ;  /* 0x0000000000017941 */ /* 0x000fea0003800000 */
.L_x_2418:
        /* <DEDUP_REMOVED lines=16> */
.L_x_2421:
[----:B------:R-:W-:Y:S05]  /*b670*/  BSYNC B1 ;  /* 0x0000000000017941 */ /* 0x000fea0003800000 */
.L_x_2420:
[----:B-1----:R-:W-:Y:S01]  /*b680*/  IADD3 R48, R19, 0x40, RZ ;  /* 0x0000004013307810 */ /* 0x002fe20007ffe0ff */
[----:B------:R-:W-:Y:S03]  /*b690*/  BSSY B1, `(.L_x_2422) ;  /* 0x000000f000017945 */ /* 0x000fe60003800000 */
[----:B------:R-:W-:-:S13]  /*b6a0*/  ISETP.GE.AND P2, PT, R48, R117, PT ;  /* 0x000000753000720c */ /* 0x000fda0003f46270 */
[----:B------:R-:W-:Y:S05]  /*b6b0*/  @P2 BRA `(.L_x_2423) ;  /* 0x0000000000302947 */ /* 0x000fea0003800000 */
[----:B------:R-:W1:Y:S01]  /*b6c0*/  @!P0 LDC.64 R58, c[0x0][0x2e8] ;  /* 0x0000ba00ff3a8b82 */ /* 0x000e620000000a00 */
[----:B------:R-:W-:Y:S01]  /*b6d0*/  LEA R60, P2, R102, R56, 0x6 ;  /* 0x00000038663c7211 */ /* 0x000fe200078430ff */
        /* <DEDUP_REMOVED lines=10> */
.L_x_2423:
[----:B------:R-:W-:Y:S05]  /*b780*/  BSYNC B1 ;  /* 0x0000000000017941 */ /* 0x000fea0003800000 */
.L_x_2422:
[----:B-1----:R-:W-:-:S05]  /*b790*/  VIADD R48, R19, 0x60 ;  /* 0x0000006013307836 */ /* 0x002fca0000000000 */
[----:B------:R-:W-:-:S13]  /*b7a0*/  ISETP.GE.AND P2, PT, R48, R117, PT ;  /* 0x000000753000720c */ /* 0x000fda0003f46270 */
[----:B------:R-:W-:Y:S05]  /*b7b0*/  @P2 BRA `(.L_x_2391) ;  /* 0x00000000003c2947 */ /* 0x000fea0003800000 */
[----:B------:R-:W1:Y:S01]  /*b7c0*/  LDC.64 R50, c[0x0][0x300] ;  /* 0x0000c000ff327b82 */ /* 0x000e620000000a00 */
[----:B------:R-:W-:Y:S01]  /*b7d0*/  IMAD.MOV.U32 R57, RZ, RZ, R62 ;  /* 0x000000ffff397224 */ /* 0x000fe200078e003e */
[----:B------:R-:W-:Y:S06]  /*b7e0*/  @!P1 LDS.128 R52, [R115+0x2f400] ;  /* 0x02f4000073349984 */ /* 0x000fec0000000c00 */
[----:B------:R-:W2:Y:S01]  /*b7f0*/  @!P0 LDC.64 R48, c[0x0][0x2e8] ;  /* 0x0000ba00ff308b82 */ /* 0x000ea20000000a00 */
[----:B-1----:R-:W-:-:S04]  /*b800*/  IMAD.WIDE.U32 R58, R50, 0x60, R56 ;  /* 0x00000060323a7825 */ /* 0x002fc800078e0038 */
[----:B------:R-:W-:-:S04]  /*b810*/  IMAD R51, R51, 0x60, RZ ;  /* 0x0000006033337824 */ /* 0x000fc800078e02ff */
[----:B------:R-:W-:Y:S01]  /*b820*/  IMAD.IADD R50, R59, 0x1, R51 ;  /* 0x000000013b327824 */ /* 0x000fe200078e0233 */
[----:B--2---:R-:W-:-:S04]  /*b830*/  @!P0 IADD3 R56, P2, P3, R58, R48, R39 ;  /* 0x000000303a388210 */ /* 0x004fc80007b5e027 */
[----:B------:R-:W-:Y:S02]  /*b840*/  @!P0 IADD3.X R57, R50, R49, R103, P2, P3 ;  /* 0x0000003132398210 */ /* 0x000fe400017e6467 */
[----:B------:R-:W1:Y:S02]  /*b850*/  @!P1 LDC.64 R48, c[0x0][0x2e8] ;  /* 0x0000ba00ff309b82 */ /* 0x000e640000000a00 */
[----:B-1----:R-:W-:-:S04]  /*b860*/  @!P1 IADD3 R58, P2, P3, R43, R48, R58 ;  /* 0x000000302b3a9210 */ /* 0x002fc80007b5e03a */
[----:B------:R-:W-:Y:S02]  /*b870*/  @!P1 IADD3.X R59, R108, R49, R50, P2, P3 ;  /* 0x000000316c3b9210 */ /* 0x000fe400017e6432 */
[----:B------:R-:W1:Y:S04]  /*b880*/  @!P0 LDS.128 R48, [R115+0x2b400] ;  /* 0x02b4000073308984 */ /* 0x000e680000000c00 */
[----:B-1----:R1:W-:Y:S04]  /*b890*/  @!P0 STG.E.128 desc[UR46][R56.64], R48 ;  /* 0x0000003038008986 */ /* 0x0023e8000c101d2e */
[----:B------:R1:W-:Y:S02]  /*b8a0*/  @!P1 STG.E.128 desc[UR46][R58.64], R52 ;  /* 0x000000343a009986 */ /* 0x0003e4000c101d2e */
.L_x_2391:
[----:B------:R-:W-:Y:S05]  /*b8b0*/  BSYNC B0 ;  /* 0x0000000000007941 */ /* 0x000fea0003800000 */
.L_x_2353:
        /* <DEDUP_REMOVED lines=17> */
.L_x_2425:
[----:B------:R-:W-:Y:S05]  /*b9d0*/  BSYNC B0 ;  /* 0x0000000000007941 */ /* 0x000fea0003800000 */
.L_x_2424:
[----:B------:R-:W1:Y:S01]  /*b9e0*/  SYNCS.PHASECHK.TRANS64.TRYWAIT P3, [R110+URZ+0x388b0], R121 ;  /* 0x0388b0796e0075a7 */ /* 0x000e62000806017f */
[----:B------:R-:W-:Y:S01]  /*b9f0*/  ULDC UR41, c[0x0][0x2f4] ;  /* 0x0000bd0000297ab9 */ /* 0x000fe20000000800 */
[----:B------:R-:W-:Y:S01]  /*ba00*/  ULDC.64 UR36, c[0x0][0x328] ;  /* 0x0000ca0000247ab9 */ /* 0x000fe20000000a00 */
[----:B------:R-:W-:Y:S01]  /*ba10*/  ULDC.64 UR38, c[0x0][0x318] ;  /* 0x0000c60000267ab9 */ /* 0x000fe20000000a00 */
[----:B------:R-:W-:Y:S04]  /*ba20*/  BSSY B0, `(.L_x_2426) ;  /* 0x0000002000007945 */ /* 0x000fe80003800000 */
[----:B-1----:R-:W-:Y:S05]  /*ba30*/  @!P3 BRA `(.L_x_2427) ;  /* 0x000001e40070b947 */ /* 0x002fea0003800000 */
.L_x_2687:
[----:B------:R-:W-:Y:S05]  /*ba40*/  BSYNC B0 ;  /* 0x0000000000007941 */ /* 0x000fea0003800000 */
.L_x_2426:
        /* <DEDUP_REMOVED lines=17> */
.L_x_2429:
[----:B------:R-:W-:Y:S05]  /*bb60*/  BSYNC B0 ;  /* 0x0000000000007941 */ /* 0x000fea0003800000 */
.L_x_2428:
[----:B0-2---:R-:W-:Y:S01]  /*bb70*/  VIADD R48, R19, 0x20 ;  /* 0x0000002013307836 */ /* 0x005fe20000000000 */
[----:B------:R-:W-:Y:S04]  /*bb80*/  BSSY B0, `(.L_x_2430) ;  /* 0x0000012000007945 */ /* 0x000fe80003800000 */
[----:B------:R-:W-:-:S13]  /*bb90*/  ISETP.GE.AND P3, PT, R48, R117, PT ;  /* 0x000000753000720c */ /* 0x000fda0003f66270 */
[----:B------:R-:W-:Y:S05]  /*bba0*/  @P3 BRA `(.L_x_2431) ;  /* 0x00000000003c3947 */ /* 0x000fea0003800000 */
[----:B------:R-:W-:Y:S01]  /*bbb0*/  IADD3 R51, P3, R52, 0x20, RZ ;  /* 0x0000002034337810 */ /* 0x000fe20007f7e0ff */
[----:B------:R-:W-:Y:S01]  /*bbc0*/  IMAD.MOV.U32 R49, RZ, RZ, R109 ;  /* 0x000000ffff317224 */ /* 0x000fe200078e006d */
[----:B------:R-:W-:-:S03]  /*bbd0*/  MOV R48, R98 ;  /* 0x0000006200307202 */ /* 0x000fc60000000f00 */
        /* <DEDUP_REMOVED lines=12> */
.L_x_2431:
[----:B------:R-:W-:Y:S05]  /*bca0*/  BSYNC B0 ;  /* 0x0000000000007941 */ /* 0x000fea0003800000 */
.L_x_2430:
[----:B0-----:R-:W-:Y:S01]  /*bcb0*/  VIADD R48, R19, 0x40 ;  /* 0x0000004013307836 */ /* 0x001fe20000000000 */
[----:B------:R-:W-:Y:S04]  /*bcc0*/  BSSY B0, `(.L_x_2432) ;  /* 0x0000012000007945 */ /* 0x000fe80003800000 */
        /* <DEDUP_REMOVED lines=17> */
.L_x_2433:
[----:B------:R-:W-:Y:S05]  /*bde0*/  BSYNC B0 ;  /* 0x0000000000007941 */ /* 0x000fea0003800000 */
.L_x_2432:
        /* <DEDUP_REMOVED lines=19> */
.L_x_2435:
[----:B------:R-:W-:Y:S05]  /*bf20*/  BSYNC B0 ;  /* 0x0000000000007941 */ /* 0x000fea0003800000 */
.L_x_2434:
        /* <DEDUP_REMOVED lines=22> */
.L_x_2348:
[----:B------:R-:W-:Y:S05]  /*c090*/  @P0 BRA `(.L_x_2437) ;  /* 0x00000000000c0947 */ /* 0x000fea0003800000 */
[----:B------:R-:W0:Y:S01]  /*c0a0*/  FENCE.VIEW.ASYNC.G ;  /* 0x00000000000073c6 */ /* 0x000e220000000100 */
[----:B------:R-:W-:Y:S05]  /*c0b0*/  WARPSYNC.ALL ;  /* 0x0000000000007948 */ /* 0x000fea0003800000 */
[----:B0-----:R-:W-:Y:S06]  /*c0c0*/  BAR.ARV 0xc, 0x180 ;  /* 0x0306000000007b1d */ /* 0x001fec0000002000 */
.L_x_2437:
[----:B------:R-:W2:Y:S01]  /*c0d0*/  LDL R0, [R1+0x44] ;  /* 0x0000440001007983 */ /* 0x000ea20000100800 */
[----:B------:R-:W-:Y:S01]  /*c0e0*/  ULDC.64 UR6, c[0x0][0x998] ;  /* 0x0002660000067ab9 */ /* 0x000fe20000000a00 */
[----:B------:R-:W-:Y:S02]  /*c0f0*/  ULDC.64 UR4, c[0x0][0x990] ;  /* 0x0002640000047ab9 */ /* 0x000fe40000000a00 */
[----:B------:R-:W3:Y:S04]  /*c100*/  LDL R3, [R1+0x24] ;  /* 0x0000240001037983 */ /* 0x000ee80000100800 */
[----:B------:R-:W4:Y:S01]  /*c110*/  LDL R20, [R1+0x18] ;  /* 0x0000180001147983 */ /* 0x000f220000100800 */
[----:B------:R-:W-:Y:S02]  /*c120*/  ISETP.NE.U32.AND P1, PT, RZ, UR6, PT ;  /* 0x00000006ff007c0c */ /* 0x000fe4000bf25070 */
[----:B------:R-:W-:Y:S01]  /*c130*/  ISETP.NE.U32.AND P0, PT, RZ, UR4, PT ;  /* 0x00000004ff007c0c */ /* 0x000fe2000bf05070 */
[----:B------:R-:W4:Y:S01]  /*c140*/  LDL R14, [R1+0x8] ;  /* 0x00000800010e7983 */ /* 0x000f220000100800 */
[----:B------:R-:W-:-:S02]  /*c150*/  ISETP.NE.AND.EX P1, PT, RZ, UR7, PT, P1 ;  /* 0x00000007ff007c0c */ /* 0x000fc4000bf25310 */
        /* <DEDUP_REMOVED lines=19> */
[C---:B------:R-:W-:Y:S02]  /*c290*/  @P0 IMAD R9, R20.reuse, R13, R0 ;  /* 0x0000000d14090224 */ /* 0x040fe400078e0200 */
[----:B------:R-:W-:Y:S01]  /*c2a0*/  @P0 IMAD.WIDE.U32 R2, R20, R12, R2 ;  /* 0x0000000c14020225 */ /* 0x000fe200078e0002 */
[----:B------:R-:W-:-:S03]  /*c2b0*/  @P1 LEA R8, P3, R6, UR6, 0x2 ;  /* 0x0000000606081c11 */ /* 0x000fc6000f8610ff */
[----:B------:R-:W-:Y:S01]  /*c2c0*/  @P1 IMAD.IADD R5, R7, 0x1, R11 ;  /* 0x0000000107051824 */ /* 0x000fe200078e020b */
[----:B------:R-:W-:Y:S01]  /*c2d0*/  @P0 LEA R4, P2, R2, UR4, 0x2 ;  /* 0x0000000402040c11 */ /* 0x000fe2000f8410ff */
[----:B------:R-:W-:Y:S01]  /*c2e0*/  @P0 IMAD.IADD R3, R3, 0x1, R9 ;  /* 0x0000000103030824 */ /* 0x000fe200078e0209 */
[----:B------:R-:W-:Y:S02]  /*c2f0*/  ULDC UR4, c[0x0][0x988] ;  /* 0x0002620000047ab9 */ /* 0x000fe40000000800 */
[----:B------:R-:W-:Y:S01]  /*c300*/  @P1 LEA.HI.X R9, R6, UR7, R5, 0x2, P3 ;  /* 0x0000000706091c11 */ /* 0x000fe200098f1405 */
[----:B------:R-:W-:Y:S01]  /*c310*/  IMAD.MOV.U32 R0, RZ, RZ, 0x3f800000 ;  /* 0x3f800000ff007424 */ /* 0x000fe200078e00ff */
[----:B------:R-:W-:Y:S01]  /*c320*/  @P0 LEA.HI.X R5, R2, UR5, R3, 0x2, P2 ;  /* 0x0000000502050c11 */ /* 0x000fe200090f1403 */
[----:B------:R-:W-:Y:S01]  /*c330*/  IMAD.MOV.U32 R3, RZ, RZ, 0x3f800000 ;  /* 0x3f800000ff037424 */ /* 0x000fe200078e00ff */
[----:B------:R-:W0:Y:S03]  /*c340*/  LDC R2, c[0x0][0x448] ;  /* 0x00011200ff027b82 */ /* 0x000e260000000800 */
[----:B------:R1:W2:Y:S04]  /*c350*/  @P1 LDG.E R0, desc[UR46][R8.64] ;  /* 0x0000002e08001981 */ /* 0x0002a8000c1e1900 */
[----:B------:R3:W2:Y:S01]  /*c360*/  @P0 LDG.E R3, desc[UR46][R4.64] ;  /* 0x0000002e04030981 */ /* 0x0006a2000c1e1900 */
[----:B0-----:R-:W-:-:S13]  /*c370*/  ISETP.NE.AND P0, PT, R2, 0x1, PT ;  /* 0x000000010200780c */ /* 0x001fda0003f05270 */
[----:B------:R-:W0:Y:S08]  /*c380*/  @P0 LDC R2, c[0x0][0x44c] ;  /* 0x00011300ff020b82 */ /* 0x000e300000000800 */
[----:B------:R-:W4:Y:S01]  /*c390*/  @P0 LDC R11, c[0x0][0x450] ;  /* 0x00011400ff0b0b82 */ /* 0x000f220000000800 */
[----:B------:R-:W-:-:S04]  /*c3a0*/  VIADD R7, R14, 0x7f ;  /* 0x0000007f0e077836 */ /* 0x000fc80000000000 */
[----:B0-----:R-:W-:-:S05]  /*c3b0*/  @P0 IMAD.HI.U32 R2, R7, R2, RZ ;  /* 0x0000000207020227 */ /* 0x001fca00078e00ff */
[----:B----4-:R-:W-:-:S05]  /*c3c0*/  @P0 SHF.R.U32.HI R7, RZ, R11, R2 ;  /* 0x0000000bff070219 */ /* 0x010fca0000011602 */
[----:B------:R-:W-:-:S05]  /*c3d0*/  IMAD.IADD R7, R130, 0x1, R7 ;  /* 0x0000000182077824 */ /* 0x000fca00078e0207 */
[----:B------:R-:W-:-:S04]  /*c3e0*/  SHF.R.S32.HI R2, RZ, 0x1f, R7 ;  /* 0x0000001fff027819 */ /* 0x000fc80000011407 */
[----:B------:R-:W-:-:S04]  /*c3f0*/  LEA.HI R2, R2, R7, RZ, 0x7 ;  /* 0x0000000702027211 */ /* 0x000fc800078f38ff */
[----:B------:R-:W-:-:S04]  /*c400*/  SHF.R.S32.HI R2, RZ, 0x7, R2 ;  /* 0x00000007ff027819 */ /* 0x000fc80000011402 */
[----:B------:R-:W-:-:S04]  /*c410*/  VIMNMX R131, R131, R2, PT ;  /* 0x0000000283837248 */ /* 0x000fc80003fe0100 */
[----:B------:R-:W-:Y:S02]  /*c420*/  ISETP.GE.AND P1, PT, R131, 0x1, PT ;  /* 0x000000018300780c */ /* 0x000fe40003f26270 */
[----:B------:R-:W-:Y:S02]  /*c430*/  CS2R R152, SRZ ;  /* 0x0000000000987805 */ /* 0x000fe4000001ff00 */
[----:B------:R-:W-:Y:S02]  /*c440*/  PLOP3.LUT P0, PT, PT, PT, PT, 0x80, 0x0 ;  /* 0x000000000000781c */ /* 0x000fe40003f0f070 */
[----:B------:R-:W-:Y:S02]  /*c450*/  CS2R R146, SRZ ;  /* 0x0000000000927805 */ /* 0x000fe4000001ff00 */
[----:B------:R-:W-:Y:S02]  /*c460*/  MOV R142, RZ ;  /* 0x000000ff008e7202 */ /* 0x000fe40000000f00 */
[----:B------:R-:W-:-:S02]  /*c470*/  CS2R R84, SRZ ;  /* 0x0000000000547805 */ /* 0x000fc4000001ff00 */
[----:B------:R-:W-:Y:S02]  /*c480*/  CS2R R144, SRZ ;  /* 0x0000000000907805 */ /* 0x000fe4000001ff00 */
[----:B------:R-:W-:Y:S01]  /*c490*/  CS2R R134, SRZ ;  /* 0x0000000000867805 */ /* 0x000fe2000001ff00 */
[----:B------:R-:W-:Y:S01]  /*c4a0*/  IMAD.MOV.U32 R140, RZ, RZ, RZ ;  /* 0x000000ffff8c7224 */ /* 0x000fe200078e00ff */
        /* <DEDUP_REMOVED lines=37> */
[----:B------:R-:W-:Y:S01]  /*c700*/  CS2R R30, SRZ ;  /* 0x00000000001e7805 */ /* 0x000fe2000001ff00 */
[----:B------:R-:W-:Y:S01]  /*c710*/  IMAD.MOV.U32 R67, RZ, RZ, RZ ;  /* 0x000000ffff437224 */ /* 0x000fe200078e00ff */
        /* <DEDUP_REMOVED lines=9> */
[----:B-1----:R-:W-:Y:S02]  /*c7b0*/  CS2R R8, SRZ ;  /* 0x0000000000087805 */ /* 0x002fe4000001ff00 */
[----:B------:R-:W-:Y:S01]  /*c7c0*/  CS2R R48, SRZ ;  /* 0x0000000000307805 */ /* 0x000fe2000001ff00 */
[----:B------:R-:W-:Y:S01]  /*c7d0*/  IMAD.MOV.U32 R117, RZ, RZ, RZ ;  /* 0x000000ffff757224 */ /* 0x000fe200078e00ff */
[----:B------:R-:W-:-:S02]  /*c7e0*/  CS2R R42, SRZ ;  /* 0x00000000002a7805 */ /* 0x000fc4000001ff00 */
[----:B------:R-:W-:Y:S02]  /*c7f0*/  CS2R R6, SRZ ;  /* 0x0000000000067805 */ /* 0x000fe4000001ff00 */
[----:B------:R-:W-:Y:S02]  /*c800*/  CS2R R40, SRZ ;  /* 0x0000000000287805 */ /* 0x000fe4000001ff00 */
[----:B------:R-:W-:Y:S02]  /*c810*/  CS2R R124, SRZ ;  /* 0x00000000007c7805 */ /* 0x000fe4000001ff00 */
[----:B---3--:R-:W-:Y:S02]  /*c820*/  CS2R R4, SRZ ;  /* 0x0000000000047805 */ /* 0x008fe4000001ff00 */
[----:B------:R-:W-:Y:S02]  /*c830*/  CS2R R32, SRZ ;  /* 0x0000000000207805 */ /* 0x000fe4000001ff00 */
[----:B------:R-:W-:-:S02]  /*c840*/  CS2R R132, SRZ ;  /* 0x0000000000847805 */ /* 0x000fc4000001ff00 */
[----:B------:R-:W-:Y:S02]  /*c850*/  CS2R R100, SRZ ;  /* 0x0000000000647805 */ /* 0x000fe4000001ff00 */
[----:B------:R-:W-:Y:S02]  /*c860*/  CS2R R92, SRZ ;  /* 0x00000000005c7805 */ /* 0x000fe4000001ff00 */
[----:B------:R-:W-:Y:S01]  /*c870*/  CS2R R24, SRZ ;  /* 0x0000000000187805 */ /* 0x000fe2000001ff00 */
[----:B--2---:R-:W-:Y:S01]  /*c880*/  FMUL.FTZ R2, R3, R0 ;  /* 0x0000000003027220 */ /* 0x004fe20000410000 */
[----:B------:R-:W-:-:S03]  /*c890*/  IMAD.MOV.U32 R0, RZ, RZ, RZ ;  /* 0x000000ffff007224 */ /* 0x000fc600078e00ff */
[----:B------:R-:W-:Y:S01]  /*c8a0*/  FMUL.FTZ R2, R2, UR4 ;  /* 0x0000000402027c20 */ /* 0x000fe20008410000 */
[----:B------:R-:W-:Y:S01]  /*c8b0*/  IMAD.MOV.U32 R3, RZ, RZ, RZ ;  /* 0x000000ffff037224 */ /* 0x000fe200078e00ff */
[----:B------:R-:W-:Y:S06]  /*c8c0*/  @!P1 BRA `(.L_x_2438) ;  /* 0x0000012000c49947 */ /* 0x000fec0003800000 */
[----:B------:R-:W0:Y:S01]  /*c8d0*/  S2R R26, SR_TID.X ;  /* 0x00000000001a7919 */ /* 0x000e220000002100 */
[----:B------:R-:W-:Y:S01]  /*c8e0*/  UMOV UR4, 0xffffffff ;  /* 0xffffffff00047882 */ /* 0x000fe20000000000 */
[----:B0-----:R-:W-:-:S04]  /*c8f0*/  IADD3 R50, R26, -0x80, RZ ;  /* 0xffffff801a327810 */ /* 0x001fc80007ffe0ff */
[----:B------:R-:W-:-:S04]  /*c900*/  SHF.R.S32.HI R31, RZ, 0x1f, R50 ;  /* 0x0000001fff1f7819 */ /* 0x000fc80000011432 */
[----:B------:R-:W-:-:S04]  /*c910*/  LEA.HI R13, R31, R50, RZ, 0x7 ;  /* 0x000000321f0d7211 */ /* 0x000fc800078f38ff */
[----:B------:R-:W-:Y:S01]  /*c920*/  SHF.R.S32.HI R13, RZ, 0x7, R13 ;  /* 0x00000007ff0d7819 */ /* 0x000fe2000001140d */
[----:B------:R-:W-:Y:S06]  /*c930*/  BRA.DIV UR4, `(.L_x_2439) ;  /* 0x000001d604c47947 */ /* 0x000fec000b800000 */
[----:B------:R-:W0:Y:S04]  /*c940*/  SHFL.IDX PT, R0, R13, RZ, 0x1f ;  /* 0x00001fff0d007589 */ /* 0x000e2800000e0000 */
[----:B0-----:R1:W-:Y:S02]  /*c950*/  STL [R1], R0 ;  /* 0x0000000001007387 */ /* 0x0013e40000100800 */
.L_x_2690:
[----:B------:R-:W1:Y:S02]  /*c960*/  LDL R3, [R1] ;  /* 0x0000000001037983 */ /* 0x000e640000100800 */
[----:B-1----:R-:W-:-:S04]  /*c970*/  LEA.HI R0, R3, R3, RZ, 0x1 ;  /* 0x0000000303007211 */ /* 0x002fc800078f08ff */
[----:B------:R-:W-:-:S05]  /*c980*/  LOP3.LUT R0, R0, 0x1e, RZ, 0xc0, !PT ;  /* 0x0000001e00007812 */ /* 0x000fca00078ec0ff */
[----:B------:R-:W-:Y:S02]  /*c990*/  IMAD.IADD R0, R3, 0x1, -R0 ;  /* 0x0000000103007824 */ /* 0x000fe400078e0a00 */
[----:B------:R-:W-:-:S03]  /*c9a0*/  IMAD.U32 R3, RZ, RZ, UR44 ;  /* 0x0000002cff037e24 */ /* 0x000fc6000f8e00ff */
[----:B------:R-:W-:Y:S02]  /*c9b0*/  LEA R0, R0, UR44, 0xd ;  /* 0x0000002c00007c11 */ /* 0x000fe4000f8e68ff */
[----:B------:R-:W-:Y:S02]  /*c9c0*/  LOP3.LUT P0, RZ, R3, 0x3ff, RZ, 0xc0, !PT ;  /* 0x000003ff03ff7812 */ /* 0x000fe4000780c0ff */
[----:B------:R-:W-:Y:S02]  /*c9d0*/  SHF.R.U32.HI R0, RZ, 0x4, R0 ;  /* 0x00000004ff007819 */ /* 0x000fe40000011600 */
[----:B------:R-:W-:Y:S02]  /*c9e0*/  P2R R24, PR, RZ, 0x1 ;  /* 0x00000001ff187803 */ /* 0x000fe40000000000 */
[----:B------:R-:W-:-:S07]  /*c9f0*/  LOP3.LUT R48, R0, 0x3fff, RZ, 0xc0, !PT ;  /* 0x00003fff00307812 */ /* 0x000fce00078ec0ff */
[----:B------:R-:W-:Y:S05]  /*ca00*/  @!P0 BRA `(.L_x_2440) ;  /* 0x0000000000408947 */ /* 0x000fea0003800000 */
[----:B------:R-:W-:Y:S01]  /*ca10*/  MOV R0, 0x0 ;  /* 0x0000000000007802 */ /* 0x000fe20000000f00 */
[----:B------:R-:W-:Y:S01]  /*ca20*/  ULDC.64 UR4, c[0x4][0xc0] ;  /* 0x0100300000047ab9 */ /* 0x000fe20000000a00 */
[----:B------:R-:W-:Y:S01]  /*ca30*/  ULDC.64 UR6, c[0x4][0xc8] ;  /* 0x0100320000067ab9 */ /* 0x000fe20000000a00 */
[----:B------:R-:W-:Y:S01]  /*ca40*/  IMAD.U32 R4, RZ, RZ, UR4 ;  /* 0x00000004ff047e24 */ /* 0x000fe2000f8e00ff */
[----:B0-----:R0:W1:Y:S01]  /*ca50*/  LDC.64 R14, c[0x4][R0] ;  /* 0x01000000000e7b82 */ /* 0x0010620000000a00 */
[----:B------:R-:W-:Y:S01]  /*ca60*/  IMAD.U32 R5, RZ, RZ, UR5 ;  /* 0x00000005ff057e24 */ /* 0x000fe2000f8e00ff */
[----:B------:R-:W-:Y:S01]  /*ca70*/  ULDC.64 UR4, c[0x4][0x30] ;  /* 0x01000c0000047ab9 */ /* 0x000fe20000000a00 */
[----:B------:R-:W-:Y:S01]  /*ca80*/  IMAD.U32 R6, RZ, RZ, UR6 ;  /* 0x00000006ff067e24 */ /* 0x000fe2000f8e00ff */
[----:B------:R-:W-:Y:S01]  /*ca90*/  MOV R12, 0x1 ;  /* 0x00000001000c7802 */ /* 0x000fe20000000f00 */
[----:B------:R-:W-:Y:S02]  /*caa0*/  IMAD.U32 R7, RZ, RZ, UR7 ;  /* 0x00000007ff077e24 */ /* 0x000fe4000f8e00ff */
[----:B------:R-:W-:-:S02]  /*cab0*/  IMAD.U32 R10, RZ, RZ, UR4 ;  /* 0x00000004ff0a7e24 */ /* 0x000fc4000f8e00ff */
[----:B------:R-:W-:Y:S02]  /*cac0*/  IMAD.U32 R11, RZ, RZ, UR5 ;  /* 0x00000005ff0b7e24 */ /* 0x000fe4000f8e00ff */
[----:B------:R-:W-:Y:S02]  /*cad0*/  IMAD.MOV.U32 R8, RZ, RZ, 0x70 ;  /* 0x00000070ff087424 */ /* 0x000fe400078e00ff */
[----:B0-----:R-:W-:-:S07]  /*cae0*/  IMAD.MOV.U32 R13, RZ, RZ, RZ ;  /* 0x000000ffff0d7224 */ /* 0x001fce00078e00ff */
[----:B------:R-:W-:-:S07]  /*caf0*/  LEPC R20, `(.L_x_2440) ;  /* 0x000000001014794e */ /* 0x000fce0000000000 */
[----:B-1---5:R-:W-:Y:S05]  /*cb00*/  CALL.ABS.NOINC R14 ;  /* 0x000000000e007343 */ /* 0x022fea0003c00000 */
.L_x_2440:
        /* <DEDUP_REMOVED lines=13> */
.L_x_2444:
[----:B--2---:R2:W3:Y:S02]  /*cbe0*/  SYNCS.PHASECHK.TRANS64.TRYWAIT P0, [R18+URZ+0x38800], R3 ;  /* 0x03880003120075a7 */ /* 0x0044e4000800017f */
[----:B---3--:R-:W-:Y:S05]  /*cbf0*/  @!P0 NANOSLEEP.SYNCS 0x989680 ;  /* 0x009896800000895d */ /* 0x008fea0003900000 */
[----:B------:R-:W3:Y:S02]  /*cc00*/  @!P0 SYNCS.PHASECHK.TRANS64 P0, [R18+URZ+0x38800], R3 ;  /* 0x03880003120085a7 */ /* 0x000ee4000800007f */
[----:B---3--:R-:W-:Y:S05]  /*cc10*/  @!P0 BRA `(.L_x_2444) ;  /* 0xfffffffc00f08947 */ /* 0x008fea000383ffff */
.L_x_2443:
[----:B------:R-:W-:Y:S05]  /*cc20*/  BSYNC B0 ;  /* 0x0000000000007941 */ /* 0x000fea0003800000 */
.L_x_2442:
[----:B------:R-:W-:Y:S05]  /*cc30*/  BRA `(.L_x_2445) ;  /* 0x0000009400bc7947 */ /* 0x000fea0003800000 */
.L_x_2441:
[----:B------:R-:W-:Y:S01]  /*cc40*/  ISETP.NE.AND P0, PT, R24, RZ, PT ;  /* 0x000000ff1800720c */ /* 0x000fe20003f05270 */
[----:B------:R-:W-:Y:S01]  /*cc50*/  ULDC.64 UR4, c[0x0][0x3f8] ;  /* 0x0000fe0000047ab9 */ /* 0x000fe20000000a00 */
[----:B-----5:R-:W-:Y:S01]  /*cc60*/  SHF.R.S32.HI R0, RZ, 0x1f, R116 ;  /* 0x0000001fff007819 */ /* 0x020fe20000011474 */
[----:B------:R-:W-:Y:S01]  /*cc70*/  ULDC.64 UR6, c[0x0][0x408] ;  /* 0x0001020000067ab9 */ /* 0x000fe20000000a00 */
[----:B------:R-:W-:-:S04]  /*cc80*/  IMAD.WIDE.U32 R24, R116, UR4, RZ ;  /* 0x0000000474187c25 */ /* 0x000fc8000f8e00ff */
[C---:B------:R-:W-:Y:S02]  /*cc90*/  IMAD R3, R0.reuse, UR4, RZ ;  /* 0x0000000400037c24 */ /* 0x040fe4000f8e02ff */
[----:B------:R-:W-:Y:S02]  /*cca0*/  IMAD R5, R0, UR6, RZ ;  /* 0x0000000600057c24 */ /* 0x000fe4000f8e02ff */
        /* <DEDUP_REMOVED lines=21> */
[----:B-1----:R-:W-:Y:S05]  /*ce00*/  CALL.ABS.NOINC R14 ;  /* 0x000000000e007343 */ /* 0x002fea0003c00000 */
.L_x_2446:
[----:B------:R-:W2:Y:S01]  /*ce10*/  LDL R55, [R1+0x8] ;  /* 0x0000080001377983 */ /* 0x000ea20000100800 */
[----:B------:R-:W-:Y:S01]  /*ce20*/  ULDC.U8 UR4, c[0x0][0x410] ;  /* 0x0001040000047ab9 */ /* 0x000fe20000000000 */
[----:B------:R-:W-:Y:S01]  /*ce30*/  LEA.HI R31, R31, R50, RZ, 0x3 ;  /* 0x000000321f1f7211 */ /* 0x000fe200078f18ff */
[----:B------:R-:W-:Y:S01]  /*ce40*/  BSSY B0, `(.L_x_2447) ;  /* 0x0000946000007945 */ /* 0x000fe20003800000 */
[----:B------:R-:W-:Y:S02]  /*ce50*/  ISETP.NE.AND P0, PT, RZ, UR4, PT ;  /* 0x00000004ff007c0c */ /* 0x000fe4000bf05270 */
[----:B------:R-:W-:-:S05]  /*ce60*/  LOP3.LUT R31, R31, 0xfffffff8, RZ, 0xc0, !PT ;  /* 0xfffffff81f1f7812 */ /* 0x000fca00078ec0ff */
[----:B------:R-:W-:Y:S02]  /*ce70*/  IMAD.IADD R50, R50, 0x1, -R31 ;  /* 0x0000000132327824 */ /* 0x000fe400078e0a1f */
[----:B--2---:R-:W-:-:S04]  /*ce80*/  IMAD.IADD R57, R19, 0x1, R55 ;  /* 0x0000000113397824 */ /* 0x004fc800078e0237 */
[----:B------:R-:W-:Y:S01]  /*ce90*/  IMAD R3, R50, 0x20, R57 ;  /* 0x0000002032037824 */ /* 0x000fe200078e0239 */
[----:B------:R-:W-:Y:S06]  /*cea0*/  @!P0 BRA `(.L_x_2448) ;  /* 0x0000004800808947 */ /* 0x000fec0003800000 */
[----:B------:R-:W1:Y:S01]  /*ceb0*/  LDC R54, c[0x0][0x448] ;  /* 0x00011200ff367b82 */ /* 0x000e620000000800 */
[----:B------:R-:W-:Y:S01]  /*cec0*/  MOV R11, R29 ;  /* 0x0000001d000b7202 */ /* 0x000fe20000000f00 */
[----:B------:R-:W-:Y:S01]  /*ced0*/  IMAD.MOV.U32 R8, RZ, RZ, R24 ;  /* 0x000000ffff087224 */ /* 0x000fe200078e0018 */
[----:B------:R-:W-:Y:S01]  /*cee0*/  ULDC.64 UR4, c[0x0][0x3f8] ;  /* 0x0000fe0000047ab9 */ /* 0x000fe20000000a00 */
[----:B------:R-:W-:Y:S01]  /*cef0*/  IMAD.MOV.U32 R9, RZ, RZ, R27 ;  /* 0x000000ffff097224 */ /* 0x000fe200078e001b */
[----:B------:R-:W-:Y:S01]  /*cf00*/  ULDC.64 UR6, c[0x0][0x408] ;  /* 0x0001020000067ab9 */ /* 0x000fe20000000a00 */
[----:B------:R-:W-:Y:S01]  /*cf10*/  IMAD.MOV.U32 R10, RZ, RZ, R116 ;  /* 0x000000ffff0a7224 */ /* 0x000fe200078e0074 */
[----:B------:R-:W-:Y:S01]  /*cf20*/  ULDC.64 UR8, c[0x0][0x400] ;  /* 0x0001000000087ab9 */ /* 0x000fe20000000a00 */
[----:B------:R-:W-:Y:S02]  /*cf30*/  SHF.R.S32.HI R49, RZ, 0x1f, R233 ;  /* 0x0000001fff317819 */ /* 0x000fe400000114e9 */
[----:B------:R-:W-:-:S02]  /*cf40*/  SHF.R.S32.HI R51, RZ, 0x1f, R22 ;  /* 0x0000001fff337819 */ /* 0x000fc40000011416 */
        /* <DEDUP_REMOVED lines=19> */
[----:B------:R1:W2:Y:S04]  /*d080*/  SHFL.IDX PT, R0, R6, RZ, 0x181f ;  /* 0x00181fff06007589 */ /* 0x0002a800000e0000 */
[----:B------:R1:W3:Y:S04]  /*d090*/  SHFL.IDX PT, R3, R5, RZ, 0x181f ;  /* 0x00181fff05037589 */ /* 0x0002e800000e0000 */
[----:B------:R1:W4:Y:S04]  /*d0a0*/  SHFL.IDX PT, R4, R8, RZ, 0x181f ;  /* 0x00181fff08047589 */ /* 0x00032800000e0000 */
[----:B0-----:R1:W0:Y:S02]  /*d0b0*/  SHFL.IDX PT, R14, R7, RZ, 0x181f ;  /* 0x00181fff070e7589 */ /* 0x00122400000e0000 */
.L_x_2696:
[----:B------:R-:W5:Y:S01]  /*d0c0*/  LDL R9, [R1+0xc] ;  /* 0x00000c0001097983 */ /* 0x000f620000100800 */
[----:B------:R-:W-:Y:S01]  /*d0d0*/  BSSY B1, `(.L_x_2450) ;  /* 0x000001b000017945 */ /* 0x000fe20003800000 */
[----:B------:R-:W-:Y:S02]  /*d0e0*/  CS2R R20, SRZ ;  /* 0x0000000000147805 */ /* 0x000fe4000001ff00 */
[----:B------:R-:W-:Y:S02]  /*d0f0*/  CS2R R44, SRZ ;  /* 0x00000000002c7805 */ /* 0x000fe4000001ff00 */
[----:B------:R-:W-:Y:S02]  /*d100*/  CS2R R26, SRZ ;  /* 0x00000000001a7805 */ /* 0x000fe4000001ff00 */
[----:B------:R-:W-:Y:S01]  /*d110*/  CS2R R46, SRZ ;  /* 0x00000000002e7805 */ /* 0x000fe2000001ff00 */
[----:B-----5:R-:W-:-:S05]  /*d120*/  IMAD R54, R9, R54, RZ ;  /* 0x0000003609367224 */ /* 0x020fca00078e02ff */
        /* <DEDUP_REMOVED lines=11> */
[----:B--2---:R-:W-:Y:S01]  /*d1e0*/  @!P4 IMAD.X R25, R0, 0x1, R49, P0 ;  /* 0x000000010019c824 */ /* 0x004fe200000e0631 */
[----:B------:R-:W-:Y:S02]  /*d1f0*/  @!P3 IADD3 R10, P0, R22, R3, RZ ;  /* 0x00000003160ab210 */ /* 0x000fe40007f1e0ff */
[----:B------:R-:W-:Y:S01]  /*d200*/  CS2R R26, SRZ ;  /* 0x00000000001a7805 */ /* 0x000fe2000001ff00 */
[C---:B----4-:R-:W-:Y:S02]  /*d210*/  @!P3 IMAD.X R13, R4.reuse, 0x1, R51, P1 ;  /* 0x00000001040db824 */ /* 0x050fe400008e0633 */
[----:B------:R-:W-:Y:S01]  /*d220*/  @!P4 IMAD.X R15, R4, 0x1, R49, P2 ;  /* 0x00000001040fc824 */ /* 0x000fe200010e0631 */
[----:B------:R0:W5:Y:S01]  /*d230*/  @!P4 LD.E.64 R20, desc[UR46][R24.64] ;  /* 0x0000002e1814c980 */ /* 0x000162000c101b00 */
[----:B------:R-:W-:-:S03]  /*d240*/  @!P3 IMAD.X R11, R0, 0x1, R51, P0 ;  /* 0x00000001000bb824 */ /* 0x000fc600000e0633 */
[----:B------:R0:W5:Y:S04]  /*d250*/  @!P3 LD.E.64 R46, desc[UR46][R12.64] ;  /* 0x0000002e0c2eb980 */ /* 0x000168000c101b00 */
[----:B------:R0:W5:Y:S04]  /*d260*/  @!P3 LD.E.64 R44, desc[UR46][R10.64] ;  /* 0x0000002e0a2cb980 */ /* 0x000168000c101b00 */
[----:B------:R0:W5:Y:S02]  /*d270*/  @!P4 LD.E.64 R26, desc[UR46][R14.64] ;  /* 0x0000002e0e1ac980 */ /* 0x000164000c101b00 */
.L_x_2451:
[----:B------:R-:W-:Y:S05]  /*d280*/  BSYNC B1 ;  /* 0x0000000000017941 */ /* 0x000fea0003800000 */
.L_x_2450:
[----:B------:R-:W-:Y:S01]  /*d290*/  UMOV UR4, 0xffffffff ;  /* 0xffffffff00047882 */ /* 0x000fe20000000000 */
[----:B0-----:R-:W-:Y:S02]  /*d2a0*/  CS2R R24, SRZ ;  /* 0x0000000000187805 */ /* 0x001fe4000001ff00 */
[----:B------:R-:W-:Y:S05]  /*d2b0*/  BRA.DIV UR4, `(.L_x_2452) ;  /* 0x000001ce04fc7947 */ /* 0x000fea000b800000 */
[----:B--2---:R0:W2:Y:S04]  /*d2c0*/  SHFL.IDX PT, R0, R6, 0x1, 0x181f ;  /* 0x00381f0006007f89 */ /* 0x0040a800000e0000 */
[----:B---3--:R0:W3:Y:S04]  /*d2d0*/  SHFL.IDX PT, R3, R5, 0x1, 0x181f ;  /* 0x00381f0005037f89 */ /* 0x0080e800000e0000 */
[----:B----4-:R0:W4:Y:S04]  /*d2e0*/  SHFL.IDX PT, R4, R8, 0x1, 0x181f ;  /* 0x00381f0008047f89 */ /* 0x01012800000e0000 */
[----:B------:R0:W0:Y:S02]  /*d2f0*/  SHFL.IDX PT, R14, R7, 0x1, 0x181f ;  /* 0x00381f00070e7f89 */ /* 0x00002400000e0000 */
.L_x_2702:
        /* <DEDUP_REMOVED lines=26> */
.L_x_2454:
[----:B------:R-:W-:Y:S05]  /*d4a0*/  BSYNC B1 ;  /* 0x0000000000017941 */ /* 0x000fea0003800000 */
.L_x_2453:
[----:B------:R-:W-:-:S03]  /*d4b0*/  UMOV UR4, 0xffffffff ;  /* 0xffffffff00047882 */ /* 0x000fc60000000000 */
[----:B------:R-:W-:Y:S05]  /*d4c0*/  BRA.DIV UR4, `(.L_x_2455) ;  /* 0x000001ce04e87947 */ /* 0x000fea000b800000 */
[----:B--2---:R2:W1:Y:S04]  /*d4d0*/  SHFL.IDX PT, R0, R6, 0x2, 0x181f ;  /* 0x00581f0006007f89 */ /* 0x00446800000e0000 */
[----:B---3--:R2:W3:Y:S04]  /*d4e0*/  SHFL.IDX PT, R3, R5, 0x2, 0x181f ;  /* 0x00581f0005037f89 */ /* 0x0084e800000e0000 */
[----:B----4-:R2:W4:Y:S04]  /*d4f0*/  SHFL.IDX PT, R4, R8, 0x2, 0x181f ;  /* 0x00581f0008047f89 */ /* 0x01052800000e0000 */
[----:B0-----:R2:W0:Y:S02]  /*d500*/  SHFL.IDX PT, R14, R7, 0x2, 0x181f ;  /* 0x00581f00070e7f89 */ /* 0x00142400000e0000 */
.L_x_2708:
        /* <DEDUP_REMOVED lines=17> */
[----:B-1----:R-:W-:Y:S01]  /*d620*/  @!P4 IMAD.X R41, R0, 0x1, R49, P0 ;  /* 0x000000010029c824 */ /* 0x002fe200000e0631 */
        /* <DEDUP_REMOVED lines=9> */
.L_x_2457:
[----:B------:R-:W-:Y:S05]  /*d6c0*/  BSYNC B1 ;  /* 0x0000000000017941 */ /* 0x000fea0003800000 */
.L_x_2456:
[----:B------:R-:W-:Y:S01]  /*d6d0*/  UMOV UR4, 0xffffffff ;  /* 0xffffffff00047882 */ /* 0x000fe20000000000 */
[----:B0-----:R-:W-:Y:S02]  /*d6e0*/  CS2R R40, SRZ ;  /* 0x0000000000287805 */ /* 0x001fe4000001ff00 */
[----:B------:R-:W-:Y:S05]  /*d6f0*/  BRA.DIV UR4, `(.L_x_2458) ;  /* 0x000001ce04cc7947 */ /* 0x000fea000b800000 */
[----:B-1----:R0:W1:Y:S04]  /*d700*/  SHFL.IDX PT, R0, R6, 0x3, 0x181f ;  /* 0x00781f0006007f89 */ /* 0x00206800000e0000 */
[----:B---3--:R0:W3:Y:S04]  /*d710*/  SHFL.IDX PT, R3, R5, 0x3, 0x181f ;  /* 0x00781f0005037f89 */ /* 0x0080e800000e0000 */
[----:B----4-:R0:W4:Y:S04]  /*d720*/  SHFL.IDX PT, R4, R8, 0x3, 0x181f ;  /* 0x00781f0008047f89 */ /* 0x01012800000e0000 */
[----:B------:R0:W0:Y:S02]  /*d730*/  SHFL.IDX PT, R14, R7, 0x3, 0x181f ;  /* 0x00781f00070e7f89 */ /* 0x00002400000e0000 */
.L_x_2714:
[----:B------:R-:W-:Y:S01]  /*d740*/  VIADD R57, R57, 0x60 ;  /* 0x0000006039397836 */ /* 0x000fe20000000000 */
[----:B------:R-:W-:Y:S01]  /*d750*/  BSSY B1, `(.L_x_2459) ;  /* 0x0000019000017945 */ /* 0x000fe20003800000 */
[----:B------:R-:W-:Y:S02]  /*d760*/  CS2R R10, SRZ ;  /* 0x00000000000a7805 */ /* 0x000fe4000001ff00 */
[----:B0-2---:R-:W-:Y:S02]  /*d770*/  CS2R R8, SRZ ;  /* 0x0000000000087805 */ /* 0x005fe4000001ff00 */
        /* <DEDUP_REMOVED lines=8> */
[----:B------:R-:W-:Y:S02]  /*d800*/  CS2R R12, SRZ ;  /* 0x00000000000c7805 */ /* 0x000fe4000001ff00 */
[----:B------:R-:W-:-:S05]  /*d810*/  CS2R R8, SRZ ;  /* 0x0000000000087805 */ /* 0x000fca000001ff00 */
[CC--:B---3--:R-:W-:Y:S02]  /*d820*/  @!P4 IADD3 R6, P0, R22.reuse, R3.reuse, RZ ;  /* 0x000000031606c210 */ /* 0x0c8fe40007f1e0ff */
[-C--:B------:R-:W-:Y:S02]  /*d830*/  @!P4 IADD3 R50, P1, R22, R14.reuse, RZ ;  /* 0x0000000e1632c210 */ /* 0x080fe40007f3e0ff */
[C---:B------:R-:W-:Y:S01]  /*d840*/  @!P5 IADD3 R52, P2, R233.reuse, R3, RZ ;  /* 0x00000003e934d210 */ /* 0x040fe20007f5e0ff */
[--C-:B-1----:R-:W-:Y:S01]  /*d850*/  @!P4 IMAD.X R7, R0, 0x1, R51.reuse, P0 ;  /* 0x000000010007c824 */ /* 0x102fe200000e0633 */
[----:B------:R-:W-:Y:S01]  /*d860*/  @!P5 IADD3 R14, P3, R233, R14, RZ ;  /* 0x0000000ee90ed210 */ /* 0x000fe20007f7e0ff */
[----:B----4-:R-:W-:Y:S02]  /*d870*/  @!P4 IMAD.X R51, R4, 0x1, R51, P1 ;  /* 0x000000010433c824 */ /* 0x010fe400008e0633 */
[--C-:B------:R-:W-:Y:S01]  /*d880*/  @!P5 IMAD.X R53, R0, 0x1, R49.reuse, P2 ;  /* 0x000000010035d824 */ /* 0x100fe200010e0631 */
[----:B------:R0:W5:Y:S01]  /*d890*/  @!P4 LD.E.64 R10, desc[UR46][R6.64] ;  /* 0x0000002e060ac980 */ /* 0x000162000c101b00 */
[----:B------:R-:W-:-:S03]  /*d8a0*/  @!P5 IMAD.X R15, R4, 0x1, R49, P3 ;  /* 0x00000001040fd824 */ /* 0x000fc600018e0631 */
[----:B------:R0:W5:Y:S04]  /*d8b0*/  @!P5 LD.E.64 R40, desc[UR46][R52.64] ;  /* 0x0000002e3428d980 */ /* 0x000168000c101b00 */
[----:B------:R0:W5:Y:S04]  /*d8c0*/  @!P4 LD.E.64 R12, desc[UR46][R50.64] ;  /* 0x0000002e320cc980 */ /* 0x000168000c101b00 */
[----:B------:R0:W5:Y:S02]  /*d8d0*/  @!P5 LD.E.64 R8, desc[UR46][R14.64] ;  /* 0x0000002e0e08d980 */ /* 0x000164000c101b00 */
.L_x_2460:
[----:B------:R-:W-:Y:S05]  /*d8e0*/  BSYNC B1 ;  /* 0x0000000000017941 */ /* 0x000fea0003800000 */
.L_x_2459:
[----:B------:R-:W-:Y:S01]  /*d8f0*/  ULEA.HI UR4, UR43, UR43, URZ, 0x1 ;  /* 0x0000002b2b047291 */ /* 0x000fe2000f8f083f */
[----:B-1----:R-:W-:Y:S01]  /*d900*/  VIADDMNMX R0, R54, -R55, 0x80, PT ;  /* 0x0000008036007446 */ /* 0x002fe20003800937 */
[----:B------:R-:W-:Y:S02]  /*d910*/  BSSY B1, `(.L_x_2461) ;  /* 0x0000008000017945 */ /* 0x000fe40003800000 */
[----:B------:R-:W-:Y:S01]  /*d920*/  ULOP3.LUT UR4, UR4, 0xfffffffe, URZ, 0xc0, !UPT ;  /* 0xfffffffe04047892 */ /* 0x000fe2000f8ec03f */
[----:B------:R-:W-:-:S03]  /*d930*/  ISETP.GE.AND P1, PT, R19, R0, PT ;  /* 0x000000001300720c */ /* 0x000fc60003f26270 */
[----:B------:R-:W-:-:S06]  /*d940*/  UIADD3 UR4, UR43, -UR4, URZ ;  /* 0x800000042b047290 */ /* 0x000fcc000fffe03f */
[----:B---3--:R-:W-:-:S04]  /*d950*/  MOV R3, UR4 ;  /* 0x0000000400037c02 */ /* 0x008fc80008000f00 */
[----:B------:R-:W-:-:S04]  /*d960*/  SHF.L.U32 R3, R3, 0x1f, RZ ;  /* 0x0000001f03037819 */ /* 0x000fc800000006ff */
[----:B------:R-:W1:Y:S02]  /*d970*/  SYNCS.PHASECHK.TRANS64.TRYWAIT P0, [R18+URZ+0x38800], R3 ;  /* 0x03880003120075a7 */ /* 0x000e64000800017f */
[----:B-1----:R-:W-:Y:S05]  /*d980*/  @!P0 BRA `(.L_x_2462) ;  /* 0x000001cc00988947 */ /* 0x002fea0003800000 */
.L_x_2715:
[----:B------:R-:W-:Y:S05]  /*d990*/  BSYNC B1 ;  /* 0x0000000000017941 */ /* 0x000fea0003800000 */
.L_x_2461:
[----:B------:R-:W-:Y:S04]  /*d9a0*/  BSSY B1, `(.L_x_2463) ;  /* 0x00000fa000017945 */ /* 0x000fe80003800000 */
[----:B------:R-:W-:Y:S05]  /*d9b0*/  @P1 BRA `(.L_x_2464) ;  /* 0x0000000c00e01947 */ /* 0x000fea0003800000 */
[----:B------:R2:W5:Y:S01]  /*d9c0*/  LDL R62, [R1+0x34] ;  /* 0x00003400013e7983 */ /* 0x0005620000100800 */
[----:B-1----:R-:W1:Y:S01]  /*d9d0*/  LDC R3, c[0x0][0x3f4] ;  /* 0x0000fd00ff037b82 */ /* 0x002e620000000800 */
[----:B------:R-:W-:Y:S01]  /*d9e0*/  BSSY B2, `(.L_x_2465) ;  /* 0x000007a000027945 */ /* 0x000fe20003800000 */
[-C--:B-1----:R-:W-:Y:S02]  /*d9f0*/  ISETP.GE.AND P0, PT, R22, R3.reuse, PT ;  /* 0x000000031600720c */ /* 0x082fe40003f06270 */
[----:B------:R-:W-:-:S11]  /*da00*/  ISETP.GE.AND P1, PT, R233, R3, PT ;  /* 0x00000003e900720c */ /* 0x000fd60003f26270 */
[----:B--2---:R-:W-:Y:S05]  /*da10*/  @P0 BRA `(.L_x_2466) ;  /* 0x0000000400d80947 */ /* 0x004fea0003800000 */
[----:B0---45:R-:W0:Y:S01]  /*da20*/  LDS.128 R4, [R62+0x20400] ;  /* 0x020400003e047984 */ /* 0x031e220000000c00 */
[----:B------:R-:W-:Y:S02]  /*da30*/  SHF.R.U32.HI R14, RZ, 0x8, R44 ;  /* 0x00000008ff0e7819 */ /* 0x000fe4000001162c */
        /* <DEDUP_REMOVED lines=116> */
.L_x_2466:
[----:B------:R-:W-:Y:S05]  /*e180*/  BSYNC B2 ;  /* 0x0000000000027941 */ /* 0x000fea0003800000 */
.L_x_2465:
[----:B------:R-:W-:Y:S05]  /*e190*/  @P1 BRA `(.L_x_2464) ;  /* 0x0000000400e81947 */ /* 0x000fea0003800000 */
[----:B01--45:R-:W0:Y:S01]  /*e1a0*/  LDS.128 R4, [R62+0x24400] ;  /* 0x024400003e047984 */ /* 0x033e220000000c00 */
[----:B------:R-:W-:Y:S02]  /*e1b0*/  SHF.R.U32.HI R15, RZ, 0x8, R21 ;  /* 0x00000008ff0f7819 */ /* 0x000fe40000011615 */
        /* <DEDUP_REMOVED lines=8> */
[----:B------:R-:W-:Y:S02]  /*e240*/  PRMT R45, R15, 0x7604, R44 ;  /* 0x000076040f2d7816 */ /* 0x000fe4000000002c */
[----:B------:R-:W-:Y:S02]  /*e250*/  PRMT R50, R49, 0x7604, R50 ;  /* 0x0000760431327816 */ /* 0x000fe40000000032 */
[----:B------:R-:W-:-:S02]  /*e260*/  SHF.R.U32.HI R44, RZ, 0x10, R21 ;  /* 0x00000010ff2c7819 */ /* 0x000fc40000011615 */
[----:B------:R-:W-:Y:S02]  /*e270*/  SHF.R.U32.HI R49, RZ, 0x10, R27 ;  /* 0x00000010ff317819 */ /* 0x000fe4000001161b */
[----:B------:R-:W-:Y:S02]  /*e280*/  LOP3.LUT R14, R20, 0xff, RZ, 0xc0, !PT ;  /* 0x000000ff140e7812 */ /* 0x000fe400078ec0ff */
[----:B------:R-:W-:Y:S02]  /*e290*/  LOP3.LUT R47, R26, 0xff, RZ, 0xc0, !PT ;  /* 0x000000ff1a2f7812 */ /* 0x000fe400078ec0ff */
[----:B------:R-:W-:Y:S02]  /*e2a0*/  LOP3.LUT R3, R3, 0xff, RZ, 0xc0, !PT ;  /* 0x000000ff03037812 */ /* 0x000fe400078ec0ff */
[----:B------:R-:W-:Y:S02]  /*e2b0*/  SHF.R.U32.HI R15, RZ, 0x10, R26 ;  /* 0x00000010ff0f7819 */ /* 0x000fe4000001161a */
[----:B------:R-:W-:-:S02]  /*e2c0*/  LOP3.LUT R44, R44, 0xff, RZ, 0xc0, !PT ;  /* 0x000000ff2c2c7812 */ /* 0x000fc400078ec0ff */
[----:B------:R-:W-:Y:S02]  /*e2d0*/  LOP3.LUT R49, R49, 0xff, RZ, 0xc0, !PT ;  /* 0x000000ff31317812 */ /* 0x000fe400078ec0ff */
[----:B------:R-:W-:Y:S02]  /*e2e0*/  PRMT R14, R3, 0x7604, R14 ;  /* 0x00007604030e7816 */ /* 0x000fe4000000000e */
        /* <DEDUP_REMOVED lines=80> */
[--C-:B------:R-:W-:Y:S02]  /*e7f0*/  HADD2.F32 R3, -RZ, R7.reuse.H1_H1 ;  /* 0x30000007ff037230 */ /* 0x100fe40000004100 */
[C---:B------:R-:W-:Y:S01]  /*e800*/  FMUL.FTZ R45, R4.reuse, R15 ;  /* 0x0000000f042d7220 */ /* 0x040fe20000410000 */
        /* <DEDUP_REMOVED lines=19> */
.L_x_2464:
[----:B------:R-:W-:Y:S05]  /*e940*/  BSYNC B1 ;  /* 0x0000000000017941 */ /* 0x000fea0003800000 */
.L_x_2463:
[----:B-1----:R-:W-:Y:S01]  /*e950*/  VIADD R3, R19, 0x20 ;  /* 0x0000002013037836 */ /* 0x002fe20000000000 */
[----:B------:R-:W-:Y:S04]  /*e960*/  BSSY B1, `(.L_x_2467) ;  /* 0x00000fb000017945 */ /* 0x000fe80003800000 */
[----:B------:R-:W-:-:S13]  /*e970*/  ISETP.GE.AND P0, PT, R3, R0, PT ;  /* 0x000000000300720c */ /* 0x000fda0003f06270 */
[----:B------:R-:W-:Y:S05]  /*e980*/  @P0 BRA `(.L_x_2468) ;  /* 0x0000000c00e00947 */ /* 0x000fea0003800000 */
[----:B0-----:R0:W5:Y:S01]  /*e990*/  LDL R53, [R1+0x34] ;  /* 0x0000340001357983 */ /* 0x0011620000100800 */
[----:B------:R-:W1:Y:S01]  /*e9a0*/  LDC R3, c[0x0][0x3f4] ;  /* 0x0000fd00ff037b82 */ /* 0x000e620000000800 */
[----:B------:R-:W-:Y:S01]  /*e9b0*/  BSSY B2, `(.L_x_2469) ;  /* 0x000007e000027945 */ /* 0x000fe20003800000 */
[-C--:B-1----:R-:W-:Y:S02]  /*e9c0*/  ISETP.GE.AND P0, PT, R22, R3.reuse, PT ;  /* 0x000000031600720c */ /* 0x082fe40003f06270 */
[----:B------:R-:W-:-:S11]  /*e9d0*/  ISETP.GE.AND P1, PT, R233, R3, PT ;  /* 0x00000003e900720c */ /* 0x000fd60003f26270 */
[----:B0-----:R-:W-:Y:S05]  /*e9e0*/  @P0 BRA `(.L_x_2470) ;  /* 0x0000000400e80947 */ /* 0x001fea0003800000 */
[----:B--2-45:R-:W0:Y:S01]  /*e9f0*/  LDS.128 R4, [R53+0x21400] ;  /* 0x0214000035047984 */ /* 0x034e220000000c00 */
[----:B------:R-:W-:Y:S02]  /*ea00*/  SHF.R.U32.HI R3, RZ, 0x8, R34 ;  /* 0x00000008ff037819 */ /* 0x000fe40000011622 */
        /* <DEDUP_REMOVED lines=120> */
.L_x_2470:
[----:B------:R-:W-:Y:S05]  /*f190*/  BSYNC B2 ;  /* 0x0000000000027941 */ /* 0x000fea0003800000 */
.L_x_2469:
[----:B------:R-:W-:Y:S05]  /*f1a0*/  @P1 BRA `(.L_x_2468) ;  /* 0x0000000400d81947 */ /* 0x000fea0003800000 */
[----:B0-2-45:R-:W0:Y:S01]  /*f1b0*/  LDS.128 R4, [R53+0x25400] ;  /* 0x0254000035047984 */ /* 0x035e220000000c00 */
[----:B------:R-:W-:Y:S02]  /*f1c0*/  SHF.R.U32.HI R14, RZ, 0x8, R24 ;  /* 0x00000008ff0e7819 */ /* 0x000fe40000011618 */
        /* <DEDUP_REMOVED lines=24> */
[----:B0-----:R-:W-:-:S02]  /*f350*/  F2FP.F16.E4M3.UNPACK_B R3, R6.H1 ;  /* 0x00000006ff03723e */ /* 0x001fc400030006ff */
        /* <DEDUP_REMOVED lines=91> */
.L_x_2468:
[----:B------:R-:W-:Y:S05]  /*f910*/  BSYNC B1 ;  /* 0x0000000000017941 */ /* 0x000fea0003800000 */
.L_x_2467:
[----:B------:R-:W-:Y:S01]  /*f920*/  VIADD R3, R19, 0x40 ;  /* 0x0000004013037836 */ /* 0x000fe20000000000 */
[----:B------:R-:W-:Y:S04]  /*f930*/  BSSY B1, `(.L_x_2471) ;  /* 0x00000fb000017945 */ /* 0x000fe80003800000 */
[----:B------:R-:W-:-:S13]  /*f940*/  ISETP.GE.AND P0, PT, R3, R0, PT ;  /* 0x000000000300720c */ /* 0x000fda0003f06270 */
[----:B------:R-:W-:Y:S05]  /*f950*/  @P0 BRA `(.L_x_2472) ;  /* 0x0000000c00e00947 */ /* 0x000fea0003800000 */
[----:B-----5:R3:W5:Y:S01]  /*f960*/  LDL R45, [R1+0x34] ;  /* 0x00003400012d7983 */ /* 0x0207620000100800 */
[----:B------:R-:W0:Y:S01]  /*f970*/  LDC R3, c[0x0][0x3f4] ;  /* 0x0000fd00ff037b82 */ /* 0x000e220000000800 */
[----:B------:R-:W-:Y:S01]  /*f980*/  BSSY B2, `(.L_x_2473) ;  /* 0x000007a000027945 */ /* 0x000fe20003800000 */
[-C--:B0-----:R-:W-:Y:S02]  /*f990*/  ISETP.GE.AND P0, PT, R22, R3.reuse, PT ;  /* 0x000000031600720c */ /* 0x081fe40003f06270 */
[----:B------:R-:W-:-:S11]  /*f9a0*/  ISETP.GE.AND P1, PT, R233, R3, PT ;  /* 0x00000003e900720c */ /* 0x000fd60003f26270 */
[----:B---3--:R-:W-:Y:S05]  /*f9b0*/  @P0 BRA `(.L_x_2474) ;  /* 0x0000000400d80947 */ /* 0x008fea0003800000 */
[----:B-12-45:R-:W0:Y:S01]  /*f9c0*/  LDS.128 R4, [R45+0x22400] ;  /* 0x022400002d047984 */ /* 0x036e220000000c00 */
[----:B------:R-:W-:Y:S02]  /*f9d0*/  SHF.R.U32.HI R14, RZ, 0x8, R38 ;  /* 0x00000008ff0e7819 */ /* 0x000fe40000011626 */
        /* <DEDUP_REMOVED lines=116> */
.L_x_2474:
[----:B------:R-:W-:Y:S05]  /*10120*/  BSYNC B2 ;  /* 0x0000000000027941 */ /* 0x000fea0003800000 */
.L_x_2473:
[----:B------:R-:W-:Y:S05]  /*10130*/  @P1 BRA `(.L_x_2472) ;  /* 0x0000000400e81947 */ /* 0x000fea0003800000 */
[----:B012-45:R-:W0:Y:S01]  /*10140*/  LDS.128 R4, [R45+0x26400] ;  /* 0x026400002d047984 */ /* 0x037e220000000c00 */
        /* <DEDUP_REMOVED lines=82> */
[--C-:B------:R-:W-:Y:S01]  /*10670*/  HADD2.F32 R6, -RZ, R4.reuse.H1_H1 ;  /* 0x30000004ff067230 */ /* 0x100fe20000004100 */
[----:B------:R-:W-:Y:S01]  /*10680*/  F2FP.SATFINITE.E4M3.F32.PACK_AB_MERGE_C R33, R36, R33, RZ ;  /* 0x000000212421723e */ /* 0x000fe200048070ff */
[----:B------:R-:W-:Y:S01]  /*10690*/  HADD2.F32 R20, -RZ, R15.H1_H1 ;  /* 0x3000000fff147230 */ /* 0x000fe20000004100 */
[----:B------:R-:W-:Y:S01]  /*106a0*/  F2FP.SATFINITE.E4M3.F32.PACK_AB_MERGE_C R35, R35, R30, RZ ;  /* 0x0000001e2323723e */ /* 0x000fe200048070ff */
[----:B------:R-:W-:-:S02]  /*106b0*/  HADD2.F32 R5, -RZ, R4.H0_H0 ;  /* 0x20000004ff057230 */ /* 0x000fc40000004100 */
        /* <DEDUP_REMOVED lines=13> */
[----:B------:R-:W-:Y:S01]  /*10790*/  HADD2.F32 R4, -RZ, R14.H1_H1 ;  /* 0x3000000eff047230 */ /* 0x000fe20000004100 */
[----:B------:R-:W-:Y:S01]  /*107a0*/  F2FP.SATFINITE.E4M3.F32.PACK_AB_MERGE_C R25, R25, R26, RZ ;  /* 0x0000001a1919723e */ /* 0x000fe200048070ff */
[----:B------:R-:W-:Y:S01]  /*107b0*/  HADD2.F32 R32, -RZ, R32.H0_H0 ;  /* 0x20000020ff207230 */ /* 0x000fe20000004100 */
[----:B------:R-:W-:Y:S01]  /*107c0*/  F2FP.SATFINITE.E4M3.F32.PACK_AB_MERGE_C R30, R34, R29, R33 ;  /* 0x0000001d221e723e */ /* 0x000fe20004807021 */
[----:B------:R-:W-:Y:S02]  /*107d0*/  HADD2.F32 R3, -RZ, R7.H1_H1 ;  /* 0x30000007ff037230 */ /* 0x000fe40000004100 */
[----:B------:R-:W-:Y:S01]  /*107e0*/  FMUL.FTZ R27, R4, R15 ;  /* 0x0000000f041b7220 */ /* 0x000fe20000410000 */
[----:B------:R-:W-:-:S02]  /*107f0*/  HADD2.F32 R24, -RZ, R24.H0_H0 ;  /* 0x20000018ff187230 */ /* 0x000fc40000004100 */
[----:B------:R-:W-:Y:S01]  /*10800*/  FMUL.FTZ R20, R4, R5 ;  /* 0x0000000504147220 */ /* 0x000fe20000410000 */
[----:B------:R-:W-:Y:S02]  /*10810*/  HADD2.F32 R14, -RZ, R14.H0_H0 ;  /* 0x2000000eff0e7230 */ /* 0x000fe40000004100 */
[C---:B------:R-:W-:Y:S01]  /*10820*/  FMUL.FTZ R4, R3.reuse, R32 ;  /* 0x0000002003047220 */ /* 0x040fe20000410000 */
[----:B------:R-:W-:Y:S02]  /*10830*/  HADD2.F32 R7, -RZ, R7.H0_H0 ;  /* 0x20000007ff077230 */ /* 0x000fe40000004100 */
[-C--:B------:R-:W-:Y:S01]  /*10840*/  FMUL.FTZ R3, R3, R24.reuse ;  /* 0x0000001803037220 */ /* 0x080fe20000410000 */
[----:B------:R-:W-:Y:S01]  /*10850*/  F2FP.SATFINITE.E4M3.F32.PACK_AB_MERGE_C R31, R38, R31, R35 ;  /* 0x0000001f261f723e */ /* 0x000fe20004807023 */
[C---:B------:R-:W-:Y:S01]  /*10860*/  FFMA.FTZ R27, R14.reuse, R5, -R27 ;  /* 0x000000050e1b7223 */ /* 0x040fe2000001081b */
[----:B------:R-:W-:Y:S01]  /*10870*/  FFMA.FTZ R20, R14, R15, R20 ;  /* 0x0000000f0e147223 */ /* 0x000fe20000010014 */
[C---:B------:R-:W-:Y:S01]  /*10880*/  FFMA.FTZ R4, R7.reuse, R24, -R4 ;  /* 0x0000001807047223 */ /* 0x040fe20000010804 */
[----:B------:R-:W-:Y:S01]  /*10890*/  FFMA.FTZ R3, R7, R32, R3 ;  /* 0x0000002007037223 */ /* 0x000fe20000010003 */
[----:B------:R-:W-:-:S02]  /*108a0*/  F2FP.SATFINITE.E4M3.F32.PACK_AB_MERGE_C R28, R21, R6, R25 ;  /* 0x00000006151c723e */ /* 0x000fc40004807019 */
[----:B------:R-:W-:-:S04]  /*108b0*/  F2FP.SATFINITE.E4M3.F32.PACK_AB_MERGE_C R20, R20, R27, RZ ;  /* 0x0000001b1414723e */ /* 0x000fc800048070ff */
[----:B------:R-:W-:-:S05]  /*108c0*/  F2FP.SATFINITE.E4M3.F32.PACK_AB_MERGE_C R29, R3, R4, R20 ;  /* 0x00000004031d723e */ /* 0x000fca0004807014 */
[----:B------:R3:W-:Y:S02]  /*108d0*/  STS.128 [R45+0x26400], R28 ;  /* 0x0264001c2d007388 */ /* 0x0007e40000000c00 */
.L_x_2472:
[----:B------:R-:W-:Y:S05]  /*108e0*/  BSYNC B1 ;  /* 0x0000000000017941 */ /* 0x000fea0003800000 */
.L_x_2471:
[----:B------:R-:W-:-:S05]  /*108f0*/  VIADD R3, R19, 0x60 ;  /* 0x0000006013037836 */ /* 0x000fca0000000000 */
[----:B------:R-:W-:-:S13]  /*10900*/  ISETP.GE.AND P0, PT, R3, R0, PT ;  /* 0x000000000300720c */ /* 0x000fda0003f06270 */
[----:B------:R-:W-:Y:S05]  /*10910*/  @P0 BRA `(.L_x_2475) ;  /* 0x0000005800600947 */ /* 0x000fea0003800000 */
[----:B-----5:R0:W5:Y:S01]  /*10920*/  LDL R33, [R1+0x34] ;  /* 0x0000340001217983 */ /* 0x0201620000100800 */
        /* <DEDUP_REMOVED lines=47> */
[C---:B---3--:R-:W-:Y:S01]  /*10c20*/  FMUL.FTZ R29, R11.reuse, R27 ;  /* 0x0000001b0b1d7220 */ /* 0x048fe20000410000 */
        /* <DEDUP_REMOVED lines=43> */
[----:B------:R-:W-:Y:S01]  /*10ee0*/  HADD2.F32 R3, -RZ, R0.H1_H1 ;  /* 0x30000000ff037230 */ /* 0x000fe20000004100 */
[----:B------:R-:W-:Y:S01]  /*10ef0*/  F2FP.SATFINITE.E4M3.F32.PACK_AB_MERGE_C R28, R28, R29, RZ ;  /* 0x0000001d1c1c723e */ /* 0x000fe200048070ff */
[----:B------:R-:W-:Y:S02]  /*10f00*/  HADD2.F32 R10, -RZ, R10.H0_H0 ;  /* 0x2000000aff0a7230 */ /* 0x000fe40000004100 */
[-C--:B------:R-:W-:Y:S01]  /*10f10*/  FMUL.FTZ R21, R5, R11.reuse ;  /* 0x0000000b05157220 */ /* 0x080fe20000410000 */
[----:B------:R-:W-:Y:S02]  /*10f20*/  HADD2.F32 R4, -RZ, R4.H0_H0 ;  /* 0x20000004ff047230 */ /* 0x000fe40000004100 */
[C---:B------:R-:W-:Y:S01]  /*10f30*/  FMUL.FTZ R5, R3.reuse, R12 ;  /* 0x0000000c03057220 */ /* 0x040fe20000410000 */
[----:B------:R-:W-:Y:S02]  /*10f40*/  HADD2.F32 R0, -RZ, R0.H0_H0 ;  /* 0x20000000ff007230 */ /* 0x000fe40000004100 */
[----:B------:R-:W-:Y:S01]  /*10f50*/  FMUL.FTZ R3, R3, R10 ;  /* 0x0000000a03037220 */ /* 0x000fe20000410000 */
[----:B------:R-:W-:Y:S01]  /*10f60*/  F2FP.SATFINITE.E4M3.F32.PACK_AB_MERGE_C R31, R31, R32, RZ ;  /* 0x000000201f1f723e */ /* 0x000fe200048070ff */
[C---:B------:R-:W-:Y:S01]  /*10f70*/  FFMA.FTZ R20, R4.reuse, R11, -R13 ;  /* 0x0000000b04147223 */ /* 0x040fe2000001080d */
[----:B------:R-:W-:Y:S01]  /*10f80*/  FFMA.FTZ R21, R4, R15, R21 ;  /* 0x0000000f04157223 */ /* 0x000fe20000010015 */
[C---:B------:R-:W-:Y:S01]  /*10f90*/  FFMA.FTZ R13, R0.reuse, R10, -R5 ;  /* 0x0000000a000d7223 */ /* 0x040fe20000010805 */
[----:B------:R-:W-:Y:S01]  /*10fa0*/  FFMA.FTZ R12, R0, R12, R3 ;  /* 0x0000000c000c7223 */ /* 0x000fe20000010003 */
[----:B------:R-:W-:-:S02]  /*10fb0*/  HADD2.F32 R4, -RZ, R14.H1_H1 ;  /* 0x3000000eff047230 */ /* 0x000fc40000004100 */
[--C-:B------:R-:W-:Y:S01]  /*10fc0*/  HADD2.F32 R3, -RZ, R7.reuse.H1_H1 ;  /* 0x30000007ff037230 */ /* 0x100fe20000004100 */
[----:B------:R-:W-:Y:S01]  /*10fd0*/  F2FP.SATFINITE.E4M3.F32.PACK_AB_MERGE_C R20, R21, R20, RZ ;  /* 0x000000141514723e */ /* 0x000fe200048070ff */
[--C-:B------:R-:W-:Y:S02]  /*10fe0*/  HADD2.F32 R10, -RZ, R24.reuse.H1_H1 ;  /* 0x30000018ff0a7230 */ /* 0x100fe40000004100 */
[----:B------:R-:W-:Y:S02]  /*10ff0*/  HADD2.F32 R11, -RZ, R24.H0_H0 ;  /* 0x20000018ff0b7230 */ /* 0x000fe40000004100 */
[C---:B------:R-:W-:Y:S01]  /*11000*/  FMUL.FTZ R15, R3.reuse, R4 ;  /* 0x00000004030f7220 */ /* 0x040fe20000410000 */
[----:B------:R-:W-:Y:S01]  /*11010*/  HADD2.F32 R0, -RZ, R6.H1_H1 ;  /* 0x30000006ff007230 */ /* 0x000fe20000004100 */
[----:B------:R-:W-:Y:S01]  /*11020*/  F2FP.SATFINITE.E4M3.F32.PACK_AB_MERGE_C R12, R12, R13, R20 ;  /* 0x0000000d0c0c723e */ /* 0x000fe20004807014 */
        /* <DEDUP_REMOVED lines=9> */
[----:B------:R-:W-:-:S03]  /*110c0*/  FFMA.FTZ R0, R6, R11, R0 ;  /* 0x0000000b06007223 */ /* 0x000fc60000010000 */
[----:B------:R-:W-:Y:S02]  /*110d0*/  F2FP.SATFINITE.E4M3.F32.PACK_AB_MERGE_C R4, R15, R14, RZ ;  /* 0x0000000e0f04723e */ /* 0x000fe400048070ff */
[----:B------:R-:W-:Y:S02]  /*110e0*/  F2FP.SATFINITE.E4M3.F32.PACK_AB_MERGE_C R14, R26, R27, R28 ;  /* 0x0000001b1a0e723e */ /* 0x000fe4000480701c */
[----:B------:R-:W-:Y:S02]  /*110f0*/  F2FP.SATFINITE.E4M3.F32.PACK_AB_MERGE_C R15, R30, R25, R31 ;  /* 0x000000191e0f723e */ /* 0x000fe4000480701f */
[----:B------:R-:W-:-:S05]  /*11100*/  F2FP.SATFINITE.E4M3.F32.PACK_AB_MERGE_C R13, R0, R3, R4 ;  /* 0x00000003000d723e */ /* 0x000fca0004807004 */
[----:B------:R0:W-:Y:S02]  /*11110*/  STS.128 [R33+0x23400], R12 ;  /* 0x0234000c21007388 */ /* 0x0001e40000000c00 */
.L_x_2477:
[----:B------:R-:W-:Y:S05]  /*11120*/  BSYNC B1 ;  /* 0x0000000000017941 */ /* 0x000fea0003800000 */
.L_x_2476:
[----:B------:R-:W-:Y:S05]  /*11130*/  @P1 BRA `(.L_x_2475) ;  /* 0x0000005000581947 */ /* 0x000fea0003800000 */
[----:B--2-45:R-:W1:Y:S01]  /*11140*/  LDS.128 R4, [R33+0x27400] ;  /* 0x0274000021047984 */ /* 0x034e620000000c00 */
[----:B------:R-:W-:Y:S02]  /*11150*/  SHF.R.U32.HI R11, RZ, 0x8, R41 ;  /* 0x00000008ff0b7819 */ /* 0x000fe40000011629 */
[----:B0-----:R-:W-:Y:S02]  /*11160*/  SHF.R.U32.HI R15, RZ, 0x8, R9 ;  /* 0x00000008ff0f7819 */ /* 0x001fe40000011609 */
        /* <DEDUP_REMOVED lines=9> */
[----:B------:R-:W-:-:S02]  /*11200*/  SHF.R.U32.HI R11, RZ, 0x8, R8 ;  /* 0x00000008ff0b7819 */ /* 0x000fc40000011608 */
[----:B------:R-:W-:Y:S02]  /*11210*/  SHF.R.U32.HI R20, RZ, 0x10, R41 ;  /* 0x00000010ff147819 */ /* 0x000fe40000011629 */
[----:B------:R-:W-:Y:S01]  /*11220*/  PRMT R12, R15, 0x7604, R12 ;  /* 0x000076040f0c7816 */ /* 0x000fe2000000000c */
[----:B------:R-:W-:Y:S01]  /*11230*/  IMAD.U32 R15, R14, 0x10000, RZ ;  /* 0x000100000e0f7824 */ /* 0x000fe200078e00ff */
[----:B------:R-:W-:Y:S02]  /*11240*/  PRMT R3, R3, 0x7604, R0 ;  /* 0x0000760403037816 */ /* 0x000fe40000000000 */
[----:B------:R-:W-:Y:S02]  /*11250*/  LOP3.LUT R0, R8, 0xff, RZ, 0xc0, !PT ;  /* 0x000000ff08007812 */ /* 0x000fe400078ec0ff */
[----:B------:R-:W-:Y:S02]  /*11260*/  LOP3.LUT R13, R11, 0xff, RZ, 0xc0, !PT ;  /* 0x000000ff0b0d7812 */ /* 0x000fe400078ec0ff */
[----:B------:R-:W-:-:S02]  /*11270*/  SHF.L.U32 R11, R20, 0x10, RZ ;  /* 0x00000010140b7819 */ /* 0x000fc400000006ff */
[----:B------:R-:W-:Y:S02]  /*11280*/  PRMT R13, R13, 0x7604, R0 ;  /* 0x000076040d0d7816 */ /* 0x000fe40000000000 */
[----:B------:R-:W-:Y:S02]  /*11290*/  LOP3.LUT R3, R3, 0xff0000, R40, 0xf8, !PT ;  /* 0x00ff000003037812 */ /* 0x000fe400078ef828 */
[----:B------:R-:W-:Y:S02]  /*112a0*/  LOP3.LUT R15, R12, 0xff0000, R15, 0xf8, !PT ;  /* 0x00ff00000c0f7812 */ /* 0x000fe400078ef80f */
[----:B------:R-:W-:Y:S02]  /*112b0*/  LOP3.LUT R11, R10, 0xff0000, R11, 0xf8, !PT ;  /* 0x00ff00000a0b7812 */ /* 0x000fe400078ef80b */
[----:B------:R-:W-:Y:S02]  /*112c0*/  LOP3.LUT R13, R13, 0xff0000, R8, 0xf8, !PT ;  /* 0x00ff00000d0d7812 */ /* 0x000fe400078ef808 */
[----:B------:R-:W-:-:S02]  /*112d0*/  LOP3.LUT R12, R3, 0xff000000, R40, 0xf8, !PT ;  /* 0xff000000030c7812 */ /* 0x000fc400078ef828 */
[----:B------:R-:W-:Y:S02]  /*112e0*/  LOP3.LUT R20, R15, 0xff000000, R9, 0xf8, !PT ;  /* 0xff0000000f147812 */ /* 0x000fe400078ef809 */
[----:B------:R-:W-:Y:S02]  /*112f0*/  LOP3.LUT R40, R11, 0xff000000, R41, 0xf8, !PT ;  /* 0xff0000000b287812 */ /* 0x000fe400078ef829 */
[----:B-1----:R-:W-:Y:S02]  /*11300*/  F2FP.F16.E4M3.UNPACK_B R0, R6.H1 ;  /* 0x00000006ff00723e */ /* 0x002fe400030006ff */
        /* <DEDUP_REMOVED lines=34> */
[C---:B---3--:R-:W-:Y:S01]  /*11530*/  FFMA.FTZ R28, R10.reuse, R8, -R13 ;  /* 0x000000080a1c7223 */ /* 0x048fe2000001080d */
        /* <DEDUP_REMOVED lines=30> */
[----:B------:R-:W-:Y:S01]  /*11720*/  HADD2.F32 R3, -RZ, R7.H1_H1 ;  /* 0x30000007ff037230 */ /* 0x000fe20000004100 */
[----:B------:R-:W-:Y:S01]  /*11730*/  F2FP.SATFINITE.E4M3.F32.PACK_AB_MERGE_C R11, R14, R11, RZ ;  /* 0x0000000b0e0b723e */ /* 0x000fe200048070ff */
        /* <DEDUP_REMOVED lines=21> */
[----:B------:R0:W-:Y:S01]  /*11890*/  STS.128 [R33+0x27400], R4 ;  /* 0x0274000421007388 */ /* 0x0001e20000000c00 */
[----:B------:R-:W-:Y:S05]  /*118a0*/  BRA `(.L_x_2475) ;  /* 0x00000048007c7947 */ /* 0x000fea0003800000 */
.L_x_2448:
        /* <DEDUP_REMOVED lines=25> */
[----:B------:R-:W2:Y:S01]  /*11a40*/  LDL R0, [R1+0xc] ;  /* 0x00000c0001007983 */ /* 0x000ea20000100800 */
[----:B------:R-:W1:Y:S03]  /*11a50*/  LDC R51, c[0x0][0x3f4] ;  /* 0x0000fd00ff337b82 */ /* 0x000e660000000800 */
[----:B------:R-:W3:Y:S04]  /*11a60*/  SHFL.IDX PT, R5, R43, RZ, 0x181f ;  /* 0x00181fff2b057589 */ /* 0x000ee800000e0000 */
[----:B0-----:R-:W0:Y:S04]  /*11a70*/  SHFL.IDX PT, R14, R10, RZ, 0x181f ;  /* 0x00181fff0a0e7589 */ /* 0x001e2800000e0000 */
[----:B------:R-:W4:Y:S04]  /*11a80*/  SHFL.IDX PT, R3, R8, RZ, 0x181f ;  /* 0x00181fff08037589 */ /* 0x000f2800000e0000 */
[----:B------:R-:W5:Y:S01]  /*11a90*/  SHFL.IDX PT, R7, R49, RZ, 0x181f ;  /* 0x00181fff31077589 */ /* 0x000f6200000e0000 */
[----:B-1----:R-:W-:Y:S01]  /*11aa0*/  ISETP.GE.AND P0, PT, R16, R51, PT ;  /* 0x000000331000720c */ /* 0x002fe20003f06270 */
[----:B--2---:R-:W-:-:S05]  /*11ab0*/  IMAD R42, R0, R42, RZ ;  /* 0x0000002a002a7224 */ /* 0x004fca00078e02ff */
[----:B------:R-:W-:-:S13]  /*11ac0*/  ISETP.GE.OR P1, PT, R57, R42, P0 ;  /* 0x0000002a3900720c */ /* 0x000fda0000726670 */
[C---:B---3--:R-:W-:Y:S02]  /*11ad0*/  @!P1 IADD3 R0, P2, R16.reuse, R5, RZ ;  /* 0x0000000510009210 */ /* 0x048fe40007f5e0ff */
[----:B0-----:R-:W-:-:S03]  /*11ae0*/  @!P1 IADD3 R14, P3, R16, R14, RZ ;  /* 0x0000000e100e9210 */ /* 0x001fc60007f7e0ff */
        /* <DEDUP_REMOVED lines=10> */
[----:B------:R0:W1:Y:S01]  /*11b90*/  SHFL.IDX PT, R3, R8, 0x1, 0x181f ;  /* 0x00381f0008037f89 */ /* 0x00006200000e0000 */
[----:B------:R-:W-:-:S03]  /*11ba0*/  CS2R R34, SRZ ;  /* 0x0000000000227805 */ /* 0x000fc6000001ff00 */
[----:B------:R0:W4:Y:S04]  /*11bb0*/  SHFL.IDX PT, R9, R43, 0x1, 0x181f ;  /* 0x00381f002b097f89 */ /* 0x00012800000e0000 */
        /* <DEDUP_REMOVED lines=11> */
.L_x_2725:
[----:B------:R-:W-:Y:S01]  /*11c70*/  VIADD R7, R57, 0x20 ;  /* 0x0000002039077836 */ /* 0x000fe20000000000 */
[----:B------:R-:W-:Y:S01]  /*11c80*/  BSSY B1, `(.L_x_2479) ;  /* 0x0000010000017945 */ /* 0x000fe20003800000 */
[----:B------:R-:W-:Y:S02]  /*11c90*/  CS2R R44, SRZ ;  /* 0x00000000002c7805 */ /* 0x000fe4000001ff00 */
[----:B------:R-:W-:Y:S02]  /*11ca0*/  CS2R R46, SRZ ;  /* 0x00000000002e7805 */ /* 0x000fe4000001ff00 */
[----:B------:R-:W-:Y:S02]  /*11cb0*/  ISETP.GE.AND P1, PT, R7, R42, PT ;  /* 0x0000002a0700720c */ /* 0x000fe40003f26270 */
[----:B------:R-:W-:-:S11]  /*11cc0*/  CS2R R6, SRZ ;  /* 0x0000000000067805 */ /* 0x000fd6000001ff00 */
        /* <DEDUP_REMOVED lines=11> */
.L_x_2480:
[----:B------:R-:W-:Y:S05]  /*11d80*/  BSYNC B1 ;  /* 0x0000000000017941 */ /* 0x000fea0003800000 */
.L_x_2479:
[----:B------:R-:W-:-:S03]  /*11d90*/  UMOV UR4, 0xffffffff ;  /* 0xffffffff00047882 */ /* 0x000fc60000000000 */
[----:B------:R-:W-:Y:S05]  /*11da0*/  BRA.DIV UR4, `(.L_x_2481) ;  /* 0x0000018e04d07947 */ /* 0x000fea000b800000 */
[----:B------:R-:W0:Y:S01]  /*11db0*/  SHFL.IDX PT, R9, R43, 0x2, 0x181f ;  /* 0x00581f002b097f89 */ /* 0x000e2200000e0000 */
[----:B------:R-:W-:-:S03]  /*11dc0*/  IADD3 R11, R57, 0x40, RZ ;  /* 0x00000040390b7810 */ /* 0x000fc60007ffe0ff */
[----:B------:R-:W1:Y:S01]  /*11dd0*/  SHFL.IDX PT, R14, R10, 0x2, 0x181f ;  /* 0x00581f000a0e7f89 */ /* 0x000e6200000e0000 */
[----:B------:R-:W-:-:S03]  /*11de0*/  ISETP.GE.OR P1, PT, R11, R42, P0 ;  /* 0x0000002a0b00720c */ /* 0x000fc60000726670 */
[----:B------:R-:W2:Y:S04]  /*11df0*/  SHFL.IDX PT, R3, R8, 0x2, 0x181f ;  /* 0x00581f0008037f89 */ /* 0x000ea800000e0000 */
[----:B------:R-:W3:Y:S06]  /*11e00*/  SHFL.IDX PT, R21, R49, 0x2, 0x181f ;  /* 0x00581f0031157f89 */ /* 0x000eec00000e0000 */
[----:B0-----:R-:W-:-:S02]  /*11e10*/  @!P1 IADD3 R0, P2, R16, R9, RZ ;  /* 0x0000000910009210 */ /* 0x001fc40007f5e0ff */
[----:B-1----:R-:W-:-:S03]  /*11e20*/  @!P1 IADD3 R14, P3, R16, R14, RZ ;  /* 0x0000000e100e9210 */ /* 0x002fc60007f7e0ff */
[----:B------:R-:W-:Y:S02]  /*11e30*/  @!P1 IMAD.MOV.U32 R24, RZ, RZ, R0 ;  /* 0x000000ffff189224 */ /* 0x000fe400078e0000 */
[--C-:B--2---:R-:W-:Y:S02]  /*11e40*/  @!P1 IMAD.X R3, R3, 0x1, R17.reuse, P2 ;  /* 0x0000000103039824 */ /* 0x104fe400010e0611 */
[----:B---3--:R-:W-:Y:S02]  /*11e50*/  @!P1 IMAD.X R21, R21, 0x1, R17, P3 ;  /* 0x0000000115159824 */ /* 0x008fe400018e0611 */
[----:B------:R-:W-:Y:S02]  /*11e60*/  @!P1 IMAD.MOV.U32 R25, RZ, RZ, R3 ;  /* 0x000000ffff199224 */ /* 0x000fe400078e0003 */
[----:B------:R-:W-:Y:S02]  /*11e70*/  @!P1 IMAD.MOV.U32 R52, RZ, RZ, R14 ;  /* 0x000000ffff349224 */ /* 0x000fe400078e000e */
[----:B------:R-:W-:-:S02]  /*11e80*/  @!P1 IMAD.MOV.U32 R53, RZ, RZ, R21 ;  /* 0x000000ffff359224 */ /* 0x000fc400078e0015 */
[----:B------:R-:W2:Y:S04]  /*11e90*/  @!P1 LD.E.128 R24, desc[UR46][R24.64] ;  /* 0x0000002e18189980 */ /* 0x000ea8000c101d00 */
[----:B------:R-:W3:Y:S01]  /*11ea0*/  @!P1 LD.E.128 R52, desc[UR46][R52.64] ;  /* 0x0000002e34349980 */ /* 0x000ee2000c101d00 */
[----:B------:R-:W-:Y:S02]  /*11eb0*/  CS2R R20, SRZ ;  /* 0x0000000000147805 */ /* 0x000fe4000001ff00 */
[----:B------:R-:W-:Y:S02]  /*11ec0*/  CS2R R28, SRZ ;  /* 0x00000000001c7805 */ /* 0x000fe4000001ff00 */
[----:B------:R-:W-:Y:S01]  /*11ed0*/  CS2R R30, SRZ ;  /* 0x00000000001e7805 */ /* 0x000fe2000001ff00 */
[----:B------:R-:W0:Y:S01]  /*11ee0*/  SHFL.IDX PT, R43, R43, 0x3, 0x181f ;  /* 0x00781f002b2b7f89 */ /* 0x000e2200000e0000 */
[----:B------:R-:W-:-:S03]  /*11ef0*/  CS2R R32, SRZ ;  /* 0x0000000000207805 */ /* 0x000fc6000001ff00 */
[----:B------:R-:W1:Y:S04]  /*11f00*/  SHFL.IDX PT, R14, R10, 0x3, 0x181f ;  /* 0x00781f000a0e7f89 */ /* 0x000e6800000e0000 */
[----:B------:R-:W4:Y:S04]  /*11f10*/  SHFL.IDX PT, R49, R49, 0x3, 0x181f ;  /* 0x00781f0031317f89 */ /* 0x000f2800000e0000 */
[----:B------:R0:W1:Y:S02]  /*11f20*/  SHFL.IDX PT, R3, R8, 0x3, 0x181f ;  /* 0x00781f0008037f89 */ /* 0x00006400000e0000 */
[----:B0-----:R-:W-:Y:S01]  /*11f30*/  CS2R R8, SRZ ;  /* 0x0000000000087805 */ /* 0x001fe2000001ff00 */
[----:B--2---:R-:W-:Y:S01]  /*11f40*/  @!P1 IMAD.MOV.U32 R20, RZ, RZ, R24 ;  /* 0x000000ffff149224 */ /* 0x004fe200078e0018 */
[----:B------:R-:W-:Y:S01]  /*11f50*/  @!P1 MOV R29, R27 ;  /* 0x0000001b001d9202 */ /* 0x000fe20000000f00 */
[----:B------:R-:W-:-:S02]  /*11f60*/  @!P1 IMAD.MOV.U32 R21, RZ, RZ, R25 ;  /* 0x000000ffff159224 */ /* 0x000fc400078e0019 */
[----:B------:R-:W-:Y:S02]  /*11f70*/  @!P1 IMAD.MOV.U32 R28, RZ, RZ, R26 ;  /* 0x000000ffff1c9224 */ /* 0x000fe400078e001a */
[----:B---3--:R-:W-:Y:S02]  /*11f80*/  @!P1 IMAD.MOV.U32 R30, RZ, RZ, R52 ;  /* 0x000000ffff1e9224 */ /* 0x008fe400078e0034 */
[----:B------:R-:W-:Y:S02]  /*11f90*/  @!P1 IMAD.MOV.U32 R31, RZ, RZ, R53 ;  /* 0x000000ffff1f9224 */ /* 0x000fe400078e0035 */
[----:B------:R-:W-:Y:S02]  /*11fa0*/  @!P1 IMAD.MOV.U32 R32, RZ, RZ, R54 ;  /* 0x000000ffff209224 */ /* 0x000fe400078e0036 */
[----:B-1--4-:R-:W-:-:S07]  /*11fb0*/  @!P1 IMAD.MOV.U32 R33, RZ, RZ, R55 ;  /* 0x000000ffff219224 */ /* 0x012fce00078e0037 */
.L_x_2735:
        /* <DEDUP_REMOVED lines=17> */
.L_x_2483:
[----:B------:R-:W-:Y:S05]  /*120d0*/  BSYNC B1 ;  /* 0x0000000000017941 */ /* 0x000fea0003800000 */
.L_x_2482:
[----:B------:R-:W2:Y:S01]  /*120e0*/  LDL R0, [R1+0x8] ;  /* 0x0000080001007983 */ /* 0x000ea20000100800 */
[----:B------:R-:W-:Y:S01]  /*120f0*/  ULEA.HI UR4, UR43, UR43, URZ, 0x1 ;  /* 0x0000002b2b047291 */ /* 0x000fe2000f8f083f */
[C---:B------:R-:W-:Y:S01]  /*12100*/  VIADD R13, R19.reuse, 0x20 ;  /* 0x00000020130d7836 */ /* 0x040fe20000000000 */
[----:B------:R-:W-:Y:S01]  /*12110*/  IADD3 R12, R19, 0x40, RZ ;  /* 0x00000040130c7810 */ /* 0x000fe20007ffe0ff */
[----:B------:R-:W-:Y:S01]  /*12120*/  BSSY B1, `(.L_x_2484) ;  /* 0x000000d000017945 */ /* 0x000fe20003800000 */
[----:B------:R-:W-:-:S04]  /*12130*/  ULOP3.LUT UR4, UR4, 0xfffffffe, URZ, 0xc0, !UPT ;  /* 0xfffffffe04047892 */ /* 0x000fc8000f8ec03f */
[----:B------:R-:W-:-:S06]  /*12140*/  UIADD3 UR4, UR43, -UR4, URZ ;  /* 0x800000042b047290 */ /* 0x000fcc000fffe03f */
[----:B------:R-:W-:-:S05]  /*12150*/  IMAD.U32 R3, RZ, RZ, UR4 ;  /* 0x00000004ff037e24 */ /* 0x000fca000f8e00ff */
[----:B------:R-:W-:-:S04]  /*12160*/  SHF.L.U32 R3, R3, 0x1f, RZ ;  /* 0x0000001f03037819 */ /* 0x000fc800000006ff */
[----:B------:R-:W0:Y:S01]  /*12170*/  SYNCS.PHASECHK.TRANS64.TRYWAIT P4, [R18+URZ+0x38800], R3 ;  /* 0x03880003120075a7 */ /* 0x000e22000808017f */
[----:B--2---:R-:W-:Y:S01]  /*12180*/  VIADDMNMX R42, R42, -R0, 0x80, PT ;  /* 0x000000802a2a7446 */ /* 0x004fe20003800900 */
[----:B------:R-:W-:-:S03]  /*12190*/  VIADD R0, R19, 0x60 ;  /* 0x0000006013007836 */ /* 0x000fc60000000000 */
[-C--:B------:R-:W-:Y:S02]  /*121a0*/  ISETP.GE.OR P3, PT, R19, R42.reuse, P0 ;  /* 0x0000002a1300720c */ /* 0x080fe40000766670 */
[-C--:B------:R-:W-:Y:S02]  /*121b0*/  ISETP.GE.OR P2, PT, R13, R42.reuse, P0 ;  /* 0x0000002a0d00720c */ /* 0x080fe40000746670 */
[-C--:B------:R-:W-:Y:S02]  /*121c0*/  ISETP.GE.OR P1, PT, R12, R42.reuse, P0 ;  /* 0x0000002a0c00720c */ /* 0x080fe40000726670 */
[----:B------:R-:W-:Y:S01]  /*121d0*/  ISETP.GE.OR P0, PT, R0, R42, P0 ;  /* 0x0000002a0000720c */ /* 0x000fe20000706670 */
[----:B0-----:R-:W-:-:S12]  /*121e0*/  @!P4 BRA `(.L_x_2485) ;  /* 0x0000018c00e4c947 */ /* 0x001fd80003800000 */
.L_x_2736:
[----:B------:R-:W-:Y:S05]  /*121f0*/  BSYNC B1 ;  /* 0x0000000000017941 */ /* 0x000fea0003800000 */
.L_x_2484:
[----:B------:R-:W-:Y:S04]  /*12200*/  BSSY B1, `(.L_x_2486) ;  /* 0x0000103000017945 */ /* 0x000fe80003800000 */
[----:B------:R-:W-:Y:S05]  /*12210*/  @P3 BRA `(.L_x_2487) ;  /* 0x0000001000043947 */ /* 0x000fea0003800000 */
[----:B------:R-:W2:Y:S04]  /*12220*/  LDL R49, [R1+0x4] ;  /* 0x0000040001317983 */ /* 0x000ea80000100800 */
[----:B------:R-:W3:Y:S01]  /*12230*/  LDL R77, [R1+0x34] ;  /* 0x00003400014d7983 */ /* 0x000ee20000100800 */
[----:B------:R-:W-:Y:S02]  /*12240*/  SHF.R.U32.HI R0, RZ, 0x8, R40 ;  /* 0x00000008ff007819 */ /* 0x000fe40000011628 */
[----:B------:R-:W-:Y:S02]  /*12250*/  LOP3.LUT R12, R40, 0xff, RZ, 0xc0, !PT ;  /* 0x000000ff280c7812 */ /* 0x000fe400078ec0ff */
[----:B0-----:R-:W-:Y:S02]  /*12260*/  LOP3.LUT R3, R0, 0xff, RZ, 0xc0, !PT ;  /* 0x000000ff00037812 */ /* 0x001fe400078ec0ff */
[----:B------:R-:W-:-:S02]  /*12270*/  LEA.HI R0, R51, R50, RZ, 0x1c ;  /* 0x0000003233007211 */ /* 0x000fc400078fe0ff */
[----:B------:R-:W-:Y:S02]  /*12280*/  PRMT R42, R3, 0x7604, R12 ;  /* 0x00007604032a7816 */ /* 0x000fe4000000000c */
[----:B------:R-:W-:Y:S02]  /*12290*/  SHF.R.S32.HI R3, RZ, 0x1f, R0 ;  /* 0x0000001fff037819 */ /* 0x000fe40000011400 */
[----:B------:R-:W-:Y:S02]  /*122a0*/  SHF.R.U32.HI R53, RZ, 0x3, R237 ;  /* 0x00000003ff357819 */ /* 0x000fe400000116ed */
[----:B------:R-:W-:Y:S01]  /*122b0*/  LEA.HI R3, R3, R0, RZ, 0x3 ;  /* 0x0000000003037211 */ /* 0x000fe200078f18ff */
[----:B------:R-:W-:Y:S01]  /*122c0*/  IMAD.SHL.U32 R0, R0, 0x10, RZ ;  /* 0x0000001000007824 */ /* 0x000fe200078e00ff */
[----:B------:R-:W-:Y:S02]  /*122d0*/  SHF.R.U32.HI R13, RZ, 0x8, R41 ;  /* 0x00000008ff0d7819 */ /* 0x000fe40000011629 */
[----:B------:R-:W-:Y:S01]  /*122e0*/  SHF.R.U32.HI R43, RZ, 0x8, R36 ;  /* 0x00000008ff2b7819 */ /* 0x000fe20000011624 */
[----:B------:R-:W-:Y:S01]  /*122f0*/  IMAD.SHL.U32 R3, R3, 0x800, RZ ;  /* 0x0000080003037824 */ /* 0x000fe200078e00ff */
[----:B------:R-:W-:-:S02]  /*12300*/  LOP3.LUT R0, R237, 0x70, R0, 0xf8, !PT ;  /* 0x00000070ed007812 */ /* 0x000fc400078ef800 */
[----:B------:R-:W-:Y:S02]  /*12310*/  LOP3.LUT R14, R41, 0xff, RZ, 0xc0, !PT ;  /* 0x000000ff290e7812 */ /* 0x000fe400078ec0ff */
[----:B------:R-:W-:Y:S02]  /*12320*/  LOP3.LUT R0, R0, R53, RZ, 0x3c, !PT ;  /* 0x0000003500007212 */ /* 0x000fe400078e3cff */
[----:B------:R-:W-:Y:S02]  /*12330*/  LOP3.LUT R3, R3, 0xffffc000, RZ, 0xc0, !PT ;  /* 0xffffc00003037812 */ /* 0x000fe400078ec0ff */
[----:B------:R-:W-:Y:S02]  /*12340*/  LOP3.LUT R13, R13, 0xff, RZ, 0xc0, !PT ;  /* 0x000000ff0d0d7812 */ /* 0x000fe400078ec0ff */
[----:B------:R-:W-:Y:S02]  /*12350*/  LOP3.LUT R52, R36, 0xff, RZ, 0xc0, !PT ;  /* 0x000000ff24347812 */ /* 0x000fe400078ec0ff */
[----:B------:R-:W-:-:S02]  /*12360*/  LOP3.LUT R43, R43, 0xff, RZ, 0xc0, !PT ;  /* 0x000000ff2b2b7812 */ /* 0x000fc400078ec0ff */
[----:B------:R-:W-:Y:S02]  /*12370*/  PRMT R56, R13, 0x7604, R14 ;  /* 0x000076040d387816 */ /* 0x000fe4000000000e */
[----:B------:R-:W-:Y:S02]  /*12380*/  SHF.R.U32.HI R12, RZ, 0x8, R38 ;  /* 0x00000008ff0c7819 */ /* 0x000fe40000011626 */
[----:B------:R-:W-:Y:S02]  /*12390*/  SHF.R.U32.HI R14, RZ, 0x8, R39 ;  /* 0x00000008ff0e7819 */ /* 0x000fe40000011627 */
[----:B------:R-:W-:Y:S02]  /*123a0*/  PRMT R59, R43, 0x7604, R52 ;  /* 0x000076042b3b7816 */ /* 0x000fe40000000034 */
[----:B------:R-:W-:Y:S02]  /*123b0*/  LOP3.LUT R43, R37, 0xff, RZ, 0xc0, !PT ;  /* 0x000000ff252b7812 */ /* 0x000fe400078ec0ff */
[----:B------:R-:W-:-:S02]  /*123c0*/  SHF.R.U32.HI R53, RZ, 0x8, R35 ;  /* 0x00000008ff357819 */ /* 0x000fc40000011623 */
[----:B------:R-:W-:Y:S02]  /*123d0*/  LOP3.LUT R13, R38, 0xff, RZ, 0xc0, !PT ;  /* 0x000000ff260d7812 */ /* 0x000fe400078ec0ff */
[----:B------:R-:W-:Y:S02]  /*123e0*/  LOP3.LUT R15, R39, 0xff, RZ, 0xc0, !PT ;  /* 0x000000ff270f7812 */ /* 0x000fe400078ec0ff */
[----:B------:R-:W-:Y:S02]  /*123f0*/  LOP3.LUT R12, R12, 0xff, RZ, 0xc0, !PT ;  /* 0x000000ff0c0c7812 */ /* 0x000fe400078ec0ff */
[----:B------:R-:W-:Y:S02]  /*12400*/  LOP3.LUT R14, R14, 0xff, RZ, 0xc0, !PT ;  /* 0x000000ff0e0e7812 */ /* 0x000fe400078ec0ff */
[----:B------:R-:W-:Y:S02]  /*12410*/  LOP3.LUT R52, R34, 0xff, RZ, 0xc0, !PT ;  /* 0x000000ff22347812 */ /* 0x000fe400078ec0ff */
[----:B------:R-:W-:-:S02]  /*12420*/  LOP3.LUT R54, R35, 0xff, RZ, 0xc0, !PT ;  /* 0x000000ff23367812 */ /* 0x000fc400078ec0ff */
[----:B------:R-:W-:Y:S02]  /*12430*/  LOP3.LUT R53, R53, 0xff, RZ, 0xc0, !PT ;  /* 0x000000ff35357812 */ /* 0x000fe400078ec0ff */
[----:B------:R-:W-:Y:S02]  /*12440*/  PRMT R58, R12, 0x7604, R13 ;  /* 0x000076040c3a7816 */ /* 0x000fe4000000000d */
[----:B------:R-:W-:Y:S02]  /*12450*/  PRMT R60, R14, 0x7604, R15 ;  /* 0x000076040e3c7816 */ /* 0x000fe4000000000f */
[----:B------:R-:W-:Y:S02]  /*12460*/  PRMT R67, R53, 0x7604, R54 ;  /* 0x0000760435437816 */ /* 0x000fe40000000036 */
[----:B------:R-:W-:-:S04]  /*12470*/  SHF.R.U32.HI R57, RZ, 0x10, R39 ;  /* 0x00000010ff397819 */ /* 0x000fc80000011627 */
[----:B------:R-:W-:-:S04]  /*12480*/  LOP3.LUT R57, R57, 0xff, RZ, 0xc0, !PT ;  /* 0x000000ff39397812 */ /* 0x000fc800078ec0ff */
[----:B------:R-:W-:Y:S02]  /*12490*/  PRMT R57, R57, 0x7054, R60 ;  /* 0x0000705439397816 */ /* 0x000fe4000000003c */
[----:B------:R-:W-:-:S04]  /*124a0*/  SHF.R.U32.HI R60, RZ, 0x10, R35 ;  /* 0x00000010ff3c7819 */ /* 0x000fc80000011623 */
[----:B------:R-:W-:-:S04]  /*124b0*/  LOP3.LUT R60, R60, 0xff, RZ, 0xc0, !PT ;  /* 0x000000ff3c3c7812 */ /* 0x000fc800078ec0ff */
[----:B------:R-:W-:-:S04]  /*124c0*/  PRMT R67, R60, 0x7054, R67 ;  /* 0x000070543c437816 */ /* 0x000fc80000000043 */
[----:B------:R-:W-:Y:S02]  /*124d0*/  LOP3.LUT R67, R67, 0xff000000, R35, 0xf8, !PT ;  /* 0xff00000043437812 */ /* 0x000fe400078ef823 */
[----:B--2---:R-:W-:Y:S02]  /*124e0*/  IADD3 R3, R0, R3, R49 ;  /* 0x0000000300037210 */ /* 0x004fe40007ffe031 */
[----:B------:R-:W-:Y:S02]  /*124f0*/  SHF.R.U32.HI R0, RZ, 0x8, R37 ;  /* 0x00000008ff007819 */ /* 0x000fe40000011625 */
[----:B------:R-:W-:Y:S01]  /*12500*/  SHF.R.U32.HI R49, RZ, 0x8, R34 ;  /* 0x00000008ff317819 */ /* 0x000fe20000011622 */
[----:B---3--:R-:W0:Y:S01]  /*12510*/  LDS.128 R12, [R77+0x20400] ;  /* 0x020400004d0c7984 */ /* 0x008e220000000c00 */
[----:B------:R-:W-:Y:S02]  /*12520*/  LOP3.LUT R0, R0, 0xff, RZ, 0xc0, !PT ;  /* 0x000000ff00007812 */ /* 0x000fe400078ec0ff */
[----:B------:R-:W-:-:S02]  /*12530*/  LOP3.LUT R49, R49, 0xff, RZ, 0xc0, !PT ;  /* 0x000000ff31317812 */ /* 0x000fc400078ec0ff */
[----:B------:R-:W-:Y:S01]  /*12540*/  PRMT R61, R0, 0x7604, R43 ;  /* 0x00007604003d7816 */ /* 0x000fe2000000002b */
[----:B------:R-:W-:Y:S01]  /*12550*/  IMAD.IADD R0, R18, 0x1, R3 ;  /* 0x0000000112007824 */ /* 0x000fe200078e0203 */
[----:B------:R-:W-:Y:S02]  /*12560*/  PRMT R65, R49, 0x7604, R52 ;  /* 0x0000760431417816 */ /* 0x000fe40000000034 */
[----:B------:R-:W-:Y:S02]  /*12570*/  SHF.R.U32.HI R43, RZ, 0x10, R41 ;  /* 0x00000010ff2b7819 */ /* 0x000fe40000011629 */
[----:B------:R-:W1:Y:S01]  /*12580*/  LDS.128 R52, [R0+0x20400] ;  /* 0x0204000000347984 */ /* 0x000e620000000c00 */
[----:B------:R-:W-:Y:S02]  /*12590*/  SHF.R.U32.HI R3, RZ, 0x10, R40 ;  /* 0x00000010ff037819 */ /* 0x000fe40000011628 */
[----:B------:R-:W-:Y:S02]  /*125a0*/  LOP3.LUT R43, R43, 0xff, RZ, 0xc0, !PT ;  /* 0x000000ff2b2b7812 */ /* 0x000fe400078ec0ff */
[----:B------:R-:W-:-:S02]  /*125b0*/  LOP3.LUT R3, R3, 0xff, RZ, 0xc0, !PT ;  /* 0x000000ff03037812 */ /* 0x000fc400078ec0ff */
[----:B------:R-:W-:Y:S02]  /*125c0*/  SHF.R.U32.HI R49, RZ, 0x10, R38 ;  /* 0x00000010ff317819 */ /* 0x000fe40000011626 */
[----:B------:R-:W-:Y:S02]  /*125d0*/  PRMT R43, R43, 0x7054, R56 ;  /* 0x000070542b2b7816 */ /* 0x000fe40000000038 */
[----:B------:R-:W-:Y:S02]  /*125e0*/  SHF.R.U32.HI R56, RZ, 0x10, R37 ;  /* 0x00000010ff387819 */ /* 0x000fe40000011625 */
[----:B------:R-:W-:Y:S02]  /*125f0*/  PRMT R3, R3, 0x7054, R42 ;  /* 0x0000705403037816 */ /* 0x000fe4000000002a */
[----:B------:R-:W-:Y:S02]  /*12600*/  LOP3.LUT R49, R49, 0xff, RZ, 0xc0, !PT ;  /* 0x000000ff31317812 */ /* 0x000fe400078ec0ff */
[----:B------:R-:W-:-:S02]  /*12610*/  SHF.R.U32.HI R42, RZ, 0x10, R36 ;  /* 0x00000010ff2a7819 */ /* 0x000fc40000011624 */
[----:B------:R-:W-:Y:S02]  /*12620*/  LOP3.LUT R56, R56, 0xff, RZ, 0xc0, !PT ;  /* 0x000000ff38387812 */ /* 0x000fe400078ec0ff */
[----:B------:R-:W-:Y:S02]  /*12630*/  PRMT R49, R49, 0x7054, R58 ;  /* 0x0000705431317816 */ /* 0x000fe4000000003a */
[----:B------:R-:W-:Y:S02]  /*12640*/  LOP3.LUT R42, R42, 0xff, RZ, 0xc0, !PT ;  /* 0x000000ff2a2a7812 */ /* 0x000fe400078ec0ff */
[----:B------:R-:W-:Y:S02]  /*12650*/  SHF.R.U32.HI R58, RZ, 0x10, R34 ;  /* 0x00000010ff3a7819 */ /* 0x000fe40000011622 */
[----:B------:R-:W-:Y:S02]  /*12660*/  PRMT R63, R56, 0x7054, R61 ;  /* 0x00007054383f7816 */ /* 0x000fe4000000003d */
[----:B------:R-:W-:-:S02]  /*12670*/  PRMT R59, R42, 0x7054, R59 ;  /* 0x000070542a3b7816 */ /* 0x000fc4000000003b */
[----:B------:R-:W-:Y:S02]  /*12680*/  LOP3.LUT R58, R58, 0xff, RZ, 0xc0, !PT ;  /* 0x000000ff3a3a7812 */ /* 0x000fe400078ec0ff */
[----:B------:R-:W-:Y:S02]  /*12690*/  LOP3.LUT R63, R63, 0xff000000, R37, 0xf8, !PT ;  /* 0xff0000003f3f7812 */ /* 0x000fe400078ef825 */
[----:B------:R-:W-:Y:S02]  /*126a0*/  LOP3.LUT R41, R43, 0xff000000, R41, 0xf8, !PT ;  /* 0xff0000002b297812 */ /* 0x000fe400078ef829 */
[----:B------:R-:W-:Y:S02]  /*126b0*/  LOP3.LUT R60, R49, 0xff000000, R38, 0xf8, !PT ;  /* 0xff000000313c7812 */ /* 0x000fe400078ef826 */
[----:B------:R-:W-:Y:S02]  /*126c0*/  LOP3.LUT R61, R57, 0xff000000, R39, 0xf8, !PT ;  /* 0xff000000393d7812 */ /* 0x000fe400078ef827 */
[----:B------:R-:W-:-:S02]  /*126d0*/  LOP3.LUT R62, R59, 0xff000000, R36, 0xf8, !PT ;  /* 0xff0000003b3e7812 */ /* 0x000fc400078ef824 */
[-C--:B0-----:R-:W-:Y:S02]  /*126e0*/  F2FP.F16.E4M3.UNPACK_B R38, R15.reuse ;  /* 0x0000000fff26723e */ /* 0x081fe400020006ff */
[----:B------:R-:W-:Y:S02]  /*126f0*/  F2FP.F16.E4M3.UNPACK_B R39, R15.H1 ;  /* 0x0000000fff27723e */ /* 0x000fe400030006ff */
[----:B------:R-:W-:Y:S02]  /*12700*/  PRMT R65, R58, 0x7054, R65 ;  /* 0x000070543a417816 */ /* 0x000fe40000000041 */
[-C--:B------:R-:W-:Y:S02]  /*12710*/  F2FP.F16.E4M3.UNPACK_B R15, R14.reuse ;  /* 0x0000000eff0f723e */ /* 0x080fe400020006ff */
[----:B------:R-:W-:Y:S02]  /*12720*/  F2FP.F16.E4M3.UNPACK_B R36, R14.H1 ;  /* 0x0000000eff24723e */ /* 0x000fe400030006ff */
[----:B------:R-:W-:-:S02]  /*12730*/  F2FP.F16.E4M3.UNPACK_B R57, R63 ;  /* 0x0000003fff39723e */ /* 0x000fc400020006ff */
[----:B-1----:R-:W-:Y:S02]  /*12740*/  F2FP.F16.E4M3.UNPACK_B R14, R53 ;  /* 0x00000035ff0e723e */ /* 0x002fe400020006ff */
[----:B------:R-:W-:Y:S01]  /*12750*/  F2FP.F16.E4M3.UNPACK_B R42, R41 ;  /* 0x00000029ff2a723e */ /* 0x000fe200020006ff */
[----:B------:R-:W-:Y:S01]  /*12760*/  HADD2.F32 R64, -RZ, R57.H0_H0 ;  /* 0x20000039ff407230 */ /* 0x000fe20000004100 */
[----:B------:R-:W-:Y:S02]  /*12770*/  LOP3.LUT R66, R65, 0xff000000, R34, 0xf8, !PT ;  /* 0xff00000041427812 */ /* 0x000fe400078ef822 */
[-C--:B------:R-:W-:Y:S01]  /*12780*/  F2FP.F16.E4M3.UNPACK_B R34, R13.reuse ;  /* 0x0000000dff22723e */ /* 0x080fe200020006ff */
[----:B------:R-:W-:Y:S01]  /*12790*/  HADD2.F32 R58, -RZ, R42.H0_H0 ;  /* 0x2000002aff3a7230 */ /* 0x000fe20000004100 */
[----:B------:R-:W-:Y:S01]  /*127a0*/  F2FP.F16.E4M3.UNPACK_B R35, R13.H1 ;  /* 0x0000000dff23723e */ /* 0x000fe200030006ff */
[----:B------:R-:W-:Y:S01]  /*127b0*/  HADD2.F32 R13, -RZ, R14.H0_H0 ;  /* 0x2000000eff0d7230 */ /* 0x000fe20000004100 */
[----:B------:R-:W-:Y:S01]  /*127c0*/  F2FP.F16.E4M3.UNPACK_B R53, R53.H1 ;  /* 0x00000035ff35723e */ /* 0x000fe200030006ff */
[--C-:B------:R-:W-:Y:S01]  /*127d0*/  HADD2.F32 R37, -RZ, R34.reuse.H0_H0 ;  /* 0x20000022ff257230 */ /* 0x100fe20000004100 */
[----:B------:R-:W-:Y:S01]  /*127e0*/  F2FP.F16.E4M3.UNPACK_B R63, R63.H1 ;  /* 0x0000003fff3f723e */ /* 0x000fe200030006ff */
[----:B------:R-:W-:-:S02]  /*127f0*/  HADD2.F32 R34, -RZ, R34.H1_H1 ;  /* 0x30000022ff227230 */ /* 0x000fc40000004100 */
[C---:B------:R-:W-:Y:S01]  /*12800*/  FMUL.FTZ R68, R13.reuse, R64 ;  /* 0x000000400d447220 */ /* 0x040fe20000410000 */
[-C--:B------:R-:W-:Y:S01]  /*12810*/  FMUL.FTZ R59, R13, R58.reuse ;  /* 0x0000003a0d3b7220 */ /* 0x080fe20000410000 */
[----:B------:R-:W-:Y:S01]  /*12820*/  F2FP.F16.E4M3.UNPACK_B R49, R55 ;  /* 0x00000037ff31723e */ /* 0x000fe200020006ff */
[----:B------:R-:W-:Y:S02]  /*12830*/  HADD2.F32 R65, -RZ, R63.H0_H0 ;  /* 0x2000003fff417230 */ /* 0x000fe40000004100 */
[C---:B------:R-:W-:Y:S01]  /*12840*/  FFMA.FTZ R13, R37.reuse, R58, -R68 ;  /* 0x0000003a250d7223 */ /* 0x040fe20000010844 */
[----:B------:R-:W-:Y:S01]  /*12850*/  FFMA.FTZ R37, R37, R64, R59 ;  /* 0x0000004025257223 */ /* 0x000fe2000001003b */
[----:B------:R-:W-:Y:S01]  /*12860*/  HADD2.F32 R64, -RZ, R57.H1_H1 ;  /* 0x30000039ff407230 */ /* 0x000fe20000004100 */
[----:B------:R-:W-:Y:S01]  /*12870*/  F2FP.F16.E4M3.UNPACK_B R57, R41.H1 ;  /* 0x00000029ff39723e */ /* 0x000fe200030006ff */
[----:B------:R-:W-:Y:S01]  /*12880*/  HADD2.F32 R58, -RZ, R42.H1_H1 ;  /* 0x3000002aff3a7230 */ /* 0x000fe20000004100 */
[----:B------:R-:W-:Y:S01]  /*12890*/  F2FP.F16.E4M3.UNPACK_B R55, R55.H1 ;  /* 0x00000037ff37723e */ /* 0x000fe200030006ff */
[----:B------:R-:W-:Y:S01]  /*128a0*/  HADD2.F32 R41, -RZ, R14.H1_H1 ;  /* 0x3000000eff297230 */ /* 0x000fe20000004100 */
[----:B------:R-:W-:Y:S01]  /*128b0*/  LOP3.LUT R56, R3, 0xff000000, R40, 0xf8, !PT ;  /* 0xff00000003387812 */ /* 0x000fe200078ef828 */
[----:B------:R-:W-:Y:S01]  /*128c0*/  HADD2.F32 R42, -RZ, R53.H0_H0 ;  /* 0x20000035ff2a7230 */ /* 0x000fe20000004100 */
[----:B------:R-:W-:Y:S01]  /*128d0*/  F2FP.F16.E4M3.UNPACK_B R40, R52 ;  /* 0x00000034ff28723e */ /* 0x000fe200020006ff */
[----:B------:R-:W-:-:S02]  /*128e0*/  HADD2.F32 R59, -RZ, R57.H0_H0 ;  /* 0x20000039ff3b7230 */ /* 0x000fc40000004100 */
[C---:B------:R-:W-:Y:S01]  /*128f0*/  FMUL.FTZ R69, R41.reuse, R64 ;  /* 0x0000004029457220 */ /* 0x040fe20000410000 */
[----:B------:R-:W-:Y:S02]  /*12900*/  HADD2.F32 R14, -RZ, R35.H0_H0 ;  /* 0x20000023ff0e7230 */ /* 0x000fe40000004100 */
[C---:B------:R-:W-:Y:S01]  /*12910*/  FMUL.FTZ R71, R42.reuse, R65 ;  /* 0x000000412a477220 */ /* 0x040fe20000410000 */
[-C--:B------:R-:W-:Y:S01]  /*12920*/  FMUL.FTZ R41, R41, R58.reuse ;  /* 0x0000003a29297220 */ /* 0x080fe20000410000 */
[-C--:B------:R-:W-:Y:S01]  /*12930*/  FMUL.FTZ R42, R42, R59.reuse ;  /* 0x0000003b2a2a7220 */ /* 0x080fe20000410000 */
[----:B------:R-:W-:Y:S01]  /*12940*/  FFMA.FTZ R68, R34, R58, -R69 ;  /* 0x0000003a22447223 */ /* 0x000fe20000010845 */
[----:B------:R-:W-:Y:S01]  /*12950*/  FFMA.FTZ R71, R14, R59, -R71 ;  /* 0x0000003b0e477223 */ /* 0x000fe20000010847 */
[----:B------:R-:W-:Y:S01]  /*12960*/  FFMA.FTZ R64, R34, R64, R41 ;  /* 0x0000004022407223 */ /* 0x000fe20000010029 */
[----:B------:R-:W-:Y:S01]  /*12970*/  F2FP.F16.E4M3.UNPACK_B R59, R67 ;  /* 0x00000043ff3b723e */ /* 0x000fe200020006ff */
[----:B------:R-:W-:Y:S01]  /*12980*/  FFMA.FTZ R65, R14, R65, R42 ;  /* 0x000000410e417223 */ /* 0x000fe2000001002a */
[----:B------:R-:W-:Y:S01]  /*12990*/  F2FP.F16.E4M3.UNPACK_B R41, R61 ;  /* 0x0000003dff29723e */ /* 0x000fe200020006ff */
[----:B------:R-:W-:Y:S01]  /*129a0*/  HADD2.F32 R58, -RZ, R63.H1_H1 ;  /* 0x3000003fff3a7230 */ /* 0x000fe20000004100 */
[----:B------:R-:W-:Y:S01]  /*129b0*/  F2FP.F16.E4M3.UNPACK_B R67, R67.H1 ;  /* 0x00000043ff43723e */ /* 0x000fe200030006ff */
[----:B------:R-:W-:Y:S01]  /*129c0*/  HADD2.F32 R42, -RZ, R57.H1_H1 ;  /* 0x30000039ff2a7230 */ /* 0x000fe20000004100 */
[----:B------:R-:W-:Y:S01]  /*129d0*/  F2FP.F16.E4M3.UNPACK_B R61, R61.H1 ;  /* 0x0000003dff3d723e */ /* 0x000fe200030006ff */
[----:B------:R-:W-:Y:S01]  /*129e0*/  HADD2.F32 R53, -RZ, R53.H1_H1 ;  /* 0x30000035ff357230 */ /* 0x000fe20000004100 */
[----:B------:R-:W-:Y:S01]  /*129f0*/  F2FP.F16.E4M3.UNPACK_B R52, R52.H1 ;  /* 0x00000034ff34723e */ /* 0x000fe200030006ff */
[----:B------:R-:W-:Y:S01]  /*12a00*/  HADD2.F32 R63, -RZ, R59.H0_H0 ;  /* 0x2000003bff3f7230 */ /* 0x000fe20000004100 */
[----:B------:R-:W-:Y:S01]  /*12a10*/  F2FP.F16.E4M3.UNPACK_B R3, R12 ;  /* 0x0000000cff03723e */ /* 0x000fe200020006ff */
        /* <DEDUP_REMOVED lines=9> */
[C---:B------:R-:W-:Y:S01]  /*12ab0*/  FFMA.FTZ R72, R35.reuse, R58, R53 ;  /* 0x0000003a23487223 */ /* 0x040fe20000010035 */
[----:B------:R-:W-:Y:S02]  /*12ac0*/  HADD2.F32 R49, -RZ, R49.H1_H1 ;  /* 0x30000031ff317230 */ /* 0x000fe40000004100 */
[----:B------:R-:W-:Y:S01]  /*12ad0*/  FFMA.FTZ R63, R14, R63, R34 ;  /* 0x0000003f0e3f7223 */ /* 0x000fe20000010022 */
[----:B------:R-:W-:Y:S02]  /*12ae0*/  HADD2.F32 R59, -RZ, R59.H1_H1 ;  /* 0x3000003bff3b7230 */ /* 0x000fe40000004100 */
[----:B------:R-:W-:Y:S01]  /*12af0*/  FFMA.FTZ R70, R35, R42, -R70 ;  /* 0x0000002a23467223 */ /* 0x000fe20000010846 */
[----:B------:R-:W-:Y:S02]  /*12b00*/  HADD2.F32 R38, -RZ, R38.H1_H1 ;  /* 0x30000026ff267230 */ /* 0x000fe40000004100 */
[----:B------:R-:W-:Y:S01]  /*12b10*/  FMUL.FTZ R42, R49, R41 ;  /* 0x00000029312a7220 */ /* 0x000fe20000410000 */
[----:B------:R-:W-:-:S02]  /*12b20*/  HADD2.F32 R53, -RZ, R67.H0_H0 ;  /* 0x20000043ff357230 */ /* 0x000fc40000004100 */
[----:B------:R-:W-:Y:S01]  /*12b30*/  FFMA.FTZ R69, R14, R57, -R69 ;  /* 0x000000390e457223 */ /* 0x000fe20000010845 */
[----:B------:R-:W-:Y:S02]  /*12b40*/  HADD2.F32 R34, -RZ, R55.H0_H0 ;  /* 0x20000037ff227230 */ /* 0x000fe40000004100 */
[-C--:B------:R-:W-:Y:S01]  /*12b50*/  FMUL.FTZ R57, R49, R59.reuse ;  /* 0x0000003b31397220 */ /* 0x080fe20000410000 */
[----:B------:R-:W-:Y:S02]  /*12b60*/  HADD2.F32 R35, -RZ, R61.H0_H0 ;  /* 0x2000003dff237230 */ /* 0x000fe40000004100 */
[----:B------:R-:W-:Y:S01]  /*12b70*/  FFMA.FTZ R76, R38, R59, R42 ;  /* 0x0000003b264c7223 */ /* 0x000fe2000001002a */
[----:B------:R-:W-:Y:S02]  /*12b80*/  HADD2.F32 R14, -RZ, R39.H0_H0 ;  /* 0x20000027ff0e7230 */ /* 0x000fe40000004100 */
[C---:B------:R-:W-:Y:S01]  /*12b90*/  FMUL.FTZ R49, R34.reuse, R53 ;  /* 0x0000003522317220 */ /* 0x040fe20000410000 */
[----:B------:R-:W-:Y:S01]  /*12ba0*/  F2FP.F16.E4M3.UNPACK_B R42, R62.H1 ;  /* 0x0000003eff2a723e */ /* 0x000fe200030006ff */
[----:B------:R-:W-:Y:S01]  /*12bb0*/  FMUL.FTZ R34, R34, R35 ;  /* 0x0000002322227220 */ /* 0x000fe20000410000 */
[----:B------:R-:W-:Y:S01]  /*12bc0*/  FFMA.FTZ R74, R38, R41, -R57 ;  /* 0x00000029264a7223 */ /* 0x000fe20000010839 */
[----:B------:R-:W-:Y:S01]  /*12bd0*/  FFMA.FTZ R73, R14, R35, -R49 ;  /* 0x000000230e497223 */ /* 0x000fe20000010831 */
[----:B------:R-:W-:Y:S01]  /*12be0*/  HADD2.F32 R58, -RZ, R67.H1_H1 ;  /* 0x30000043ff3a7230 */ /* 0x000fe20000004100 */
[----:B------:R-:W-:Y:S01]  /*12bf0*/  F2FP.F16.E4M3.UNPACK_B R12, R12.H1 ;  /* 0x0000000cff0c723e */ /* 0x000fe200030006ff */
[----:B------:R-:W-:-:S02]  /*12c00*/  HADD2.F32 R55, -RZ, R55.H1_H1 ;  /* 0x30000037ff377230 */ /* 0x000fc40000004100 */
[----:B------:R-:W-:Y:S01]  /*12c10*/  FFMA.FTZ R75, R14, R53, R34 ;  /* 0x000000350e4b7223 */ /* 0x000fe20000010022 */
[----:B------:R-:W-:Y:S01]  /*12c20*/  HADD2.F32 R38, -RZ, R61.H1_H1 ;  /* 0x3000003dff267230 */ /* 0x000fe20000004100 */
[----:B------:R-:W-:Y:S01]  /*12c30*/  F2FP.F16.E4M3.UNPACK_B R35, R56.H1 ;  /* 0x00000038ff23723e */ /* 0x000fe200030006ff */
[----:B------:R-:W-:Y:S02]  /*12c40*/  HADD2.F32 R49, -RZ, R42.H0_H0 ;  /* 0x2000002aff317230 */ /* 0x000fe40000004100 */
[C---:B------:R-:W-:Y:S01]  /*12c50*/  FMUL.FTZ R78, R55.reuse, R58 ;  /* 0x0000003a374e7220 */ /* 0x040fe20000410000 */
[----:B------:R-:W-:Y:S02]  /*12c60*/  HADD2.F32 R34, -RZ, R52.H0_H0 ;  /* 0x20000034ff227230 */ /* 0x000fe40000004100 */
[----:B------:R-:W-:Y:S01]  /*12c70*/  FMUL.FTZ R55, R55, R38 ;  /* 0x0000002637377220 */ /* 0x000fe20000410000 */
[----:B------:R-:W-:Y:S01]  /*12c80*/  HADD2.F32 R39, -RZ, R39.H1_H1 ;  /* 0x30000027ff277230 */ /* 0x000fe20000004100 */
[----:B------:R-:W-:Y:S01]  /*12c90*/  F2FP.F16.E4M3.UNPACK_B R62, R62 ;  /* 0x0000003eff3e723e */ /* 0x000fe200020006ff */
[----:B------:R-:W-:-:S02]  /*12ca0*/  HADD2.F32 R41, -RZ, R35.H0_H0 ;  /* 0x20000023ff297230 */ /* 0x000fc40000004100 */
[C---:B------:R-:W-:Y:S01]  /*12cb0*/  FMUL.FTZ R53, R34.reuse, R49 ;  /* 0x0000003122357220 */ /* 0x040fe20000410000 */
[----:B------:R-:W-:Y:S02]  /*12cc0*/  HADD2.F32 R14, -RZ, R12.H0_H0 ;  /* 0x2000000cff0e7230 */ /* 0x000fe40000004100 */
[----:B------:R-:W-:Y:S01]  /*12cd0*/  FFMA.FTZ R80, R39, R58, R55 ;  /* 0x0000003a27507223 */ /* 0x000fe20000010037 */
[----:B------:R-:W-:Y:S02]  /*12ce0*/  HADD2.F32 R52, -RZ, R52.H1_H1 ;  /* 0x30000034ff347230 */ /* 0x000fe40000004100 */
[-C--:B------:R-:W-:Y:S01]  /*12cf0*/  FMUL.FTZ R34, R34, R41.reuse ;  /* 0x0000002922227220 */ /* 0x080fe20000410000 */
[----:B------:R-:W-:Y:S02]  /*12d00*/  HADD2.F32 R35, -RZ, R35.H1_H1 ;  /* 0x30000023ff237230 */ /* 0x000fe40000004100 */
[----:B------:R-:W-:Y:S01]  /*12d10*/  FFMA.FTZ R55, R14, R41, -R53 ;  /* 0x000000290e377223 */ /* 0x000fe20000010835 */
[----:B------:R-:W-:-:S02]  /*12d20*/  HADD2.F32 R41, -RZ, R42.H1_H1 ;  /* 0x3000002aff297230 */ /* 0x000fc40000004100 */
[----:B------:R-:W-:Y:S01]  /*12d30*/  FFMA.FTZ R57, R14, R49, R34 ;  /* 0x000000310e397223 */ /* 0x000fe20000010022 */
[----:B------:R-:W-:Y:S01]  /*12d40*/  HADD2.F32 R12, -RZ, R12.H1_H1 ;  /* 0x3000000cff0c7230 */ /* 0x000fe20000004100 */
[----:B------:R-:W-:Y:S01]  /*12d50*/  F2FP.F16.E4M3.UNPACK_B R56, R56 ;  /* 0x00000038ff38723e */ /* 0x000fe200020006ff */
[----:B------:R-:W-:Y:S01]  /*12d60*/  FFMA.FTZ R78, R39, R38, -R78 ;  /* 0x00000026274e7223 */ /* 0x000fe2000001084e */
[C---:B------:R-:W-:Y:S01]  /*12d70*/  FMUL.FTZ R49, R52.reuse, R41 ;  /* 0x0000002934317220 */ /* 0x040fe20000410000 */
[-C--:B------:R-:W-:Y:S01]  /*12d80*/  FMUL.FTZ R34, R52, R35.reuse ;  /* 0x0000002334227220 */ /* 0x080fe20000410000 */
[----:B------:R-:W-:Y:S01]  /*12d90*/  HADD2.F32 R39, -RZ, R62.H0_H0 ;  /* 0x2000003eff277230 */ /* 0x000fe20000004100 */
[----:B------:R-:W-:Y:S01]  /*12da0*/  F2FP.F16.E4M3.UNPACK_B R43, R54 ;  /* 0x00000036ff2b723e */ /* 0x000fe200020006ff */
[----:B------:R-:W-:Y:S02]  /*12db0*/  HADD2.F32 R14, -RZ, R40.H0_H0 ;  /* 0x20000028ff0e7230 */ /* 0x000fe40000004100 */
[----:B------:R-:W-:Y:S01]  /*12dc0*/  FFMA.FTZ R52, R12, R35, -R49 ;  /* 0x000000230c347223 */ /* 0x000fe20000010831 */
[----:B------:R-:W-:-:S02]  /*12dd0*/  HADD2.F32 R35, -RZ, R56.H0_H0 ;  /* 0x20000038ff237230 */ /* 0x000fc40000004100 */
[----:B------:R-:W-:Y:S01]  /*12de0*/  FFMA.FTZ R58, R12, R41, R34 ;  /* 0x000000290c3a7223 */ /* 0x000fe20000010022 */
[----:B------:R-:W-:Y:S02]  /*12df0*/  HADD2.F32 R62, -RZ, R62.H1_H1 ;  /* 0x3000003eff3e7230 */ /* 0x000fe40000004100 */
[C---:B------:R-:W-:Y:S01]  /*12e00*/  FMUL.FTZ R41, R14.reuse, R39 ;  /* 0x000000270e297220 */ /* 0x040fe20000410000 */
[----:B------:R-:W-:Y:S01]  /*12e10*/  HADD2.F32 R40, -RZ, R40.H1_H1 ;  /* 0x30000028ff287230 */ /* 0x000fe20000004100 */
[----:B------:R-:W-:Y:S01]  /*12e20*/  F2FP.F16.E4M3.UNPACK_B R54, R54.H1 ;  /* 0x00000036ff36723e */ /* 0x000fe200030006ff */
[--C-:B------:R-:W-:Y:S02]  /*12e30*/  HADD2.F32 R12, -RZ, R3.reuse.H0_H0 ;  /* 0x20000003ff0c7230 */ /* 0x100fe40000004100 */
[----:B------:R-:W-:Y:S01]  /*12e40*/  FMUL.FTZ R49, R14, R35 ;  /* 0x000000230e317220 */ /* 0x000fe20000410000 */
[----:B------:R-:W-:Y:S01]  /*12e50*/  HADD2.F32 R56, -RZ, R56.H1_H1 ;  /* 0x30000038ff387230 */ /* 0x000fe20000004100 */
[----:B------:R-:W-:Y:S01]  /*12e60*/  F2FP.F16.E4M3.UNPACK_B R38, R66.H1 ;  /* 0x00000042ff26723e */ /* 0x000fe200030006ff */
[----:B------:R-:W-:-:S02]  /*12e70*/  HADD2.F32 R3, -RZ, R3.H1_H1 ;  /* 0x30000003ff037230 */ /* 0x000fc40000004100 */
[----:B------:R-:W-:Y:S01]  /*12e80*/  FMUL.FTZ R34, R40, R62 ;  /* 0x0000003e28227220 */ /* 0x000fe20000410000 */
[----:B------:R-:W-:Y:S01]  /*12e90*/  F2FP.F16.E4M3.UNPACK_B R14, R60.H1 ;  /* 0x0000003cff0e723e */ /* 0x000fe200030006ff */
[C---:B------:R-:W-:Y:S01]  /*12ea0*/  FFMA.FTZ R42, R12.reuse, R35, -R41 ;  /* 0x000000230c2a7223 */ /* 0x040fe20000010829 */
[----:B------:R-:W-:Y:S01]  /*12eb0*/  FFMA.FTZ R49, R12, R39, R49 ;  /* 0x000000270c317223 */ /* 0x000fe20000010031 */
[-C--:B------:R-:W-:Y:S01]  /*12ec0*/  FMUL.FTZ R35, R40, R56.reuse ;  /* 0x0000003828237220 */ /* 0x080fe20000410000 */
[C---:B------:R-:W-:Y:S01]  /*12ed0*/  FFMA.FTZ R53, R3.reuse, R56, -R34 ;  /* 0x0000003803357223 */ /* 0x040fe20000010822 */
[----:B------:R-:W-:Y:S01]  /*12ee0*/  HADD2.F32 R39, -RZ, R38.H0_H0 ;  /* 0x20000026ff277230 */ /* 0x000fe20000004100 */
[----:B------:R-:W-:Y:S01]  /*12ef0*/  F2FP.F16.E4M3.UNPACK_B R60, R60 ;  /* 0x0000003cff3c723e */ /* 0x000fe200020006ff */
[----:B------:R-:W-:Y:S02]  /*12f00*/  HADD2.F32 R12, -RZ, R54.H0_H0 ;  /* 0x20000036ff0c7230 */ /* 0x000fe40000004100 */
[----:B------:R-:W-:Y:S01]  /*12f10*/  FFMA.FTZ R62, R3, R62, R35 ;  /* 0x0000003e033e7223 */ /* 0x000fe20000010023 */
[--C-:B------:R-:W-:Y:S01]  /*12f20*/  HADD2.F32 R34, -RZ, R14.reuse.H0_H0 ;  /* 0x2000000eff227230 */ /* 0x100fe20000004100 */
[----:B------:R-:W-:Y:S01]  /*12f30*/  F2FP.F16.E4M3.UNPACK_B R66, R66 ;  /* 0x00000042ff42723e */ /* 0x000fe200020006ff */
[----:B------:R-:W-:-:S02]  /*12f40*/  HADD2.F32 R35, -RZ, R14.H1_H1 ;  /* 0x3000000eff237230 */ /* 0x000fc40000004100 */
[C---:B------:R-:W-:Y:S01]  /*12f50*/  FMUL.FTZ R14, R12.reuse, R39 ;  /* 0x000000270c0e7220 */ /* 0x040fe20000410000 */
[----:B------:R-:W-:Y:S02]  /*12f60*/  HADD2.F32 R3, -RZ, R36.H0_H0 ;  /* 0x20000024ff037230 */ /* 0x000fe40000004100 */
[-C--:B------:R-:W-:Y:S01]  /*12f70*/  FMUL.FTZ R12, R12, R34.reuse ;  /* 0x000000220c0c7220 */ /* 0x080fe20000410000 */
[----:B------:R-:W-:Y:S01]  /*12f80*/  HADD2.F32 R41, -RZ, R38.H1_H1 ;  /* 0x30000026ff297230 */ /* 0x000fe20000004100 */
[----:B------:R-:W-:Y:S01]  /*12f90*/  F2FP.SATFINITE.E4M3.F32.PACK_AB_MERGE_C R70, R70, R71, RZ ;  /* 0x000000474646723e */ /* 0x000fe200048070ff */
[----:B------:R-:W-:Y:S02]  /*12fa0*/  HADD2.F32 R54, -RZ, R54.H1_H1 ;  /* 0x30000036ff367230 */ /* 0x000fe40000004100 */
[C---:B------:R-:W-:Y:S01]  /*12fb0*/  FFMA.FTZ R40, R3.reuse, R34, -R14 ;  /* 0x0000002203287223 */ /* 0x040fe2000001080e */
[----:B------:R-:W-:Y:S02]  /*12fc0*/  HADD2.F32 R36, -RZ, R36.H1_H1 ;  /* 0x30000024ff247230 */ /* 0x000fe40000004100 */
[----:B------:R-:W-:Y:S01]  /*12fd0*/  FFMA.FTZ R39, R3, R39, R12 ;  /* 0x0000002703277223 */ /* 0x000fe2000001000c */
[----:B------:R-:W-:-:S02]  /*12fe0*/  HADD2.F32 R14, -RZ, R60.H0_H0 ;  /* 0x2000003cff0e7230 */ /* 0x000fc40000004100 */
[C---:B------:R-:W-:Y:S01]  /*12ff0*/  FMUL.FTZ R59, R54.reuse, R41 ;  /* 0x00000029363b7220 */ /* 0x040fe20000410000 */
[----:B------:R-:W-:Y:S01]  /*13000*/  FMUL.FTZ R54, R54, R35 ;  /* 0x0000002336367220 */ /* 0x000fe20000410000 */
[--C-:B------:R-:W-:Y:S01]  /*13010*/  HADD2.F32 R34, -RZ, R66.reuse.H0_H0 ;  /* 0x20000042ff227230 */ /* 0x100fe20000004100 */
[----:B------:R-:W-:Y:S01]  /*13020*/  F2FP.SATFINITE.E4M3.F32.PACK_AB_MERGE_C R65, R72, R65, RZ ;  /* 0x000000414841723e */ /* 0x000fe200048070ff */
[--C-:B------:R-:W-:Y:S02]  /*13030*/  HADD2.F32 R12, -RZ, R43.reuse.H0_H0 ;  /* 0x2000002bff0c7230 */ /* 0x100fe40000004100 */
[C---:B------:R-:W-:Y:S01]  /*13040*/  FFMA.FTZ R59, R36.reuse, R35, -R59 ;  /* 0x00000023243b7223 */ /* 0x040fe2000001083b */
[----:B------:R-:W-:Y:S02]  /*13050*/  HADD2.F32 R66, -RZ, R66.H1_H1 ;  /* 0x30000042ff427230 */ /* 0x000fe40000004100 */
[----:B------:R-:W-:Y:S01]  /*13060*/  FFMA.FTZ R54, R36, R41, R54 ;  /* 0x0000002924367223 */ /* 0x000fe20000010036 */
[----:B------:R-:W-:-:S02]  /*13070*/  HADD2.F32 R43, -RZ, R43.H1_H1 ;  /* 0x3000002bff2b7230 */ /* 0x000fc40000004100 */
[C---:B------:R-:W-:Y:S01]  /*13080*/  FMUL.FTZ R36, R12.reuse, R34 ;  /* 0x000000220c247220 */ /* 0x040fe20000410000 */
[----:B------:R-:W-:Y:S02]  /*13090*/  HADD2.F32 R60, -RZ, R60.H1_H1 ;  /* 0x3000003cff3c7230 */ /* 0x000fe40000004100 */
[----:B------:R-:W-:Y:S01]  /*130a0*/  FMUL.FTZ R35, R12, R14 ;  /* 0x0000000e0c237220 */ /* 0x000fe20000410000 */
[--C-:B------:R-:W-:Y:S02]  /*130b0*/  HADD2.F32 R3, -RZ, R15.reuse.H0_H0 ;  /* 0x2000000fff037230 */ /* 0x100fe40000004100 */
        /* <DEDUP_REMOVED lines=12> */
[----:B------:R-:W-:Y:S02]  /*13180*/  F2FP.SATFINITE.E4M3.F32.PACK_AB_MERGE_C R54, R54, R39, RZ ;  /* 0x000000273636723e */ /* 0x000fe400048070ff */
[----:B------:R-:W-:Y:S02]  /*13190*/  F2FP.SATFINITE.E4M3.F32.PACK_AB_MERGE_C R13, R68, R13, R70 ;  /* 0x0000000d440d723e */ /* 0x000fe40004807046 */
[----:B------:R-:W-:-:S02]  /*131a0*/  F2FP.SATFINITE.E4M3.F32.PACK_AB_MERGE_C R15, R74, R69, R15 ;  /* 0x000000454a0f723e */ /* 0x000fc4000480700f */
[----:B------:R-:W-:Y:S02]  /*131b0*/  F2FP.SATFINITE.E4M3.F32.PACK_AB_MERGE_C R12, R53, R42, R12 ;  /* 0x0000002a350c723e */ /* 0x000fe4000480700c */
[----:B------:R-:W-:Y:S02]  /*131c0*/  F2FP.SATFINITE.E4M3.F32.PACK_AB_MERGE_C R14, R3, R14, R40 ;  /* 0x0000000e030e723e */ /* 0x000fe40004807028 */
[----:B------:R-:W-:Y:S02]  /*131d0*/  F2FP.SATFINITE.E4M3.F32.PACK_AB_MERGE_C R37, R64, R37, R65 ;  /* 0x000000254025723e */ /* 0x000fe40004807041 */
[----:B------:R-:W-:Y:S01]  /*131e0*/  F2FP.SATFINITE.E4M3.F32.PACK_AB_MERGE_C R39, R76, R63, R75 ;  /* 0x0000003f4c27723e */ /* 0x000fe2000480704b */
[----:B------:R1:W-:Y:S01]  /*131f0*/  STS.128 [R77+0x20400], R12 ;  /* 0x0204000c4d007388 */ /* 0x0003e20000000c00 */
[----:B------:R-:W-:Y:S02]  /*13200*/  F2FP.SATFINITE.E4M3.F32.PACK_AB_MERGE_C R36, R62, R49, R36 ;  /* 0x000000313e24723e */ /* 0x000fe40004807024 */
[----:B------:R-:W-:-:S05]  /*13210*/  F2FP.SATFINITE.E4M3.F32.PACK_AB_MERGE_C R38, R38, R35, R54 ;  /* 0x000000232626723e */ /* 0x000fca0004807036 */
[----:B------:R1:W-:Y:S02]  /*13220*/  STS.128 [R0+0x20400], R36 ;  /* 0x0204002400007388 */ /* 0x0003e40000000c00 */
.L_x_2487:
[----:B------:R-:W-:Y:S05]  /*13230*/  BSYNC B1 ;  /* 0x0000000000017941 */ /* 0x000fea0003800000 */
.L_x_2486:
[----:B------:R-:W-:Y:S04]  /*13240*/  BSSY B1, `(.L_x_2488) ;  /* 0x0000101000017945 */ /* 0x000fe80003800000 */
[----:B------:R-:W-:Y:S05]  /*13250*/  @P2 BRA `(.L_x_2489) ;  /* 0x0000000c00fc2947 */ /* 0x000fea0003800000 */
[----:B-1----:R-:W2:Y:S04]  /*13260*/  LDL R38, [R1+0x30] ;  /* 0x0000300001267983 */ /* 0x002ea80000100800 */
[----:B------:R-:W3:Y:S01]  /*13270*/  LDL R68, [R1+0x60] ;  /* 0x0000600001447983 */ /* 0x000ee20000100800 */
[----:B0----5:R-:W-:Y:S01]  /*13280*/  SHF.R.U32.HI R3, RZ, 0x8, R44 ;  /* 0x00000008ff037819 */ /* 0x021fe2000001162c */
[----:B------:R-:W-:Y:S01]  /*13290*/  VIADD R37, R19, 0x20 ;  /* 0x0000002013257836 */ /* 0x000fe20000000000 */
[----:B------:R-:W-:Y:S02]  /*132a0*/  LOP3.LUT R0, R44, 0xff, RZ, 0xc0, !PT ;  /* 0x000000ff2c007812 */ /* 0x000fe400078ec0ff */
[----:B------:R-:W-:Y:S01]  /*132b0*/  LOP3.LUT R3, R3, 0xff, RZ, 0xc0, !PT ;  /* 0x000000ff03037812 */ /* 0x000fe200078ec0ff */
[----:B------:R-:W-:Y:S01]  /*132c0*/  IMAD.SHL.U32 R37, R37, 0x80, RZ ;  /* 0x0000008025257824 */ /* 0x000fe200078e00ff */
[----:B------:R-:W-:-:S02]  /*132d0*/  LEA.HI R36, R51, R50, RZ, 0x1c ;  /* 0x0000003233247211 */ /* 0x000fc400078fe0ff */
[----:B------:R-:W-:Y:S02]  /*132e0*/  PRMT R35, R3, 0x7604, R0 ;  /* 0x0000760403237816 */ /* 0x000fe40000000000 */
[----:B------:R-:W-:Y:S01]  /*132f0*/  LOP3.LUT R37, R37, 0x380, RZ, 0xc0, !PT ;  /* 0x0000038025257812 */ /* 0x000fe200078ec0ff */
[----:B------:R-:W-:Y:S01]  /*13300*/  IMAD.SHL.U32 R0, R36, 0x10, RZ ;  /* 0x0000001024007824 */ /* 0x000fe200078e00ff */
[----:B------:R-:W-:Y:S02]  /*13310*/  SHF.R.U32.HI R15, RZ, 0x8, R46 ;  /* 0x00000008ff0f7819 */ /* 0x000fe4000001162e */
[----:B------:R-:W-:Y:S02]  /*13320*/  SHF.R.U32.HI R13, RZ, 0x8, R45 ;  /* 0x00000008ff0d7819 */ /* 0x000fe4000001162d */
[----:B------:R-:W-:Y:S01]  /*13330*/  LOP3.LUT R0, R37, 0x70, R0, 0xf8, !PT ;  /* 0x0000007025007812 */ /* 0x000fe200078ef800 */
[----:B------:R-:W-:Y:S01]  /*13340*/  VIADD R37, R19, 0x20 ;  /* 0x0000002013257836 */ /* 0x000fe20000000000 */
[----:B------:R-:W-:-:S02]  /*13350*/  LOP3.LUT R14, R46, 0xff, RZ, 0xc0, !PT ;  /* 0x000000ff2e0e7812 */ /* 0x000fc400078ec0ff */
[----:B------:R-:W-:Y:S01]  /*13360*/  LOP3.LUT R15, R15, 0xff, RZ, 0xc0, !PT ;  /* 0x000000ff0f0f7812 */ /* 0x000fe200078ec0ff */
[----:B------:R-:W-:Y:S01]  /*13370*/  IMAD.SHL.U32 R37, R37, 0x80, RZ ;  /* 0x0000008025257824 */ /* 0x000fe200078e00ff */
[----:B------:R-:W-:Y:S02]  /*13380*/  SHF.R.S32.HI R3, RZ, 0x1f, R36 ;  /* 0x0000001fff037819 */ /* 0x000fe40000011424 */
[----:B------:R-:W-:Y:S02]  /*13390*/  LOP3.LUT R12, R45, 0xff, RZ, 0xc0, !PT ;  /* 0x000000ff2d0c7812 */ /* 0x000fe400078ec0ff */
[----:B------:R-:W-:Y:S02]  /*133a0*/  LOP3.LUT R13, R13, 0xff, RZ, 0xc0, !PT ;  /* 0x000000ff0d0d7812 */ /* 0x000fe400078ec0ff */
[----:B------:R-:W-:Y:S02]  /*133b0*/  PRMT R41, R15, 0x7604, R14 ;  /* 0x000076040f297816 */ /* 0x000fe4000000000e */
[----:B------:R-:W-:-:S02]  /*133c0*/  LOP3.LUT R37, R37, 0x380, RZ, 0xc0, !PT ;  /* 0x0000038025257812 */ /* 0x000fc400078ec0ff */
[----:B------:R-:W-:Y:S02]  /*133d0*/  LEA.HI R15, R3, R36, RZ, 0x3 ;  /* 0x00000024030f7211 */ /* 0x000fe400078f18ff */
[----:B------:R-:W-:Y:S02]  /*133e0*/  PRMT R34, R13, 0x7604, R12 ;  /* 0x000076040d227816 */ /* 0x000fe4000000000c */
[----:B------:R-:W-:Y:S02]  /*133f0*/  SHF.R.U32.HI R12, RZ, 0x8, R47 ;  /* 0x00000008ff0c7819 */ /* 0x000fe4000001162f */
[----:B------:R-:W-:Y:S02]  /*13400*/  SHF.R.U32.HI R37, RZ, 0x3, R37 ;  /* 0x00000003ff257819 */ /* 0x000fe40000011625 */
[----:B------:R-:W-:Y:S02]  /*13410*/  SHF.L.U32 R15, R15, 0xb, RZ ;  /* 0x0000000b0f0f7819 */ /* 0x000fe400000006ff */
[----:B------:R-:W-:-:S02]  /*13420*/  LOP3.LUT R3, R47, 0xff, RZ, 0xc0, !PT ;  /* 0x000000ff2f037812 */ /* 0x000fc400078ec0ff */
[----:B------:R-:W-:Y:S02]  /*13430*/  LOP3.LUT R12, R12, 0xff, RZ, 0xc0, !PT ;  /* 0x000000ff0c0c7812 */ /* 0x000fe400078ec0ff */
[----:B------:R-:W-:Y:S02]  /*13440*/  LOP3.LUT R0, R0, R37, RZ, 0x3c, !PT ;  /* 0x0000002500007212 */ /* 0x000fe400078e3cff */
[----:B------:R-:W-:Y:S02]  /*13450*/  LOP3.LUT R37, R15, 0xffffc000, RZ, 0xc0, !PT ;  /* 0xffffc0000f257812 */ /* 0x000fe400078ec0ff */
[----:B------:R-:W-:Y:S02]  /*13460*/  PRMT R40, R12, 0x7604, R3 ;  /* 0x000076040c287816 */ /* 0x000fe40000000003 */
[----:B------:R-:W-:Y:S02]  /*13470*/  SHF.R.U32.HI R14, RZ, 0x8, R4 ;  /* 0x00000008ff0e7819 */ /* 0x000fe40000011604 */
[----:B------:R-:W-:-:S02]  /*13480*/  SHF.R.U32.HI R36, RZ, 0x8, R5 ;  /* 0x00000008ff247819 */ /* 0x000fc40000011605 */
[----:B------:R-:W-:Y:S02]  /*13490*/  LOP3.LUT R13, R4, 0xff, RZ, 0xc0, !PT ;  /* 0x000000ff040d7812 */ /* 0x000fe400078ec0ff */
[----:B------:R-:W-:Y:S02]  /*134a0*/  LOP3.LUT R14, R14, 0xff, RZ, 0xc0, !PT ;  /* 0x000000ff0e0e7812 */ /* 0x000fe400078ec0ff */
[----:B------:R-:W-:Y:S02]  /*134b0*/  SHF.R.U32.HI R52, RZ, 0x8, R6 ;  /* 0x00000008ff347819 */ /* 0x000fe40000011606 */
[----:B------:R-:W-:Y:S02]  /*134c0*/  PRMT R49, R14, 0x7604, R13 ;  /* 0x000076040e317816 */ /* 0x000fe4000000000d */
[----:B------:R-:W-:Y:S02]  /*134d0*/  LOP3.LUT R42, R5, 0xff, RZ, 0xc0, !PT ;  /* 0x000000ff052a7812 */ /* 0x000fe400078ec0ff */
[----:B------:R-:W-:-:S02]  /*134e0*/  LOP3.LUT R43, R6, 0xff, RZ, 0xc0, !PT ;  /* 0x000000ff062b7812 */ /* 0x000fc400078ec0ff */
[----:B------:R-:W-:Y:S02]  /*134f0*/  LOP3.LUT R52, R52, 0xff, RZ, 0xc0, !PT ;  /* 0x000000ff34347812 */ /* 0x000fe400078ec0ff */
[----:B------:R-:W-:Y:S02]  /*13500*/  SHF.R.U32.HI R55, RZ, 0x10, R5 ;  /* 0x00000010ff377819 */ /* 0x000fe40000011605 */
[----:B------:R-:W-:Y:S02]  /*13510*/  PRMT R57, R52, 0x7604, R43 ;  /* 0x0000760434397816 */ /* 0x000fe4000000002b */
[----:B------:R-:W-:Y:S01]  /*13520*/  SHF.R.U32.HI R43, RZ, 0x10, R47 ;  /* 0x00000010ff2b7819 */ /* 0x000fe2000001162f */
[----:B------:R-:W-:Y:S01]  /*13530*/  IMAD.U32 R55, R55, 0x10000, RZ ;  /* 0x0001000037377824 */ /* 0x000fe200078e00ff */
[----:B------:R-:W-:Y:S02]  /*13540*/  SHF.R.U32.HI R54, RZ, 0x8, R7 ;  /* 0x00000008ff367819 */ /* 0x000fe40000011607 */
[----:B------:R-:W-:Y:S01]  /*13550*/  LOP3.LUT R53, R7, 0xff, RZ, 0xc0, !PT ;  /* 0x000000ff07357812 */ /* 0x000fe200078ec0ff */
[----:B------:R-:W-:Y:S01]  /*13560*/  IMAD.U32 R43, R43, 0x10000, RZ ;  /* 0x000100002b2b7824 */ /* 0x000fe200078e00ff */
[----:B------:R-:W-:-:S02]  /*13570*/  LOP3.LUT R54, R54, 0xff, RZ, 0xc0, !PT ;  /* 0x000000ff36367812 */ /* 0x000fc400078ec0ff */
[--C-:B------:R-:W-:Y:S02]  /*13580*/  LOP3.LUT R35, R35, 0xff0000, R44.reuse, 0xf8, !PT ;  /* 0x00ff000023237812 */ /* 0x100fe400078ef82c */
[----:B------:R-:W-:Y:S02]  /*13590*/  PRMT R54, R54, 0x7604, R53 ;  /* 0x0000760436367816 */ /* 0x000fe40000000035 */
[----:B------:R-:W-:Y:S02]  /*135a0*/  SHF.R.U32.HI R59, RZ, 0x10, R7 ;  /* 0x00000010ff3b7819 */ /* 0x000fe40000011607 */
[----:B------:R-:W-:Y:S02]  /*135b0*/  LOP3.LUT R53, R40, 0xff0000, R43, 0xf8, !PT ;  /* 0x00ff000028357812 */ /* 0x000fe400078ef82b */
[----:B------:R-:W-:Y:S01]  /*135c0*/  LOP3.LUT R43, R35, 0xff000000, R44, 0xf8, !PT ;  /* 0xff000000232b7812 */ /* 0x000fe200078ef82c */
[----:B------:R-:W-:Y:S01]  /*135d0*/  IMAD.U32 R59, R59, 0x10000, RZ ;  /* 0x000100003b3b7824 */ /* 0x000fe200078e00ff */
[----:B------:R-:W-:-:S02]  /*135e0*/  LOP3.LUT R41, R41, 0xff0000, R46, 0xf8, !PT ;  /* 0x00ff000029297812 */ /* 0x000fc400078ef82e */
[----:B------:R-:W-:Y:S02]  /*135f0*/  LOP3.LUT R53, R53, 0xff000000, R47, 0xf8, !PT ;  /* 0xff00000035357812 */ /* 0x000fe400078ef82f */
[----:B------:R-:W-:Y:S02]  /*13600*/  LOP3.LUT R59, R54, 0xff0000, R59, 0xf8, !PT ;  /* 0x00ff0000363b7812 */ /* 0x000fe400078ef83b */
[--C-:B------:R-:W-:Y:S02]  /*13610*/  LOP3.LUT R57, R57, 0xff0000, R6.reuse, 0xf8, !PT ;  /* 0x00ff000039397812 */ /* 0x100fe400078ef806 */
[----:B------:R-:W-:Y:S02]  /*13620*/  LOP3.LUT R59, R59, 0xff000000, R7, 0xf8, !PT ;  /* 0xff0000003b3b7812 */ /* 0x000fe400078ef807 */
[----:B------:R-:W-:Y:S02]  /*13630*/  LOP3.LUT R57, R57, 0xff000000, R6, 0xf8, !PT ;  /* 0xff00000039397812 */ /* 0x000fe400078ef806 */
[----:B--2---:R-:W-:Y:S01]  /*13640*/  IADD3 R3, R0, R37, R38 ;  /* 0x0000002500037210 */ /* 0x004fe20007ffe026 */
[----:B---3--:R-:W0:Y:S04]  /*13650*/  LDS.128 R12, [R68+0x20400] ;  /* 0x02040000440c7984 */ /* 0x008e280000000c00 */
[----:B------:R-:W-:Y:S01]  /*13660*/  IMAD.IADD R0, R18, 0x1, R3 ;  /* 0x0000000112007824 */ /* 0x000fe200078e0203 */
[----:B------:R-:W-:-:S04]  /*13670*/  LOP3.LUT R3, R36, 0xff, RZ, 0xc0, !PT ;  /* 0x000000ff24037812 */ /* 0x000fc800078ec0ff */
[----:B------:R-:W1:Y:S01]  /*13680*/  LDS.128 R36, [R0+0x20400] ;  /* 0x0204000000247984 */ /* 0x000e620000000c00 */
[----:B------:R-:W-:Y:S02]  /*13690*/  PRMT R42, R3, 0x7604, R42 ;  /* 0x00007604032a7816 */ /* 0x000fe4000000002a */
[----:B------:R-:W-:Y:S02]  /*136a0*/  SHF.R.U32.HI R3, RZ, 0x10, R45 ;  /* 0x00000010ff037819 */ /* 0x000fe4000001162d */
[----:B------:R-:W-:-:S03]  /*136b0*/  LOP3.LUT R55, R42, 0xff0000, R55, 0xf8, !PT ;  /* 0x00ff00002a377812 */ /* 0x000fc600078ef837 */
[----:B------:R-:W-:Y:S01]  /*136c0*/  IMAD.U32 R3, R3, 0x10000, RZ ;  /* 0x0001000003037824 */ /* 0x000fe200078e00ff */
[----:B------:R-:W-:-:S04]  /*136d0*/  LOP3.LUT R55, R55, 0xff000000, R5, 0xf8, !PT ;  /* 0xff00000037377812 */ /* 0x000fc800078ef805 */
[----:B------:R-:W-:Y:S02]  /*136e0*/  LOP3.LUT R3, R34, 0xff0000, R3, 0xf8, !PT ;  /* 0x00ff000022037812 */ /* 0x000fe400078ef803 */
[----:B------:R-:W-:Y:S02]  /*136f0*/  F2FP.F16.E4M3.UNPACK_B R52, R55 ;  /* 0x00000037ff34723e */ /* 0x000fe400020006ff */
[----:B------:R-:W-:Y:S02]  /*13700*/  LOP3.LUT R44, R3, 0xff000000, R45, 0xf8, !PT ;  /* 0xff000000032c7812 */ /* 0x000fe400078ef82d */
[--C-:B------:R-:W-:Y:S01]  /*13710*/  LOP3.LUT R3, R49, 0xff0000, R4.reuse, 0xf8, !PT ;  /* 0x00ff000031037812 */ /* 0x100fe200078ef804 */
[--C-:B------:R-:W-:Y:S01]  /*13720*/  HADD2.F32 R54, -RZ, R52.reuse.H0_H0 ;  /* 0x20000034ff367230 */ /* 0x100fe20000004100 */
[----:B------:R-:W-:Y:S01]  /*13730*/  F2FP.F16.E4M3.UNPACK_B R45, R44 ;  /* 0x0000002cff2d723e */ /* 0x000fe200020006ff */
[----:B------:R-:W-:Y:S01]  /*13740*/  HADD2.F32 R52, -RZ, R52.H1_H1 ;  /* 0x30000034ff347230 */ /* 0x000fe20000004100 */
[----:B------:R-:W-:-:S02]  /*13750*/  LOP3.LUT R47, R3, 0xff000000, R4, 0xf8, !PT ;  /* 0xff000000032f7812 */ /* 0x000fc400078ef804 */
[----:B------:R-:W-:Y:S01]  /*13760*/  LOP3.LUT R49, R41, 0xff000000, R46, 0xf8, !PT ;  /* 0xff00000029317812 */ /* 0x000fe200078ef82e */
[--C-:B------:R-:W-:Y:S01]  /*13770*/  HADD2.F32 R46, -RZ, R45.reuse.H0_H0 ;  /* 0x2000002dff2e7230 */ /* 0x100fe20000004100 */
[----:B------:R-:W-:Y:S01]  /*13780*/  F2FP.F16.E4M3.UNPACK_B R55, R55.H1 ;  /* 0x00000037ff37723e */ /* 0x000fe200030006ff */
[----:B------:R-:W-:Y:S01]  /*13790*/  HADD2.F32 R45, -RZ, R45.H1_H1 ;  /* 0x3000002dff2d7230 */ /* 0x000fe20000004100 */
[----:B------:R-:W-:Y:S02]  /*137a0*/  F2FP.F16.E4M3.UNPACK_B R44, R44.H1 ;  /* 0x0000002cff2c723e */ /* 0x000fe400030006ff */
[-C--:B0-----:R-:W-:Y:S02]  /*137b0*/  F2FP.F16.E4M3.UNPACK_B R4, R13.reuse ;  /* 0x0000000dff04723e */ /* 0x081fe400020006ff */
[----:B------:R-:W-:Y:S02]  /*137c0*/  F2FP.F16.E4M3.UNPACK_B R13, R13.H1 ;  /* 0x0000000dff0d723e */ /* 0x000fe400030006ff */
[----:B------:R-:W-:Y:S01]  /*137d0*/  F2FP.F16.E4M3.UNPACK_B R7, R15 ;  /* 0x0000000fff07723e */ /* 0x000fe200020006ff */
[--C-:B------:R-:W-:Y:S01]  /*137e0*/  HADD2.F32 R5, -RZ, R4.reuse.H0_H0 ;  /* 0x20000004ff057230 */ /* 0x100fe20000004100 */
[-C--:B-1----:R-:W-:Y:S01]  /*137f0*/  F2FP.F16.E4M3.UNPACK_B R35, R37.reuse ;  /* 0x00000025ff23723e */ /* 0x082fe200020006ff */
[----:B------:R-:W-:Y:S01]  /*13800*/  HADD2.F32 R4, -RZ, R4.H1_H1 ;  /* 0x30000004ff047230 */ /* 0x000fe20000004100 */
[----:B------:R-:W-:-:S02]  /*13810*/  F2FP.F16.E4M3.UNPACK_B R37, R37.H1 ;  /* 0x00000025ff25723e */ /* 0x000fc400030006ff */
[-C--:B------:R-:W-:Y:S01]  /*13820*/  F2FP.F16.E4M3.UNPACK_B R41, R39.reuse ;  /* 0x00000027ff29723e */ /* 0x080fe200020006ff */
[--C-:B------:R-:W-:Y:S01]  /*13830*/  HADD2.F32 R40, -RZ, R35.reuse.H0_H0 ;  /* 0x20000023ff287230 */ /* 0x100fe20000004100 */
[----:B------:R-:W-:Y:S01]  /*13840*/  F2FP.F16.E4M3.UNPACK_B R42, R39.H1 ;  /* 0x00000027ff2a723e */ /* 0x000fe200030006ff */
[----:B------:R-:W-:Y:S01]  /*13850*/  HADD2.F32 R35, -RZ, R35.H1_H1 ;  /* 0x30000023ff237230 */ /* 0x000fe20000004100 */
[----:B------:R-:W-:Y:S02]  /*13860*/  F2FP.F16.E4M3.UNPACK_B R39, R38 ;  /* 0x00000026ff27723e */ /* 0x000fe400020006ff */
[C---:B------:R-:W-:Y:S01]  /*13870*/  FMUL.FTZ R56, R40.reuse, R54 ;  /* 0x0000003628387220 */ /* 0x040fe20000410000 */
[----:B------:R-:W-:Y:S01]  /*13880*/  FMUL.FTZ R61, R40, R46 ;  /* 0x0000002e283d7220 */ /* 0x000fe20000410000 */
[----:B------:R-:W-:Y:S01]  /*13890*/  F2FP.F16.E4M3.UNPACK_B R40, R38.H1 ;  /* 0x00000026ff28723e */ /* 0x000fe200030006ff */
[----:B------:R-:W-:Y:S02]  /*138a0*/  HADD2.F32 R38, -RZ, R37.H0_H0 ;  /* 0x20000025ff267230 */ /* 0x000fe40000004100 */
[C---:B------:R-:W-:Y:S01]  /*138b0*/  FFMA.FTZ R56, R5.reuse, R46, -R56 ;  /* 0x0000002e05387223 */ /* 0x040fe20000010838 */
[----:B------:R-:W-:Y:S01]  /*138c0*/  FFMA.FTZ R61, R5, R54, R61 ;  /* 0x00000036053d7223 */ /* 0x000fe2000001003d */
[----:B------:R-:W-:-:S02]  /*138d0*/  HADD2.F32 R54, -RZ, R55.H0_H0 ;  /* 0x20000037ff367230 */ /* 0x000fc40000004100 */
[C---:B------:R-:W-:Y:S01]  /*138e0*/  FMUL.FTZ R63, R35.reuse, R52 ;  /* 0x00000034233f7220 */ /* 0x040fe20000410000 */
[----:B------:R-:W-:Y:S02]  /*138f0*/  HADD2.F32 R46, -RZ, R44.H0_H0 ;  /* 0x2000002cff2e7230 */ /* 0x000fe40000004100 */
[-C--:B------:R-:W-:Y:S01]  /*13900*/  FMUL.FTZ R35, R35, R45.reuse ;  /* 0x0000002d23237220 */ /* 0x080fe20000410000 */
[----:B------:R-:W-:Y:S02]  /*13910*/  HADD2.F32 R5, -RZ, R13.H0_H0 ;  /* 0x2000000dff057230 */ /* 0x000fe40000004100 */
[----:B------:R-:W-:Y:S01]  /*13920*/  FFMA.FTZ R63, R4, R45, -R63 ;  /* 0x0000002d043f7223 */ /* 0x000fe2000001083f */
[C---:B------:R-:W-:Y:S01]  /*13930*/  FMUL.FTZ R60, R38.reuse, R54 ;  /* 0x00000036263c7220 */ /* 0x040fe20000410000 */
[----:B------:R-:W-:Y:S01]  /*13940*/  FMUL.FTZ R65, R38, R46 ;  /* 0x0000002e26417220 */ /* 0x000fe20000410000 */
[----:B------:R-:W-:Y:S01]  /*13950*/  FFMA.FTZ R58, R4, R52, R35 ;  /* 0x00000034043a7223 */ /* 0x000fe20000010023 */
[----:B------:R-:W-:Y:S01]  /*13960*/  F2FP.F16.E4M3.UNPACK_B R45, R59 ;  /* 0x0000003bff2d723e */ /* 0x000fe200020006ff */
[C---:B------:R-:W-:Y:S01]  /*13970*/  FFMA.FTZ R60, R5.reuse, R46, -R60 ;  /* 0x0000002e053c7223 */ /* 0x040fe2000001083c */
[-C--:B------:R-:W-:Y:S01]  /*13980*/  F2FP.F16.E4M3.UNPACK_B R35, R53.reuse ;  /* 0x00000035ff23723e */ /* 0x080fe200020006ff */
[----:B------:R-:W-:Y:S01]  /*13990*/  FFMA.FTZ R65, R5, R54, R65 ;  /* 0x0000003605417223 */ /* 0x000fe20000010041 */
        /* <DEDUP_REMOVED lines=9> */
[----:B------:R-:W-:Y:S01]  /*13a30*/  F2FP.F16.E4M3.UNPACK_B R34, R36 ;  /* 0x00000024ff22723e */ /* 0x000fe200020006ff */
[----:B------:R-:W-:Y:S02]  /*13a40*/  HADD2.F32 R38, -RZ, R35.H0_H0 ;  /* 0x20000023ff267230 */ /* 0x000fe40000004100 */
[----:B------:R-:W-:Y:S01]  /*13a50*/  FMUL.FTZ R67, R5, R52 ;  /* 0x0000003405437220 */ /* 0x000fe20000410000 */
[----:B------:R-:W-:Y:S02]  /*13a60*/  HADD2.F32 R13, -RZ, R13.H1_H1 ;  /* 0x3000000dff0d7230 */ /* 0x000fe40000004100 */
[----:B------:R-:W-:Y:S01]  /*13a70*/  FMUL.FTZ R37, R37, R44 ;  /* 0x0000002c25257220 */ /* 0x000fe20000410000 */
[----:B------:R-:W-:Y:S02]  /*13a80*/  HADD2.F32 R4, -RZ, R7.H0_H0 ;  /* 0x20000007ff047230 */ /* 0x000fe40000004100 */
[----:B------:R-:W-:Y:S01]  /*13a90*/  FMUL.FTZ R5, R5, R38 ;  /* 0x0000002605057220 */ /* 0x000fe20000410000 */
[----:B------:R-:W-:-:S02]  /*13aa0*/  HADD2.F32 R41, -RZ, R41.H1_H1 ;  /* 0x30000029ff297230 */ /* 0x000fc40000004100 */
[C---:B------:R-:W-:Y:S01]  /*13ab0*/  FFMA.FTZ R55, R13.reuse, R44, -R54 ;  /* 0x0000002c0d377223 */ /* 0x040fe20000010836 */
[----:B------:R-:W-:Y:S01]  /*13ac0*/  FFMA.FTZ R46, R13, R46, R37 ;  /* 0x0000002e0d2e7223 */ /* 0x000fe20000010025 */
[C---:B------:R-:W-:Y:S01]  /*13ad0*/  FFMA.FTZ R54, R4.reuse, R52, R5 ;  /* 0x0000003404367223 */ /* 0x040fe20000010005 */
[----:B------:R-:W-:Y:S02]  /*13ae0*/  HADD2.F32 R5, -RZ, R42.H0_H0 ;  /* 0x2000002aff057230 */ /* 0x000fe40000004100 */
[----:B------:R-:W-:Y:S01]  /*13af0*/  FFMA.FTZ R67, R4, R38, -R67 ;  /* 0x0000002604437223 */ /* 0x000fe20000010843 */
[----:B------:R-:W-:Y:S01]  /*13b00*/  HADD2.F32 R13, -RZ, R53.H0_H0 ;  /* 0x20000035ff0d7230 */ /* 0x000fe20000004100 */
[----:B------:R-:W-:Y:S01]  /*13b10*/  F2FP.F16.E4M3.UNPACK_B R36, R36.H1 ;  /* 0x00000024ff24723e */ /* 0x000fe200030006ff */
[----:B------:R-:W-:Y:S01]  /*13b20*/  HADD2.F32 R38, -RZ, R35.H1_H1 ;  /* 0x30000023ff267230 */ /* 0x000fe20000004100 */
[----:B------:R-:W-:Y:S01]  /*13b30*/  F2FP.F16.E4M3.UNPACK_B R3, R12 ;  /* 0x0000000cff03723e */ /* 0x000fe200020006ff */
[----:B------:R-:W-:-:S02]  /*13b40*/  HADD2.F32 R44, -RZ, R45.H1_H1 ;  /* 0x3000002dff2c7230 */ /* 0x000fc40000004100 */
[----:B------:R-:W-:Y:S01]  /*13b50*/  FMUL.FTZ R66, R5, R13 ;  /* 0x0000000d05427220 */ /* 0x000fe20000410000 */
[----:B------:R-:W-:Y:S01]  /*13b60*/  HADD2.F32 R35, -RZ, R59.H0_H0 ;  /* 0x2000003bff237230 */ /* 0x000fe20000004100 */
[----:B------:R-:W-:Y:S01]  /*13b70*/  F2FP.F16.E4M3.UNPACK_B R12, R12.H1 ;  /* 0x0000000cff0c723e */ /* 0x000fe200030006ff */
[----:B------:R-:W-:Y:S02]  /*13b80*/  HADD2.F32 R4, -RZ, R15.H0_H0 ;  /* 0x2000000fff047230 */ /* 0x000fe40000004100 */
[C---:B------:R-:W-:Y:S01]  /*13b90*/  FMUL.FTZ R52, R41.reuse, R44 ;  /* 0x0000002c29347220 */ /* 0x040fe20000410000 */
[----:B------:R-:W-:Y:S02]  /*13ba0*/  HADD2.F32 R7, -RZ, R7.H1_H1 ;  /* 0x30000007ff077230 */ /* 0x000fe40000004100 */
[----:B------:R-:W-:Y:S01]  /*13bb0*/  FMUL.FTZ R41, R41, R38 ;  /* 0x0000002629297220 */ /* 0x000fe20000410000 */
[-C--:B------:R-:W-:Y:S01]  /*13bc0*/  FMUL.FTZ R37, R5, R35.reuse ;  /* 0x0000002305257220 */ /* 0x080fe20000410000 */
[----:B------:R-:W-:Y:S01]  /*13bd0*/  FFMA.FTZ R66, R4, R35, R66 ;  /* 0x0000002304427223 */ /* 0x000fe20000010042 */
[----:B------:R-:W-:Y:S01]  /*13be0*/  F2FP.F16.E4M3.UNPACK_B R35, R47.H1 ;  /* 0x0000002fff23723e */ /* 0x000fe200030006ff */
[----:B------:R-:W-:-:S02]  /*13bf0*/  HADD2.F32 R59, -RZ, R59.H1_H1 ;  /* 0x3000003bff3b7230 */ /* 0x000fc40000004100 */
[C---:B------:R-:W-:Y:S01]  /*13c00*/  FFMA.FTZ R62, R7.reuse, R38, -R52 ;  /* 0x00000026073e7223 */ /* 0x040fe20000010834 */
[----:B------:R-:W-:Y:S02]  /*13c10*/  HADD2.F32 R42, -RZ, R42.H1_H1 ;  /* 0x3000002aff2a7230 */ /* 0x000fe40000004100 */
[----:B------:R-:W-:Y:S01]  /*13c20*/  FFMA.FTZ R45, R7, R44, R41 ;  /* 0x0000002c072d7223 */ /* 0x000fe20000010029 */
[----:B------:R-:W-:Y:S02]  /*13c30*/  HADD2.F32 R53, -RZ, R53.H1_H1 ;  /* 0x30000035ff357230 */ /* 0x000fe40000004100 */
[----:B------:R-:W-:Y:S01]  /*13c40*/  FFMA.FTZ R64, R4, R13, -R37 ;  /* 0x0000000d04407223 */ /* 0x000fe20000010825 */
[----:B------:R-:W-:Y:S01]  /*13c50*/  F2FP.F16.E4M3.UNPACK_B R7, R43.H1 ;  /* 0x0000002bff07723e */ /* 0x000fe200030006ff */
[----:B------:R-:W-:Y:S02]  /*13c60*/  HADD2.F32 R15, -RZ, R15.H1_H1 ;  /* 0x3000000fff0f7230 */ /* 0x000fe40000004100 */
[----:B------:R-:W-:Y:S01]  /*13c70*/  FMUL.FTZ R44, R42, R59 ;  /* 0x0000003b2a2c7220 */ /* 0x000fe20000410000 */
[----:B------:R-:W-:-:S02]  /*13c80*/  HADD2.F32 R37, -RZ, R35.H0_H0 ;  /* 0x20000023ff257230 */ /* 0x000fc40000004100 */
[-C--:B------:R-:W-:Y:S01]  /*13c90*/  FMUL.FTZ R42, R42, R53.reuse ;  /* 0x000000352a2a7220 */ /* 0x080fe20000410000 */
[--C-:B------:R-:W-:Y:S02]  /*13ca0*/  HADD2.F32 R5, -RZ, R36.reuse.H0_H0 ;  /* 0x20000024ff057230 */ /* 0x100fe40000004100 */
[C---:B------:R-:W-:Y:S01]  /*13cb0*/  FFMA.FTZ R53, R15.reuse, R53, -R44 ;  /* 0x000000350f357223 */ /* 0x040fe2000001082c */
[----:B------:R-:W-:Y:S02]  /*13cc0*/  HADD2.F32 R35, -RZ, R35.H1_H1 ;  /* 0x30000023ff237230 */ /* 0x000fe40000004100 */
[----:B------:R-:W-:Y:S01]  /*13cd0*/  FFMA.FTZ R59, R15, R59, R42 ;  /* 0x0000003b0f3b7223 */ /* 0x000fe2000001002a */
[----:B------:R-:W-:Y:S02]  /*13ce0*/  HADD2.F32 R36, -RZ, R36.H1_H1 ;  /* 0x30000024ff247230 */ /* 0x000fe40000004100 */
[----:B------:R-:W-:Y:S01]  /*13cf0*/  FMUL.FTZ R41, R5, R37 ;  /* 0x0000002505297220 */ /* 0x000fe20000410000 */
[--C-:B------:R-:W-:Y:S01]  /*13d00*/  HADD2.F32 R13, -RZ, R7.reuse.H0_H0 ;  /* 0x20000007ff0d7230 */ /* 0x100fe20000004100 */
[----:B------:R-:W-:Y:S01]  /*13d10*/  F2FP.F16.E4M3.UNPACK_B R47, R47 ;  /* 0x0000002fff2f723e */ /* 0x000fe200020006ff */
[----:B------:R-:W-:Y:S01]  /*13d20*/  HADD2.F32 R4, -RZ, R12.H0_H0 ;  /* 0x2000000cff047230 */ /* 0x000fe20000004100 */
[----:B------:R-:W-:Y:S01]  /*13d30*/  F2FP.F16.E4M3.UNPACK_B R43, R43 ;  /* 0x0000002bff2b723e */ /* 0x000fe200020006ff */
[----:B------:R-:W-:-:S02]  /*13d40*/  HADD2.F32 R7, -RZ, R7.H1_H1 ;  /* 0x30000007ff077230 */ /* 0x000fc40000004100 */
[----:B------:R-:W-:Y:S01]  /*13d50*/  FMUL.FTZ R15, R36, R35 ;  /* 0x00000023240f7220 */ /* 0x000fe20000410000 */
[----:B------:R-:W-:Y:S02]  /*13d60*/  HADD2.F32 R12, -RZ, R12.H1_H1 ;  /* 0x3000000cff0c7230 */ /* 0x000fe40000004100 */
[-C--:B------:R-:W-:Y:S01]  /*13d70*/  FMUL.FTZ R38, R5, R13.reuse ;  /* 0x0000000d05267220 */ /* 0x080fe20000410000 */
[----:B------:R-:W-:Y:S01]  /*13d80*/  FFMA.FTZ R41, R4, R13, -R41 ;  /* 0x0000000d04297223 */ /* 0x000fe20000010829 */
[-C--:B------:R-:W-:Y:S01]  /*13d90*/  FMUL.FTZ R36, R36, R7.reuse ;  /* 0x0000000724247220 */ /* 0x080fe20000410000 */
[----:B------:R-:W-:Y:S02]  /*13da0*/  HADD2.F32 R13, -RZ, R47.H0_H0 ;  /* 0x2000002fff0d7230 */ /* 0x000fe40000004100 */
[----:B------:R-:W-:Y:S01]  /*13db0*/  FFMA.FTZ R42, R12, R7, -R15 ;  /* 0x000000070c2a7223 */ /* 0x000fe2000001080f */
[----:B------:R-:W-:Y:S02]  /*13dc0*/  HADD2.F32 R5, -RZ, R34.H0_H0 ;  /* 0x20000022ff057230 */ /* 0x000fe40000004100 */
[----:B------:R-:W-:Y:S01]  /*13dd0*/  FFMA.FTZ R37, R4, R37, R38 ;  /* 0x0000002504257223 */ /* 0x000fe20000010026 */
[----:B------:R-:W-:-:S02]  /*13de0*/  HADD2.F32 R7, -RZ, R43.H0_H0 ;  /* 0x2000002bff077230 */ /* 0x000fc40000004100 */
        /* <DEDUP_REMOVED lines=8> */
[----:B------:R-:W-:Y:S01]  /*13e70*/  F2FP.F16.E4M3.UNPACK_B R6, R14 ;  /* 0x0000000eff06723e */ /* 0x000fe200020006ff */
[----:B------:R-:W-:-:S02]  /*13e80*/  HADD2.F32 R3, -RZ, R3.H1_H1 ;  /* 0x30000003ff037230 */ /* 0x000fc40000004100 */
[----:B------:R-:W-:Y:S01]  /*13e90*/  FMUL.FTZ R38, R34, R47 ;  /* 0x0000002f22267220 */ /* 0x000fe20000410000 */
[C---:B------:R-:W-:Y:S01]  /*13ea0*/  FFMA.FTZ R36, R4.reuse, R13, R5 ;  /* 0x0000000d04247223 */ /* 0x040fe20000010005 */
[----:B------:R-:W-:Y:S01]  /*13eb0*/  F2FP.F16.E4M3.UNPACK_B R14, R14.H1 ;  /* 0x0000000eff0e723e */ /* 0x000fe200030006ff */
[----:B------:R-:W-:Y:S01]  /*13ec0*/  FFMA.FTZ R35, R4, R7, -R15 ;  /* 0x0000000704237223 */ /* 0x000fe2000001080f */
        /* <DEDUP_REMOVED lines=17> */
[C---:B------:R-:W-:Y:S01]  /*13fe0*/  FMUL.FTZ R7, R40.reuse, R15 ;  /* 0x0000000f28077220 */ /* 0x040fe20000410000 */
[----:B------:R-:W-:Y:S01]  /*13ff0*/  F2FP.SATFINITE.E4M3.F32.PACK_AB_MERGE_C R59, R59, R66, RZ ;  /* 0x000000423b3b723e */ /* 0x000fe200048070ff */
[----:B------:R-:W-:Y:S01]  /*14000*/  FMUL.FTZ R12, R40, R5 ;  /* 0x00000005280c7220 */ /* 0x000fe20000410000 */
[----:B------:R-:W-:Y:S01]  /*14010*/  FFMA.FTZ R40, R3, R13, R4 ;  /* 0x0000000d03287223 */ /* 0x000fe20000010004 */
[----:B------:R-:W-:Y:S01]  /*14020*/  FFMA.FTZ R52, R14, R5, -R7 ;  /* 0x000000050e347223 */ /* 0x000fe20000010807 */
[----:B------:R-:W-:-:S02]  /*14030*/  HADD2.F32 R5, -RZ, R49.H0_H0 ;  /* 0x20000031ff057230 */ /* 0x000fc40000004100 */
[----:B------:R-:W-:Y:S01]  /*14040*/  FFMA.FTZ R15, R14, R15, R12 ;  /* 0x0000000f0e0f7223 */ /* 0x000fe2000001000c */
[----:B------:R-:W-:Y:S02]  /*14050*/  HADD2.F32 R7, -RZ, R57.H0_H0 ;  /* 0x20000039ff077230 */ /* 0x000fe40000004100 */
[----:B------:R-:W-:Y:S02]  /*14060*/  HADD2.F32 R4, -RZ, R39.H0_H0 ;  /* 0x20000027ff047230 */ /* 0x000fe40000004100 */
[----:B------:R-:W-:Y:S01]  /*14070*/  HADD2.F32 R49, -RZ, R49.H1_H1 ;  /* 0x30000031ff317230 */ /* 0x000fe20000004100 */
[----:B------:R-:W-:Y:S01]  /*14080*/  F2FP.SATFINITE.E4M3.F32.PACK_AB_MERGE_C R40, R15, R40, RZ ;  /* 0x000000280f28723e */ /* 0x000fe200048070ff */
[----:B------:R-:W-:Y:S02]  /*14090*/  HADD2.F32 R57, -RZ, R57.H1_H1 ;  /* 0x30000039ff397230 */ /* 0x000fe40000004100 */
[----:B------:R-:W-:Y:S01]  /*140a0*/  FMUL.FTZ R12, R4, R7 ;  /* 0x00000007040c7220 */ /* 0x000fe20000410000 */
[----:B------:R-:W-:-:S02]  /*140b0*/  HADD2.F32 R39, -RZ, R39.H1_H1 ;  /* 0x30000027ff277230 */ /* 0x000fc40000004100 */
[----:B------:R-:W-:Y:S01]  /*140c0*/  FMUL.FTZ R4, R4, R5 ;  /* 0x0000000504047220 */ /* 0x000fe20000410000 */
[--C-:B------:R-:W-:Y:S01]  /*140d0*/  HADD2.F32 R3, -RZ, R6.reuse.H0_H0 ;  /* 0x20000006ff037230 */ /* 0x100fe20000004100 */
[----:B------:R-:W-:Y:S01]  /*140e0*/  F2FP.SATFINITE.E4M3.F32.PACK_AB_MERGE_C R15, R45, R54, R59 ;  /* 0x000000362d0f723e */ /* 0x000fe2000480703b */
[----:B------:R-:W-:Y:S02]  /*140f0*/  HADD2.F32 R6, -RZ, R6.H1_H1 ;  /* 0x30000006ff067230 */ /* 0x000fe40000004100 */
[C---:B------:R-:W-:Y:S01]  /*14100*/  FMUL.FTZ R13, R39.reuse, R57 ;  /* 0x00000039270d7220 */ /* 0x040fe20000410000 */
[----:B------:R-:W-:Y:S01]  /*14110*/  FMUL.FTZ R34, R39, R49 ;  /* 0x0000003127227220 */ /* 0x000fe20000410000 */
        /* <DEDUP_REMOVED lines=19> */
.L_x_2489:
[----:B------:R-:W-:Y:S05]  /*14250*/  BSYNC B1 ;  /* 0x0000000000017941 */ /* 0x000fea0003800000 */
.L_x_2488:
[----:B------:R-:W-:Y:S04]  /*14260*/  BSSY B1, `(.L_x_2490) ;  /* 0x0000106000017945 */ /* 0x000fe80003800000 */
[----:B------:R-:W-:Y:S05]  /*14270*/  @P1 BRA `(.L_x_2491) ;  /* 0x0000001000101947 */ /* 0x000fea0003800000 */
[----:B-12---:R-:W2:Y:S01]  /*14280*/  LDL R15, [R1+0x2c] ;  /* 0x00002c00010f7983 */ /* 0x006ea20000100800 */
[----:B------:R-:W-:-:S03]  /*14290*/  VIADD R0, R19, 0x40 ;  /* 0x0000004013007836 */ /* 0x000fc60000000000 */
[----:B------:R-:W3:Y:S01]  /*142a0*/  LDL R61, [R1+0x5c] ;  /* 0x00005c00013d7983 */ /* 0x000ee20000100800 */
[----:B-----5:R-:W-:Y:S01]  /*142b0*/  LEA.HI R7, R51, R50, RZ, 0x1c ;  /* 0x0000003233077211 */ /* 0x020fe200078fe0ff */
[----:B0-----:R-:W-:Y:S01]  /*142c0*/  IMAD.SHL.U32 R3, R0, 0x80, RZ ;  /* 0x0000008000037824 */ /* 0x001fe200078e00ff */
[----:B------:R-:W-:Y:S02]  /*142d0*/  SHF.R.U32.HI R0, RZ, 0x8, R20 ;  /* 0x00000008ff007819 */ /* 0x000fe40000011614 */
[----:B------:R-:W-:Y:S01]  /*142e0*/  SHF.R.S32.HI R14, RZ, 0x1f, R7 ;  /* 0x0000001fff0e7819 */ /* 0x000fe20000011407 */
[----:B------:R-:W-:Y:S01]  /*142f0*/  IMAD.SHL.U32 R12, R7, 0x10, RZ ;  /* 0x00000010070c7824 */ /* 0x000fe200078e00ff */
[----:B------:R-:W-:Y:S02]  /*14300*/  LOP3.LUT R13, R3, 0x380, RZ, 0xc0, !PT ;  /* 0x00000380030d7812 */ /* 0x000fe400078ec0ff */
[----:B------:R-:W-:Y:S02]  /*14310*/  LOP3.LUT R4, R20, 0xff, RZ, 0xc0, !PT ;  /* 0x000000ff14047812 */ /* 0x000fe400078ec0ff */
[----:B------:R-:W-:-:S02]  /*14320*/  LOP3.LUT R3, R0, 0xff, RZ, 0xc0, !PT ;  /* 0x000000ff00037812 */ /* 0x000fc400078ec0ff */
[----:B------:R-:W-:Y:S02]  /*14330*/  LEA.HI R14, R14, R7, RZ, 0x3 ;  /* 0x000000070e0e7211 */ /* 0x000fe400078f18ff */
[----:B------:R-:W-:Y:S02]  /*14340*/  LOP3.LUT R0, R13, 0x70, R12, 0xf8, !PT ;  /* 0x000000700d007812 */ /* 0x000fe400078ef80c */
[----:B------:R-:W-:Y:S01]  /*14350*/  PRMT R34, R3, 0x7604, R4 ;  /* 0x0000760403227816 */ /* 0x000fe20000000004 */
[----:B------:R-:W-:Y:S01]  /*14360*/  IMAD.SHL.U32 R14, R14, 0x800, RZ ;  /* 0x000008000e0e7824 */ /* 0x000fe200078e00ff */
[----:B------:R-:W-:Y:S02]  /*14370*/  SHF.R.U32.HI R13, RZ, 0x3, R13 ;  /* 0x00000003ff0d7819 */ /* 0x000fe4000001160d */
[----:B------:R-:W-:Y:S02]  /*14380*/  SHF.R.U32.HI R3, RZ, 0x8, R28 ;  /* 0x00000008ff037819 */ /* 0x000fe4000001161c */
[----:B------:R-:W-:-:S02]  /*14390*/  LOP3.LUT R0, R0, R13, RZ, 0x3c, !PT ;  /* 0x0000000d00007212 */ /* 0x000fc400078e3cff */
[----:B------:R-:W-:Y:S02]  /*143a0*/  LOP3.LUT R4, R28, 0xff, RZ, 0xc0, !PT ;  /* 0x000000ff1c047812 */ /* 0x000fe400078ec0ff */
[----:B------:R-:W-:Y:S02]  /*143b0*/  LOP3.LUT R3, R3, 0xff, RZ, 0xc0, !PT ;  /* 0x000000ff03037812 */ /* 0x000fe400078ec0ff */
[----:B------:R-:W-:Y:S02]  /*143c0*/  SHF.R.U32.HI R7, RZ, 0x8, R30 ;  /* 0x00000008ff077819 */ /* 0x000fe4000001161e */
[----:B------:R-:W-:Y:S02]  /*143d0*/  LOP3.LUT R13, R14, 0xffffc000, RZ, 0xc0, !PT ;  /* 0xffffc0000e0d7812 */ /* 0x000fe400078ec0ff */
[----:B------:R-:W-:Y:S02]  /*143e0*/  PRMT R39, R3, 0x7604, R4 ;  /* 0x0000760403277816 */ /* 0x000fe40000000004 */
[----:B------:R-:W-:-:S02]  /*143f0*/  SHF.R.U32.HI R5, RZ, 0x8, R21 ;  /* 0x00000008ff057819 */ /* 0x000fc40000011615 */
[----:B------:R-:W-:Y:S02]  /*14400*/  LOP3.LUT R12, R30, 0xff, RZ, 0xc0, !PT ;  /* 0x000000ff1e0c7812 */ /* 0x000fe400078ec0ff */
[----:B------:R-:W-:Y:S02]  /*14410*/  LOP3.LUT R7, R7, 0xff, RZ, 0xc0, !PT ;  /* 0x000000ff07077812 */ /* 0x000fe400078ec0ff */
[----:B------:R-:W-:Y:S02]  /*14420*/  LOP3.LUT R6, R21, 0xff, RZ, 0xc0, !PT ;  /* 0x000000ff15067812 */ /* 0x000fe400078ec0ff */
[----:B------:R-:W-:Y:S02]  /*14430*/  LOP3.LUT R5, R5, 0xff, RZ, 0xc0, !PT ;  /* 0x000000ff05057812 */ /* 0x000fe400078ec0ff */
[----:B------:R-:W-:Y:S02]  /*14440*/  PRMT R43, R7, 0x7604, R12 ;  /* 0x00007604072b7816 */ /* 0x000fe4000000000c */
[----:B------:R-:W-:-:S02]  /*14450*/  SHF.R.U32.HI R12, RZ, 0x8, R32 ;  /* 0x00000008ff0c7819 */ /* 0x000fc40000011620 */
[----:B------:R-:W-:Y:S02]  /*14460*/  SHF.R.U32.HI R14, RZ, 0x8, R33 ;  /* 0x00000008ff0e7819 */ /* 0x000fe40000011621 */
[----:B------:R-:W-:Y:S02]  /*14470*/  PRMT R36, R5, 0x7604, R6 ;  /* 0x0000760405247816 */ /* 0x000fe40000000006 */
        /* <DEDUP_REMOVED lines=10> */
[----:B------:R-:W-:Y:S02]  /*14520*/  LOP3.LUT R35, R35, 0xff, RZ, 0xc0, !PT ;  /* 0x000000ff23237812 */ /* 0x000fe400078ec0ff */
[----:B------:R-:W-:Y:S02]  /*14530*/  LOP3.LUT R38, R37, 0xff, RZ, 0xc0, !PT ;  /* 0x000000ff25267812 */ /* 0x000fe400078ec0ff */
[----:B------:R-:W-:Y:S02]  /*14540*/  PRMT R37, R35, 0x7054, R36 ;  /* 0x0000705423257816 */ /* 0x000fe40000000024 */
[----:B------:R-:W-:Y:S02]  /*14550*/  SHF.R.U32.HI R35, RZ, 0x10, R31 ;  /* 0x00000010ff237819 */ /* 0x000fe4000001161f */
[----:B------:R-:W-:Y:S02]  /*14560*/  SHF.R.U32.HI R40, RZ, 0x10, R29 ;  /* 0x00000010ff287819 */ /* 0x000fe4000001161d */
[----:B------:R-:W-:-:S02]  /*14570*/  LOP3.LUT R35, R35, 0xff, RZ, 0xc0, !PT ;  /* 0x000000ff23237812 */ /* 0x000fc400078ec0ff */
[----:B------:R-:W-:Y:S02]  /*14580*/  SHF.R.U32.HI R36, RZ, 0x10, R32 ;  /* 0x00000010ff247819 */ /* 0x000fe40000011620 */
[----:B------:R-:W-:Y:S02]  /*14590*/  LOP3.LUT R40, R40, 0xff, RZ, 0xc0, !PT ;  /* 0x000000ff28287812 */ /* 0x000fe400078ec0ff */
[----:B------:R-:W-:Y:S02]  /*145a0*/  PRMT R39, R38, 0x7054, R39 ;  /* 0x0000705426277816 */ /* 0x000fe40000000027 */
[----:B------:R-:W-:Y:S02]  /*145b0*/  SHF.R.U32.HI R38, RZ, 0x10, R33 ;  /* 0x00000010ff267819 */ /* 0x000fe40000011621 */
[----:B------:R-:W-:Y:S02]  /*145c0*/  LOP3.LUT R36, R36, 0xff, RZ, 0xc0, !PT ;  /* 0x000000ff24247812 */ /* 0x000fe400078ec0ff */
[----:B------:R-:W-:-:S02]  /*145d0*/  PRMT R41, R40, 0x7054, R41 ;  /* 0x0000705428297816 */ /* 0x000fc40000000029 */
[----:B------:R-:W-:Y:S02]  /*145e0*/  LOP3.LUT R37, R37, 0xff000000, R21, 0xf8, !PT ;  /* 0xff00000025257812 */ /* 0x000fe400078ef815 */
[----:B------:R-:W-:Y:S02]  /*145f0*/  LOP3.LUT R38, R38, 0xff, RZ, 0xc0, !PT ;  /* 0x000000ff26267812 */ /* 0x000fe400078ec0ff */
[----:B------:R-:W-:Y:S02]  /*14600*/  LOP3.LUT R40, R41, 0xff000000, R29, 0xf8, !PT ;  /* 0xff00000029287812 */ /* 0x000fe400078ef81d */
[----:B------:R-:W-:Y:S02]  /*14610*/  PRMT R49, R38, 0x7054, R49 ;  /* 0x0000705426317816 */ /* 0x000fe40000000031 */
[----:B------:R-:W-:Y:S02]  /*14620*/  LOP3.LUT R38, R39, 0xff000000, R28, 0xf8, !PT ;  /* 0xff00000027267812 */ /* 0x000fe400078ef81c */
[----:B------:R-:W-:-:S02]  /*14630*/  LOP3.LUT R44, R49, 0xff000000, R33, 0xf8, !PT ;  /* 0xff000000312c7812 */ /* 0x000fc400078ef821 */
[----:B--2---:R-:W-:Y:S02]  /*14640*/  IADD3 R3, R0, R13, R15 ;  /* 0x0000000d00037210 */ /* 0x004fe40007ffe00f */
[----:B------:R-:W-:Y:S02]  /*14650*/  SHF.R.U32.HI R0, RZ, 0x8, R31 ;  /* 0x00000008ff007819 */ /* 0x000fe4000001161f */
[----:B------:R-:W-:Y:S01]  /*14660*/  LOP3.LUT R13, R31, 0xff, RZ, 0xc0, !PT ;  /* 0x000000ff1f0d7812 */ /* 0x000fe200078ec0ff */
[----:B---3--:R-:W0:Y:S01]  /*14670*/  LDS.128 R4, [R61+0x20400] ;  /* 0x020400003d047984 */ /* 0x008e220000000c00 */
[----:B------:R-:W-:Y:S02]  /*14680*/  LOP3.LUT R0, R0, 0xff, RZ, 0xc0, !PT ;  /* 0x000000ff00007812 */ /* 0x000fe400078ec0ff */
[----:B------:R-:W-:Y:S02]  /*14690*/  LOP3.LUT R15, R32, 0xff, RZ, 0xc0, !PT ;  /* 0x000000ff200f7812 */ /* 0x000fe400078ec0ff */
[----:B------:R-:W-:-:S02]  /*146a0*/  PRMT R42, R0, 0x7604, R13 ;  /* 0x00007604002a7816 */ /* 0x000fc4000000000d */
[----:B------:R-:W-:Y:S02]  /*146b0*/  IADD3 R0, R18, R3, RZ ;  /* 0x0000000312007210 */ /* 0x000fe40007ffe0ff */
[----:B------:R-:W-:-:S03]  /*146c0*/  PRMT R47, R12, 0x7604, R15 ;  /* 0x000076040c2f7816 */ /* 0x000fc6000000000f */
[----:B------:R-:W1:Y:S01]  /*146d0*/  LDS.128 R12, [R0+0x20400] ;  /* 0x02040000000c7984 */ /* 0x000e620000000c00 */
[----:B------:R-:W-:-:S04]  /*146e0*/  SHF.R.U32.HI R3, RZ, 0x10, R20 ;  /* 0x00000010ff037819 */ /* 0x000fc80000011614 */
[----:B------:R-:W-:-:S04]  /*146f0*/  LOP3.LUT R3, R3, 0xff, RZ, 0xc0, !PT ;  /* 0x000000ff03037812 */ /* 0x000fc800078ec0ff */
[----:B------:R-:W-:Y:S02]  /*14700*/  PRMT R3, R3, 0x7054, R34 ;  /* 0x0000705403037816 */ /* 0x000fe40000000022 */
[----:B------:R-:W-:Y:S02]  /*14710*/  SHF.R.U32.HI R34, RZ, 0x10, R30 ;  /* 0x00000010ff227819 */ /* 0x000fe4000001161e */
[----:B------:R-:W-:Y:S02]  /*14720*/  PRMT R45, R35, 0x7054, R42 ;  /* 0x00007054232d7816 */ /* 0x000fe4000000002a */
[----:B------:R-:W-:Y:S02]  /*14730*/  LOP3.LUT R34, R34, 0xff, RZ, 0xc0, !PT ;  /* 0x000000ff22227812 */ /* 0x000fe400078ec0ff */
[----:B------:R-:W-:Y:S02]  /*14740*/  LOP3.LUT R45, R45, 0xff000000, R31, 0xf8, !PT ;  /* 0xff0000002d2d7812 */ /* 0x000fe400078ef81f */
[----:B------:R-:W-:-:S02]  /*14750*/  PRMT R43, R34, 0x7054, R43 ;  /* 0x00007054222b7816 */ /* 0x000fc4000000002b */
[----:B------:R-:W-:Y:S02]  /*14760*/  PRMT R47, R36, 0x7054, R47 ;  /* 0x00007054242f7816 */ /* 0x000fe4000000002f */
[----:B------:R-:W-:Y:S02]  /*14770*/  LOP3.LUT R43, R43, 0xff000000, R30, 0xf8, !PT ;  /* 0xff0000002b2b7812 */ /* 0x000fe400078ef81e */
[----:B------:R-:W-:Y:S02]  /*14780*/  F2FP.F16.E4M3.UNPACK_B R36, R37 ;  /* 0x00000025ff24723e */ /* 0x000fe400020006ff */
[----:B------:R-:W-:Y:S02]  /*14790*/  F2FP.F16.E4M3.UNPACK_B R41, R45 ;  /* 0x0000002dff29723e */ /* 0x000fe400020006ff */
[----:B------:R-:W-:Y:S01]  /*147a0*/  LOP3.LUT R35, R3, 0xff000000, R20, 0xf8, !PT ;  /* 0xff00000003237812 */ /* 0x000fe200078ef814 */
[----:B------:R-:W-:Y:S01]  /*147b0*/  HADD2.F32 R39, -RZ, R36.H0_H0 ;  /* 0x20000024ff277230 */ /* 0x000fe20000004100 */
[----:B------:R-:W-:-:S02]  /*147c0*/  LOP3.LUT R42, R47, 0xff000000, R32, 0xf8, !PT ;  /* 0xff0000002f2a7812 */ /* 0x000fc400078ef820 */
[----:B0-----:R-:W-:Y:S01]  /*147d0*/  F2FP.F16.E4M3.UNPACK_B R20, R5 ;  /* 0x00000005ff14723e */ /* 0x001fe200020006ff */
[----:B------:R-:W-:Y:S01]  /*147e0*/  HADD2.F32 R47, -RZ, R41.H0_H0 ;  /* 0x20000029ff2f7230 */ /* 0x000fe20000004100 */
[----:B-1----:R-:W-:Y:S02]  /*147f0*/  F2FP.F16.E4M3.UNPACK_B R30, R13 ;  /* 0x0000000dff1e723e */ /* 0x002fe400020006ff */
[----:B------:R-:W-:-:S03]  /*14800*/  F2FP.F16.E4M3.UNPACK_B R28, R7 ;  /* 0x00000007ff1c723e */ /* 0x000fc600020006ff */
[----:B------:R-:W-:Y:S01]  /*14810*/  HADD2.F32 R32, -RZ, R30.H0_H0 ;  /* 0x2000001eff207230 */ /* 0x000fe20000004100 */
[----:B------:R-:W-:Y:S02]  /*14820*/  F2FP.F16.E4M3.UNPACK_B R29, R7.H1 ;  /* 0x00000007ff1d723e */ /* 0x000fe400030006ff */
[-C--:B------:R-:W-:Y:S02]  /*14830*/  F2FP.F16.E4M3.UNPACK_B R7, R6.reuse ;  /* 0x00000006ff07723e */ /* 0x080fe400020006ff */
[----:B------:R-:W-:Y:S01]  /*14840*/  F2FP.F16.E4M3.UNPACK_B R21, R6.H1 ;  /* 0x00000006ff15723e */ /* 0x000fe200030006ff */
[----:B------:R-:W-:Y:S02]  /*14850*/  HADD2.F32 R6, -RZ, R20.H0_H0 ;  /* 0x20000014ff067230 */ /* 0x000fe40000004100 */
[C---:B------:R-:W-:Y:S01]  /*14860*/  FMUL.FTZ R52, R32.reuse, R39 ;  /* 0x0000002720347220 */ /* 0x040fe20000410000 */
[----:B------:R-:W-:Y:S01]  /*14870*/  FMUL.FTZ R49, R32, R47 ;  /* 0x0000002f20317220 */ /* 0x000fe20000410000 */
[----:B------:R-:W-:Y:S01]  /*14880*/  F2FP.F16.E4M3.UNPACK_B R31, R13.H1 ;  /* 0x0000000dff1f723e */ /* 0x000fe200030006ff */
[----:B------:R-:W-:-:S02]  /*14890*/  HADD2.F32 R30, -RZ, R30.H1_H1 ;  /* 0x3000001eff1e7230 */ /* 0x000fc40000004100 */
[C---:B------:R-:W-:Y:S01]  /*148a0*/  FFMA.FTZ R52, R6.reuse, R47, R52 ;  /* 0x0000002f06347223 */ /* 0x040fe20000010034 */
[----:B------:R-:W-:Y:S01]  /*148b0*/  F2FP.F16.E4M3.UNPACK_B R45, R45.H1 ;  /* 0x0000002dff2d723e */ /* 0x000fe200030006ff */
[----:B------:R-:W-:Y:S01]  /*148c0*/  FFMA.FTZ R46, R6, R39, -R49 ;  /* 0x00000027062e7223 */ /* 0x000fe20000010831 */
[----:B------:R-:W-:Y:S01]  /*148d0*/  HADD2.F32 R47, -RZ, R41.H1_H1 ;  /* 0x30000029ff2f7230 */ /* 0x000fe20000004100 */
[----:B------:R-:W-:Y:S01]  /*148e0*/  F2FP.F16.E4M3.UNPACK_B R37, R37.H1 ;  /* 0x00000025ff25723e */ /* 0x000fe200030006ff */
[----:B------:R-:W-:Y:S01]  /*148f0*/  HADD2.F32 R39, -RZ, R36.H1_H1 ;  /* 0x30000024ff277230 */ /* 0x000fe20000004100 */
[-C--:B------:R-:W-:Y:S02]  /*14900*/  F2FP.F16.E4M3.UNPACK_B R33, R15.reuse ;  /* 0x0000000fff21723e */ /* 0x080fe400020006ff */
        /* <DEDUP_REMOVED lines=11> */
[----:B------:R-:W-:Y:S02]  /*149c0*/  HADD2.F32 R6, -RZ, R5.H0_H0 ;  /* 0x20000005ff067230 */ /* 0x000fe40000004100 */
[----:B------:R-:W-:Y:S01]  /*149d0*/  FFMA.FTZ R53, R20, R39, -R53 ;  /* 0x0000002714357223 */ /* 0x000fe20000010835 */
[----:B------:R-:W-:Y:S01]  /*149e0*/  FMUL.FTZ R14, R14, R41 ;  /* 0x000000290e0e7220 */ /* 0x000fe20000410000 */
[----:B------:R-:W-:Y:S01]  /*149f0*/  FFMA.FTZ R47, R20, R47, R30 ;  /* 0x0000002f142f7223 */ /* 0x000fe2000001001e */
[----:B------:R-:W-:Y:S02]  /*14a00*/  F2FP.F16.E4M3.UNPACK_B R39, R44 ;  /* 0x0000002cff27723e */ /* 0x000fe400020006ff */
[----:B------:R-:W-:Y:S01]  /*14a10*/  F2FP.F16.E4M3.UNPACK_B R30, R40 ;  /* 0x00000028ff1e723e */ /* 0x000fe200020006ff */
[C---:B------:R-:W-:Y:S01]  /*14a20*/  FFMA.FTZ R55, R6.reuse, R41, -R55 ;  /* 0x0000002906377223 */ /* 0x040fe20000010837 */
[----:B------:R-:W-:Y:S01]  /*14a30*/  FFMA.FTZ R49, R6, R49, R14 ;  /* 0x0000003106317223 */ /* 0x000fe2000001000e */
[----:B------:R-:W-:-:S02]  /*14a40*/  HADD2.F32 R20, -RZ, R37.H1_H1 ;  /* 0x30000025ff147230 */ /* 0x000fc40000004100 */
[----:B------:R-:W-:Y:S02]  /*14a50*/  HADD2.F32 R41, -RZ, R39.H0_H0 ;  /* 0x20000027ff297230 */ /* 0x000fe40000004100 */
[----:B------:R-:W-:Y:S02]  /*14a60*/  HADD2.F32 R14, -RZ, R33.H0_H0 ;  /* 0x20000021ff0e7230 */ /* 0x000fe40000004100 */
[----:B------:R-:W-:Y:S02]  /*14a70*/  HADD2.F32 R36, -RZ, R45.H1_H1 ;  /* 0x3000002dff247230 */ /* 0x000fe40000004100 */
[----:B------:R-:W-:Y:S02]  /*14a80*/  HADD2.F32 R31, -RZ, R31.H1_H1 ;  /* 0x3000001fff1f7230 */ /* 0x000fe40000004100 */
[----:B------:R-:W-:Y:S02]  /*14a90*/  HADD2.F32 R37, -RZ, R30.H0_H0 ;  /* 0x2000001eff257230 */ /* 0x000fe40000004100 */
[----:B------:R-:W-:Y:S01]  /*14aa0*/  FMUL.FTZ R45, R14, R41 ;  /* 0x000000290e2d7220 */ /* 0x000fe20000410000 */
[----:B------:R-:W-:-:S02]  /*14ab0*/  HADD2.F32 R5, -RZ, R5.H1_H1 ;  /* 0x30000005ff057230 */ /* 0x000fc40000004100 */
[C---:B------:R-:W-:Y:S01]  /*14ac0*/  FMUL.FTZ R54, R31.reuse, R36 ;  /* 0x000000241f367220 */ /* 0x040fe20000410000 */
[----:B------:R-:W-:Y:S02]  /*14ad0*/  HADD2.F32 R6, -RZ, R28.H0_H0 ;  /* 0x2000001cff067230 */ /* 0x000fe40000004100 */
[-C--:B------:R-:W-:Y:S01]  /*14ae0*/  FMUL.FTZ R14, R14, R37.reuse ;  /* 0x000000250e0e7220 */ /* 0x080fe20000410000 */
[----:B------:R-:W-:Y:S01]  /*14af0*/  F2FP.F16.E4M3.UNPACK_B R44, R44.H1 ;  /* 0x0000002cff2c723e */ /* 0x000fe200030006ff */
[-C--:B------:R-:W-:Y:S01]  /*14b00*/  FMUL.FTZ R31, R31, R20.reuse ;  /* 0x000000141f1f7220 */ /* 0x080fe20000410000 */
[----:B------:R-:W-:Y:S01]  /*14b10*/  FFMA.FTZ R54, R5, R20, -R54 ;  /* 0x0000001405367223 */ /* 0x000fe20000010836 */
[C---:B------:R-:W-:Y:S01]  /*14b20*/  FFMA.FTZ R45, R6.reuse, R37, -R45 ;  /* 0x00000025062d7223 */ /* 0x040fe2000001082d */
[----:B------:R-:W-:Y:S01]  /*14b30*/  FFMA.FTZ R41, R6, R41, R14 ;  /* 0x0000002906297223 */ /* 0x000fe2000001000e */
[----:B------:R-:W-:Y:S01]  /*14b40*/  F2FP.F16.E4M3.UNPACK_B R40, R40.H1 ;  /* 0x00000028ff28723e */ /* 0x000fe200030006ff */
[----:B------:R-:W-:-:S02]  /*14b50*/  HADD2.F32 R20, -RZ, R44.H0_H0 ;  /* 0x2000002cff147230 */ /* 0x000fc40000004100 */
[----:B------:R-:W-:Y:S02]  /*14b60*/  HADD2.F32 R6, -RZ, R34.H0_H0 ;  /* 0x20000022ff067230 */ /* 0x000fe40000004100 */
[----:B------:R-:W-:Y:S01]  /*14b70*/  FFMA.FTZ R56, R5, R36, R31 ;  /* 0x0000002405387223 */ /* 0x000fe2000001001f */
[----:B------:R-:W-:Y:S02]  /*14b80*/  HADD2.F32 R30, -RZ, R30.H1_H1 ;  /* 0x3000001eff1e7230 */ /* 0x000fe40000004100 */
[----:B------:R-:W-:Y:S02]  /*14b90*/  HADD2.F32 R39, -RZ, R39.H1_H1 ;  /* 0x30000027ff277230 */ /* 0x000fe40000004100 */
[----:B------:R-:W-:Y:S02]  /*14ba0*/  HADD2.F32 R33, -RZ, R33.H1_H1 ;  /* 0x30000021ff217230 */ /* 0x000fe40000004100 */
[----:B------:R-:W-:Y:S01]  /*14bb0*/  FMUL.FTZ R62, R6, R20 ;  /* 0x00000014063e7220 */ /* 0x000fe20000410000 */
[----:B------:R-:W-:-:S02]  /*14bc0*/  HADD2.F32 R14, -RZ, R40.H0_H0 ;  /* 0x20000028ff0e7230 */ /* 0x000fc40000004100 */
[----:B------:R-:W-:Y:S02]  /*14bd0*/  HADD2.F32 R5, -RZ, R29.H0_H0 ;  /* 0x2000001dff057230 */ /* 0x000fe40000004100 */
[C---:B------:R-:W-:Y:S01]  /*14be0*/  FMUL.FTZ R31, R33.reuse, R39 ;  /* 0x00000027211f7220 */ /* 0x040fe20000410000 */
[----:B------:R-:W-:Y:S02]  /*14bf0*/  HADD2.F32 R28, -RZ, R28.H1_H1 ;  /* 0x3000001cff1c7230 */ /* 0x000fe40000004100 */
[----:B------:R-:W-:Y:S01]  /*14c00*/  FMUL.FTZ R36, R33, R30 ;  /* 0x0000001e21247220 */ /* 0x000fe20000410000 */
[----:B------:R-:W-:Y:S01]  /*14c10*/  F2FP.F16.E4M3.UNPACK_B R13, R12 ;  /* 0x0000000cff0d723e */ /* 0x000fe200020006ff */
[-C--:B------:R-:W-:Y:S01]  /*14c20*/  FMUL.FTZ R33, R6, R14.reuse ;  /* 0x0000000e06217220 */ /* 0x080fe20000410000 */
[C---:B------:R-:W-:Y:S01]  /*14c30*/  FFMA.FTZ R62, R5.reuse, R14, -R62 ;  /* 0x0000000e053e7223 */ /* 0x040fe2000001083e */
[----:B------:R-:W-:Y:S02]  /*14c40*/  F2FP.F16.E4M3.UNPACK_B R12, R12.H1 ;  /* 0x0000000cff0c723e */ /* 0x000fe400030006ff */
[----:B------:R-:W-:Y:S01]  /*14c50*/  F2FP.F16.E4M3.UNPACK_B R14, R35.H1 ;  /* 0x00000023ff0e723e */ /* 0x000fe200030006ff */
[C---:B------:R-:W-:Y:S01]  /*14c60*/  FFMA.FTZ R58, R28.reuse, R30, -R31 ;  /* 0x0000001e1c3a7223 */ /* 0x040fe2000001081f */
[-C--:B------:R-:W-:Y:S01]  /*14c70*/  F2FP.F16.E4M3.UNPACK_B R3, R4.reuse ;  /* 0x00000004ff03723e */ /* 0x080fe200020006ff */
[----:B------:R-:W-:Y:S01]  /*14c80*/  FFMA.FTZ R60, R28, R39, R36 ;  /* 0x000000271c3c7223 */ /* 0x000fe20000010024 */
[----:B------:R-:W-:Y:S01]  /*14c90*/  F2FP.F16.E4M3.UNPACK_B R4, R4.H1 ;  /* 0x00000004ff04723e */ /* 0x000fe200030006ff */
[----:B------:R-:W-:Y:S01]  /*14ca0*/  FFMA.FTZ R57, R5, R20, R33 ;  /* 0x0000001405397223 */ /* 0x000fe20000010021 */
[----:B------:R-:W-:Y:S01]  /*14cb0*/  HADD2.F32 R40, -RZ, R40.H1_H1 ;  /* 0x30000028ff287230 */ /* 0x000fe20000004100 */
[----:B------:R-:W-:Y:S01]  /*14cc0*/  F2FP.F16.E4M3.UNPACK_B R28, R43.H1 ;  /* 0x0000002bff1c723e */ /* 0x000fe200030006ff */
[----:B------:R-:W-:-:S02]  /*14cd0*/  HADD2.F32 R34, -RZ, R34.H1_H1 ;  /* 0x30000022ff227230 */ /* 0x000fc40000004100 */
[----:B------:R-:W-:Y:S02]  /*14ce0*/  HADD2.F32 R44, -RZ, R44.H1_H1 ;  /* 0x3000002cff2c7230 */ /* 0x000fe40000004100 */
[----:B------:R-:W-:Y:S02]  /*14cf0*/  HADD2.F32 R6, -RZ, R12.H0_H0 ;  /* 0x2000000cff067230 */ /* 0x000fe40000004100 */
[----:B------:R-:W-:Y:S02]  /*14d00*/  HADD2.F32 R20, -RZ, R14.H0_H0 ;  /* 0x2000000eff147230 */ /* 0x000fe40000004100 */
[C---:B------:R-:W-:Y:S01]  /*14d10*/  FMUL.FTZ R33, R34.reuse, R40 ;  /* 0x0000002822217220 */ /* 0x040fe20000410000 */
[----:B------:R-:W-:Y:S02]  /*14d20*/  HADD2.F32 R29, -RZ, R29.H1_H1 ;  /* 0x3000001dff1d7230 */ /* 0x000fe40000004100 */
[----:B------:R-:W-:Y:S01]  /*14d30*/  FMUL.FTZ R36, R34, R44 ;  /* 0x0000002c22247220 */ /* 0x000fe20000410000 */
[----:B------:R-:W-:-:S02]  /*14d40*/  HADD2.F32 R30, -RZ, R28.H0_H0 ;  /* 0x2000001cff1e7230 */ /* 0x000fc40000004100 */
[C---:B------:R-:W-:Y:S01]  /*14d50*/  FMUL.FTZ R31, R6.reuse, R20 ;  /* 0x00000014061f7220 */ /* 0x040fe20000410000 */
[----:B------:R-:W-:Y:S02]  /*14d60*/  HADD2.F32 R5, -RZ, R4.H0_H0 ;  /* 0x20000004ff057230 */ /* 0x000fe40000004100 */
[C---:B------:R-:W-:Y:S01]  /*14d70*/  FFMA.FTZ R44, R29.reuse, R44, R33 ;  /* 0x0000002c1d2c7223 */ /* 0x040fe20000010021 */
[----:B------:R-:W-:Y:S01]  /*14d80*/  FFMA.FTZ R59, R29, R40, -R36 ;  /* 0x000000281d3b7223 */ /* 0x000fe20000010824 */
[----:B------:R-:W-:Y:S02]  /*14d90*/  HADD2.F32 R12, -RZ, R12.H1_H1 ;  /* 0x3000000cff0c7230 */ /* 0x000fe40000004100 */
[-C--:B------:R-:W-:Y:S01]  /*14da0*/  FFMA.FTZ R33, R5, R30.reuse, R31 ;  /* 0x0000001e05217223 */ /* 0x080fe2000001001f */
[----:B------:R-:W-:Y:S02]  /*14db0*/  HADD2.F32 R31, -RZ, R28.H1_H1 ;  /* 0x3000001cff1f7230 */ /* 0x000fe40000004100 */
[----:B------:R-:W-:Y:S01]  /*14dc0*/  FMUL.FTZ R34, R6, R30 ;  /* 0x0000001e06227220 */ /* 0x000fe20000410000 */
[----:B------:R-:W-:Y:S01]  /*14dd0*/  HADD2.F32 R29, -RZ, R14.H1_H1 ;  /* 0x3000000eff1d7230 */ /* 0x000fe20000004100 */
[----:B------:R-:W-:Y:S01]  /*14de0*/  F2FP.F16.E4M3.UNPACK_B R43, R43 ;  /* 0x0000002bff2b723e */ /* 0x000fe200020006ff */
[----:B------:R-:W-:-:S02]  /*14df0*/  HADD2.F32 R4, -RZ, R4.H1_H1 ;  /* 0x30000004ff047230 */ /* 0x000fc40000004100 */
[----:B------:R-:W-:Y:S01]  /*14e00*/  FFMA.FTZ R34, R5, R20, -R34 ;  /* 0x0000001405227223 */ /* 0x000fe20000010822 */
[----:B------:R-:W-:Y:S01]  /*14e10*/  F2FP.F16.E4M3.UNPACK_B R35, R35 ;  /* 0x00000023ff23723e */ /* 0x000fe200020006ff */
[C---:B------:R-:W-:Y:S01]  /*14e20*/  FMUL.FTZ R37, R12.reuse, R31 ;  /* 0x0000001f0c257220 */ /* 0x040fe20000410000 */
[-C--:B------:R-:W-:Y:S01]  /*14e30*/  FMUL.FTZ R6, R12, R29.reuse ;  /* 0x0000001d0c067220 */ /* 0x080fe20000410000 */
[----:B------:R-:W-:Y:S02]  /*14e40*/  HADD2.F32 R12, -RZ, R43.H0_H0 ;  /* 0x2000002bff0c7230 */ /* 0x000fe40000004100 */
[----:B------:R-:W-:Y:S02]  /*14e50*/  HADD2.F32 R5, -RZ, R13.H0_H0 ;  /* 0x2000000dff057230 */ /* 0x000fe40000004100 */
[C---:B------:R-:W-:Y:S01]  /*14e60*/  FFMA.FTZ R37, R4.reuse, R29, -R37 ;  /* 0x0000001d04257223 */ /* 0x040fe20000010825 */
[----:B------:R-:W-:Y:S01]  /*14e70*/  FFMA.FTZ R36, R4, R31, R6 ;  /* 0x0000001f04247223 */ /* 0x000fe20000010006 */
[----:B------:R-:W-:-:S02]  /*14e80*/  HADD2.F32 R6, -RZ, R35.H0_H0 ;  /* 0x20000023ff067230 */ /* 0x000fc40000004100 */
[----:B------:R-:W-:Y:S02]  /*14e90*/  HADD2.F32 R4, -RZ, R3.H0_H0 ;  /* 0x20000003ff047230 */ /* 0x000fe40000004100 */
[C---:B------:R-:W-:Y:S01]  /*14ea0*/  FMUL.FTZ R29, R5.reuse, R12 ;  /* 0x0000000c051d7220 */ /* 0x040fe20000410000 */
[----:B------:R-:W-:Y:S02]  /*14eb0*/  HADD2.F32 R14, -RZ, R43.H1_H1 ;  /* 0x3000002bff0e7230 */ /* 0x000fe40000004100 */
[-C--:B------:R-:W-:Y:S01]  /*14ec0*/  FMUL.FTZ R5, R5, R6.reuse ;  /* 0x0000000605057220 */ /* 0x080fe20000410000 */
[----:B------:R-:W-:Y:S02]  /*14ed0*/  HADD2.F32 R13, -RZ, R13.H1_H1 ;  /* 0x3000000dff0d7230 */ /* 0x000fe40000004100 */
[----:B------:R-:W-:Y:S01]  /*14ee0*/  FFMA.FTZ R29, R4, R6, -R29 ;  /* 0x00000006041d7223 */ /* 0x000fe2000001081d */
[----:B------:R-:W-:Y:S01]  /*14ef0*/  HADD2.F32 R6, -RZ, R35.H1_H1 ;  /* 0x30000023ff067230 */ /* 0x000fe20000004100 */
[----:B------:R-:W-:Y:S01]  /*14f00*/  F2FP.F16.E4M3.UNPACK_B R20, R42.H1 ;  /* 0x0000002aff14723e */ /* 0x000fe200030006ff */
[----:B------:R-:W-:-:S02]  /*14f10*/  HADD2.F32 R3, -RZ, R3.H1_H1 ;  /* 0x30000003ff037230 */ /* 0x000fc40000004100 */
[C---:B------:R-:W-:Y:S01]  /*14f20*/  FMUL.FTZ R30, R13.reuse, R14 ;  /* 0x0000000e0d1e7220 */ /* 0x040fe20000410000 */
[----:B------:R-:W-:Y:S01]  /*14f30*/  FFMA.FTZ R28, R4, R12, R5 ;  /* 0x0000000c041c7223 */ /* 0x000fe20000010005 */
[----:B------:R-:W-:Y:S01]  /*14f40*/  F2FP.F16.E4M3.UNPACK_B R5, R38.H1 ;  /* 0x00000026ff05723e */ /* 0x000fe200030006ff */
        /* <DEDUP_REMOVED lines=9> */
[----:B------:R-:W-:Y:S02]  /*14fe0*/  HADD2.F32 R32, -RZ, R32.H1_H1 ;  /* 0x30000020ff207230 */ /* 0x000fe40000004100 */
[-C--:B------:R-:W-:Y:S01]  /*14ff0*/  FMUL.FTZ R4, R4, R6.reuse ;  /* 0x0000000604047220 */ /* 0x080fe20000410000 */
[----:B------:R-:W-:Y:S02]  /*15000*/  HADD2.F32 R5, -RZ, R5.H1_H1 ;  /* 0x30000005ff057230 */ /* 0x000fe40000004100 */
[C---:B------:R-:W-:Y:S01]  /*15010*/  FFMA.FTZ R35, R3.reuse, R6, -R14 ;  /* 0x0000000603237223 */ /* 0x040fe2000001080e */
[----:B------:R-:W-:Y:S01]  /*15020*/  HADD2.F32 R21, -RZ, R21.H1_H1 ;  /* 0x30000015ff157230 */ /* 0x000fe20000004100 */
[----:B------:R-:W-:Y:S01]  /*15030*/  F2FP.F16.E4M3.UNPACK_B R38, R38 ;  /* 0x00000026ff26723e */ /* 0x000fe200020006ff */
[C---:B------:R-:W-:Y:S01]  /*15040*/  FMUL.FTZ R6, R32.reuse, R20 ;  /* 0x0000001420067220 */ /* 0x040fe20000410000 */
[----:B------:R-:W-:Y:S01]  /*15050*/  F2FP.F16.E4M3.UNPACK_B R42, R42 ;  /* 0x0000002aff2a723e */ /* 0x000fe200020006ff */
[-C--:B------:R-:W-:Y:S01]  /*15060*/  FMUL.FTZ R13, R32, R5.reuse ;  /* 0x00000005200d7220 */ /* 0x080fe20000410000 */
[----:B------:R-:W-:Y:S01]  /*15070*/  FFMA.FTZ R32, R3, R12, R4 ;  /* 0x0000000c03207223 */ /* 0x000fe20000010004 */
[----:B------:R-:W-:Y:S01]  /*15080*/  FFMA.FTZ R40, R21, R5, -R6 ;  /* 0x0000000515287223 */ /* 0x000fe20000010806 */
[----:B------:R-:W-:-:S02]  /*15090*/  HADD2.F32 R5, -RZ, R38.H0_H0 ;  /* 0x20000026ff057230 */ /* 0x000fc40000004100 */
[--C-:B------:R-:W-:Y:S02]  /*150a0*/  HADD2.F32 R6, -RZ, R42.reuse.H0_H0 ;  /* 0x2000002aff067230 */ /* 0x100fe40000004100 */
[--C-:B------:R-:W-:Y:S02]  /*150b0*/  HADD2.F32 R4, -RZ, R15.reuse.H0_H0 ;  /* 0x2000000fff047230 */ /* 0x100fe40000004100 */
[----:B------:R-:W-:Y:S02]  /*150c0*/  HADD2.F32 R42, -RZ, R42.H1_H1 ;  /* 0x3000002aff2a7230 */ /* 0x000fe40000004100 */
[----:B------:R-:W-:Y:S02]  /*150d0*/  HADD2.F32 R15, -RZ, R15.H1_H1 ;  /* 0x3000000fff0f7230 */ /* 0x000fe40000004100 */
[----:B------:R-:W-:Y:S02]  /*150e0*/  HADD2.F32 R38, -RZ, R38.H1_H1 ;  /* 0x30000026ff267230 */ /* 0x000fe40000004100 */
[----:B------:R-:W-:Y:S01]  /*150f0*/  FFMA.FTZ R39, R21, R20, R13 ;  /* 0x0000001415277223 */ /* 0x000fe2000001000d */
[----:B------:R-:W-:-:S02]  /*15100*/  HADD2.F32 R3, -RZ, R7.H0_H0 ;  /* 0x20000007ff037230 */ /* 0x000fc40000004100 */
[C---:B------:R-:W-:Y:S01]  /*15110*/  FMUL.FTZ R12, R4.reuse, R6 ;  /* 0x00000006040c7220 */ /* 0x040fe20000410000 */
[-C--:B------:R-:W-:Y:S01]  /*15120*/  FMUL.FTZ R13, R4, R5.reuse ;  /* 0x00000005040d7220 */ /* 0x080fe20000410000 */
        /* <DEDUP_REMOVED lines=21> */
[----:B------:R-:W-:Y:S02]  /*15280*/  F2FP.SATFINITE.E4M3.F32.PACK_AB_MERGE_C R12, R31, R28, R12 ;  /* 0x0000001c1f0c723e */ /* 0x000fe4000480700c */
[----:B------:R-:W-:Y:S01]  /*15290*/  F2FP.SATFINITE.E4M3.F32.PACK_AB_MERGE_C R14, R42, R3, R32 ;  /* 0x000000032a0e723e */ /* 0x000fe20004807020 */
[----:B------:R3:W-:Y:S04]  /*152a0*/  STS.128 [R61+0x20400], R4 ;  /* 0x020400043d007388 */ /* 0x0007e80000000c00 */
[----:B------:R3:W-:Y:S02]  /*152b0*/  STS.128 [R0+0x20400], R12 ;  /* 0x0204000c00007388 */ /* 0x0007e40000000c00 */
.L_x_2491:
[----:B------:R-:W-:Y:S05]  /*152c0*/  BSYNC B1 ;  /* 0x0000000000017941 */ /* 0x000fea0003800000 */
.L_x_2490:
[----:B------:R-:W-:Y:S05]  /*152d0*/  @P0 BRA `(.L_x_2475) ;  /* 0x0000000c00f00947 */ /* 0x000fea0003800000 */
[----:B------:R-:W4:Y:S04]  /*152e0*/  LDL R30, [R1+0x28] ;  /* 0x00002800011e7983 */ /* 0x000f280000100800 */
[----:B------:R-:W4:Y:S01]  /*152f0*/  LDL R53, [R1+0x58] ;  /* 0x0000580001357983 */ /* 0x000f220000100800 */
[----:B0----5:R-:W-:Y:S01]  /*15300*/  SHF.R.U32.HI R3, RZ, 0x8, R24 ;  /* 0x00000008ff037819 */ /* 0x021fe20000011618 */
[----:B--23--:R-:W-:Y:S01]  /*15310*/  VIADD R7, R19, 0x60 ;  /* 0x0000006013077836 */ /* 0x00cfe20000000000 */
[----:B------:R-:W-:Y:S02]  /*15320*/  SHF.R.U32.HI R5, RZ, 0x8, R25 ;  /* 0x00000008ff057819 */ /* 0x000fe40000011619 */
[----:B-1----:R-:W-:Y:S02]  /*15330*/  LOP3.LUT R0, R24, 0xff, RZ, 0xc0, !PT ;  /* 0x000000ff18007812 */ /* 0x002fe400078ec0ff */
[----:B------:R-:W-:-:S02]  /*15340*/  LOP3.LUT R3, R3, 0xff, RZ, 0xc0, !PT ;  /* 0x000000ff03037812 */ /* 0x000fc400078ec0ff */
[----:B------:R-:W-:Y:S02]  /*15350*/  LOP3.LUT R4, R25, 0xff, RZ, 0xc0, !PT ;  /* 0x000000ff19047812 */ /* 0x000fe400078ec0ff */
[----:B------:R-:W-:Y:S02]  /*15360*/  SHF.R.U32.HI R6, RZ, 0x8, R26 ;  /* 0x00000008ff067819 */ /* 0x000fe4000001161a */
[----:B------:R-:W-:Y:S02]  /*15370*/  LOP3.LUT R5, R5, 0xff, RZ, 0xc0, !PT ;  /* 0x000000ff05057812 */ /* 0x000fe400078ec0ff */
[----:B------:R-:W-:Y:S02]  /*15380*/  LEA.HI R50, R51, R50, RZ, 0x1c ;  /* 0x0000003233327211 */ /* 0x000fe400078fe0ff */
[----:B------:R-:W-:Y:S02]  /*15390*/  PRMT R21, R3, 0x7604, R0 ;  /* 0x0000760403157816 */ /* 0x000fe40000000000 */
[----:B------:R-:W-:-:S02]  /*153a0*/  LOP3.LUT R0, R26, 0xff, RZ, 0xc0, !PT ;  /* 0x000000ff1a007812 */ /* 0x000fc400078ec0ff */
[----:B------:R-:W-:Y:S01]  /*153b0*/  LOP3.LUT R3, R6, 0xff, RZ, 0xc0, !PT ;  /* 0x000000ff06037812 */ /* 0x000fe200078ec0ff */
[----:B------:R-:W-:Y:S01]  /*153c0*/  IMAD.SHL.U32 R6, R7, 0x80, RZ ;  /* 0x0000008007067824 */ /* 0x000fe200078e00ff */
[----:B------:R-:W-:Y:S02]  /*153d0*/  PRMT R20, R5, 0x7604, R4 ;  /* 0x0000760405147816 */ /* 0x000fe40000000004 */
[----:B------:R-:W-:Y:S02]  /*153e0*/  SHF.R.S32.HI R5, RZ, 0x1f, R50 ;  /* 0x0000001fff057819 */ /* 0x000fe40000011432 */
[----:B------:R-:W-:Y:S01]  /*153f0*/  PRMT R29, R3, 0x7604, R0 ;  /* 0x00007604031d7816 */ /* 0x000fe20000000000 */
[----:B------:R-:W-:Y:S01]  /*15400*/  IMAD.SHL.U32 R0, R50, 0x10, RZ ;  /* 0x0000001032007824 */ /* 0x000fe200078e00ff */
[----:B------:R-:W-:Y:S02]  /*15410*/  LEA.HI R7, R5, R50, RZ, 0x3 ;  /* 0x0000003205077211 */ /* 0x000fe400078f18ff */
[----:B------:R-:W-:-:S02]  /*15420*/  LOP3.LUT R13, R6, 0x380, RZ, 0xc0, !PT ;  /* 0x00000380060d7812 */ /* 0x000fc400078ec0ff */
[----:B------:R-:W-:Y:S01]  /*15430*/  SHF.R.U32.HI R4, RZ, 0x8, R27 ;  /* 0x00000008ff047819 */ /* 0x000fe2000001161b */
[----:B------:R-:W-:Y:S01]  /*15440*/  IMAD.SHL.U32 R7, R7, 0x800, RZ ;  /* 0x0000080007077824 */ /* 0x000fe200078e00ff */
[----:B------:R-:W-:Y:S02]  /*15450*/  LOP3.LUT R0, R13, 0x70, R0, 0xf8, !PT ;  /* 0x000000700d007812 */ /* 0x000fe400078ef800 */
[----:B------:R-:W-:Y:S02]  /*15460*/  SHF.R.U32.HI R13, RZ, 0x3, R13 ;  /* 0x00000003ff0d7819 */ /* 0x000fe4000001160d */
[----:B------:R-:W-:Y:S02]  /*15470*/  LOP3.LUT R3, R27, 0xff, RZ, 0xc0, !PT ;  /* 0x000000ff1b037812 */ /* 0x000fe400078ec0ff */
[----:B------:R-:W-:Y:S02]  /*15480*/  LOP3.LUT R4, R4, 0xff, RZ, 0xc0, !PT ;  /* 0x000000ff04047812 */ /* 0x000fe400078ec0ff */
[----:B------:R-:W-:-:S02]  /*15490*/  LOP3.LUT R0, R0, R13, RZ, 0x3c, !PT ;  /* 0x0000000d00007212 */ /* 0x000fc400078e3cff */
[----:B------:R-:W-:Y:S02]  /*154a0*/  LOP3.LUT R7, R7, 0xffffc000, RZ, 0xc0, !PT ;  /* 0xffffc00007077812 */ /* 0x000fe400078ec0ff */
[----:B------:R-:W-:Y:S02]  /*154b0*/  PRMT R28, R4, 0x7604, R3 ;  /* 0x00007604041c7816 */ /* 0x000fe40000000003 */
[----:B------:R-:W-:Y:S02]  /*154c0*/  SHF.R.U32.HI R6, RZ, 0x8, R8 ;  /* 0x00000008ff067819 */ /* 0x000fe40000011608 */
[----:B------:R-:W-:Y:S02]  /*154d0*/  LOP3.LUT R5, R8, 0xff, RZ, 0xc0, !PT ;  /* 0x000000ff08057812 */ /* 0x000fe400078ec0ff */
[----:B------:R-:W-:Y:S02]  /*154e0*/  LOP3.LUT R6, R6, 0xff, RZ, 0xc0, !PT ;  /* 0x000000ff06067812 */ /* 0x000fe400078ec0ff */
[----:B------:R-:W-:-:S02]  /*154f0*/  SHF.R.U32.HI R4, RZ, 0x8, R9 ;  /* 0x00000008ff047819 */ /* 0x000fc40000011609 */
[----:B------:R-:W-:Y:S02]  /*15500*/  PRMT R35, R6, 0x7604, R5 ;  /* 0x0000760406237816 */ /* 0x000fe40000000005 */
[----:B------:R-:W-:Y:S02]  /*15510*/  SHF.R.U32.HI R32, RZ, 0x8, R10 ;  /* 0x00000008ff207819 */ /* 0x000fe4000001160a */
[----:B------:R-:W-:Y:S02]  /*15520*/  LOP3.LUT R31, R10, 0xff, RZ, 0xc0, !PT ;  /* 0x000000ff0a1f7812 */ /* 0x000fe400078ec0ff */
[----:B------:R-:W-:Y:S02]  /*15530*/  LOP3.LUT R32, R32, 0xff, RZ, 0xc0, !PT ;  /* 0x000000ff20207812 */ /* 0x000fe400078ec0ff */
[----:B------:R-:W-:Y:S02]  /*15540*/  SHF.R.U32.HI R34, RZ, 0x8, R11 ;  /* 0x00000008ff227819 */ /* 0x000fe4000001160b */
[----:B------:R-:W-:-:S02]  /*15550*/  PRMT R39, R32, 0x7604, R31 ;  /* 0x0000760420277816 */ /* 0x000fc4000000001f */
[----:B------:R-:W-:Y:S02]  /*15560*/  SHF.R.U32.HI R31, RZ, 0x10, R27 ;  /* 0x00000010ff1f7819 */ /* 0x000fe4000001161b */
[----:B------:R-:W-:Y:S02]  /*15570*/  SHF.R.U32.HI R37, RZ, 0x10, R9 ;  /* 0x00000010ff257819 */ /* 0x000fe40000011609 */
[----:B------:R-:W-:Y:S01]  /*15580*/  LOP3.LUT R33, R11, 0xff, RZ, 0xc0, !PT ;  /* 0x000000ff0b217812 */ /* 0x000fe200078ec0ff */
[----:B------:R-:W-:Y:S01]  /*15590*/  IMAD.U32 R31, R31, 0x10000, RZ ;  /* 0x000100001f1f7824 */ /* 0x000fe200078e00ff */
[----:B------:R-:W-:Y:S01]  /*155a0*/  LOP3.LUT R34, R34, 0xff, RZ, 0xc0, !PT ;  /* 0x000000ff22227812 */ /* 0x000fe200078ec0ff */
[----:B------:R-:W-:Y:S01]  /*155b0*/  IMAD.U32 R37, R37, 0x10000, RZ ;  /* 0x0001000025257824 */ /* 0x000fe200078e00ff */
        /* <DEDUP_REMOVED lines=11> */
[--C-:B------:R-:W-:Y:S02]  /*15670*/  LOP3.LUT R39, R39, 0xff0000, R10.reuse, 0xf8, !PT ;  /* 0x00ff000027277812 */ /* 0x100fe400078ef80a */
[----:B------:R-:W-:Y:S02]  /*15680*/  LOP3.LUT R33, R33, 0xff000000, R27, 0xf8, !PT ;  /* 0xff00000021217812 */ /* 0x000fe400078ef81b */
[----:B------:R-:W-:Y:S02]  /*15690*/  LOP3.LUT R38, R39, 0xff000000, R10, 0xf8, !PT ;  /* 0xff00000027267812 */ /* 0x000fe400078ef80a */
[----:B------:R-:W-:-:S02]  /*156a0*/  LOP3.LUT R40, R41, 0xff000000, R11, 0xf8, !PT ;  /* 0xff00000029287812 */ /* 0x000fc400078ef80b */
[----:B----4-:R-:W-:Y:S02]  /*156b0*/  IADD3 R3, R0, R7, R30 ;  /* 0x0000000700037210 */ /* 0x010fe40007ffe01e */
[----:B------:R-:W-:Y:S01]  /*156c0*/  LOP3.LUT R30, R9, 0xff, RZ, 0xc0, !PT ;  /* 0x000000ff091e7812 */ /* 0x000fe200078ec0ff */
[----:B------:R-:W0:Y:S02]  /*156d0*/  LDS.128 R12, [R53+0x20400] ;  /* 0x02040000350c7984 */ /* 0x000e240000000c00 */
        /* <DEDUP_REMOVED lines=9> */
[-C--:B------:R-:W-:Y:S02]  /*15770*/  F2FP.F16.E4M3.UNPACK_B R34, R37.reuse ;  /* 0x00000025ff22723e */ /* 0x080fe400020006ff */
[----:B------:R-:W-:Y:S02]  /*15780*/  LOP3.LUT R29, R3, 0xff000000, R25, 0xf8, !PT ;  /* 0xff000000031d7812 */ /* 0x000fe400078ef819 */
[----:B------:R-:W-:Y:S01]  /*15790*/  F2FP.F16.E4M3.UNPACK_B R37, R37.H1 ;  /* 0x00000025ff25723e */ /* 0x000fe200030006ff */
[----:B------:R-:W-:Y:S01]  /*157a0*/  HADD2.F32 R36, -RZ, R34.H0_H0 ;  /* 0x20000022ff247230 */ /* 0x000fe20000004100 */
[-C--:B------:R-:W-:Y:S02]  /*157b0*/  F2FP.F16.E4M3.UNPACK_B R30, R29.reuse ;  /* 0x0000001dff1e723e */ /* 0x080fe400020006ff */
[----:B------:R-:W-:Y:S01]  /*157c0*/  F2FP.F16.E4M3.UNPACK_B R29, R29.H1 ;  /* 0x0000001dff1d723e */ /* 0x000fe200030006ff */
[----:B------:R-:W-:-:S02]  /*157d0*/  HADD2.F32 R41, -RZ, R37.H0_H0 ;  /* 0x20000025ff297230 */ /* 0x000fc40000004100 */
[----:B------:R-:W-:Y:S01]  /*157e0*/  HADD2.F32 R31, -RZ, R30.H0_H0 ;  /* 0x2000001eff1f7230 */ /* 0x000fe20000004100 */
[-C--:B0-----:R-:W-:Y:S02]  /*157f0*/  F2FP.F16.E4M3.UNPACK_B R8, R13.reuse ;  /* 0x0000000dff08723e */ /* 0x081fe400020006ff */
[----:B------:R-:W-:Y:S02]  /*15800*/  F2FP.F16.E4M3.UNPACK_B R13, R13.H1 ;  /* 0x0000000dff0d723e */ /* 0x000fe400030006ff */
[----:B------:R-:W-:Y:S01]  /*15810*/  F2FP.F16.E4M3.UNPACK_B R11, R15 ;  /* 0x0000000fff0b723e */ /* 0x000fe200020006ff */
[--C-:B------:R-:W-:Y:S01]  /*15820*/  HADD2.F32 R9, -RZ, R8.reuse.H0_H0 ;  /* 0x20000008ff097230 */ /* 0x100fe20000004100 */
[-C--:B-1----:R-:W-:Y:S01]  /*15830*/  F2FP.F16.E4M3.UNPACK_B R20, R5.reuse ;  /* 0x00000005ff14723e */ /* 0x082fe200020006ff */
[----:B------:R-:W-:Y:S01]  /*15840*/  HADD2.F32 R8, -RZ, R8.H1_H1 ;  /* 0x30000008ff087230 */ /* 0x000fe20000004100 */
[----:B------:R-:W-:Y:S02]  /*15850*/  F2FP.F16.E4M3.UNPACK_B R21, R5.H1 ;  /* 0x00000005ff15723e */ /* 0x000fe400030006ff */
[-C--:B------:R-:W-:Y:S01]  /*15860*/  F2FP.F16.E4M3.UNPACK_B R26, R7.reuse ;  /* 0x00000007ff1a723e */ /* 0x080fe200020006ff */
[--C-:B------:R-:W-:Y:S01]  /*15870*/  HADD2.F32 R24, -RZ, R20.reuse.H0_H0 ;  /* 0x20000014ff187230 */ /* 0x100fe20000004100 */
[----:B------:R-:W-:Y:S01]  /*15880*/  F2FP.F16.E4M3.UNPACK_B R27, R7.H1 ;  /* 0x00000007ff1b723e */ /* 0x000fe200030006ff */
[----:B------:R-:W-:Y:S01]  /*15890*/  HADD2.F32 R20, -RZ, R20.H1_H1 ;  /* 0x30000014ff147230 */ /* 0x000fe20000004100 */
[----:B------:R-:W-:-:S02]  /*158a0*/  F2FP.F16.E4M3.UNPACK_B R5, R4 ;  /* 0x00000004ff05723e */ /* 0x000fc400020006ff */
[CC--:B------:R-:W-:Y:S01]  /*158b0*/  FMUL.FTZ R39, R24.reuse, R31.reuse ;  /* 0x0000001f18277220 */ /* 0x0c0fe20000410000 */
[----:B------:R-:W-:Y:S01]  /*158c0*/  F2FP.F16.E4M3.UNPACK_B R7, R4.H1 ;  /* 0x00000004ff07723e */ /* 0x000fe200030006ff */
[----:B------:R-:W-:Y:S01]  /*158d0*/  FMUL.FTZ R4, R24, R36 ;  /* 0x0000002418047220 */ /* 0x000fe20000410000 */
[----:B------:R-:W-:Y:S01]  /*158e0*/  F2FP.F16.E4M3.UNPACK_B R24, R6 ;  /* 0x00000006ff18723e */ /* 0x000fe200020006ff */
[C---:B------:R-:W-:Y:S01]  /*158f0*/  FFMA.FTZ R36, R9.reuse, R36, R39 ;  /* 0x0000002409247223 */ /* 0x040fe20000010027 */
[----:B------:R-:W-:Y:S01]  /*15900*/  HADD2.F32 R39, -RZ, R34.H1_H1 ;  /* 0x30000022ff277230 */ /* 0x000fe20000004100 */
[----:B------:R-:W-:Y:S01]  /*15910*/  F2FP.F16.E4M3.UNPACK_B R25, R6.H1 ;  /* 0x00000006ff19723e */ /* 0x000fe200030006ff */
[----:B------:R-:W-:Y:S01]  /*15920*/  FFMA.FTZ R42, R9, R31, -R4 ;  /* 0x0000001f092a7223 */ /* 0x000fe20000010804 */
[----:B------:R-:W-:Y:S01]  /*15930*/  HADD2.F32 R6, -RZ, R21.H0_H0 ;  /* 0x20000015ff067230 */ /* 0x000fe20000004100 */
[----:B------:R-:W-:Y:S01]  /*15940*/  F2FP.F16.E4M3.UNPACK_B R15, R15.H1 ;  /* 0x0000000fff0f723e */ /* 0x000fe200030006ff */
[----:B------:R-:W-:-:S02]  /*15950*/  HADD2.F32 R9, -RZ, R30.H1_H1 ;  /* 0x3000001eff097230 */ /* 0x000fc40000004100 */
[----:B------:R-:W-:Y:S01]  /*15960*/  FMUL.FTZ R43, R20, R39 ;  /* 0x00000027142b7220 */ /* 0x000fe20000410000 */
[----:B------:R-:W-:Y:S02]  /*15970*/  HADD2.F32 R31, -RZ, R29.H0_H0 ;  /* 0x2000001dff1f7230 */ /* 0x000fe40000004100 */
[----:B------:R-:W-:Y:S01]  /*15980*/  FMUL.FTZ R45, R6, R41 ;  /* 0x00000029062d7220 */ /* 0x000fe20000410000 */
[----:B------:R-:W-:Y:S02]  /*15990*/  HADD2.F32 R4, -RZ, R13.H0_H0 ;  /* 0x2000000dff047230 */ /* 0x000fe40000004100 */
[-C--:B------:R-:W-:Y:S01]  /*159a0*/  FMUL.FTZ R20, R20, R9.reuse ;  /* 0x0000000914147220 */ /* 0x080fe20000410000 */
[----:B------:R-:W-:Y:S01]  /*159b0*/  FFMA.FTZ R43, R8, R9, -R43 ;  /* 0x00000009082b7223 */ /* 0x000fe2000001082b */
[----:B------:R-:W-:Y:S01]  /*159c0*/  FMUL.FTZ R6, R6, R31 ;  /* 0x0000001f06067220 */ /* 0x000fe20000410000 */
[-C--:B------:R-:W-:Y:S01]  /*159d0*/  F2FP.F16.E4M3.UNPACK_B R30, R40.reuse ;  /* 0x00000028ff1e723e */ /* 0x080fe200020006ff */
[----:B------:R-:W-:Y:S01]  /*159e0*/  FFMA.FTZ R39, R8, R39, R20 ;  /* 0x0000002708277223 */ /* 0x000fe20000010014 */
[----:B------:R-:W-:Y:S01]  /*159f0*/  F2FP.F16.E4M3.UNPACK_B R9, R33 ;  /* 0x00000021ff09723e */ /* 0x000fe200020006ff */
[C---:B------:R-:W-:Y:S01]  /*15a00*/  FFMA.FTZ R45, R4.reuse, R31, -R45 ;  /* 0x0000001f042d7223 */ /* 0x040fe2000001082d */
[----:B------:R-:W-:Y:S01]  /*15a10*/  FFMA.FTZ R41, R4, R41, R6 ;  /* 0x0000002904297223 */ /* 0x000fe20000010006 */
[----:B------:R-:W-:Y:S01]  /*15a20*/  HADD2.F32 R8, -RZ, R29.H1_H1 ;  /* 0x3000001dff087230 */ /* 0x000fe20000004100 */
[----:B------:R-:W-:Y:S01]  /*15a30*/  F2FP.F16.E4M3.UNPACK_B R40, R40.H1 ;  /* 0x00000028ff28723e */ /* 0x000fe200030006ff */
[----:B------:R-:W-:Y:S01]  /*15a40*/  HADD2.F32 R20, -RZ, R37.H1_H1 ;  /* 0x30000025ff147230 */ /* 0x000fe20000004100 */
[----:B------:R-:W-:Y:S01]  /*15a50*/  F2FP.F16.E4M3.UNPACK_B R33, R33.H1 ;  /* 0x00000021ff21723e */ /* 0x000fe200030006ff */
[----:B------:R-:W-:Y:S01]  /*15a60*/  HADD2.F32 R21, -RZ, R21.H1_H1 ;  /* 0x30000015ff157230 */ /* 0x000fe20000004100 */
[-C--:B------:R-:W-:Y:S01]  /*15a70*/  F2FP.F16.E4M3.UNPACK_B R3, R12.reuse ;  /* 0x0000000cff03723e */ /* 0x080fe200020006ff */
        /* <DEDUP_REMOVED lines=13> */
[C---:B------:R-:W-:Y:S01]  /*15b50*/  FFMA.FTZ R46, R4.reuse, R31, R6 ;  /* 0x0000001f042e7223 */ /* 0x040fe20000010006 */
[----:B------:R-:W-:Y:S02]  /*15b60*/  HADD2.F32 R26, -RZ, R26.H1_H1 ;  /* 0x3000001aff1a7230 */ /* 0x000fe40000004100 */
[----:B------:R-:W-:Y:S01]  /*15b70*/  FFMA.FTZ R34, R13, R8, -R34 ;  /* 0x000000080d227223 */ /* 0x000fe20000010822 */
[----:B------:R-:W-:Y:S01]  /*15b80*/  FFMA.FTZ R37, R4, R29, -R37 ;  /* 0x0000001d04257223 */ /* 0x000fe20000010825 */
[----:B------:R-:W-:Y:S01]  /*15b90*/  HADD2.F32 R11, -RZ, R11.H1_H1 ;  /* 0x3000000bff0b7230 */ /* 0x000fe20000004100 */
[----:B------:R-:W-:Y:S01]  /*15ba0*/  F2FP.F16.E4M3.UNPACK_B R10, R14 ;  /* 0x0000000eff0a723e */ /* 0x000fe200020006ff */
[----:B------:R-:W-:-:S02]  /*15bb0*/  HADD2.F32 R21, -RZ, R40.H0_H0 ;  /* 0x20000028ff157230 */ /* 0x000fc40000004100 */
[CC--:B------:R-:W-:Y:S01]  /*15bc0*/  FMUL.FTZ R8, R26.reuse, R30.reuse ;  /* 0x0000001e1a087220 */ /* 0x0c0fe20000410000 */
[----:B------:R-:W-:Y:S02]  /*15bd0*/  HADD2.F32 R6, -RZ, R27.H0_H0 ;  /* 0x2000001bff067230 */ /* 0x000fe40000004100 */
[-C--:B------:R-:W-:Y:S01]  /*15be0*/  FMUL.FTZ R29, R26, R9.reuse ;  /* 0x000000091a1d7220 */ /* 0x080fe20000410000 */
[----:B------:R-:W-:Y:S02]  /*15bf0*/  HADD2.F32 R13, -RZ, R33.H0_H0 ;  /* 0x20000021ff0d7230 */ /* 0x000fe40000004100 */
[C---:B------:R-:W-:Y:S01]  /*15c00*/  FFMA.FTZ R50, R11.reuse, R9, -R8 ;  /* 0x000000090b327223 */ /* 0x040fe20000010808 */
[----:B------:R-:W-:Y:S02]  /*15c10*/  HADD2.F32 R4, -RZ, R15.H0_H0 ;  /* 0x2000000fff047230 */ /* 0x000fe40000004100 */
[C---:B------:R-:W-:Y:S01]  /*15c20*/  FMUL.FTZ R31, R6.reuse, R21 ;  /* 0x00000015061f7220 */ /* 0x040fe20000410000 */
[----:B------:R-:W-:Y:S01]  /*15c30*/  FFMA.FTZ R47, R11, R30, R29 ;  /* 0x0000001e0b2f7223 */ /* 0x000fe2000001001d */
[----:B------:R-:W-:Y:S01]  /*15c40*/  FMUL.FTZ R6, R6, R13 ;  /* 0x0000000d06067220 */ /* 0x000fe20000410000 */
[----:B------:R-:W-:Y:S01]  /*15c50*/  F2FP.F16.E4M3.UNPACK_B R11, R35.H1 ;  /* 0x00000023ff0b723e */ /* 0x000fe200030006ff */
[C---:B------:R-:W-:Y:S01]  /*15c60*/  FFMA.FTZ R49, R4.reuse, R13, -R31 ;  /* 0x0000000d04317223 */ /* 0x040fe2000001081f */
[-C--:B------:R-:W-:Y:S01]  /*15c70*/  F2FP.F16.E4M3.UNPACK_B R8, R28.reuse.H1 ;  /* 0x0000001cff08723e */ /* 0x080fe200030006ff */
[----:B------:R-:W-:Y:S01]  /*15c80*/  FFMA.FTZ R51, R4, R21, R6 ;  /* 0x0000001504337223 */ /* 0x000fe20000010006 */
[----:B------:R-:W-:Y:S01]  /*15c90*/  HADD2.F32 R40, -RZ, R40.H1_H1 ;  /* 0x30000028ff287230 */ /* 0x000fe20000004100 */
[----:B------:R-:W-:Y:S01]  /*15ca0*/  F2FP.F16.E4M3.UNPACK_B R35, R35 ;  /* 0x00000023ff23723e */ /* 0x000fe200020006ff */
[----:B------:R-:W-:Y:S01]  /*15cb0*/  HADD2.F32 R27, -RZ, R27.H1_H1 ;  /* 0x3000001bff1b7230 */ /* 0x000fe20000004100 */
[----:B------:R-:W-:Y:S01]  /*15cc0*/  F2FP.F16.E4M3.UNPACK_B R28, R28 ;  /* 0x0000001cff1c723e */ /* 0x000fe200020006ff */
[----:B------:R-:W-:Y:S01]  /*15cd0*/  HADD2.F32 R13, -RZ, R11.H0_H0 ;  /* 0x2000000bff0d7230 */ /* 0x000fe20000004100 */
[----:B------:R-:W-:Y:S01]  /*15ce0*/  F2FP.F16.E4M3.UNPACK_B R14, R14.H1 ;  /* 0x0000000eff0e723e */ /* 0x000fe200030006ff */
[----:B------:R-:W-:-:S02]  /*15cf0*/  HADD2.F32 R6, -RZ, R7.H0_H0 ;  /* 0x20000007ff067230 */ /* 0x000fc40000004100 */
[C---:B------:R-:W-:Y:S01]  /*15d00*/  FMUL.FTZ R26, R27.reuse, R40 ;  /* 0x000000281b1a7220 */ /* 0x040fe20000410000 */
[----:B------:R-:W-:Y:S02]  /*15d10*/  HADD2.F32 R9, -RZ, R8.H0_H0 ;  /* 0x20000008ff097230 */ /* 0x000fe40000004100 */
[----:B------:R-:W-:Y:S02]  /*15d20*/  HADD2.F32 R20, -RZ, R33.H1_H1 ;  /* 0x30000021ff147230 */ /* 0x000fe40000004100 */
[C---:B------:R-:W-:Y:S01]  /*15d30*/  FMUL.FTZ R21, R6.reuse, R13 ;  /* 0x0000000d06157220 */ /* 0x040fe20000410000 */
[----:B------:R-:W-:Y:S02]  /*15d40*/  HADD2.F32 R15, -RZ, R15.H1_H1 ;  /* 0x3000000fff0f7230 */ /* 0x000fe40000004100 */
[----:B------:R-:W-:Y:S01]  /*15d50*/  FMUL.FTZ R6, R6, R9 ;  /* 0x0000000906067220 */ /* 0x000fe20000410000 */
[----:B------:R-:W-:Y:S02]  /*15d60*/  HADD2.F32 R4, -RZ, R12.H0_H0 ;  /* 0x2000000cff047230 */ /* 0x000fe40000004100 */
[----:B------:R-:W-:Y:S01]  /*15d70*/  FMUL.FTZ R27, R27, R20 ;  /* 0x000000141b1b7220 */ /* 0x000fe20000410000 */
[----:B------:R-:W-:-:S02]  /*15d80*/  HADD2.F32 R7, -RZ, R7.H1_H1 ;  /* 0x30000007ff077230 */ /* 0x000fc40000004100 */
[C---:B------:R-:W-:Y:S01]  /*15d90*/  FFMA.FTZ R52, R15.reuse, R20, -R26 ;  /* 0x000000140f347223 */ /* 0x040fe2000001081a */
[----:B------:R-:W-:Y:S02]  /*15da0*/  HADD2.F32 R8, -RZ, R8.H1_H1 ;  /* 0x30000008ff087230 */ /* 0x000fe40000004100 */
[C---:B------:R-:W-:Y:S01]  /*15db0*/  FFMA.FTZ R21, R4.reuse, R9, -R21 ;  /* 0x0000000904157223 */ /* 0x040fe20000010815 */
[----:B------:R-:W-:Y:S01]  /*15dc0*/  FFMA.FTZ R26, R4, R13, R6 ;  /* 0x0000000d041a7223 */ /* 0x000fe20000010006 */
[----:B------:R-:W-:Y:S02]  /*15dd0*/  HADD2.F32 R11, -RZ, R11.H1_H1 ;  /* 0x3000000bff0b7230 */ /* 0x000fe40000004100 */
[----:B------:R-:W-:Y:S01]  /*15de0*/  FFMA.FTZ R54, R15, R40, R27 ;  /* 0x000000280f367223 */ /* 0x000fe2000001001b */
[----:B------:R-:W-:Y:S02]  /*15df0*/  HADD2.F32 R12, -RZ, R12.H1_H1 ;  /* 0x3000000cff0c7230 */ /* 0x000fe40000004100 */
[----:B------:R-:W-:Y:S01]  /*15e00*/  FMUL.FTZ R4, R7, R8 ;  /* 0x0000000807047220 */ /* 0x000fe20000410000 */
[----:B------:R-:W-:-:S02]  /*15e10*/  HADD2.F32 R9, -RZ, R35.H0_H0 ;  /* 0x20000023ff097230 */ /* 0x000fc40000004100 */
[-C--:B------:R-:W-:Y:S01]  /*15e20*/  FMUL.FTZ R13, R7, R11.reuse ;  /* 0x0000000b070d7220 */ /* 0x080fe20000410000 */
[----:B------:R-:W-:Y:S02]  /*15e30*/  HADD2.F32 R6, -RZ, R5.H0_H0 ;  /* 0x20000005ff067230 */ /* 0x000fe40000004100 */
[C---:B------:R-:W-:Y:S01]  /*15e40*/  FFMA.FTZ R27, R12.reuse, R11, R4 ;  /* 0x0000000b0c1b7223 */ /* 0x040fe20000010004 */
[----:B------:R-:W-:Y:S02]  /*15e50*/  HADD2.F32 R7, -RZ, R28.H0_H0 ;  /* 0x2000001cff077230 */ /* 0x000fe40000004100 */
[----:B------:R-:W-:Y:S01]  /*15e60*/  FFMA.FTZ R30, R12, R8, -R13 ;  /* 0x000000080c1e7223 */ /* 0x000fe2000001080d */
[----:B------:R-:W-:Y:S02]  /*15e70*/  HADD2.F32 R4, -RZ, R3.H0_H0 ;  /* 0x20000003ff047230 */ /* 0x000fe40000004100 */
[----:B------:R-:W-:Y:S01]  /*15e80*/  FMUL.FTZ R11, R6, R9 ;  /* 0x00000009060b7220 */ /* 0x000fe20000410000 */
        /* <DEDUP_REMOVED lines=9> */
[----:B------:R-:W-:Y:S01]  /*15f20*/  F2FP.F16.E4M3.UNPACK_B R6, R32.H1 ;  /* 0x00000020ff06723e */ /* 0x000fe200030006ff */
[----:B------:R-:W-:Y:S01]  /*15f30*/  FMUL.FTZ R5, R5, R28 ;  /* 0x0000001c05057220 */ /* 0x000fe20000410000 */
[----:B------:R-:W-:-:S02]  /*15f40*/  HADD2.F32 R9, -RZ, R7.H0_H0 ;  /* 0x20000007ff097230 */ /* 0x000fc40000004100 */
[C---:B------:R-:W-:Y:S01]  /*15f50*/  FFMA.FTZ R15, R3.reuse, R28, -R20 ;  /* 0x0000001c030f7223 */ /* 0x040fe20000010814 */
[----:B------:R-:W-:Y:S02]  /*15f60*/  HADD2.F32 R4, -RZ, R25.H0_H0 ;  /* 0x20000019ff047230 */ /* 0x000fe40000004100 */
[----:B------:R-:W-:Y:S01]  /*15f70*/  FFMA.FTZ R8, R3, R8, R5 ;  /* 0x0000000803087223 */ /* 0x000fe20000010005 */
[----:B------:R-:W-:Y:S01]  /*15f80*/  HADD2.F32 R5, -RZ, R6.H0_H0 ;  /* 0x20000006ff057230 */ /* 0x000fe20000004100 */
[----:B------:R-:W-:Y:S01]  /*15f90*/  F2FP.F16.E4M3.UNPACK_B R38, R38 ;  /* 0x00000026ff26723e */ /* 0x000fe200020006ff */
[----:B------:R-:W-:Y:S02]  /*15fa0*/  HADD2.F32 R3, -RZ, R14.H0_H0 ;  /* 0x2000000eff037230 */ /* 0x000fe40000004100 */
[C---:B------:R-:W-:Y:S01]  /*15fb0*/  FMUL.FTZ R20, R4.reuse, R9 ;  /* 0x0000000904147220 */ /* 0x040fe20000410000 */
[----:B------:R-:W-:Y:S02]  /*15fc0*/  HADD2.F32 R7, -RZ, R7.H1_H1 ;  /* 0x30000007ff077230 */ /* 0x000fe40000004100 */
[----:B------:R-:W-:Y:S01]  /*15fd0*/  FMUL.FTZ R4, R4, R5 ;  /* 0x0000000504047220 */ /* 0x000fe20000410000 */
[----:B------:R-:W-:-:S02]  /*15fe0*/  HADD2.F32 R25, -RZ, R25.H1_H1 ;  /* 0x30000019ff197230 */ /* 0x000fc40000004100 */
[----:B------:R-:W-:Y:S01]  /*15ff0*/  FFMA.FTZ R20, R3, R5, -R20 ;  /* 0x0000000503147223 */ /* 0x000fe20000010814 */
[----:B------:R-:W-:Y:S01]  /*16000*/  HADD2.F32 R6, -RZ, R6.H1_H1 ;  /* 0x30000006ff067230 */ /* 0x000fe20000004100 */
[----:B------:R-:W-:Y:S01]  /*16010*/  F2FP.F16.E4M3.UNPACK_B R32, R32 ;  /* 0x00000020ff20723e */ /* 0x000fe200020006ff */
[----:B------:R-:W-:Y:S02]  /*16020*/  HADD2.F32 R14, -RZ, R14.H1_H1 ;  /* 0x3000000eff0e7230 */ /* 0x000fe40000004100 */
[----:B------:R-:W-:Y:S01]  /*16030*/  FMUL.FTZ R5, R25, R7 ;  /* 0x0000000719057220 */ /* 0x000fe20000410000 */
[----:B------:R-:W-:Y:S01]  /*16040*/  FFMA.FTZ R28, R3, R9, R4 ;  /* 0x00000009031c7223 */ /* 0x000fe20000010004 */
[-C--:B------:R-:W-:Y:S01]  /*16050*/  FMUL.FTZ R40, R25, R6.reuse ;  /* 0x0000000619287220 */ /* 0x080fe20000410000 */
[----:B------:R-:W-:Y:S02]  /*16060*/  HADD2.F32 R4, -RZ, R24.H0_H0 ;  /* 0x20000018ff047230 */ /* 0x000fe40000004100 */
[----:B------:R-:W-:Y:S01]  /*16070*/  FFMA.FTZ R29, R14, R6, -R5 ;  /* 0x000000060e1d7223 */ /* 0x000fe20000010805 */
[----:B------:R-:W-:-:S02]  /*16080*/  HADD2.F32 R6, -RZ, R38.H0_H0 ;  /* 0x20000026ff067230 */ /* 0x000fc40000004100 */
        /* <DEDUP_REMOVED lines=28> */
[----:B------:R-:W-:Y:S01]  /*16250*/  F2FP.SATFINITE.E4M3.F32.PACK_AB_MERGE_C R11, R47, R46, R11 ;  /* 0x0000002e2f0b723e */ /* 0x000fe2000480700b */
[----:B------:R4:W-:Y:S01]  /*16260*/  STS.128 [R53+0x20400], R4 ;  /* 0x0204000435007388 */ /* 0x0009e20000000c00 */
[----:B------:R-:W-:Y:S02]  /*16270*/  F2FP.SATFINITE.E4M3.F32.PACK_AB_MERGE_C R8, R8, R13, R26 ;  /* 0x0000000d0808723e */ /* 0x000fe4000480701a */
[----:B------:R-:W-:-:S05]  /*16280*/  F2FP.SATFINITE.E4M3.F32.PACK_AB_MERGE_C R10, R10, R3, R28 ;  /* 0x000000030a0a723e */ /* 0x000fca000480701c */
[----:B------:R4:W-:Y:S02]  /*16290*/  STS.128 [R0+0x20400], R8 ;  /* 0x0204000800007388 */ /* 0x0009e40000000c00 */
.L_x_2475:
[----:B------:R-:W-:Y:S05]  /*162a0*/  BSYNC B0 ;  /* 0x0000000000007941 */ /* 0x000fea0003800000 */
.L_x_2447:
        /* <DEDUP_REMOVED lines=8> */
.L_x_2445:
[----:B--234-:R-:W-:-:S04]  /*16330*/  MOV R0, UR45 ;  /* 0x0000002d00007c02 */ /* 0x01cfc80008000f00 */
[----:B------:R-:W-:-:S13]  /*16340*/  ISETP.NE.AND P1, PT, R0, 0x3, PT ;  /* 0x000000030000780c */ /* 0x000fda0003f25270 */
[----:B------:R-:W-:Y:S05]  /*16350*/  @!P1 BRA `(.L_x_2492) ;  /* 0x0000000000049947 */ /* 0x000fea0003800000 */
[----:B------:R-:W-:Y:S01]  /*16360*/  BPT.TRAP 0x1 ;  /* 0x000000040000795c */ /* 0x000fe20000300000 */
.L_x_2492:
[----:B0----5:R-:W-:Y:S01]  /*16370*/  IMAD R4, R234, 0x8, R18 ;  /* 0x00000008ea047824 */ /* 0x021fe200078e0212 */
[----:B-1----:R-:W-:-:S04]  /*16380*/  SHF.L.U32 R3, R235, 0x1f, RZ ;  /* 0x0000001feb037819 */ /* 0x002fc800000006ff */
[----:B------:R0:W1:Y:S01]  /*16390*/  SYNCS.PHASECHK.TRANS64.TRYWAIT P0, [R4+URZ+0x38830], R3 ;  /* 0x03883003040075a7 */ /* 0x000062000800017f */
[----:B------:R-:W-:Y:S05]  /*163a0*/  @!P1 BRA `(.L_x_2493) ;  /* 0x0000000000049947 */ /* 0x000fea0003800000 */
[----:B------:R-:W-:Y:S01]  /*163b0*/  BPT.TRAP 0x1 ;  /* 0x000000040000795c */ /* 0x000fe20000300000 */
.L_x_2493:
[----:B------:R-:W2:Y:S02]  /*163c0*/  S2R R0, SR_TID.X ;  /* 0x0000000000007919 */ /* 0x000ea40000002100 */
[----:B--2---:R-:W-:-:S04]  /*163d0*/  LOP3.LUT R0, R0, 0x7f, RZ, 0xc0, !PT ;  /* 0x0000007f00007812 */ /* 0x004fc800078ec0ff */
[----:B------:R-:W-:Y:S01]  /*163e0*/  ISETP.NE.AND P2, PT, R0, RZ, PT ;  /* 0x000000ff0000720c */ /* 0x000fe20003f45270 */
[----:B-1----:R-:W-:-:S12]  /*163f0*/  @P0 BRA `(.L_x_2494) ;  /* 0x0000000000080947 */ /* 0x002fd80003800000 */
[----:B------:R-:W1:Y:S02]  /*16400*/  SYNCS.PHASECHK.TRANS64.TRYWAIT P0, [R4+URZ+0x38830], R3 ;  /* 0x03883003040075a7 */ /* 0x000e64000800017f */
[----:B-1----:R-:W-:Y:S05]  /*16410*/  @!P0 BRA `(.L_x_2495) ;  /* 0x0000014c006c8947 */ /* 0x002fea0003800000 */
.L_x_2494:
[----:B------:R-:W-:Y:S05]  /*16420*/  WARPSYNC.ALL ;  /* 0x0000000000007948 */ /* 0x000fea0003800000 */
[----:B------:R-:W-:Y:S01]  /*16430*/  VIADD R0, R18, 0x28400 ;  /* 0x0002840012007836 */ /* 0x000fe20000000000 */
[----:B------:R-:W2:Y:S04]  /*16440*/  LDL R5, [R1+0x3c] ;  /* 0x00003c0001057983 */ /* 0x000ea80000100800 */
[----:B------:R-:W-:Y:S01]  /*16450*/  SHF.R.U32.HI R0, RZ, 0x4, R0 ;  /* 0x00000004ff007819 */ /* 0x000fe20000011600 */
[----:B------:R-:W2:Y:S03]  /*16460*/  LDL R98, [R1+0x8] ;  /* 0x0000080001627983 */ /* 0x000ea60000100800 */
[----:B------:R-:W-:Y:S01]  /*16470*/  LOP3.LUT R0, R0, 0x3fff, RZ, 0xc0, !PT ;  /* 0x00003fff00007812 */ /* 0x000fe200078ec0ff */
[----:B------:R-:W3:Y:S01]  /*16480*/  LDL R11, [R1+0x38] ;  /* 0x00003800010b7983 */ /* 0x000ee20000100800 */
[----:B------:R-:W-:-:S02]  /*16490*/  R2UR UR12, R48 ;  /* 0x00000000300c72ca */ /* 0x000fc400000e0000 */
[----:B------:R-:W-:Y:S01]  /*164a0*/  LOP3.LUT R10, R0, 0x10000, RZ, 0xfc, !PT ;  /* 0x00010000000a7812 */ /* 0x000fe200078efcff */
[----:B------:R-:W-:Y:S01]  /*164b0*/  IMAD.MOV.U32 R7, RZ, RZ, 0x40000040 ;  /* 0x40000040ff077424 */ /* 0x000fe200078e00ff */
[----:B------:R-:W-:Y:S01]  /*164c0*/  WARPGROUP.ARRIVE ;  /* 0x00000000000079c5 */ /* 0x000fe20000000000 */
[----:B------:R-:W-:Y:S01]  /*164d0*/  UMOV UR13, 0x40000040 ;  /* 0x40000040000d7882 */ /* 0x000fe20000000000 */
[----:B------:R-:W-:Y:S01]  /*164e0*/  IMAD.MOV.U32 R9, RZ, RZ, 0x40000040 ;  /* 0x40000040ff097424 */ /* 0x000fe200078e00ff */
[----:B------:R-:W-:Y:S01]  /*164f0*/  UMOV UR9, 0x40000040 ;  /* 0x4000004000097882 */ /* 0x000fe20000000000 */
[----:B------:R-:W-:Y:S01]  /*16500*/  IMAD R6, R234, 0x800, R10 ;  /* 0x00000800ea067824 */ /* 0x000fe200078e020a */
[----:B------:R-:W-:Y:S01]  /*16510*/  R2UR UR15, R7 ;  /* 0x00000000070f72ca */ /* 0x000fe200000e0000 */
[----:B------:R-:W-:Y:S01]  /*16520*/  UMOV UR5, 0x40000040 ;  /* 0x4000004000057882 */ /* 0x000fe20000000000 */
[----:B------:R-:W-:Y:S01]  /*16530*/  UMOV UR17, 0x40000040 ;  /* 0x4000004000117882 */ /* 0x000fe20000000000 */
[----:B------:R-:W-:Y:S01]  /*16540*/  UMOV UR21, 0x40000040 ;  /* 0x4000004000157882 */ /* 0x000fe20000000000 */
[----:B------:R-:W-:Y:S01]  /*16550*/  R2UR UR14, R6 ;  /* 0x00000000060e72ca */ /* 0x000fe200000e0000 */
[----:B------:R-:W-:Y:S01]  /*16560*/  ULOP3.LUT UR12, UR12, 0x10000, URZ, 0xfc, !UPT ;  /* 0x000100000c0c7892 */ /* 0x000fe2000f8efc3f */
[----:B------:R-:W4:Y:S01]  /*16570*/  LDL R94, [R1+0x10] ;  /* 0x00001000015e7983 */ /* 0x000f220000100800 */
[----:B------:R-:W-:-:S03]  /*16580*/  UMOV UR25, 0x40000040 ;  /* 0x4000004000197882 */ /* 0x000fc60000000000 */
[----:B------:R-:W5:Y:S01]  /*16590*/  LDL R96, [R1+0xc] ;  /* 0x00000c0001607983 */ /* 0x000f620000100800 */
[----:B------:R-:W-:Y:S01]  /*165a0*/  UMOV UR29, 0x40000040 ;  /* 0x40000040001d7882 */ /* 0x000fe20000000000 */
[----:B------:R-:W-:Y:S01]  /*165b0*/  UMOV UR33, 0x40000040 ;  /* 0x4000004000217882 */ /* 0x000fe20000000000 */
[----:B------:R-:W0:Y:S04]  /*165c0*/  LDC R0, c[0x0][0x448] ;  /* 0x00011200ff007b82 */ /* 0x000e280000000800 */
[----:B------:R-:W-:Y:S01]  /*165d0*/  QGMMA.64x128x32.F32.E4M3.E4M3 R24, gdesc[UR12], RZ, !UPT, gsb0 ;  /* 0x01e000000c1879f3 */ /* 0x000fe2000c0008ff */
[----:B------:R-:W-:Y:S01]  /*165e0*/  VIADD R8, R6, 0x2 ;  /* 0x0000000206087836 */ /* 0x000fe20000000000 */
[----:B------:R-:W-:-:S04]  /*165f0*/  R2UR UR11, R9 ;  /* 0x00000000090b72ca */ /* 0x000fc800000e0000 */
[----:B------:R-:W-:Y:S01]  /*16600*/  R2UR UR10, R8 ;  /* 0x00000000080a72ca */ /* 0x000fe200000e0000 */
[----:B------:R-:W-:Y:S01]  /*16610*/  UIADD3 UR8, UR12, 0x2, URZ ;  /* 0x000000020c087890 */ /* 0x000fe2000fffe03f */
[----:B------:R-:W-:Y:S02]  /*16620*/  VIADD R8, R6, 0x4 ;  /* 0x0000000406087836 */ /* 0x000fe40000000000 */
[----:B------:R-:W-:-:S03]  /*16630*/  IMAD.MOV.U32 R9, RZ, RZ, 0x40000040 ;  /* 0x40000040ff097424 */ /* 0x000fc600078e00ff */
[----:B------:R-:W-:Y:S02]  /*16640*/  R2UR UR6, R8 ;  /* 0x00000000080672ca */ /* 0x000fe400000e0000 */
[----:B------:R-:W-:Y:S01]  /*16650*/  R2UR UR7, R9 ;  /* 0x00000000090772ca */ /* 0x000fe200000e0000 */
[----:B------:R-:W-:Y:S01]  /*16660*/  UIADD3 UR4, UR12, 0x4, URZ ;  /* 0x000000040c047890 */ /* 0x000fe2000fffe03f */
[----:B------:R-:W-:Y:S02]  /*16670*/  WARPGROUP.DEPBAR.LE gsb0, 0x0 ;  /* 0x00008000000079c5 */ /* 0x000fe40000010000 */
[----:B------:R-:W-:-:S06]  /*16680*/  WARPGROUP.ARRIVE ;  /* 0x00000000000079c5 */ /* 0x000fcc0000000000 */
[----:B------:R-:W-:Y:S01]  /*16690*/  QGMMA.64x128x32.F32.E4M3.E4M3 R24, gdesc[UR8], R24, gsb0 ;  /* 0x01e00000081879f3 */ /* 0x000fe20008000818 */
[----:B------:R-:W-:Y:S01]  /*166a0*/  VIADD R8, R6, 0x6 ;  /* 0x0000000606087836 */ /* 0x000fe20000000000 */
[----:B------:R-:W-:-:S04]  /*166b0*/  MOV R9, 0x40000040 ;  /* 0x4000004000097802 */ /* 0x000fc80000000f00 */
[----:B------:R-:W-:Y:S02]  /*166c0*/  R2UR UR18, R8 ;  /* 0x00000000081272ca */ /* 0x000fe400000e0000 */
[----:B------:R-:W-:Y:S01]  /*166d0*/  R2UR UR19, R9 ;  /* 0x00000000091372ca */ /* 0x000fe200000e0000 */
[----:B------:R-:W-:Y:S01]  /*166e0*/  UIADD3 UR16, UR12, 0x6, URZ ;  /* 0x000000060c107890 */ /* 0x000fe2000fffe03f */
[----:B------:R-:W-:Y:S02]  /*166f0*/  WARPGROUP.DEPBAR.LE gsb0, 0x0 ;  /* 0x00008000000079c5 */ /* 0x000fe40000010000 */
[----:B------:R-:W-:-:S06]  /*16700*/  WARPGROUP.ARRIVE ;  /* 0x00000000000079c5 */ /* 0x000fcc0000000000 */
[----:B------:R-:W-:Y:S01]  /*16710*/  QGMMA.64x128x32.F32.E4M3.E4M3 R24, gdesc[UR4], R24, gsb0 ;  /* 0x01e00000041879f3 */ /* 0x000fe20008000818 */
        /* <DEDUP_REMOVED lines=32> */
[----:B0-----:R-:W-:-:S13]  /*16920*/  ISETP.NE.AND P0, PT, R0, 0x1, PT ;  /* 0x000000010000780c */ /* 0x001fda0003f05270 */
[----:B------:R-:W0:Y:S08]  /*16930*/  @P0 LDC R0, c[0x0][0x44c] ;  /* 0x00011300ff000b82 */ /* 0x000e300000000800 */
[----:B-1----:R-:W1:Y:S01]  /*16940*/  @P0 LDC R3, c[0x0][0x450] ;  /* 0x00011400ff030b82 */ /* 0x002e620000000800 */
[----:B--2---:R-:W-:-:S04]  /*16950*/  IMAD.IADD R7, R5, 0x1, R98 ;  /* 0x0000000105077824 */ /* 0x004fc800078e0262 */
[----:B0-----:R-:W-:-:S05]  /*16960*/  @P0 IMAD.HI.U32 R0, R7, R0, RZ ;  /* 0x0000000007000227 */ /* 0x001fca00078e00ff */
[----:B-1----:R-:W-:Y:S02]  /*16970*/  @P0 SHF.R.U32.HI R7, RZ, R3, R0 ;  /* 0x00000003ff070219 */ /* 0x002fe40000011600 */
[----:B------:R-:W-:Y:S01]  /*16980*/  MOV R0, 0xffffff80 ;  /* 0xffffff8000007802 */ /* 0x000fe20000000f00 */
[----:B------:R-:W-:Y:S02]  /*16990*/  WARPGROUP.DEPBAR.LE gsb0, 0x0 ;  /* 0x00008000000079c5 */ /* 0x000fe40000010000 */
[----:B------:R-:W-:-:S06]  /*169a0*/  WARPGROUP.ARRIVE ;  /* 0x00000000000079c5 */ /* 0x000fcc0000000000 */
[----:B------:R-:W-:Y:S01]  /*169b0*/  QGMMA.64x128x32.F32.E4M3.E4M3 R24, gdesc[UR32], R24, gsb0 ;  /* 0x01e00000201879f3 */ /* 0x000fe20008000818 */
[----:B------:R-:W0:Y:S01]  /*169c0*/  SHFL.IDX PT, R5, R7, 0x1, 0x1c1f ;  /* 0x003c1f0007057f89 */ /* 0x000e2200000e0000 */
[----:B------:R-:W-:-:S04]  /*169d0*/  IMAD R0, R131, R0, 0x80 ;  /* 0x0000008083007424 */ /* 0x000fc800078e0200 */
[----:B------:R-:W-:Y:S02]  /*169e0*/  VIADD R3, R0, 0x1 ;  /* 0x0000000100037836 */ /* 0x000fe40000000000 */
[----:B----4-:R-:W-:Y:S02]  /*169f0*/  IMAD.IADD R0, R94, 0x1, R0 ;  /* 0x000000015e007824 */ /* 0x010fe400078e0200 */
[C---:B---3--:R-:W-:Y:S02]  /*16a00*/  IMAD R3, R11.reuse, -0x2, R3 ;  /* 0xfffffffe0b037824 */ /* 0x048fe400078e0203 */
[----:B------:R-:W-:-:S03]  /*16a10*/  IMAD R6, R11, -0x2, R0 ;  /* 0xfffffffe0b067824 */ /* 0x000fc600078e0200 */
[----:B-----5:R-:W-:-:S04]  /*16a20*/  IADD3 R9, -R96, R3, R94 ;  /* 0x0000000360097210 */ /* 0x020fc80007ffe15e */
[----:B0-----:R-:W-:-:S04]  /*16a30*/  VIADDMNMX R5, R5, R9, R6, PT ;  /* 0x0000000905057246 */ /* 0x001fc80003800106 */
[C---:B------:R-:W-:Y:S02]  /*16a40*/  ISETP.GT.AND P4, PT, R5.reuse, RZ, PT ;  /* 0x000000ff0500720c */ /* 0x040fe40003f84270 */
[C---:B------:R-:W-:Y:S02]  /*16a50*/  ISETP.GT.AND P5, PT, R5.reuse, 0x1, PT ;  /* 0x000000010500780c */ /* 0x040fe40003fa4270 */
[----:B------:R-:W-:Y:S01]  /*16a60*/  ISETP.GT.AND P3, PT, R5, 0x8, PT ;  /* 0x000000080500780c */ /* 0x000fe20003f64270 */
[----:B------:R-:W-:Y:S02]  /*16a70*/  WARPGROUP.DEPBAR.LE gsb0, 0x0 ;  /* 0x00008000000079c5 */ /* 0x000fe40000010000 */
[----:B------:R-:W-:Y:S02]  /*16a80*/  FSEL R26, R26, -INF , P4 ;  /* 0xff8000001a1a7808 */ /* 0x000fe40002000000 */
[----:B------:R-:W-:Y:S02]  /*16a90*/  FSEL R8, R27, -INF , P5 ;  /* 0xff8000001b087808 */ /* 0x000fe40002800000 */
[----:B------:R-:W-:-:S02]  /*16aa0*/  ISETP.GT.AND P4, PT, R5, 0x9, PT ;  /* 0x000000090500780c */ /* 0x000fc40003f84270 */
[----:B------:R-:W-:Y:S02]  /*16ab0*/  FSEL R30, R30, -INF , P3 ;  /* 0xff8000001e1e7808 */ /* 0x000fe40001800000 */
[----:B------:R-:W-:Y:S02]  /*16ac0*/  FMNMX.FTZ R3, R26, R8, !PT ;  /* 0x000000081a037209 */ /* 0x000fe40007810000 */
[----:B------:R-:W-:Y:S02]  /*16ad0*/  ISETP.GT.AND P3, PT, R5, 0x10, PT ;  /* 0x000000100500780c */ /* 0x000fe40003f64270 */
[----:B------:R-:W-:Y:S02]  /*16ae0*/  FSEL R11, R31, -INF , P4 ;  /* 0xff8000001f0b7808 */ /* 0x000fe40002000000 */
[----:B------:R-:W-:Y:S02]  /*16af0*/  FMNMX.FTZ R0, R30, R3, !PT ;  /* 0x000000031e007209 */ /* 0x000fe40007810000 */
        /* <DEDUP_REMOVED lines=81> */
[----:B------:R-:W-:Y:S02]  /*17010*/  FSEL R87, R87, -INF , P4 ;  /* 0xff80000057577808 */ /* 0x000fe40002000000 */
[----:B------:R-:W-:-:S04]  /*17020*/  FMNMX.FTZ R0, R43, R0, !PT ;  /* 0x000000002b007209 */ /* 0x000fc80007810000 */
[----:B------:R-:W-:-:S05]  /*17030*/  FMNMX.FTZ R34, R87, R0, !PT ;  /* 0x0000000057227209 */ /* 0x000fca0007810000 */
[----:B------:R-:W0:Y:S04]  /*17040*/  SHFL.BFLY PT, R5, R34, 0x2, 0x1f ;  /* 0x0c401f0022057f89 */ /* 0x000e2800000e0000 */
[----:B------:R-:W1:Y:S01]  /*17050*/  SHFL.IDX PT, R7, R7, RZ, 0x1c1f ;  /* 0x001c1fff07077589 */ /* 0x000e6200000e0000 */
[----:B0-----:R-:W-:-:S05]  /*17060*/  FMNMX.FTZ R51, R34, R5, !PT ;  /* 0x0000000522337209 */ /* 0x001fca0007810000 */
[----:B------:R-:W0:Y:S01]  /*17070*/  SHFL.BFLY PT, R0, R51, 0x1, 0x1f ;  /* 0x0c201f0033007f89 */ /* 0x000e2200000e0000 */
[----:B-1----:R-:W-:-:S04]  /*17080*/  VIADDMNMX R34, R7, R9, R6, PT ;  /* 0x0000000907227246 */ /* 0x002fc80003800106 */
[C---:B------:R-:W-:Y:S02]  /*17090*/  ISETP.GT.AND P4, PT, R34.reuse, RZ, PT ;  /* 0x000000ff2200720c */ /* 0x040fe40003f84270 */
[----:B------:R-:W-:Y:S02]  /*170a0*/  ISETP.GT.AND P5, PT, R34, 0x1, PT ;  /* 0x000000012200780c */ /* 0x000fe40003fa4270 */
[----:B0-----:R-:W-:-:S04]  /*170b0*/  FMNMX.FTZ R0, R51, R0, !PT ;  /* 0x0000000033007209 */ /* 0x001fc80007810000 */
[----:B------:R-:W-:Y:S01]  /*170c0*/  FSETP.NEU.FTZ.AND P3, PT, R0, -INF , PT ;  /* 0xff8000000000780b */ /* 0x000fe20003f7d000 */
[----:B------:R-:W-:-:S05]  /*170d0*/  FFMA.FTZ R47, R2, R0, -8 ;  /* 0xc1000000022f7423 */ /* 0x000fca0000010000 */
[----:B------:R-:W-:Y:S02]  /*170e0*/  FSEL R47, R47, RZ, P3 ;  /* 0x000000ff2f2f7208 */ /* 0x000fe40001800000 */
[----:B------:R-:W-:Y:S02]  /*170f0*/  ISETP.GT.AND P3, PT, R34, 0x8, PT ;  /* 0x000000082200780c */ /* 0x000fe40003f64270 */
[----:B------:R-:W-:Y:S01]  /*17100*/  FSEL R55, R24, -INF , P4 ;  /* 0xff80000018377808 */ /* 0x000fe20002000000 */
[----:B------:R-:W-:-:S01]  /*17110*/  FFMA.FTZ R5, R2, R26, -R47 ;  /* 0x0000001a02057223 */ /* 0x000fc2000001082f */
[----:B------:R-:W-:Y:S02]  /*17120*/  FSEL R26, R25, -INF , P5 ;  /* 0xff800000191a7808 */ /* 0x000fe40002800000 */
        /* <DEDUP_REMOVED lines=59> */
[----:B------:R-:W-:Y:S01]  /*174e0*/  FMNMX.FTZ R28, R109, R28, !PT ;  /* 0x0000001c6d1c7209 */ /* 0x000fe20007810000 */
[----:B------:R-:W-:-:S01]  /*174f0*/  FFMA.FTZ R7, R2, R30, -R47 ;  /* 0x0000001e02077223 */ /* 0x000fc2000001082f */
        /* <DEDUP_REMOVED lines=26> */
[----:B------:R-:W-:Y:S01]  /*176a0*/  FMNMX.FTZ R36, R81, R36, !PT ;  /* 0x0000002451247209 */ /* 0x000fe20007810000 */
[----:B------:R-:W-:-:S01]  /*176b0*/  FFMA.FTZ R8, R2, R8, -R47 ;  /* 0x0000000802087223 */ /* 0x000fc2000001082f */
[----:B------:R-:W-:Y:S01]  /*176c0*/  FSEL R85, R85, -INF , P4 ;  /* 0xff80000055557808 */ /* 0x000fe20002000000 */
[----:B------:R-:W-:-:S01]  /*176d0*/  FFMA.FTZ R11, R2, R11, -R47 ;  /* 0x0000000b020b7223 */ /* 0x000fc2000001082f */
[----:B------:R-:W-:Y:S01]  /*176e0*/  FMNMX.FTZ R36, R119, R36, !PT ;  /* 0x0000002477247209 */ /* 0x000fe20007810000 */
[----:B------:R-:W-:Y:S03]  /*176f0*/  MUFU.EX2 R6, R8 ;  /* 0x0000000800067308 */ /* 0x000fe60000000800 */
[----:B------:R-:W-:-:S05]  /*17700*/  FMNMX.FTZ R40, R85, R36, !PT ;  /* 0x0000002455287209 */ /* 0x000fca0007810000 */
[----:B------:R0:W-:Y:S02]  /*17710*/  MUFU.EX2 R8, R11 ;  /* 0x0000000b00087308 */ /* 0x0001e40000000800 */
[----:B0-----:R-:W-:-:S01]  /*17720*/  FFMA.FTZ R11, R2, R38, -R47 ;  /* 0x00000026020b7223 */ /* 0x001fc2000001082f */
[C-C-:B------:R-:W-:Y:S01]  /*17730*/  FFMA.FTZ R38, R2.reuse, R35, -R47.reuse ;  /* 0x0000002302267223 */ /* 0x140fe2000001082f */
[----:B------:R-:W-:-:S02]  /*17740*/  FFMA.FTZ R35, R2, R59, -R47 ;  /* 0x0000003b02237223 */ /* 0x000fc4000001082f */
[----:B------:R-:W0:Y:S02]  /*17750*/  SHFL.BFLY PT, R59, R40, 0x2, 0x1f ;  /* 0x0c401f00283b7f89 */ /* 0x000e2400000e0000 */
[----:B0-----:R-:W-:-:S05]  /*17760*/  FMNMX.FTZ R59, R40, R59, !PT ;  /* 0x0000003b283b7209 */ /* 0x001fca0007810000 */
[----:B------:R-:W0:Y:S01]  /*17770*/  SHFL.BFLY PT, R44, R59, 0x1, 0x1f ;  /* 0x0c201f003b2c7f89 */ /* 0x000e2200000e0000 */
[----:B------:R-:W-:-:S01]  /*17780*/  FFMA.FTZ R36, R2, R3, -R47 ;  /* 0x0000000302247223 */ /* 0x000fc2000001082f */
[----:B------:R-:W-:-:S04]  /*17790*/  FFMA.FTZ R46, R2, R46, -R47 ;  /* 0x0000002e022e7223 */ /* 0x000fc8000001082f */
[----:B------:R1:W-:Y:S01]  /*177a0*/  MUFU.EX2 R24, R46 ;  /* 0x0000002e00187308 */ /* 0x0003e20000000800 */
[----:B0-----:R-:W-:-:S04]  /*177b0*/  FMNMX.FTZ R3, R59, R44, !PT ;  /* 0x0000002c3b037209 */ /* 0x001fc80007810000 */
[----:B------:R-:W-:Y:S01]  /*177c0*/  FSETP.NEU.FTZ.AND P3, PT, R3, -INF , PT ;  /* 0xff8000000300780b */ /* 0x000fe20003f7d000 */
[----:B-1----:R-:W-:-:S05]  /*177d0*/  FFMA.FTZ R46, R2, R3, -8 ;  /* 0xc1000000022e7423 */ /* 0x002fca0000010003 */
[----:B------:R-:W-:Y:S01]  /*177e0*/  FSEL R48, R46, RZ, P3 ;  /* 0x000000ff2e307208 */ /* 0x000fe20001800000 */
[----:B------:R-:W0:Y:S04]  /*177f0*/  MUFU.EX2 R5, R5 ;  /* 0x0000000500057308 */ /* 0x000e280000000800 */
[----:B------:R-:W-:-:S01]  /*17800*/  FFMA.FTZ R55, R2, R55, -R48 ;  /* 0x0000003702377223 */ /* 0x000fc20000010830 */
[C-C-:B------:R-:W-:Y:S01]  /*17810*/  FFMA.FTZ R26, R2.reuse, R26, -R48.reuse ;  /* 0x0000001a021a7223 */ /* 0x140fe20000010830 */
[----:B------:R-:W-:-:S02]  /*17820*/  FFMA.FTZ R51, R2, R51, -R48 ;  /* 0x0000003302337223 */ /* 0x000fc40000010830 */
[----:B------:R-:W1:Y:S01]  /*17830*/  MUFU.EX2 R7, R7 ;  /* 0x0000000700077308 */ /* 0x000e620000000800 */
[----:B------:R-:W-:-:S01]  /*17840*/  FFMA.FTZ R9, R2, R12, -R47 ;  /* 0x0000000c02097223 */ /* 0x000fc2000001082f */
[C---:B------:R-:W-:Y:S01]  /*17850*/  FFMA.FTZ R29, R2.reuse, R29, -R48 ;  /* 0x0000001d021d7223 */ /* 0x040fe20000010830 */
[----:B------:R-:W-:-:S05]  /*17860*/  FFMA.FTZ R12, R2, R13, -R47 ;  /* 0x0000000d020c7223 */ /* 0x000fca000001082f */
[----:B------:R-:W-:Y:S01]  /*17870*/  MUFU.EX2 R55, R55 ;  /* 0x0000003700377308 */ /* 0x000fe20000000800 */
[----:B------:R-:W-:-:S07]  /*17880*/  FFMA.FTZ R89, R2, R89, -R48 ;  /* 0x0000005902597223 */ /* 0x000fce0000010830 */
[----:B------:R-:W2:Y:S01]  /*17890*/  MUFU.EX2 R26, R26 ;  /* 0x0000001a001a7308 */ /* 0x000ea20000000800 */
[----:B------:R-:W-:-:S07]  /*178a0*/  FFMA.FTZ R227, R2, R50, -R47 ;  /* 0x0000003202e37223 */ /* 0x000fce000001082f */
[----:B------:R-:W3:Y:S01]  /*178b0*/  MUFU.EX2 R51, R51 ;  /* 0x0000003300337308 */ /* 0x000ee20000000800 */
[----:B------:R-:W-:-:S01]  /*178c0*/  FFMA.FTZ R33, R2, R33, -R48 ;  /* 0x0000002102217223 */ /* 0x000fc20000010830 */
[----:B0-----:R-:W-:-:S06]  /*178d0*/  FADD.FTZ R58, R5, R6 ;  /* 0x00000006053a7221 */ /* 0x001fcc0000010000 */
[----:B------:R-:W-:Y:S01]  /*178e0*/  MUFU.EX2 R9, R9 ;  /* 0x0000000900097308 */ /* 0x000fe20000000800 */
[----:B------:R-:W-:-:S01]  /*178f0*/  FFMA.FTZ R14, R2, R14, -R47 ;  /* 0x0000000e020e7223 */ /* 0x000fc2000001082f */
[----:B------:R-:W-:-:S06]  /*17900*/  FFMA.FTZ R91, R2, R91, -R48 ;  /* 0x0000005b025b7223 */ /* 0x000fcc0000010830 */
[----:B------:R1:W0:Y:S01]  /*17910*/  MUFU.EX2 R50, R29 ;  /* 0x0000001d00327308 */ /* 0x0002220000000800 */
[----:B------:R-:W-:-:S07]  /*17920*/  FFMA.FTZ R13, R2, R42, -R47 ;  /* 0x0000002a020d7223 */ /* 0x000fce000001082f */
[----:B------:R-:W4:Y:S01]  /*17930*/  MUFU.EX2 R12, R12 ;  /* 0x0000000c000c7308 */ /* 0x000f220000000800 */
[----:B-1----:R-:W-:-:S01]  /*17940*/  FADD.FTZ R29, R7, R58 ;  /* 0x0000003a071d7221 */ /* 0x002fc20000010000 */
[----:B--2---:R-:W-:-:S06]  /*17950*/  FADD.FTZ R58, R55, R26 ;  /* 0x0000001a373a7221 */ /* 0x004fcc0000010000 */
[----:B------:R-:W1:Y:S01]  /*17960*/  MUFU.EX2 R89, R89 ;  /* 0x0000005900597308 */ /* 0x000e620000000800 */
[----:B------:R-:W-:-:S01]  /*17970*/  FFMA.FTZ R93, R2, R93, -R48 ;  /* 0x0000005d025d7223 */ /* 0x000fc20000010830 */
[----:B------:R-:W-:-:S06]  /*17980*/  FADD.FTZ R60, R8, R29 ;  /* 0x0000001d083c7221 */ /* 0x000fcc0000010000 */
[----:B------:R-:W2:Y:S01]  /*17990*/  MUFU.EX2 R11, R11 ;  /* 0x0000000b000b7308 */ /* 0x000ea20000000800 */
[----:B------:R-:W-:-:S01]  /*179a0*/  FFMA.FTZ R20, R2, R20, -R47 ;  /* 0x0000001402147223 */ /* 0x000fc2000001082f */
[----:B---3--:R-:W-:-:S06]  /*179b0*/  FADD.FTZ R29, R51, R58 ;  /* 0x0000003a331d7221 */ /* 0x008fcc0000010000 */
[----:B------:R3:W5:Y:S01]  /*179c0*/  MUFU.EX2 R230, R33 ;  /* 0x0000002100e67308 */ /* 0x0007620000000800 */
[----:B------:R-:W-:-:S01]  /*179d0*/  FFMA.FTZ R95, R2, R95, -R48 ;  /* 0x0000005f025f7223 */ /* 0x000fc20000010830 */
[----:B0-----:R-:W-:-:S06]  /*179e0*/  FADD.FTZ R58, R50, R29 ;  /* 0x0000001d323a7221 */ /* 0x001fcc0000010000 */
[----:B------:R-:W0:Y:S01]  /*179f0*/  MUFU.EX2 R14, R14 ;  /* 0x0000000e000e7308 */ /* 0x000e220000000800 */
[----:B---3--:R-:W-:-:S07]  /*17a00*/  FADD.FTZ R33, R9, R60 ;  /* 0x0000003c09217221 */ /* 0x008fce0000010000 */
[----:B------:R-:W3:Y:S01]  /*17a10*/  MUFU.EX2 R91, R91 ;  /* 0x0000005b005b7308 */ /* 0x000ee20000000800 */
[----:B------:R-:W-:-:S01]  /*17a20*/  FFMA.FTZ R97, R2, R97, -R48 ;  /* 0x0000006102617223 */ /* 0x000fc20000010830 */
[----:B----4-:R-:W-:-:S06]  /*17a30*/  FADD.FTZ R60, R12, R33 ;  /* 0x000000210c3c7221 */ /* 0x010fcc0000010000 */
[----:B------:R-:W4:Y:S01]  /*17a40*/  MUFU.EX2 R13, R13 ;  /* 0x0000000d000d7308 */ /* 0x000f220000000800 */
[----:B------:R-:W-:-:S01]  /*17a50*/  FFMA.FTZ R25, R2, R88, -R47 ;  /* 0x0000005802197223 */ /* 0x000fc2000001082f */
[----:B-1----:R-:W-:-:S06]  /*17a60*/  FADD.FTZ R29, R89, R58 ;  /* 0x0000003a591d7221 */ /* 0x002fcc0000010000 */
[----:B------:R-:W1:Y:S01]  /*17a70*/  MUFU.EX2 R52, R93 ;  /* 0x0000005d00347308 */ /* 0x000e620000000800 */
[----:B------:R-:W-:-:S01]  /*17a80*/  FFMA.FTZ R99, R2, R99, -R48 ;  /* 0x0000006302637223 */ /* 0x000fc20000010830 */
[----:B--2---:R-:W-:-:S06]  /*17a90*/  FADD.FTZ R33, R11, R60 ;  /* 0x0000003c0b217221 */ /* 0x004fcc0000010000 */
[----:B------:R-:W2:Y:S01]  /*17aa0*/  MUFU.EX2 R20, R20 ;  /* 0x0000001400147308 */ /* 0x000ea20000000800 */
[----:B-----5:R-:W-:-:S01]  /*17ab0*/  FADD.FTZ R58, R230, R29 ;  /* 0x0000001de63a7221 */ /* 0x020fc20000010000 */
[----:B------:R-:W-:-:S06]  /*17ac0*/  FFMA.FTZ R54, R2, R54, -R47 ;  /* 0x0000003602367223 */ /* 0x000fcc000001082f */
[----:B------:R-:W5:Y:S01]  /*17ad0*/  MUFU.EX2 R95, R95 ;  /* 0x0000005f005f7308 */ /* 0x000f620000000800 */
[----:B------:R-:W-:-:S01]  /*17ae0*/  FFMA.FTZ R45, R2, R45, -R48 ;  /* 0x0000002d022d7223 */ /* 0x000fc20000010830 */
[----:B0-----:R-:W-:Y:S01]  /*17af0*/  FADD.FTZ R60, R14, R33 ;  /* 0x000000210e3c7221 */ /* 0x001fe20000010000 */
[----:B---3--:R-:W-:-:S05]  /*17b00*/  FADD.FTZ R29, R91, R58 ;  /* 0x0000003a5b1d7221 */ /* 0x008fca0000010000 */
[----:B------:R-:W0:Y:S01]  /*17b10*/  MUFU.EX2 R224, R97 ;  /* 0x0000006100e07308 */ /* 0x000e220000000800 */
[----:B------:R-:W-:-:S01]  /*17b20*/  FFMA.FTZ R101, R2, R101, -R48 ;  /* 0x0000006502657223 */ /* 0x000fc20000010830 */
[----:B------:R-:W-:Y:S01]  /*17b30*/  FFMA.FTZ R90, R2, R90, -R47 ;  /* 0x0000005a025a7223 */ /* 0x000fe2000001082f */
[----:B----4-:R-:W-:-:S05]  /*17b40*/  FADD.FTZ R33, R13, R60 ;  /* 0x0000003c0d217221 */ /* 0x010fca0000010000 */
[----:B------:R-:W3:Y:S01]  /*17b50*/  MUFU.EX2 R25, R25 ;  /* 0x0000001900197308 */ /* 0x000ee20000000800 */
[----:B-1----:R-:W-:-:S07]  /*17b60*/  FADD.FTZ R58, R52, R29 ;  /* 0x0000001d343a7221 */ /* 0x002fce0000010000 */
[----:B------:R-:W1:Y:S01]  /*17b70*/  MUFU.EX2 R99, R99 ;  /* 0x0000006300637308 */ /* 0x000e620000000800 */
[----:B------:R-:W-:-:S01]  /*17b80*/  FFMA.FTZ R37, R2, R92, -R47 ;  /* 0x0000005c02257223 */ /* 0x000fc2000001082f */
[----:B------:R-:W-:Y:S01]  /*17b90*/  FFMA.FTZ R49, R2, R49, -R48 ;  /* 0x0000003102317223 */ /* 0x000fe20000010830 */
[----:B--2---:R-:W-:-:S05]  /*17ba0*/  FADD.FTZ R33, R20, R33 ;  /* 0x0000002114217221 */ /* 0x004fca0000010000 */
[----:B------:R-:W2:Y:S01]  /*17bb0*/  MUFU.EX2 R227, R227 ;  /* 0x000000e300e37308 */ /* 0x000ea20000000800 */
[----:B-----5:R-:W-:-:S07]  /*17bc0*/  FADD.FTZ R29, R95, R58 ;  /* 0x0000003a5f1d7221 */ /* 0x020fce0000010000 */
[----:B------:R-:W-:Y:S01]  /*17bd0*/  MUFU.EX2 R30, R54 ;  /* 0x00000036001e7308 */ /* 0x000fe20000000800 */
[----:B------:R-:W-:-:S07]  /*17be0*/  FFMA.FTZ R103, R2, R103, -R48 ;  /* 0x0000006702677223 */ /* 0x000fce0000010830 */
[----:B------:R-:W4:Y:S01]  /*17bf0*/  MUFU.EX2 R54, R45 ;  /* 0x0000002d00367308 */ /* 0x000f220000000800 */
[----:B------:R-:W-:-:S01]  /*17c00*/  FADD.FTZ R58, R24, R33 ;  /* 0x00000021183a7221 */ /* 0x000fc20000010000 */
[----:B------:R-:W-:-:S06]  /*17c10*/  F2FP.SATFINITE.E4M3.F32.PACK_AB_MERGE_C R229, R8, R7, RZ ;  /* 0x0000000708e5723e */ /* 0x000fcc00048070ff */
[----:B------:R-:W5:Y:S01]  /*17c20*/  MUFU.EX2 R28, R90 ;  /* 0x0000005a001c7308 */ /* 0x000f620000000800 */
[----:B0-----:R-:W-:-:S07]  /*17c30*/  FADD.FTZ R8, R224, R29 ;  /* 0x0000001de0087221 */ /* 0x001fce0000010000 */
[----:B------:R-:W0:Y:S01]  /*17c40*/  MUFU.EX2 R101, R101 ;  /* 0x0000006500657308 */ /* 0x000e220000000800 */
[----:B------:R-:W-:-:S01]  /*17c50*/  FFMA.FTZ R53, R2, R53, -R48 ;  /* 0x0000003502357223 */ /* 0x000fc20000010830 */
[----:B---3--:R-:W-:Y:S01]  /*17c60*/  FADD.FTZ R58, R25, R58 ;  /* 0x0000003a193a7221 */ /* 0x008fe20000010000 */
[----:B-1----:R-:W-:-:S05]  /*17c70*/  FADD.FTZ R7, R99, R8 ;  /* 0x0000000863077221 */ /* 0x002fca0000010000 */
[----:B------:R-:W1:Y:S01]  /*17c80*/  MUFU.EX2 R226, R49 ;  /* 0x0000003100e27308 */ /* 0x000e620000000800 */
[----:B------:R-:W-:-:S01]  /*17c90*/  FFMA.FTZ R105, R2, R105, -R48 ;  /* 0x0000006902697223 */ /* 0x000fc20000010830 */
[----:B------:R-:W-:-:S06]  /*17ca0*/  F2FP.SATFINITE.E4M3.F32.PACK_AB_MERGE_C R231, R14, R11, RZ ;  /* 0x0000000b0ee7723e */ /* 0x000fcc00048070ff */
[----:B------:R-:W3:Y:S01]  /*17cb0*/  MUFU.EX2 R37, R37 ;  /* 0x0000002500257308 */ /* 0x000ee20000000800 */
[----:B--2---:R-:W-:-:S01]  /*17cc0*/  FADD.FTZ R11, R227, R58 ;  /* 0x0000003ae30b7221 */ /* 0x004fc20000010000 */
[----:B------:R-:W-:Y:S01]  /*17cd0*/  FFMA.FTZ R15, R2, R15, -R47 ;  /* 0x0000000f020f7223 */ /* 0x000fe2000001082f */
[----:B----4-:R-:W-:-:S05]  /*17ce0*/  FADD.FTZ R8, R54, R7 ;  /* 0x0000000736087221 */ /* 0x010fca0000010000 */
[----:B------:R-:W2:Y:S01]  /*17cf0*/  MUFU.EX2 R103, R103 ;  /* 0x0000006700677308 */ /* 0x000ea20000000800 */
[----:B------:R-:W-:-:S01]  /*17d00*/  FFMA.FTZ R57, R2, R57, -R48 ;  /* 0x0000003902397223 */ /* 0x000fc20000010830 */
[----:B------:R-:W-:Y:S02]  /*17d10*/  @!P2 VIADD R4, R4, 0x38840 ;  /* 0x000388400404a836 */ /* 0x000fe40000000000 */
[----:B-----5:R-:W-:-:S04]  /*17d20*/  FADD.FTZ R11, R28, R11 ;  /* 0x0000000b1c0b7221 */ /* 0x020fc80000010000 */
[----:B------:R-:W4:Y:S01]  /*17d30*/  MUFU.EX2 R32, R38 ;  /* 0x0000002600207308 */ /* 0x000f220000000800 */
[----:B0-----:R-:W-:-:S07]  /*17d40*/  FADD.FTZ R7, R101, R8 ;  /* 0x0000000865077221 */ /* 0x001fce0000010000 */
[----:B------:R-:W0:Y:S01]  /*17d50*/  MUFU.EX2 R56, R53 ;  /* 0x0000003500387308 */ /* 0x000e220000000800 */
[----:B------:R-:W-:-:S01]  /*17d60*/  FFMA.FTZ R107, R2, R107, -R48 ;  /* 0x0000006b026b7223 */ /* 0x000fc20000010830 */
[----:B------:R-:W-:Y:S01]  /*17d70*/  FADD.FTZ R8, R30, R11 ;  /* 0x0000000b1e087221 */ /* 0x000fe20000010000 */
[----:B------:R-:W-:-:S05]  /*17d80*/  F2FP.SATFINITE.E4M3.F32.PACK_AB_MERGE_C R229, R6, R5, R229 ;  /* 0x0000000506e5723e */ /* 0x000fca00048070e5 */
[----:B------:R-:W5:Y:S01]  /*17d90*/  MUFU.EX2 R35, R35 ;  /* 0x0000002300237308 */ /* 0x000f620000000800 */
[----:B------:R-:W-:Y:S01]  /*17da0*/  @!P2 PRMT R4, RZ, 0x654, R4 ;  /* 0x00000654ff04a816 */ /* 0x000fe20000000004 */
[----:B-1----:R-:W-:-:S06]  /*17db0*/  FADD.FTZ R6, R226, R7 ;  /* 0x00000007e2067221 */ /* 0x002fcc0000010000 */
[----:B------:R-:W1:Y:S01]  /*17dc0*/  MUFU.EX2 R105, R105 ;  /* 0x0000006900697308 */ /* 0x000e620000000800 */
[----:B------:R-:W-:-:S01]  /*17dd0*/  FFMA.FTZ R61, R2, R61, -R48 ;  /* 0x0000003d023d7223 */ /* 0x000fc20000010830 */
[C---:B---3--:R-:W-:Y:S01]  /*17de0*/  F2FP.SATFINITE.E4M3.F32.PACK_AB_MERGE_C R30, R37.reuse, R30, RZ ;  /* 0x0000001e251e723e */ /* 0x048fe200048070ff */
[----:B------:R-:W-:-:S05]  /*17df0*/  FADD.FTZ R37, R37, R8 ;  /* 0x0000000825257221 */ /* 0x000fca0000010000 */
[----:B------:R-:W3:Y:S01]  /*17e00*/  MUFU.EX2 R15, R15 ;  /* 0x0000000f000f7308 */ /* 0x000ee20000000800 */
[----:B--2---:R-:W-:-:S01]  /*17e10*/  FADD.FTZ R5, R103, R6 ;  /* 0x0000000667057221 */ /* 0x004fc20000010000 */
[----:B------:R2:W-:Y:S06]  /*17e20*/  @!P2 SYNCS.ARRIVE.TRANS64.RED.A1T0 RZ, [R4+URZ], RZ ;  /* 0x000000ff04ffa9a7 */ /* 0x0005ec000810043f */
[----:B------:R-:W3:Y:S01]  /*17e30*/  MUFU.EX2 R220, R57 ;  /* 0x0000003900dc7308 */ /* 0x000ee20000000800 */
[----:B------:R-:W-:-:S01]  /*17e40*/  FFMA.FTZ R109, R2, R109, -R48 ;  /* 0x0000006d026d7223 */ /* 0x000fc20000010830 */
[----:B----4-:R-:W-:Y:S01]  /*17e50*/  FADD.FTZ R6, R32, R37 ;  /* 0x0000002520067221 */ /* 0x010fe20000010000 */
[----:B0-----:R-:W-:-:S05]  /*17e60*/  F2FP.SATFINITE.E4M3.F32.PACK_AB_MERGE_C R103, R56, R103, RZ ;  /* 0x000000673867723e */ /* 0x001fca00048070ff */
[----:B------:R-:W0:Y:S01]  /*17e70*/  MUFU.EX2 R107, R107 ;  /* 0x0000006b006b7308 */ /* 0x000e220000000800 */
[----:B------:R-:W-:-:S01]  /*17e80*/  FADD.FTZ R56, R56, R5 ;  /* 0x0000000538387221 */ /* 0x000fc20000010000 */
[----:B------:R-:W-:Y:S01]  /*17e90*/  FFMA.FTZ R65, R2, R65, -R48 ;  /* 0x0000004102417223 */ /* 0x000fe20000010830 */
[----:B-----5:R-:W-:-:S05]  /*17ea0*/  FADD.FTZ R8, R35, R6 ;  /* 0x0000000623087221 */ /* 0x020fca0000010000 */
[----:B--2---:R-:W2:Y:S01]  /*17eb0*/  MUFU.EX2 R4, R61 ;  /* 0x0000003d00047308 */ /* 0x004ea20000000800 */
[----:B-1----:R-:W-:-:S01]  /*17ec0*/  FADD.FTZ R5, R105, R56 ;  /* 0x0000003869057221 */ /* 0x002fc20000010000 */
[----:B------:R-:W-:Y:S01]  /*17ed0*/  FFMA.FTZ R111, R2, R111, -R48 ;  /* 0x0000006f026f7223 */ /* 0x000fe20000010830 */
[----:B---3--:R-:W-:-:S05]  /*17ee0*/  FADD.FTZ R7, R15, R8 ;  /* 0x000000080f077221 */ /* 0x008fca0000010000 */
[----:B------:R-:W1:Y:S01]  /*17ef0*/  MUFU.EX2 R109, R109 ;  /* 0x0000006d006d7308 */ /* 0x000e620000000800 */
[----:B------:R-:W-:-:S01]  /*17f00*/  FADD.FTZ R8, R220, R5 ;  /* 0x00000005dc087221 */ /* 0x000fc20000010000 */
[----:B------:R-:W-:-:S06]  /*17f10*/  FFMA.FTZ R69, R2, R69, -R48 ;  /* 0x0000004502457223 */ /* 0x000fcc0000010830 */
[----:B------:R-:W3:Y:S01]  /*17f20*/  MUFU.EX2 R222, R65 ;  /* 0x0000004100de7308 */ /* 0x000ee20000000800 */
[----:B0-----:R-:W-:-:S01]  /*17f30*/  FADD.FTZ R5, R107, R8 ;  /* 0x000000086b057221 */ /* 0x001fc20000010000 */
[C-C-:B------:R-:W-:Y:S01]  /*17f40*/  FFMA.FTZ R113, R2.reuse, R113, -R48.reuse ;  /* 0x0000007102717223 */ /* 0x140fe20000010830 */
[----:B------:R-:W-:-:S01]  /*17f50*/  FFMA.FTZ R73, R2, R73, -R48 ;  /* 0x0000004902497223 */ /* 0x000fc20000010830 */
[C-C-:B------:R-:W-:Y:S01]  /*17f60*/  FFMA.FTZ R115, R2.reuse, R115, -R48.reuse ;  /* 0x0000007302737223 */ /* 0x140fe20000010830 */
[----:B------:R-:W-:-:S01]  /*17f70*/  FFMA.FTZ R77, R2, R77, -R48 ;  /* 0x0000004d024d7223 */ /* 0x000fc20000010830 */
[C-C-:B------:R-:W-:Y:S02]  /*17f80*/  FFMA.FTZ R117, R2.reuse, R117, -R48.reuse ;  /* 0x0000007502757223 */ /* 0x140fe40000010830 */
[----:B------:R-:W0:Y:S01]  /*17f90*/  MUFU.EX2 R111, R111 ;  /* 0x0000006f006f7308 */ /* 0x000e220000000800 */
[----:B------:R-:W-:-:S01]  /*17fa0*/  FFMA.FTZ R81, R2, R81, -R48 ;  /* 0x0000005102517223 */ /* 0x000fc20000010830 */
[C-C-:B------:R-:W-:Y:S01]  /*17fb0*/  FFMA.FTZ R119, R2.reuse, R119, -R48.reuse ;  /* 0x0000007702777223 */ /* 0x140fe20000010830 */
[----:B------:R-:W-:-:S01]  /*17fc0*/  FFMA.FTZ R85, R2, R85, -R48 ;  /* 0x0000005502557223 */ /* 0x000fc20000010830 */
[C---:B--2---:R-:W-:Y:S01]  /*17fd0*/  F2FP.SATFINITE.E4M3.F32.PACK_AB_MERGE_C R107, R4.reuse, R107, RZ ;  /* 0x0000006b046b723e */ /* 0x044fe200048070ff */
[----:B------:R-:W-:-:S03]  /*17fe0*/  FADD.FTZ R4, R4, R5 ;  /* 0x0000000504047221 */ /* 0x000fc60000010000 */
[----:B------:R-:W2:Y:S01]  /*17ff0*/  MUFU.EX2 R48, R69 ;  /* 0x0000004500307308 */ /* 0x000ea20000000800 */
[----:B------:R-:W-:-:S01]  /*18000*/  FFMA.FTZ R38, R2, R21, -R47 ;  /* 0x0000001502267223 */ /* 0x000fc2000001082f */
[C-C-:B------:R-:W-:Y:S01]  /*18010*/  FFMA.FTZ R21, R2.reuse, R71, -R47.reuse ;  /* 0x0000004702157223 */ /* 0x140fe2000001082f */
[----:B------:R-:W-:-:S01]  /*18020*/  FFMA.FTZ R34, R2, R63, -R47 ;  /* 0x0000003f02227223 */ /* 0x000fc2000001082f */
[----:B-1----:R-:W-:-:S04]  /*18030*/  FADD.FTZ R5, R109, R4 ;  /* 0x000000046d057221 */ /* 0x002fc80000010000 */
[----:B------:R-:W1:Y:S01]  /*18040*/  MUFU.EX2 R113, R113 ;  /* 0x0000007100717308 */ /* 0x000e620000000800 */
[----:B------:R-:W-:-:S01]  /*18050*/  FFMA.FTZ R41, R2, R67, -R47 ;  /* 0x0000004302297223 */ /* 0x000fc2000001082f */
[----:B------:R-:W-:Y:S01]  /*18060*/  F2FP.SATFINITE.E4M3.F32.PACK_AB_MERGE_C R231, R12, R9, R231 ;  /* 0x000000090ce7723e */ /* 0x000fe200048070e7 */
[----:B---3--:R-:W-:-:S01]  /*18070*/  FADD.FTZ R8, R222, R5 ;  /* 0x00000005de087221 */ /* 0x008fc20000010000 */
[----:B------:R-:W-:Y:S01]  /*18080*/  F2FP.SATFINITE.E4M3.F32.PACK_AB_MERGE_C R225, R25, R24, RZ ;  /* 0x0000001819e1723e */ /* 0x000fe200048070ff */
[----:B------:R-:W3:Y:S03]  /*18090*/  @P0 LDC R9, c[0x0][0x44c] ;  /* 0x00011300ff090b82 */ /* 0x000ee60000000800 */
[----:B------:R-:W4:Y:S01]  /*180a0*/  MUFU.EX2 R216, R73 ;  /* 0x0000004900d87308 */ /* 0x000f220000000800 */
[----:B------:R-:W-:Y:S01]  /*180b0*/  F2FP.SATFINITE.E4M3.F32.PACK_AB_MERGE_C R225, R20, R13, R225 ;  /* 0x0000000d14e1723e */ /* 0x000fe200048070e1 */
[----:B0-----:R-:W-:Y:S01]  /*180c0*/  FADD.FTZ R5, R111, R8 ;  /* 0x000000086f057221 */ /* 0x001fe20000010000 */
[----:B------:R-:W-:-:S01]  /*180d0*/  FFMA.FTZ R43, R2, R43, -R47 ;  /* 0x0000002b022b7223 */ /* 0x000fc2000001082f */
[C-C-:B------:R-:W-:Y:S01]  /*180e0*/  FFMA.FTZ R27, R2.reuse, R27, -R47.reuse ;  /* 0x0000001b021b7223 */ /* 0x140fe2000001082f */
[----:B------:R-:W0:Y:S03]  /*180f0*/  @P0 LDC R13, c[0x0][0x450] ;  /* 0x00011400ff0d0b82 */ /* 0x000e260000000800 */
[----:B------:R-:W-:Y:S01]  /*18100*/  MUFU.EX2 R38, R38 ;  /* 0x0000002600267308 */ /* 0x000fe20000000800 */
[----:B------:R-:W-:-:S01]  /*18110*/  FFMA.FTZ R40, R2, R75, -R47 ;  /* 0x0000004b02287223 */ /* 0x000fc2000001082f */
[C-C-:B------:R-:W-:Y:S01]  /*18120*/  FFMA.FTZ R31, R2.reuse, R31, -R47.reuse ;  /* 0x0000001f021f7223 */ /* 0x140fe2000001082f */
[----:B------:R-:W-:-:S05]  /*18130*/  FFMA.FTZ R42, R2, R79, -R47 ;  /* 0x0000004f022a7223 */ /* 0x000fca000001082f */
[----:B------:R-:W5:Y:S01]  /*18140*/  MUFU.EX2 R21, R21 ;  /* 0x0000001500157308 */ /* 0x000f620000000800 */
[----:B------:R-:W-:-:S01]  /*18150*/  FFMA.FTZ R39, R2, R39, -R47 ;  /* 0x0000002702277223 */ /* 0x000fc2000001082f */
[C-C-:B------:R-:W-:Y:S01]  /*18160*/  FFMA.FTZ R83, R2.reuse, R83, -R47.reuse ;  /* 0x0000005302537223 */ /* 0x140fe2000001082f */
[----:B------:R-:W-:-:S05]  /*18170*/  FFMA.FTZ R47, R2, R87, -R47 ;  /* 0x00000057022f7223 */ /* 0x000fca000001082f */
[----:B------:R-:W3:Y:S01]  /*18180*/  MUFU.EX2 R34, R34 ;  /* 0x0000002200227308 */ /* 0x000ee20000000800 */
[C---:B--2---:R-:W-:Y:S01]  /*18190*/  F2FP.SATFINITE.E4M3.F32.PACK_AB_MERGE_C R111, R48.reuse, R111, RZ ;  /* 0x0000006f306f723e */ /* 0x044fe200048070ff */
[----:B------:R-:W-:-:S06]  /*181a0*/  FADD.FTZ R48, R48, R5 ;  /* 0x0000000530307221 */ /* 0x000fcc0000010000 */
[----:B------:R-:W-:Y:S08]  /*181b0*/  MUFU.EX2 R115, R115 ;  /* 0x0000007300737308 */ /* 0x000ff00000000800 */
[----:B------:R-:W2:Y:S01]  /*181c0*/  MUFU.EX2 R6, R77 ;  /* 0x0000004d00067308 */ /* 0x000ea20000000800 */
[----:B-1----:R-:W-:-:S07]  /*181d0*/  FADD.FTZ R5, R113, R48 ;  /* 0x0000003071057221 */ /* 0x002fce0000010000 */
[----:B------:R-:W-:Y:S08]  /*181e0*/  MUFU.EX2 R36, R36 ;  /* 0x0000002400247308 */ /* 0x000ff00000000800 */
[----:B------:R-:W1:Y:S01]  /*181f0*/  MUFU.EX2 R41, R41 ;  /* 0x0000002900297308 */ /* 0x000e620000000800 */
[----:B----4-:R-:W-:-:S07]  /*18200*/  FADD.FTZ R12, R216, R5 ;  /* 0x00000005d80c7221 */ /* 0x010fce0000010000 */
[----:B------:R-:W-:Y:S01]  /*18210*/  MUFU.EX2 R43, R43 ;  /* 0x0000002b002b7308 */ /* 0x000fe20000000800 */
[----:B-----5:R-:W-:-:S07]  /*18220*/  F2FP.SATFINITE.E4M3.F32.PACK_AB_MERGE_C R223, R21, R38, RZ ;  /* 0x0000002615df723e */ /* 0x020fce00048070ff */
[----:B------:R-:W4:Y:S08]  /*18230*/  MUFU.EX2 R46, R47 ;  /* 0x0000002f002e7308 */ /* 0x000f300000000800 */
[----:B------:R-:W5:Y:S01]  /*18240*/  MUFU.EX2 R117, R117 ;  /* 0x0000007500757308 */ /* 0x000f620000000800 */
[----:B---3--:R-:W-:-:S01]  /*18250*/  FADD.FTZ R7, R34, R7 ;  /* 0x0000000722077221 */ /* 0x008fc20000010000 */
[----:B--2---:R-:W-:Y:S01]  /*18260*/  F2FP.SATFINITE.E4M3.F32.PACK_AB_MERGE_C R5, R6, R115, RZ ;  /* 0x000000730605723e */ /* 0x004fe200048070ff */
[----:B------:R-:W-:-:S05]  /*18270*/  FADD.FTZ R115, R115, R12 ;  /* 0x0000000c73737221 */ /* 0x000fca0000010000 */
[----:B------:R-:W-:Y:S01]  /*18280*/  MUFU.EX2 R39, R39 ;  /* 0x0000002700277308 */ /* 0x000fe20000000800 */
[----:B-1----:R-:W-:-:S07]  /*18290*/  F2FP.SATFINITE.E4M3.F32.PACK_AB_MERGE_C R223, R41, R36, R223 ;  /* 0x0000002429df723e */ /* 0x002fce00048070df */
[----:B------:R-:W1:Y:S08]  /*182a0*/  MUFU.EX2 R44, R83 ;  /* 0x00000053002c7308 */ /* 0x000e700000000800 */
[----:B------:R-:W2:Y:S01]  /*182b0*/  MUFU.EX2 R4, R81 ;  /* 0x0000005100047308 */ /* 0x000ea20000000800 */
[----:B------:R-:W-:-:S01]  /*182c0*/  FADD.FTZ R36, R36, R7 ;  /* 0x0000000724247221 */ /* 0x000fc20000010000 */
[----:B------:R-:W-:Y:S01]  /*182d0*/  FADD.FTZ R6, R6, R115 ;  /* 0x0000007306067221 */ /* 0x000fe20000010000 */
[----:B------:R-:W-:-:S05]  /*182e0*/  @P0 IMAD.HI.U32 R12, R98, R9, RZ ;  /* 0x00000009620c0227 */ /* 0x000fca00078e00ff */
[----:B------:R-:W3:Y:S01]  /*182f0*/  MUFU.EX2 R119, R119 ;  /* 0x0000007700777308 */ /* 0x000ee20000000800 */
[----:B------:R-:W-:-:S01]  /*18300*/  FADD.FTZ R41, R41, R36 ;  /* 0x0000002429297221 */ /* 0x000fc20000010000 */
[----:B------:R-:W-:-:S06]  /*18310*/  F2FP.SATFINITE.E4M3.F32.PACK_AB_MERGE_C R216, R216, R113, R5 ;  /* 0x00000071d8d8723e */ /* 0x000fcc0004807005 */
[----:B------:R-:W-:Y:S01]  /*18320*/  MUFU.EX2 R31, R31 ;  /* 0x0000001f001f7308 */ /* 0x000fe20000000800 */
[----:B------:R-:W-:-:S07]  /*18330*/  IMAD.MOV.U32 R11, RZ, RZ, R98 ;  /* 0x000000ffff0b7224 */ /* 0x000fce00078e0062 */
[----:B------:R-:W3:Y:S01]  /*18340*/  MUFU.EX2 R42, R42 ;  /* 0x0000002a002a7308 */ /* 0x000ee20000000800 */
[----:B----4-:R-:W-:Y:S01]  /*18350*/  F2FP.SATFINITE.E4M3.F32.PACK_AB_MERGE_C R9, R46, R43, RZ ;  /* 0x0000002b2e09723e */ /* 0x010fe200048070ff */
[----:B-----5:R-:W-:-:S06]  /*18360*/  FADD.FTZ R5, R117, R6 ;  /* 0x0000000675057221 */ /* 0x020fcc0000010000 */
[----:B------:R-:W4:Y:S01]  /*18370*/  MUFU.EX2 R27, R27 ;  /* 0x0000001b001b7308 */ /* 0x000f220000000800 */
[----:B0-----:R-:W-:Y:S01]  /*18380*/  @P0 SHF.R.U32.HI R11, RZ, R13, R12 ;  /* 0x0000000dff0b0219 */ /* 0x001fe2000001160c */
[----:B------:R-:W-:-:S06]  /*18390*/  FADD.FTZ R38, R38, R41 ;  /* 0x0000002926267221 */ /* 0x000fcc0000010000 */
[----:B------:R-:W0:Y:S01]  /*183a0*/  MUFU.EX2 R40, R40 ;  /* 0x0000002800287308 */ /* 0x000e220000000800 */
[----:B-1----:R-:W-:Y:S01]  /*183b0*/  F2FP.SATFINITE.E4M3.F32.PACK_AB_MERGE_C R219, R44, R39, R9 ;  /* 0x000000272cdb723e */ /* 0x002fe20004807009 */
[----:B--2---:R-:W-:Y:S01]  /*183c0*/  FADD.FTZ R6, R4, R5 ;  /* 0x0000000504067221 */ /* 0x004fe20000010000 */
[----:B------:R-:W-:Y:S01]  /*183d0*/  IADD3 R9, R11, R94, -R96 ;  /* 0x0000005e0b097210 */ /* 0x000fe20007ffe860 */
[----:B------:R-:W-:Y:S02]  /*183e0*/  FADD.FTZ R38, R21, R38 ;  /* 0x0000002615267221 */ /* 0x000fe40000010000 */
[----:B---3--:R-:W-:-:S01]  /*183f0*/  FADD.FTZ R5, R119, R6 ;  /* 0x0000000677057221 */ /* 0x008fc20000010000 */
[----:B------:R-:W-:Y:S02]  /*18400*/  SHF.R.S32.HI R6, RZ, 0x1f, R9 ;  /* 0x0000001fff067819 */ /* 0x000fe40000011409 */
[----:B------:R-:W-:Y:S01]  /*18410*/  F2FP.SATFINITE.E4M3.F32.PACK_AB_MERGE_C R217, R42, R31, RZ ;  /* 0x0000001f2ad9723e */ /* 0x000fe200048070ff */
[----:B----4-:R-:W-:Y:S01]  /*18420*/  FADD.FTZ R7, R27, R38 ;  /* 0x000000261b077221 */ /* 0x010fe20000010000 */
[----:B------:R-:W-:Y:S01]  /*18430*/  LEA.HI R6, R6, R9, RZ, 0x7 ;  /* 0x0000000906067211 */ /* 0x000fe200078f38ff */
[----:B------:R-:W1:Y:S01]  /*18440*/  MUFU.EX2 R8, R85 ;  /* 0x0000005500087308 */ /* 0x000e620000000800 */
[C---:B0-----:R-:W-:Y:S01]  /*18450*/  F2FP.SATFINITE.E4M3.F32.PACK_AB_MERGE_C R217, R40.reuse, R27, R217 ;  /* 0x0000001b28d9723e */ /* 0x041fe200048070d9 */
[----:B------:R-:W-:Y:S01]  /*18460*/  FADD.FTZ R40, R40, R7 ;  /* 0x0000000728287221 */ /* 0x000fe20000010000 */
[----:B------:R-:W-:Y:S01]  /*18470*/  SHF.R.S32.HI R6, RZ, 0x7, R6 ;  /* 0x00000007ff067819 */ /* 0x000fe20000011406 */
[----:B------:R-:W-:Y:S01]  /*18480*/  VIADD R11, R131, 0xfffffffe ;  /* 0xfffffffe830b7836 */ /* 0x000fe20000000000 */
[----:B------:R-:W-:Y:S01]  /*18490*/  F2FP.SATFINITE.E4M3.F32.PACK_AB_MERGE_C R221, R34, R15, RZ ;  /* 0x0000000f22dd723e */ /* 0x000fe200048070ff */
[----:B------:R-:W-:Y:S01]  /*184a0*/  FADD.FTZ R31, R31, R40 ;  /* 0x000000281f1f7221 */ /* 0x000fe20000010000 */
[----:B------:R-:W-:-:S03]  /*184b0*/  VIMNMX R15, RZ, R6, !PT ;  /* 0x00000006ff0f7248 */ /* 0x000fc60007fe0100 */
[----:B------:R-:W-:Y:S01]  /*184c0*/  FADD.FTZ R42, R42, R31 ;  /* 0x0000001f2a2a7221 */ /* 0x000fe20000010000 */
[----:B------:R-:W-:-:S03]  /*184d0*/  ISETP.GE.AND P2, PT, R11, R15, PT ;  /* 0x0000000f0b00720c */ /* 0x000fc60003f46270 */
[----:B------:R-:W-:-:S04]  /*184e0*/  FADD.FTZ R7, R39, R42 ;  /* 0x0000002a27077221 */ /* 0x000fc80000010000 */
[----:B------:R-:W-:Y:S01]  /*184f0*/  FADD.FTZ R44, R44, R7 ;  /* 0x000000072c2c7221 */ /* 0x000fe20000010000 */
[----:B-1----:R-:W-:Y:S02]  /*18500*/  F2FP.SATFINITE.E4M3.F32.PACK_AB_MERGE_C R7, R8, R119, RZ ;  /* 0x000000770807723e */ /* 0x002fe400048070ff */
[----:B------:R-:W-:Y:S01]  /*18510*/  F2FP.SATFINITE.E4M3.F32.PACK_AB_MERGE_C R228, R50, R51, RZ ;  /* 0x0000003332e4723e */ /* 0x000fe200048070ff */
[----:B------:R-:W-:-:S01]  /*18520*/  FADD.FTZ R43, R43, R44 ;  /* 0x0000002c2b2b7221 */ /* 0x000fc20000010000 */
[----:B------:R-:W-:Y:S02]  /*18530*/  F2FP.SATFINITE.E4M3.F32.PACK_AB_MERGE_C R52, R52, R91, RZ ;  /* 0x0000005b3434723e */ /* 0x000fe400048070ff */
[----:B------:R-:W-:Y:S02]  /*18540*/  F2FP.SATFINITE.E4M3.F32.PACK_AB_MERGE_C R54, R54, R99, RZ ;  /* 0x000000633636723e */ /* 0x000fe400048070ff */
[----:B------:R-:W-:Y:S01]  /*18550*/  F2FP.SATFINITE.E4M3.F32.PACK_AB_MERGE_C R218, R4, R117, R7 ;  /* 0x0000007504da723e */ /* 0x000fe20004807007 */
[----:B------:R-:W-:-:S01]  /*18560*/  FADD.FTZ R4, R46, R43 ;  /* 0x0000002b2e047221 */ /* 0x000fc20000010000 */
[----:B------:R-:W-:Y:S01]  /*18570*/  F2FP.SATFINITE.E4M3.F32.PACK_AB_MERGE_C R227, R28, R227, R30 ;  /* 0x000000e31ce3723e */ /* 0x000fe2000480701e */
[----:B------:R-:W-:-:S01]  /*18580*/  FADD.FTZ R5, R8, R5 ;  /* 0x0000000508057221 */ /* 0x000fc20000010000 */
[----:B------:R-:W-:-:S02]  /*18590*/  F2FP.SATFINITE.E4M3.F32.PACK_AB_MERGE_C R221, R35, R32, R221 ;  /* 0x0000002023dd723e */ /* 0x000fc400048070dd */
[----:B------:R-:W-:Y:S02]  /*185a0*/  CS2R R150, SRZ ;  /* 0x0000000000967805 */ /* 0x000fe4000001ff00 */
[----:B------:R-:W-:Y:S02]  /*185b0*/  F2FP.SATFINITE.E4M3.F32.PACK_AB_MERGE_C R228, R26, R55, R228 ;  /* 0x000000371ae4723e */ /* 0x000fe400048070e4 */
[----:B------:R-:W-:Y:S02]  /*185c0*/  CS2R R148, SRZ ;  /* 0x0000000000947805 */ /* 0x000fe4000001ff00 */
[----:B------:R-:W-:Y:S02]  /*185d0*/  F2FP.SATFINITE.E4M3.F32.PACK_AB_MERGE_C R230, R230, R89, R52 ;  /* 0x00000059e6e6723e */ /* 0x000fe40004807034 */
[----:B------:R-:W-:Y:S02]  /*185e0*/  CS2R R146, SRZ ;  /* 0x0000000000927805 */ /* 0x000fe4000001ff00 */
        /* <DEDUP_REMOVED lines=66> */
[----:B------:R-:W-:Y:S02]  /*18a10*/  IMAD.MOV.U32 R13, RZ, RZ, R0 ;  /* 0x000000ffff0d7224 */ /* 0x000fe400078e0000 */
[----:B------:R-:W-:Y:S02]  /*18a20*/  IMAD.MOV.U32 R12, RZ, RZ, R3 ;  /* 0x000000ffff0c7224 */ /* 0x000fe400078e0003 */
[----:B------:R-:W-:Y:S02]  /*18a30*/  IMAD.MOV.U32 R6, RZ, RZ, R235 ;  /* 0x000000ffff067224 */ /* 0x000fe400078e00eb */
[----:B------:R-:W-:-:S07]  /*18a40*/  IMAD.MOV.U32 R151, RZ, RZ, RZ ;  /* 0x000000ffff977224 */ /* 0x000fce00078e00ff */
.L_x_2507:
[----:B------:R-:W2:Y:S01]  /*18a50*/  LDL R0, [R1] ;  /* 0x0000000001007983 */ /* 0x000ea20000100800 */
[----:B------:R-:W-:Y:S01]  /*18a60*/  ISETP.NE.AND P2, PT, R234, 0x1, PT ;  /* 0x00000001ea00780c */ /* 0x000fe20003f45270 */
[----:B------:R-:W-:Y:S05]  /*18a70*/  YIELD ;  /* 0x0000000000007946 */ /* 0x000fea0003800000 */
[----:B------:R-:W-:-:S04]  /*18a80*/  SEL R235, RZ, 0x1, P2 ;  /* 0x00000001ffeb7807 */ /* 0x000fc80001000000 */
[----:B------:R-:W-:Y:S02]  /*18a90*/  LOP3.LUT R235, R6, R235, RZ, 0x3c, !PT ;  /* 0x000000eb06eb7212 */ /* 0x000fe400078e3cff */
[----:B--2---:R-:W-:-:S13]  /*18aa0*/  ISETP.NE.AND P2, PT, R0, RZ, PT ;  /* 0x000000ff0000720c */ /* 0x004fda0003f45270 */
[----:B------:R-:W-:Y:S05]  /*18ab0*/  @P2 BRA `(.L_x_2497) ;  /* 0x00000000003c2947 */ /* 0x000fea0003800000 */
[----:B------:R-:W-:Y:S05]  /*18ac0*/  @!P1 BRA `(.L_x_2498) ;  /* 0x0000000000049947 */ /* 0x000fea0003800000 */
[----:B------:R-:W-:Y:S01]  /*18ad0*/  BPT.TRAP 0x1 ;  /* 0x000000040000795c */ /* 0x000fe20000300000 */
.L_x_2498:
[----:B------:R-:W-:-:S04]  /*18ae0*/  IADD3 R0, R234, 0x1, RZ ;  /* 0x00000001ea007810 */ /* 0x000fc80007ffe0ff */
[----:B------:R-:W-:-:S04]  /*18af0*/  ISETP.NE.AND P3, PT, R0, 0x2, PT ;  /* 0x000000020000780c */ /* 0x000fc80003f65270 */
[----:B------:R-:W-:Y:S02]  /*18b00*/  SEL R3, R0, RZ, P3 ;  /* 0x000000ff00037207 */ /* 0x000fe40001800000 */
[----:B------:R-:W-:-:S03]  /*18b10*/  SHF.L.U32 R0, R235, 0x1f, RZ ;  /* 0x0000001feb007819 */ /* 0x000fc600000006ff */
[----:B------:R-:W-:-:S04]  /*18b20*/  IMAD R3, R3, 0x8, R18 ;  /* 0x0000000803037824 */ /* 0x000fc800078e0212 */
[----:B------:R0:W1:Y:S01]  /*18b30*/  SYNCS.PHASECHK.TRANS64.TRYWAIT P3, [R3+URZ+0x38830], R0 ;  /* 0x03883000030075a7 */ /* 0x000062000806017f */
[----:B------:R-:W-:Y:S05]  /*18b40*/  @!P1 BRA `(.L_x_2499) ;  /* 0x0000000000049947 */ /* 0x000fea0003800000 */
[----:B------:R-:W-:Y:S01]  /*18b50*/  BPT.TRAP 0x1 ;  /* 0x000000040000795c */ /* 0x000fe20000300000 */
.L_x_2499:
[----:B------:R-:W-:Y:S04]  /*18b60*/  BSSY B0, `(.L_x_2497) ;  /* 0x0000004000007945 */ /* 0x000fe80003800000 */
[----:B-1----:R-:W-:Y:S05]  /*18b70*/  @P3 BRA `(.L_x_2500) ;  /* 0x0000000000083947 */ /* 0x002fea0003800000 */
[----:B------:R-:W1:Y:S02]  /*18b80*/  SYNCS.PHASECHK.TRANS64.TRYWAIT P3, [R3+URZ+0x38830], R0 ;  /* 0x03883000030075a7 */ /* 0x000e64000806017f */
[----:B-1----:R-:W-:Y:S05]  /*18b90*/  @!P3 BRA `(.L_x_2501) ;  /* 0x0000012400a0b947 */ /* 0x002fea0003800000 */
.L_x_2500:
[----:B------:R-:W-:Y:S05]  /*18ba0*/  BSYNC B0 ;  /* 0x0000000000007941 */ /* 0x000fea0003800000 */
.L_x_2497:
        /* <DEDUP_REMOVED lines=29> */
[C---:B------:R-:W-:Y:S01]  /*18d80*/  R2UR UR19, R21.reuse ;  /* 0x00000000151372ca */ /* 0x040fe200000e0000 */
[----:B------:R-:W-:Y:S01]  /*18d90*/  VIADD R0, R0, 0x8 ;  /* 0x0000000800007836 */ /* 0x000fe20000000000 */
[----:B------:R-:W-:Y:S02]  /*18da0*/  R2UR UR26, R20 ;  /* 0x00000000141a72ca */ /* 0x000fe400000e0000 */
[----:B------:R-:W-:Y:S02]  /*18db0*/  R2UR UR27, R21 ;  /* 0x00000000151b72ca */ /* 0x000fe400000e0000 */
[----:B------:R0:W-:Y:S01]  /*18dc0*/  BAR.SYNC.DEFER_BLOCKING R0, 0x100 ;  /* 0x000400000000751d */ /* 0x0001e20000010000 */
[----:B------:R-:W-:Y:S02]  /*18dd0*/  R2UR UR34, R8 ;  /* 0x00000000082272ca */ /* 0x000fe400000e0000 */
[----:B------:R-:W-:-:S03]  /*18de0*/  R2UR UR35, R9 ;  /* 0x00000000092372ca */ /* 0x000fc600000e0000 */
        /* <DEDUP_REMOVED lines=27> */
.L_x_2503:
[----:B------:R-:W-:Y:S01]  /*18fa0*/  SHF.L.U32 R0, R6, 0x1f, RZ ;  /* 0x0000001f06007819 */ /* 0x000fe200000006ff */
[----:B------:R-:W-:-:S04]  /*18fb0*/  IMAD R3, R234, 0x8, R18 ;  /* 0x00000008ea037824 */ /* 0x000fc800078e0212 */
[----:B------:R0:W1:Y:S01]  /*18fc0*/  SYNCS.PHASECHK.TRANS64.TRYWAIT P2, [R3+URZ+0x38850], R0 ;  /* 0x03885000030075a7 */ /* 0x000062000804017f */
[----:B------:R-:W-:Y:S05]  /*18fd0*/  @!P1 BRA `(.L_x_2504) ;  /* 0x0000000000049947 */ /* 0x000fea0003800000 */
[----:B------:R-:W-:Y:S01]  /*18fe0*/  BPT.TRAP 0x1 ;  /* 0x000000040000795c */ /* 0x000fe20000300000 */
.L_x_2504:
[----:B-1----:R-:W-:Y:S05]  /*18ff0*/  @P2 BRA `(.L_x_2502) ;  /* 0x0000000000082947 */ /* 0x002fea0003800000 */
[----:B------:R-:W1:Y:S02]  /*19000*/  SYNCS.PHASECHK.TRANS64.TRYWAIT P2, [R3+URZ+0x38850], R0 ;  /* 0x03885000030075a7 */ /* 0x000e64000804017f */
[----:B-1----:R-:W-:Y:S05]  /*19010*/  @!P2 BRA `(.L_x_2505) ;  /* 0x000001200094a947 */ /* 0x002fea0003800000 */
.L_x_2502:
[----:B01----:R-:W-:Y:S01]  /*19020*/  VIADD R0, R18, 0x400 ;  /* 0x0000040012007836 */ /* 0x003fe20000000000 */
[----:B------:R-:W-:Y:S05]  /*19030*/  WARPSYNC.ALL ;  /* 0x0000000000007948 */ /* 0x000fea0003800000 */
[----:B------:R-:W-:Y:S01]  /*19040*/  SHF.R.U32.HI R0, RZ, 0x4, R0 ;  /* 0x00000004ff007819 */ /* 0x000fe20000011600 */
[----:B------:R-:W-:Y:S01]  /*19050*/  IMAD.MOV.U32 R7, RZ, RZ, 0x40000040 ;  /* 0x40000040ff077424 */ /* 0x000fe200078e00ff */
[----:B------:R-:W2:Y:S04]  /*19060*/  LDL R21, [R1+0x10] ;  /* 0x0000100001157983 */ /* 0x000ea80000100800 */
[----:B------:R-:W2:Y:S01]  /*19070*/  LDL R20, [R1+0xc] ;  /* 0x00000c0001147983 */ /* 0x000ea20000100800 */
[----:B------:R-:W-:Y:S01]  /*19080*/  LOP3.LUT R0, R0, 0x3fff, RZ, 0xc0, !PT ;  /* 0x00003fff00007812 */ /* 0x000fe200078ec0ff */
[----:B------:R-:W-:Y:S01]  /*19090*/  WARPGROUP.ARRIVE ;  /* 0x00000000000079c5 */ /* 0x000fe20000000000 */
[----:B------:R-:W-:Y:S01]  /*190a0*/  R2UR UR7, R7 ;  /* 0x00000000070772ca */ /* 0x000fe200000e0000 */
[----:B------:R-:W-:Y:S01]  /*190b0*/  IMAD.MOV.U32 R9, RZ, RZ, 0x40000040 ;  /* 0x40000040ff097424 */ /* 0x000fe200078e00ff */
[----:B------:R-:W-:Y:S01]  /*190c0*/  LOP3.LUT R0, R0, 0x10000, RZ, 0xfc, !PT ;  /* 0x0001000000007812 */ /* 0x000fe200078efcff */
[----:B------:R-:W0:Y:S04]  /*190d0*/  @P0 LDC R3, c[0x0][0x450] ;  /* 0x00011400ff030b82 */ /* 0x000e280000000800 */
[----:B------:R-:W-:-:S04]  /*190e0*/  IMAD R6, R234, 0x800, R0 ;  /* 0x00000800ea067824 */ /* 0x000fc800078e0200 */
[----:B------:R-:W1:Y:S01]  /*190f0*/  @P0 LDC R0, c[0x0][0x44c] ;  /* 0x00011300ff000b82 */ /* 0x000e620000000800 */
[----:B------:R-:W-:-:S13]  /*19100*/  R2UR UR6, R6 ;  /* 0x00000000060672ca */ /* 0x000fda00000e0000 */
[----:B------:R-:W-:Y:S01]  /*19110*/  QGMMA.64x256x32.F32.E4M3.E4M3 R24, R228, gdesc[UR4], R24, gsb0 ;  /* 0x03e00004e4187df3 */ /* 0x000fe20008000818 */
[----:B------:R-:W-:Y:S02]  /*19120*/  IADD3 R8, R6, 0x2, RZ ;  /* 0x0000000206087810 */ /* 0x000fe40007ffe0ff */
[----:B------:R-:W-:Y:S02]  /*19130*/  R2UR UR7, R9 ;  /* 0x00000000090772ca */ /* 0x000fe400000e0000 */
[----:B------:R-:W-:Y:S01]  /*19140*/  R2UR UR6, R8 ;  /* 0x00000000080672ca */ /* 0x000fe200000e0000 */
[----:B------:R-:W-:Y:S02]  /*19150*/  WARPGROUP.DEPBAR.LE gsb0, 0x0 ;  /* 0x00008000000079c5 */ /* 0x000fe40000010000 */
[----:B------:R-:W3:Y:S04]  /*19160*/  LDL R229, [R1+0x8] ;  /* 0x0000080001e57983 */ /* 0x000ee80000100800 */
[----:B------:R-:W3:Y:S04]  /*19170*/  LDL R230, [R1+0x3c] ;  /* 0x00003c0001e67983 */ /* 0x000ee80000100800 */
[----:B------:R-:W4:Y:S01]  /*19180*/  LDL R231, [R1+0x38] ;  /* 0x0000380001e77983 */ /* 0x000f220000100800 */
[----:B------:R-:W-:Y:S01]  /*19190*/  WARPGROUP.ARRIVE ;  /* 0x00000000000079c5 */ /* 0x000fe20000000000 */
[----:B------:R-:W-:-:S02]  /*191a0*/  VIADD R8, R6, 0x4 ;  /* 0x0000000406087836 */ /* 0x000fc40000000000 */
[----:B------:R-:W-:Y:S02]  /*191b0*/  IMAD.MOV.U32 R9, RZ, RZ, 0x40000040 ;  /* 0x40000040ff097424 */ /* 0x000fe400078e00ff */
[----:B------:R-:W-:-:S06]  /*191c0*/  VIADD R6, R6, 0x6 ;  /* 0x0000000606067836 */ /* 0x000fcc0000000000 */
[----:B------:R-:W-:Y:S01]  /*191d0*/  QGMMA.64x256x32.F32.E4M3.E4M3 R24, R224, gdesc[UR4], R24, gsb0 ;  /* 0x03e00004e0187df3 */ /* 0x000fe20008000818 */
[----:B------:R-:W-:Y:S02]  /*191e0*/  R2UR UR6, R8 ;  /* 0x00000000080672ca */ /* 0x000fe400000e0000 */
[----:B------:R-:W-:Y:S01]  /*191f0*/  R2UR UR7, R9 ;  /* 0x00000000090772ca */ /* 0x000fe200000e0000 */
[----:B------:R-:W-:Y:S02]  /*19200*/  WARPGROUP.DEPBAR.LE gsb0, 0x0 ;  /* 0x00008000000079c5 */ /* 0x000fe40000010000 */
[----:B------:R-:W-:-:S15]  /*19210*/  WARPGROUP.ARRIVE ;  /* 0x00000000000079c5 */ /* 0x000fde0000000000 */
[----:B------:R-:W-:-:S07]  /*19220*/  NOP ;  /* 0x0000000000007918 */ /* 0x000fce0000000000 */
[----:B------:R-:W-:Y:S01]  /*19230*/  QGMMA.64x256x32.F32.E4M3.E4M3 R24, R220, gdesc[UR4], R24, gsb0 ;  /* 0x03e00004dc187df3 */ /* 0x000fe20008000818 */
[----:B------:R-:W-:Y:S01]  /*19240*/  R2UR UR6, R6 ;  /* 0x00000000060672ca */ /* 0x000fe200000e0000 */
[----:B---3--:R-:W-:-:S04]  /*19250*/  IMAD.IADD R7, R230, 0x1, R229 ;  /* 0x00000001e6077824 */ /* 0x008fc800078e02e5 */
[----:B-1----:R-:W-:-:S05]  /*19260*/  @P0 IMAD.HI.U32 R0, R7, R0, RZ ;  /* 0x0000000007000227 */ /* 0x002fca00078e00ff */
[----:B0-----:R-:W-:Y:S01]  /*19270*/  @P0 SHF.R.U32.HI R7, RZ, R3, R0 ;  /* 0x00000003ff070219 */ /* 0x001fe20000011600 */
[----:B------:R-:W-:-:S04]  /*19280*/  IMAD.MOV.U32 R0, RZ, RZ, -0x80 ;  /* 0xffffff80ff007424 */ /* 0x000fc800078e00ff */
[----:B------:R-:W0:Y:S01]  /*19290*/  SHFL.IDX PT, R3, R7, RZ, 0x1c1f ;  /* 0x001c1fff07037589 */ /* 0x000e2200000e0000 */
[----:B------:R-:W-:-:S04]  /*192a0*/  IMAD R0, R11, R0, 0x1 ;  /* 0x000000010b007424 */ /* 0x000fc800078e0200 */
[----:B----4-:R-:W-:Y:S02]  /*192b0*/  IMAD R0, R231, -0x2, R0 ;  /* 0xfffffffee7007824 */ /* 0x010fe400078e0200 */
[----:B------:R-:W1:Y:S03]  /*192c0*/  S2R R231, SR_TID.X ;  /* 0x0000000000e77919 */ /* 0x000e660000002100 */
[----:B--2---:R-:W-:-:S05]  /*192d0*/  IADD3 R0, -R20, R0, R21 ;  /* 0x0000000014007210 */ /* 0x004fca0007ffe115 */
[----:B0-----:R-:W-:-:S05]  /*192e0*/  IMAD.IADD R3, R0, 0x1, R3 ;  /* 0x0000000100037824 */ /* 0x001fca00078e0203 */
[C---:B------:R-:W-:Y:S02]  /*192f0*/  ISETP.GT.AND P2, PT, R3.reuse, RZ, PT ;  /* 0x000000ff0300720c */ /* 0x040fe40003f44270 */
[C---:B------:R-:W-:Y:S02]  /*19300*/  ISETP.GT.AND P3, PT, R3.reuse, 0x1, PT ;  /* 0x000000010300780c */ /* 0x040fe40003f64270 */
        /* <DEDUP_REMOVED lines=92> */
[----:B------:R-:W-:-:S04]  /*198d0*/  FMNMX.FTZ R3, R212, R8, !PT ;  /* 0x00000008d4037209 */ /* 0x000fc80007810000 */
[----:B------:R-:W-:-:S05]  /*198e0*/  FMNMX.FTZ R3, R213, R3, !PT ;  /* 0x00000003d5037209 */ /* 0x000fca0007810000 */
[----:B------:R-:W0:Y:S01]  /*198f0*/  SHFL.BFLY PT, R8, R3, 0x2, 0x1f ;  /* 0x0c401f0003087f89 */ /* 0x000e2200000e0000 */
[----:B------:R-:W-:Y:S02]  /*19900*/  WARPGROUP.DEPBAR.LE gsb0, 0x0 ;  /* 0x00008000000079c5 */ /* 0x000fe40000010000 */
[----:B------:R-:W-:Y:S01]  /*19910*/  WARPGROUP.ARRIVE ;  /* 0x00000000000079c5 */ /* 0x000fe20000000000 */
[----:B-1----:R-:W-:Y:S02]  /*19920*/  LOP3.LUT R220, R231, 0x7f, RZ, 0xc0, !PT ;  /* 0x0000007fe7dc7812 */ /* 0x002fe400078ec0ff */
[----:B0-----:R-:W-:-:S03]  /*19930*/  FMNMX.FTZ R3, R3, R8, !PT ;  /* 0x0000000803037209 */ /* 0x001fc60007810000 */
[----:B------:R-:W0:Y:S01]  /*19940*/  S2R R231, SR_TID.X ;  /* 0x0000000000e77919 */ /* 0x000e220000002100 */
[----:B------:R1:W2:Y:S04]  /*19950*/  SHFL.IDX PT, R8, R7, 0x1, 0x1c1f ;  /* 0x003c1f0007087f89 */ /* 0x0002a800000e0000 */
[----:B------:R-:W3:Y:S01]  /*19960*/  SHFL.BFLY PT, R9, R3, 0x1, 0x1f ;  /* 0x0c201f0003097f89 */ /* 0x000ee200000e0000 */
[----:B-1----:R-:W-:-:S05]  /*19970*/  IMAD.MOV.U32 R7, RZ, RZ, 0x40000040 ;  /* 0x40000040ff077424 */ /* 0x002fca00078e00ff */
[----:B------:R-:W-:Y:S01]  /*19980*/  R2UR UR7, R7 ;  /* 0x00000000070772ca */ /* 0x000fe200000e0000 */
[----:B--2---:R-:W-:-:S12]  /*19990*/  IMAD.IADD R8, R0, 0x1, R8 ;  /* 0x0000000100087824 */ /* 0x004fd800078e0208 */
[----:B------:R-:W-:Y:S01]  /*199a0*/  QGMMA.64x256x32.F32.E4M3.E4M3 R24, R216, gdesc[UR4], R24, gsb0 ;  /* 0x03e00004d8187df3 */ /* 0x000fe20008000818 */
[----:B---3--:R-:W-:Y:S02]  /*199b0*/  FMNMX.FTZ R3, R3, R9, !PT ;  /* 0x0000000903037209 */ /* 0x008fe40007810000 */
[C---:B------:R-:W-:Y:S02]  /*199c0*/  ISETP.GT.AND P3, PT, R8.reuse, RZ, PT ;  /* 0x000000ff0800720c */ /* 0x040fe40003f64270 */
[----:B------:R-:W-:Y:S01]  /*199d0*/  ISETP.GT.AND P4, PT, R8, 0x1, PT ;  /* 0x000000010800780c */ /* 0x000fe20003f84270 */
[----:B------:R-:W-:-:S01]  /*199e0*/  FFMA.FTZ R7, R2, R3, -8 ;  /* 0xc100000002077423 */ /* 0x000fc20000010003 */
        /* <DEDUP_REMOVED lines=88> */
[----:B------:R-:W-:Y:S02]  /*19f70*/  FSETP.NEU.FTZ.AND P3, PT, R3, -INF , PT ;  /* 0xff8000000300780b */ /* 0x000fe40003f7d000 */
[----:B------:R-:W-:Y:S02]  /*19f80*/  ISETP.GT.AND P4, PT, R8, 0x79, PT ;  /* 0x000000790800780c */ /* 0x000fe40003f84270 */
[----:B------:R-:W-:Y:S02]  /*19f90*/  FSEL R214, R214, -INF , P2 ;  /* 0xff800000d6d67808 */ /* 0x000fe40001000000 */
[----:B------:R-:W-:Y:S02]  /*19fa0*/  FMNMX.FTZ R0, R211, R0, !PT ;  /* 0x00000000d3007209 */ /* 0x000fe40007810000 */
[----:B------:R-:W-:-:S02]  /*19fb0*/  FSEL R7, R7, RZ, P3 ;  /* 0x000000ff07077208 */ /* 0x000fc40001800000 */
[----:B------:R-:W-:Y:S02]  /*19fc0*/  FSEL R215, R215, -INF , P4 ;  /* 0xff800000d7d77808 */ /* 0x000fe40002000000 */
[----:B------:R-:W-:Y:S01]  /*19fd0*/  FMNMX.FTZ R0, R214, R0, !PT ;  /* 0x00000000d6007209 */ /* 0x000fe20007810000 */
[----:B------:R-:W-:-:S01]  /*19fe0*/  FFMA.FTZ R20, R2, R156, -R7 ;  /* 0x0000009c02147223 */ /* 0x000fc20000010807 */
[C-C-:B------:R-:W-:Y:S01]  /*19ff0*/  FFMA.FTZ R156, R2.reuse, R165, -R7.reuse ;  /* 0x000000a5029c7223 */ /* 0x140fe20000010807 */
[----:B------:R-:W-:-:S01]  /*1a000*/  FFMA.FTZ R165, R2, R176, -R7 ;  /* 0x000000b002a57223 */ /* 0x000fc20000010807 */
[----:B------:R-:W-:Y:S01]  /*1a010*/  FMNMX.FTZ R0, R215, R0, !PT ;  /* 0x00000000d7007209 */ /* 0x000fe20007810000 */
[----:B------:R-:W-:-:S01]  /*1a020*/  FFMA.FTZ R176, R2, R185, -R7 ;  /* 0x000000b902b07223 */ /* 0x000fc20000010807 */
[C-C-:B------:R-:W-:Y:S01]  /*1a030*/  FFMA.FTZ R21, R2.reuse, R157, -R7.reuse ;  /* 0x0000009d02157223 */ /* 0x140fe20000010807 */
[----:B------:R-:W-:-:S01]  /*1a040*/  FFMA.FTZ R157, R2, R168, -R7 ;  /* 0x000000a8029d7223 */ /* 0x000fc20000010807 */
[C-C-:B------:R-:W-:Y:S01]  /*1a050*/  FFMA.FTZ R168, R2.reuse, R177, -R7.reuse ;  /* 0x000000b102a87223 */ /* 0x140fe20000010807 */
[----:B------:R-:W1:Y:S01]  /*1a060*/  SHFL.BFLY PT, R185, R0, 0x2, 0x1f ;  /* 0x0c401f0000b97f89 */ /* 0x000e6200000e0000 */
[----:B------:R-:W-:-:S01]  /*1a070*/  FFMA.FTZ R177, R2, R188, -R7 ;  /* 0x000000bc02b17223 */ /* 0x000fc20000010807 */
[C-C-:B------:R-:W-:Y:S01]  /*1a080*/  FFMA.FTZ R188, R2.reuse, R196, -R7.reuse ;  /* 0x000000c402bc7223 */ /* 0x140fe20000010807 */
        /* <DEDUP_REMOVED lines=19> */
[----:B------:R-:W-:Y:S01]  /*1a1c0*/  ISETP.NE.AND P4, PT, R220, RZ, PT ;  /* 0x000000ffdc00720c */ /* 0x000fe20003f85270 */
[----:B------:R-:W-:Y:S01]  /*1a1d0*/  MUFU.EX2 R6, R6 ;  /* 0x0000000600067308 */ /* 0x000fe20000000800 */
[----:B-1----:R-:W-:Y:S01]  /*1a1e0*/  FMNMX.FTZ R0, R0, R185, !PT ;  /* 0x000000b900007209 */ /* 0x002fe20007810000 */
[C---:B------:R-:W-:Y:S01]  /*1a1f0*/  FFMA.FTZ R185, R2.reuse, R201, -R7 ;  /* 0x000000c902b97223 */ /* 0x040fe20000010807 */
[----:B0-----:R-:W-:Y:S01]  /*1a200*/  SHF.R.U32.HI R220, RZ, 0x7, R231 ;  /* 0x00000007ffdc7819 */ /* 0x001fe200000116e7 */
[----:B------:R-:W-:-:S02]  /*1a210*/  FFMA.FTZ R201, R2, R209, -R7 ;  /* 0x000000d102c97223 */ /* 0x000fc40000010807 */
[----:B------:R-:W0:Y:S02]  /*1a220*/  SHFL.BFLY PT, R196, R0, 0x1, 0x1f ;  /* 0x0c201f0000c47f89 */ /* 0x000e2400000e0000 */
[----:B------:R-:W-:Y:S08]  /*1a230*/  MUFU.EX2 R9, R9 ;  /* 0x0000000900097308 */ /* 0x000ff00000000800 */
[----:B------:R-:W-:Y:S08]  /*1a240*/  MUFU.EX2 R20, R20 ;  /* 0x0000001400147308 */ /* 0x000ff00000000800 */
[----:B------:R-:W-:Y:S01]  /*1a250*/  MUFU.EX2 R21, R21 ;  /* 0x0000001500157308 */ /* 0x000fe20000000800 */
[----:B0-----:R-:W-:Y:S01]  /*1a260*/  FMNMX.FTZ R0, R0, R196, !PT ;  /* 0x000000c400007209 */ /* 0x001fe20007810000 */
[----:B------:R-:W-:-:S06]  /*1a270*/  FFMA.FTZ R196, R2, R212, -R7 ;  /* 0x000000d402c47223 */ /* 0x000fcc0000010807 */
[----:B------:R-:W-:Y:S01]  /*1a280*/  MUFU.EX2 R8, R8 ;  /* 0x0000000800087308 */ /* 0x000fe20000000800 */
[----:B------:R-:W-:-:S01]  /*1a290*/  FFMA.FTZ R7, R2, R213, -R7 ;  /* 0x000000d502077223 */ /* 0x000fc20000010807 */
[----:B------:R-:W-:Y:S01]  /*1a2a0*/  FSETP.NEU.FTZ.AND P2, PT, R0, -INF , PT ;  /* 0xff8000000000780b */ /* 0x000fe20003f5d000 */
[----:B------:R-:W-:-:S03]  /*1a2b0*/  FFMA.FTZ R205, R2, R0, -8 ;  /* 0xc100000002cd7423 */ /* 0x000fc60000010000 */
[----:B------:R-:W-:Y:S02]  /*1a2c0*/  FSEL R204, R0, RZ, P2 ;  /* 0x000000ff00cc7208 */ /* 0x000fe40001000000 */
[----:B------:R-:W-:Y:S01]  /*1a2d0*/  FSEL R205, R205, RZ, P2 ;  /* 0x000000ffcdcd7208 */ /* 0x000fe20001000000 */
[----:B------:R-:W-:Y:S01]  /*1a2e0*/  MUFU.EX2 R152, R152 ;  /* 0x0000009800987308 */ /* 0x000fe20000000800 */
[----:B------:R-:W-:Y:S02]  /*1a2f0*/  WARPGROUP.DEPBAR.LE gsb0, 0x0 ;  /* 0x00008000000079c5 */ /* 0x000fe40000010000 */
[----:B------:R-:W-:Y:S01]  /*1a300*/  FADD.FTZ R204, -R204, R13 ;  /* 0x0000000dcccc7221 */ /* 0x000fe20000010100 */
[----:B------:R-:W-:-:S01]  /*1a310*/  FFMA.FTZ R208, R2, R182, -R205 ;  /* 0x000000b602d07223 */ /* 0x000fc200000108cd */
[----:B------:R-:W-:Y:S01]  /*1a320*/  FSEL R182, R3, RZ, P3 ;  /* 0x000000ff03b67208 */ /* 0x000fe20001800000 */
[----:B------:R-:W-:-:S01]  /*1a330*/  FFMA.FTZ R154, R2, R154, -R205 ;  /* 0x0000009a029a7223 */ /* 0x000fc200000108cd */
[C---:B------:R-:W-:Y:S01]  /*1a340*/  FMUL.FTZ R204, R2.reuse, R204 ;  /* 0x000000cc02cc7220 */ /* 0x040fe20000410000 */
[----:B------:R-:W-:-:S01]  /*1a350*/  FFMA.FTZ R155, R2, R155, -R205 ;  /* 0x0000009b029b7223 */ /* 0x000fc200000108cd */
[----:B------:R-:W-:Y:S01]  /*1a360*/  FFMA.FTZ R158, R2, R158, -R205 ;  /* 0x0000009e029e7223 */ /* 0x000fe200000108cd */
[----:B------:R-:W-:-:S01]  /*1a370*/  FADD.FTZ R182, -R182, R12 ;  /* 0x0000000cb6b67221 */ /* 0x000fc20000010100 */
[--C-:B------:R-:W-:Y:S01]  /*1a380*/  FFMA.FTZ R159, R2, R159, -R205.reuse ;  /* 0x0000009f029f7223 */ /* 0x100fe200000108cd */
[----:B------:R-:W-:Y:S01]  /*1a390*/  MUFU.EX2 R154, R154 ;  /* 0x0000009a009a7308 */ /* 0x000fe20000000800 */
[----:B------:R-:W-:Y:S01]  /*1a3a0*/  @!P4 LEA R13, R14, R18, 0x3 ;  /* 0x000000120e0dc211 */ /* 0x000fe200078e18ff */
[C---:B------:R-:W-:Y:S01]  /*1a3b0*/  FMUL.FTZ R182, R2.reuse, R182 ;  /* 0x000000b602b67220 */ /* 0x040fe20000410000 */
[----:B------:R-:W-:-:S01]  /*1a3c0*/  FFMA.FTZ R162, R2, R162, -R205 ;  /* 0x000000a202a27223 */ /* 0x000fc200000108cd */
[C-C-:B------:R-:W-:Y:S01]  /*1a3d0*/  FFMA.FTZ R12, R2.reuse, R183, -R205.reuse ;  /* 0x000000b7020c7223 */ /* 0x140fe200000108cd */
[----:B------:R-:W-:-:S01]  /*1a3e0*/  FFMA.FTZ R163, R2, R163, -R205 ;  /* 0x000000a302a37223 */ /* 0x000fc200000108cd */
[----:B------:R-:W-:Y:S01]  /*1a3f0*/  @!P4 VIADD R13, R13, 0x38840 ;  /* 0x000388400d0dc836 */ /* 0x000fe20000000000 */
[----:B------:R-:W-:Y:S01]  /*1a400*/  IADD3 R183, -R220, 0xb, RZ ;  /* 0x0000000bdcb77810 */ /* 0x000fe20007ffe1ff */
[----:B------:R-:W0:Y:S01]  /*1a410*/  MUFU.EX2 R182, R182 ;  /* 0x000000b600b67308 */ /* 0x000e220000000800 */
[----:B------:R-:W-:-:S01]  /*1a420*/  FFMA.FTZ R166, R2, R166, -R205 ;  /* 0x000000a602a67223 */ /* 0x000fc200000108cd */
[C---:B------:R-:W-:Y:S01]  /*1a430*/  FFMA.FTZ R167, R2.reuse, R167, -R205 ;  /* 0x000000a702a77223 */ /* 0x040fe200000108cd */
[----:B------:R-:W-:Y:S01]  /*1a440*/  @!P4 PRMT R13, RZ, 0x654, R13 ;  /* 0x00000654ff0dc816 */ /* 0x000fe2000000000d */
[----:B------:R1:W-:Y:S06]  /*1a450*/  BAR.ARV R183, 0x100 ;  /* 0x000400b70000751d */ /* 0x0003ec0000002000 */
[----:B------:R-:W2:Y:S01]  /*1a460*/  MUFU.EX2 R204, R204 ;  /* 0x000000cc00cc7308 */ /* 0x000ea20000000800 */
[----:B------:R3:W-:Y:S01]  /*1a470*/  @!P4 SYNCS.ARRIVE.TRANS64.RED.A1T0 RZ, [R13+URZ], RZ ;  /* 0x000000ff0dffc9a7 */ /* 0x0007e2000810043f */
[----:B------:R-:W-:-:S01]  /*1a480*/  FFMA.FTZ R170, R2, R170, -R205 ;  /* 0x000000aa02aa7223 */ /* 0x000fc200000108cd */
[C-C-:B------:R-:W-:Y:S01]  /*1a490*/  FFMA.FTZ R171, R2.reuse, R171, -R205.reuse ;  /* 0x000000ab02ab7223 */ /* 0x140fe200000108cd */
[----:B------:R-:W-:-:S01]  /*1a4a0*/  FFMA.FTZ R174, R2, R174, -R205 ;  /* 0x000000ae02ae7223 */ /* 0x000fc200000108cd */
[C-C-:B------:R-:W-:Y:S01]  /*1a4b0*/  FFMA.FTZ R175, R2.reuse, R175, -R205.reuse ;  /* 0x000000af02af7223 */ /* 0x140fe200000108cd */
[----:B------:R-:W-:-:S01]  /*1a4c0*/  FFMA.FTZ R178, R2, R178, -R205 ;  /* 0x000000b202b27223 */ /* 0x000fc200000108cd */
[----:B0-----:R-:W-:Y:S01]  /*1a4d0*/  FFMA.FTZ R5, R182, R5, R6 ;  /* 0x00000005b6057223 */ /* 0x001fe20000010006 */
[----:B------:R-:W3:Y:S01]  /*1a4e0*/  MUFU.EX2 R155, R155 ;  /* 0x0000009b009b7308 */ /* 0x000ee20000000800 */
[----:B------:R-:W-:-:S01]  /*1a4f0*/  FFMA.FTZ R179, R2, R179, -R205 ;  /* 0x000000b302b37223 */ /* 0x000fc200000108cd */
[----:B------:R-:W-:Y:S01]  /*1a500*/  FFMA.FTZ R186, R2, R186, -R205 ;  /* 0x000000ba02ba7223 */ /* 0x000fe200000108cd */
[----:B------:R-:W-:-:S01]  /*1a510*/  FADD.FTZ R5, R9, R5 ;  /* 0x0000000509057221 */ /* 0x000fc20000010000 */
[C-C-:B------:R-:W-:Y:S01]  /*1a520*/  FFMA.FTZ R187, R2.reuse, R187, -R205.reuse ;  /* 0x000000bb02bb7223 */ /* 0x140fe200000108cd */
[----:B------:R-:W-:-:S01]  /*1a530*/  FFMA.FTZ R190, R2, R190, -R205 ;  /* 0x000000be02be7223 */ /* 0x000fc200000108cd */
[C-C-:B------:R-:W-:Y:S01]  /*1a540*/  FFMA.FTZ R191, R2.reuse, R191, -R205.reuse ;  /* 0x000000bf02bf7223 */ /* 0x140fe200000108cd */
[----:B------:R-:W-:-:S01]  /*1a550*/  FFMA.FTZ R194, R2, R194, -R205 ;  /* 0x000000c202c27223 */ /* 0x000fc200000108cd */
[----:B------:R-:W0:Y:S01]  /*1a560*/  MUFU.EX2 R158, R158 ;  /* 0x0000009e009e7308 */ /* 0x000e220000000800 */
[----:B--2---:R-:W-:-:S01]  /*1a570*/  FFMA.FTZ R4, R204, R4, R154 ;  /* 0x00000004cc047223 */ /* 0x004fc2000001009a */
[C-C-:B------:R-:W-:Y:S01]  /*1a580*/  FFMA.FTZ R195, R2.reuse, R195, -R205.reuse ;  /* 0x000000c302c37223 */ /* 0x140fe200000108cd */
[----:B------:R-:W-:-:S01]  /*1a590*/  FFMA.FTZ R198, R2, R198, -R205 ;  /* 0x000000c602c67223 */ /* 0x000fc200000108cd */
[C-C-:B------:R-:W-:Y:S01]  /*1a5a0*/  FFMA.FTZ R199, R2.reuse, R199, -R205.reuse ;  /* 0x000000c702c77223 */ /* 0x140fe200000108cd */
[----:B------:R-:W-:-:S01]  /*1a5b0*/  FFMA.FTZ R202, R2, R202, -R205 ;  /* 0x000000ca02ca7223 */ /* 0x000fc200000108cd */
[C-C-:B------:R-:W-:Y:S01]  /*1a5c0*/  FFMA.FTZ R203, R2.reuse, R203, -R205.reuse ;  /* 0x000000cb02cb7223 */ /* 0x140fe200000108cd */
[----:B------:R-:W-:-:S01]  /*1a5d0*/  FFMA.FTZ R206, R2, R206, -R205 ;  /* 0x000000ce02ce7223 */ /* 0x000fc200000108cd */
[----:B------:R-:W2:Y:S01]  /*1a5e0*/  MUFU.EX2 R159, R159 ;  /* 0x0000009f009f7308 */ /* 0x000ea20000000800 */
[----:B---3--:R-:W-:-:S01]  /*1a5f0*/  FADD.FTZ R13, R155, R4 ;  /* 0x000000049b0d7221 */ /* 0x008fc20000010000 */
[----:B------:R-:W-:Y:S01]  /*1a600*/  FADD.FTZ R4, R20, R5 ;  /* 0x0000000514047221 */ /* 0x000fe20000010000 */
[----:B------:R-:W-:-:S01]  /*1a610*/  FFMA.FTZ R207, R2, R207, -R205 ;  /* 0x000000cf02cf7223 */ /* 0x000fc200000108cd */
[C-C-:B------:R-:W-:Y:S01]  /*1a620*/  FFMA.FTZ R210, R2.reuse, R210, -R205.reuse ;  /* 0x000000d202d27223 */ /* 0x140fe200000108cd */
[----:B------:R-:W-:-:S01]  /*1a630*/  FFMA.FTZ R211, R2, R211, -R205 ;  /* 0x000000d302d37223 */ /* 0x000fc200000108cd */
[----:B------:R-:W-:Y:S01]  /*1a640*/  FADD.FTZ R4, R21, R4 ;  /* 0x0000000415047221 */ /* 0x000fe20000010000 */
[----:B------:R-:W-:-:S01]  /*1a650*/  FFMA.FTZ R214, R2, R214, -R205 ;  /* 0x000000d602d67223 */ /* 0x000fc200000108cd */
[----:B------:R-:W3:Y:S01]  /*1a660*/  MUFU.EX2 R162, R162 ;  /* 0x000000a200a27308 */ /* 0x000ee20000000800 */
[----:B0-----:R-:W-:-:S01]  /*1a670*/  FADD.FTZ R5, R158, R13 ;  /* 0x0000000d9e057221 */ /* 0x001fc20000010000 */
[----:B------:R-:W-:Y:S01]  /*1a680*/  FADD.FTZ R4, R8, R4 ;  /* 0x0000000408047221 */ /* 0x000fe20000010000 */
[----:B------:R-:W-:-:S03]  /*1a690*/  FFMA.FTZ R205, R2, R215, -R205 ;  /* 0x000000d702cd7223 */ /* 0x000fc600000108cd */
[----:B------:R-:W-:Y:S02]  /*1a6a0*/  FADD.FTZ R4, R152, R4 ;  /* 0x0000000498047221 */ /* 0x000fe40000010000 */
[----:B------:R-:W0:Y:S01]  /*1a6b0*/  MUFU.EX2 R163, R163 ;  /* 0x000000a300a37308 */ /* 0x000e220000000800 */
[----:B--2---:R-:W-:-:S07]  /*1a6c0*/  FADD.FTZ R5, R159, R5 ;  /* 0x000000059f057221 */ /* 0x004fce0000010000 */
        /* <DEDUP_REMOVED lines=103> */
[----:B---3--:R-:W-:-:S01]  /*1ad40*/  FADD.FTZ R13, R214, R5 ;  /* 0x00000005d60d7221 */ /* 0x008fc20000010000 */
[----:B0-----:R-:W-:-:S03]  /*1ad50*/  FADD.FTZ R5, R7, R4 ;  /* 0x0000000407057221 */ /* 0x001fc60000010000 */
[----:B--2---:R-:W-:Y:S01]  /*1ad60*/  FADD.FTZ R4, R205, R13 ;  /* 0x0000000dcd047221 */ /* 0x004fe20000010000 */
[----:B-1----:R-:W-:Y:S06]  /*1ad70*/  @!P1 BRA `(.L_x_2506) ;  /* 0x0000000000049947 */ /* 0x002fec0003800000 */
[----:B------:R-:W-:Y:S01]  /*1ad80*/  BPT.TRAP 0x1 ;  /* 0x000000040000795c */ /* 0x000fe20000300000 */
.L_x_2506:
[----:B------:R-:W-:Y:S01]  /*1ad90*/  IMAD R13, R234, 0x8, R18 ;  /* 0x00000008ea0d7824 */ /* 0x000fe200078e0212 */
[----:B------:R-:W-:Y:S01]  /*1ada0*/  ISETP.GT.AND P2, PT, R11, R15, PT ;  /* 0x0000000f0b00720c */ /* 0x000fe20003f44270 */
[----:B------:R-:W-:Y:S01]  /*1adb0*/  IMAD.U32 R183, RZ, RZ, UR42 ;  /* 0x0000002affb77e24 */ /* 0x000fe2000f8e00ff */
[----:B------:R-:W-:Y:S01]  /*1adc0*/  F2FP.SATFINITE.E4M3.F32.PACK_AB_MERGE_C R20, R21, R20, RZ ;  /* 0x000000141514723e */ /* 0x000fe200048070ff */
[----:B------:R-:W-:Y:S01]  /*1add0*/  VIADD R13, R13, 0x38860 ;  /* 0x000388600d0d7836 */ /* 0x000fe20000000000 */
[----:B------:R-:W-:Y:S01]  /*1ade0*/  F2FP.SATFINITE.E4M3.F32.PACK_AB_MERGE_C R12, R12, R208, RZ ;  /* 0x000000d00c0c723e */ /* 0x000fe200048070ff */
[----:B------:R-:W-:Y:S01]  /*1adf0*/  FMUL.FTZ R24, R24, R182 ;  /* 0x000000b618187220 */ /* 0x000fe20000410000 */
        /* <DEDUP_REMOVED lines=163> */
[----:B------:R-:W-:Y:S02]  /*1b830*/  IMAD.MOV.U32 R6, RZ, RZ, R235 ;  /* 0x000000ffff067224 */ /* 0x000fe400078e00eb */
[----:B------:R-:W-:Y:S01]  /*1b840*/  IMAD.MOV.U32 R234, RZ, RZ, R14 ;  /* 0x000000ffffea7224 */ /* 0x000fe200078e000e */
[----:B------:R-:W-:Y:S06]  /*1b850*/  @P2 BRA `(.L_x_2507) ;  /* 0xffffffd0007c2947 */ /* 0x000fec000383ffff */
[----:B------:R-:W-:-:S07]  /*1b860*/  IMAD.MOV.U32 R234, RZ, RZ, R14 ;  /* 0x000000ffffea7224 */ /* 0x000fce00078e000e */
.L_x_2496:
[----:B------:R-:W-:-:S13]  /*1b870*/  ISETP.GE.AND P0, PT, R11, RZ, PT ;  /* 0x000000ff0b00720c */ /* 0x000fda0003f06270 */
[----:B------:R-:W-:Y:S05]  /*1b880*/  @!P0 BRA `(.L_x_2508) ;  /* 0x0000002400208947 */ /* 0x000fea0003800000 */
[----:B------:R-:W-:Y:S02]  /*1b890*/  IMAD.MOV.U32 R14, RZ, RZ, R0 ;  /* 0x000000ffff0e7224 */ /* 0x000fe400078e0000 */
[----:B------:R-:W-:Y:S02]  /*1b8a0*/  IMAD.MOV.U32 R12, RZ, RZ, R3 ;  /* 0x000000ffff0c7224 */ /* 0x000fe400078e0003 */
[----:B------:R-:W-:Y:S02]  /*1b8b0*/  IMAD.MOV.U32 R6, RZ, RZ, R235 ;  /* 0x000000ffff067224 */ /* 0x000fe400078e00eb */
[----:B------:R-:W-:-:S07]  /*1b8c0*/  IMAD.MOV.U32 R13, RZ, RZ, R234 ;  /* 0x000000ffff0d7224 */ /* 0x000fce00078e00ea */
.L_x_2519:
[----:B------:R-:W2:Y:S01]  /*1b8d0*/  LDL R0, [R1] ;  /* 0x0000000001007983 */ /* 0x000ea20000100800 */
[----:B------:R-:W-:Y:S01]  /*1b8e0*/  VIADD R234, R13, 0x1 ;  /* 0x000000010dea7836 */ /* 0x000fe20000000000 */
[----:B------:R-:W-:Y:S05]  /*1b8f0*/  YIELD ;  /* 0x0000000000007946 */ /* 0x000fea0003800000 */
[----:B------:R-:W-:-:S04]  /*1b900*/  ISETP.NE.AND P0, PT, R234, 0x2, PT ;  /* 0x00000002ea00780c */ /* 0x000fc80003f05270 */
[----:B------:R-:W-:Y:S02]  /*1b910*/  SEL R235, RZ, 0x1, P0 ;  /* 0x00000001ffeb7807 */ /* 0x000fe40000000000 */
[----:B------:R-:W-:Y:S02]  /*1b920*/  SEL R234, R234, RZ, P0 ;  /* 0x000000ffeaea7207 */ /* 0x000fe40000000000 */
[----:B------:R-:W-:Y:S02]  /*1b930*/  LOP3.LUT R235, R6, R235, RZ, 0x3c, !PT ;  /* 0x000000eb06eb7212 */ /* 0x000fe400078e3cff */
[----:B--2---:R-:W-:-:S13]  /*1b940*/  ISETP.NE.AND P2, PT, R0, RZ, PT ;  /* 0x000000ff0000720c */ /* 0x004fda0003f45270 */
[----:B------:R-:W-:Y:S05]  /*1b950*/  @P2 BRA `(.L_x_2509) ;  /* 0x0000000000302947 */ /* 0x000fea0003800000 */
[----:B------:R-:W-:Y:S05]  /*1b960*/  @!P1 BRA `(.L_x_2510) ;  /* 0x0000000000049947 */ /* 0x000fea0003800000 */
[----:B------:R-:W-:Y:S01]  /*1b970*/  BPT.TRAP 0x1 ;  /* 0x000000040000795c */ /* 0x000fe20000300000 */
.L_x_2510:
[----:B------:R-:W-:Y:S01]  /*1b980*/  IMAD R0, R234, 0x8, R18 ;  /* 0x00000008ea007824 */ /* 0x000fe200078e0212 */
[----:B------:R-:W-:-:S04]  /*1b990*/  SHF.L.U32 R3, R235, 0x1f, RZ ;  /* 0x0000001feb037819 */ /* 0x000fc800000006ff */
[----:B------:R0:W1:Y:S01]  /*1b9a0*/  SYNCS.PHASECHK.TRANS64.TRYWAIT P0, [R0+URZ+0x38830], R3 ;  /* 0x03883003000075a7 */ /* 0x000062000800017f */
[----:B------:R-:W-:Y:S05]  /*1b9b0*/  @!P1 BRA `(.L_x_2511) ;  /* 0x0000000000049947 */ /* 0x000fea0003800000 */
[----:B------:R-:W-:Y:S01]  /*1b9c0*/  BPT.TRAP 0x1 ;  /* 0x000000040000795c */ /* 0x000fe20000300000 */
.L_x_2511:
[----:B------:R-:W-:Y:S04]  /*1b9d0*/  BSSY B0, `(.L_x_2509) ;  /* 0x0000004000007945 */ /* 0x000fe80003800000 */
[----:B-1----:R-:W-:Y:S05]  /*1b9e0*/  @P0 BRA `(.L_x_2512) ;  /* 0x0000000000080947 */ /* 0x002fea0003800000 */
[----:B------:R-:W1:Y:S02]  /*1b9f0*/  SYNCS.PHASECHK.TRANS64.TRYWAIT P0, [R0+URZ+0x38830], R3 ;  /* 0x03883003000075a7 */ /* 0x000e64000800017f */
[----:B-1----:R-:W-:Y:S05]  /*1ba00*/  @!P0 BRA `(.L_x_2513) ;  /* 0x000000f8002c8947 */ /* 0x002fea0003800000 */
.L_x_2512:
[----:B------:R-:W-:Y:S05]  /*1ba10*/  BSYNC B0 ;  /* 0x0000000000007941 */ /* 0x000fea0003800000 */
.L_x_2509:
[----:B01----:R-:W0:Y:S01]  /*1ba20*/  S2R R0, SR_TID.X ;  /* 0x0000000000007919 */ /* 0x003e220000002100 */
[----:B------:R-:W-:Y:S05]  /*1ba30*/  WARPSYNC.ALL ;  /* 0x0000000000007948 */ /* 0x000fea0003800000 */
[----:B------:R-:W-:Y:S02]  /*1ba40*/  IMAD R8, R234, 0x800, R10 ;  /* 0x00000800ea087824 */ /* 0x000fe400078e020a */
[----:B------:R-:W-:Y:S02]  /*1ba50*/  IMAD.MOV.U32 R9, RZ, RZ, 0x40000040 ;  /* 0x40000040ff097424 */ /* 0x000fe400078e00ff */
[C---:B------:R-:W-:Y:S01]  /*1ba60*/  VIADD R154, R8.reuse, 0x4 ;  /* 0x00000004089a7836 */ /* 0x040fe20000000000 */
[C---:B------:R-:W-:Y:S01]  /*1ba70*/  IADD3 R152, R8.reuse, 0x2, RZ ;  /* 0x0000000208987810 */ /* 0x040fe20007ffe0ff */
[----:B------:R-:W-:Y:S01]  /*1ba80*/  IMAD.MOV.U32 R153, RZ, RZ, 0x40000040 ;  /* 0x40000040ff997424 */ /* 0x000fe200078e00ff */
[C---:B------:R-:W-:Y:S01]  /*1ba90*/  R2UR UR14, R8.reuse ;  /* 0x00000000080e72ca */ /* 0x040fe200000e0000 */
[----:B------:R-:W-:Y:S01]  /*1baa0*/  IMAD.MOV.U32 R155, RZ, RZ, 0x40000040 ;  /* 0x40000040ff9b7424 */ /* 0x000fe200078e00ff */
[----:B------:R-:W-:Y:S01]  /*1bab0*/  R2UR UR15, R9 ;  /* 0x00000000090f72ca */ /* 0x000fe200000e0000 */
[----:B------:R-:W-:Y:S01]  /*1bac0*/  VIADD R20, R8, 0x6 ;  /* 0x0000000608147836 */ /* 0x000fe20000000000 */
[----:B------:R-:W-:Y:S01]  /*1bad0*/  R2UR UR10, R152 ;  /* 0x00000000980a72ca */ /* 0x000fe200000e0000 */
[----:B------:R-:W-:Y:S01]  /*1bae0*/  VIADD R152, R8, 0x400 ;  /* 0x0000040008987836 */ /* 0x000fe20000000000 */
[----:B------:R-:W-:Y:S01]  /*1baf0*/  R2UR UR6, R154 ;  /* 0x000000009a0672ca */ /* 0x000fe200000e0000 */
[----:B------:R-:W-:Y:S01]  /*1bb00*/  VIADD R154, R8, 0x404 ;  /* 0x00000404089a7836 */ /* 0x000fe20000000000 */
[----:B------:R-:W-:Y:S01]  /*1bb10*/  R2UR UR11, R153 ;  /* 0x00000000990b72ca */ /* 0x000fe200000e0000 */
[----:B------:R-:W-:Y:S01]  /*1bb20*/  IMAD.MOV.U32 R21, RZ, RZ, 0x40000040 ;  /* 0x40000040ff157424 */ /* 0x000fe200078e00ff */
[----:B------:R-:W-:-:S02]  /*1bb30*/  R2UR UR7, R155 ;  /* 0x000000009b0772ca */ /* 0x000fc400000e0000 */
[----:B------:R-:W-:Y:S02]  /*1bb40*/  R2UR UR22, R152 ;  /* 0x00000000981672ca */ /* 0x000fe400000e0000 */
[----:B------:R-:W-:Y:S02]  /*1bb50*/  R2UR UR23, R153 ;  /* 0x00000000991772ca */ /* 0x000fe400000e0000 */
[----:B------:R-:W-:Y:S02]  /*1bb60*/  R2UR UR30, R154 ;  /* 0x000000009a1e72ca */ /* 0x000fe400000e0000 */
[----:B------:R-:W-:Y:S02]  /*1bb70*/  R2UR UR31, R155 ;  /* 0x000000009b1f72ca */ /* 0x000fe400000e0000 */
[----:B0-----:R-:W-:Y:S02]  /*1bb80*/  SHF.R.U32.HI R0, RZ, 0x7, R0 ;  /* 0x00000007ff007819 */ /* 0x001fe40000011600 */
[----:B------:R-:W-:Y:S01]  /*1bb90*/  R2UR UR18, R20 ;  /* 0x00000000141272ca */ /* 0x000fe200000e0000 */
[----:B------:R-:W-:Y:S01]  /*1bba0*/  VIADD R20, R8, 0x402 ;  /* 0x0000040208147836 */ /* 0x000fe20000000000 */
[C---:B------:R-:W-:Y:S01]  /*1bbb0*/  R2UR UR19, R21.reuse ;  /* 0x00000000151372ca */ /* 0x040fe200000e0000 */
[----:B------:R-:W-:Y:S01]  /*1bbc0*/  VIADD R0, R0, 0x8 ;  /* 0x0000000800007836 */ /* 0x000fe20000000000 */
[----:B------:R-:W-:-:S02]  /*1bbd0*/  R2UR UR27, R21 ;  /* 0x00000000151b72ca */ /* 0x000fc400000e0000 */
[----:B------:R-:W-:Y:S02]  /*1bbe0*/  R2UR UR26, R20 ;  /* 0x00000000141a72ca */ /* 0x000fe400000e0000 */
[----:B------:R0:W-:Y:S01]  /*1bbf0*/  BAR.SYNC.DEFER_BLOCKING R0, 0x100 ;  /* 0x000400000000751d */ /* 0x0001e20000010000 */
[----:B------:R-:W-:Y:S02]  /*1bc00*/  IADD3 R8, R8, 0x406, RZ ;  /* 0x0000040608087810 */ /* 0x000fe40007ffe0ff */
[----:B------:R-:W-:Y:S02]  /*1bc10*/  R2UR UR35, R9 ;  /* 0x00000000092372ca */ /* 0x000fe400000e0000 */
        /* <DEDUP_REMOVED lines=28> */
.L_x_2515:
[----:B------:R-:W-:Y:S01]  /*1bde0*/  SHF.L.U32 R0, R6, 0x1f, RZ ;  /* 0x0000001f06007819 */ /* 0x000fe200000006ff */
[----:B------:R-:W-:-:S04]  /*1bdf0*/  IMAD R3, R13, 0x8, R18 ;  /* 0x000000080d037824 */ /* 0x000fc800078e0212 */
[----:B------:R0:W1:Y:S01]  /*1be00*/  SYNCS.PHASECHK.TRANS64.TRYWAIT P0, [R3+URZ+0x38850], R0 ;  /* 0x03885000030075a7 */ /* 0x000062000800017f */
[----:B------:R-:W-:Y:S05]  /*1be10*/  @!P1 BRA `(.L_x_2516) ;  /* 0x0000000000049947 */ /* 0x000fea0003800000 */
[----:B------:R-:W-:Y:S01]  /*1be20*/  BPT.TRAP 0x1 ;  /* 0x000000040000795c */ /* 0x000fe20000300000 */
.L_x_2516:
[----:B-1----:R-:W-:Y:S05]  /*1be30*/  @P0 BRA `(.L_x_2514) ;  /* 0x0000000000080947 */ /* 0x002fea0003800000 */
[----:B------:R-:W1:Y:S02]  /*1be40*/  SYNCS.PHASECHK.TRANS64.TRYWAIT P0, [R3+URZ+0x38850], R0 ;  /* 0x03885000030075a7 */ /* 0x000e64000800017f */
[----:B-1----:R-:W-:Y:S05]  /*1be50*/  @!P0 BRA `(.L_x_2517) ;  /* 0x000000f4002c8947 */ /* 0x002fea0003800000 */
.L_x_2514:
[----:B01----:R-:W-:Y:S01]  /*1be60*/  VIADD R0, R18, 0x400 ;  /* 0x0000040012007836 */ /* 0x003fe20000000000 */
[----:B------:R-:W-:Y:S05]  /*1be70*/  WARPSYNC.ALL ;  /* 0x0000000000007948 */ /* 0x000fea0003800000 */
[----:B------:R-:W-:Y:S01]  /*1be80*/  SHF.R.U32.HI R0, RZ, 0x4, R0 ;  /* 0x00000004ff007819 */ /* 0x000fe20000011600 */
[----:B------:R-:W-:Y:S01]  /*1be90*/  IMAD.MOV.U32 R7, RZ, RZ, 0x40000040 ;  /* 0x40000040ff077424 */ /* 0x000fe200078e00ff */
[----:B------:R-:W-:Y:S01]  /*1bea0*/  WARPGROUP.ARRIVE ;  /* 0x00000000000079c5 */ /* 0x000fe20000000000 */
[----:B------:R-:W-:Y:S01]  /*1beb0*/  IMAD.MOV.U32 R9, RZ, RZ, 0x40000040 ;  /* 0x40000040ff097424 */ /* 0x000fe200078e00ff */
[----:B------:R-:W-:-:S02]  /*1bec0*/  LOP3.LUT R0, R0, 0x3fff, RZ, 0xc0, !PT ;  /* 0x00003fff00007812 */ /* 0x000fc400078ec0ff */
[----:B------:R-:W-:Y:S02]  /*1bed0*/  R2UR UR7, R7 ;  /* 0x00000000070772ca */ /* 0x000fe400000e0000 */
[----:B------:R-:W-:Y:S02]  /*1bee0*/  LOP3.LUT R0, R0, 0x10000, RZ, 0xfc, !PT ;  /* 0x0001000000007812 */ /* 0x000fe400078efcff */
[----:B------:R-:W-:-:S03]  /*1bef0*/  FMNMX.FTZ R3, R154, R14, !PT ;  /* 0x0000000e9a037209 */ /* 0x000fc60007810000 */
[----:B------:R-:W-:Y:S01]  /*1bf00*/  IMAD R6, R13, 0x800, R0 ;  /* 0x000008000d067824 */ /* 0x000fe200078e0200 */
[----:B------:R-:W-:Y:S02]  /*1bf10*/  FMNMX.FTZ R0, R152, R12, !PT ;  /* 0x0000000c98007209 */ /* 0x000fe40007810000 */
[----:B------:R-:W-:Y:S01]  /*1bf20*/  FMNMX.FTZ R3, R155, R3, !PT ;  /* 0x000000039b037209 */ /* 0x000fe20007810000 */
[C---:B------:R-:W-:Y:S01]  /*1bf30*/  VIADD R8, R6.reuse, 0x2 ;  /* 0x0000000206087836 */ /* 0x040fe20000000000 */
[----:B------:R-:W-:Y:S02]  /*1bf40*/  R2UR UR6, R6 ;  /* 0x00000000060672ca */ /* 0x000fe400000e0000 */
[----:B------:R-:W-:Y:S02]  /*1bf50*/  FMNMX.FTZ R0, R153, R0, !PT ;  /* 0x0000000099007209 */ /* 0x000fe40007810000 */
[----:B------:R-:W-:Y:S02]  /*1bf60*/  FMNMX.FTZ R3, R158, R3, !PT ;  /* 0x000000039e037209 */ /* 0x000fe40007810000 */
[----:B------:R-:W-:-:S02]  /*1bf70*/  FMNMX.FTZ R0, R156, R0, !PT ;  /* 0x000000009c007209 */ /* 0x000fc40007810000 */
[----:B------:R-:W-:Y:S02]  /*1bf80*/  FMNMX.FTZ R3, R159, R3, !PT ;  /* 0x000000039f037209 */ /* 0x000fe40007810000 */
[----:B------:R-:W-:Y:S02]  /*1bf90*/  FMNMX.FTZ R0, R157, R0, !PT ;  /* 0x000000009d007209 */ /* 0x000fe40007810000 */
[----:B------:R-:W-:Y:S01]  /*1bfa0*/  FMNMX.FTZ R3, R162, R3, !PT ;  /* 0x00000003a2037209 */ /* 0x000fe20007810000 */
[----:B------:R-:W-:Y:S01]  /*1bfb0*/  QGMMA.64x256x32.F32.E4M3.E4M3 R24, R228, gdesc[UR4], R24, gsb0 ;  /* 0x03e00004e4187df3 */ /* 0x000fe20008000818 */
[----:B------:R-:W-:Y:S01]  /*1bfc0*/  R2UR UR6, R8 ;  /* 0x00000000080672ca */ /* 0x000fe200000e0000 */
[----:B------:R-:W-:Y:S01]  /*1bfd0*/  VIADD R8, R6, 0x4 ;  /* 0x0000000406087836 */ /* 0x000fe20000000000 */
[----:B------:R-:W-:Y:S01]  /*1bfe0*/  R2UR UR7, R9 ;  /* 0x00000000090772ca */ /* 0x000fe200000e0000 */
[----:B------:R-:W-:Y:S01]  /*1bff0*/  IMAD.MOV.U32 R9, RZ, RZ, 0x40000040 ;  /* 0x40000040ff097424 */ /* 0x000fe200078e00ff */
[----:B------:R-:W-:Y:S01]  /*1c000*/  FMNMX.FTZ R0, R160, R0, !PT ;  /* 0x00000000a0007209 */ /* 0x000fe20007810000 */
[----:B------:R-:W-:Y:S01]  /*1c010*/  VIADD R6, R6, 0x6 ;  /* 0x0000000606067836 */ /* 0x000fe20000000000 */
        /* <DEDUP_REMOVED lines=53> */
[----:B------:R-:W-:-:S05]  /*1c370*/  FMNMX.FTZ R0, R213, R0, !PT ;  /* 0x00000000d5007209 */ /* 0x000fca0007810000 */
[----:B------:R-:W0:Y:S02]  /*1c380*/  SHFL.BFLY PT, R7, R0, 0x2, 0x1f ;  /* 0x0c401f0000077f89 */ /* 0x000e2400000e0000 */
[----:B0-----:R-:W-:Y:S02]  /*1c390*/  FMNMX.FTZ R0, R0, R7, !PT ;  /* 0x0000000700007209 */ /* 0x001fe40007810000 */
[----:B------:R-:W-:Y:S01]  /*1c3a0*/  MOV R7, 0x40000040 ;  /* 0x4000004000077802 */ /* 0x000fe20000000f00 */
[----:B------:R-:W-:Y:S02]  /*1c3b0*/  WARPGROUP.DEPBAR.LE gsb0, 0x0 ;  /* 0x00008000000079c5 */ /* 0x000fe40000010000 */
[----:B------:R-:W-:-:S06]  /*1c3c0*/  WARPGROUP.ARRIVE ;  /* 0x00000000000079c5 */ /* 0x000fcc0000000000 */
[----:B------:R-:W0:Y:S01]  /*1c3d0*/  S2R R231, SR_TID.X ;  /* 0x0000000000e77919 */ /* 0x000e220000002100 */
[----:B------:R-:W-:Y:S01]  /*1c3e0*/  QGMMA.64x256x32.F32.E4M3.E4M3 R24, R224, gdesc[UR4], R24, gsb0 ;  /* 0x03e00004e0187df3 */ /* 0x000fe20008000818 */
[----:B------:R-:W-:Y:S02]  /*1c3f0*/  R2UR UR6, R8 ;  /* 0x00000000080672ca */ /* 0x000fe400000e0000 */
[----:B------:R-:W-:Y:S01]  /*1c400*/  R2UR UR7, R9 ;  /* 0x00000000090772ca */ /* 0x000fe200000e0000 */
[----:B------:R-:W1:Y:S01]  /*1c410*/  SHFL.BFLY PT, R8, R3, 0x2, 0x1f ;  /* 0x0c401f0003087f89 */ /* 0x000e6200000e0000 */
[----:B0-----:R-:W-:Y:S02]  /*1c420*/  LOP3.LUT R231, R231, 0x7f, RZ, 0xc0, !PT ;  /* 0x0000007fe7e77812 */ /* 0x001fe400078ec0ff */
[----:B-1----:R-:W-:Y:S02]  /*1c430*/  FMNMX.FTZ R8, R3, R8, !PT ;  /* 0x0000000803087209 */ /* 0x002fe40007810000 */
[----:B------:R-:W0:Y:S01]  /*1c440*/  SHFL.BFLY PT, R3, R0, 0x1, 0x1f ;  /* 0x0c201f0000037f89 */ /* 0x000e2200000e0000 */
[----:B------:R-:W-:-:S02]  /*1c450*/  ISETP.NE.AND P0, PT, R231, RZ, PT ;  /* 0x000000ffe700720c */ /* 0x000fc40003f05270 */
[----:B------:R-:W1:Y:S01]  /*1c460*/  S2R R231, SR_TID.X ;  /* 0x0000000000e77919 */ /* 0x000e620000002100 */
[----:B0-----:R-:W-:-:S05]  /*1c470*/  FMNMX.FTZ R3, R0, R3, !PT ;  /* 0x0000000300037209 */ /* 0x001fca0007810000 */
[----:B------:R-:W-:-:S04]  /*1c480*/  FFMA.FTZ R9, R2, R3, -8 ;  /* 0xc100000002097423 */ /* 0x000fc80000010003 */
[C-C-:B------:R-:W-:Y:S01]  /*1c490*/  FFMA.FTZ R15, R2.reuse, R157, -R9.reuse ;  /* 0x0000009d020f7223 */ /* 0x140fe20000010809 */
[----:B------:R-:W-:-:S01]  /*1c4a0*/  FFMA.FTZ R20, R2, R160, -R9 ;  /* 0x000000a002147223 */ /* 0x000fc20000010809 */
[C---:B------:R-:W-:Y:S01]  /*1c4b0*/  FFMA.FTZ R157, R2.reuse, R169, -R9 ;  /* 0x000000a9029d7223 */ /* 0x040fe20000010809 */
[----:B-1----:R-:W-:Y:S01]  /*1c4c0*/  SHF.R.U32.HI R231, RZ, 0x7, R231 ;  /* 0x00000007ffe77819 */ /* 0x002fe200000116e7 */
[C-C-:B------:R-:W-:Y:S01]  /*1c4d0*/  FFMA.FTZ R169, R2.reuse, R181, -R9.reuse ;  /* 0x000000b502a97223 */ /* 0x140fe20000010809 */
[----:B------:R-:W-:-:S01]  /*1c4e0*/  FFMA.FTZ R181, R2, R193, -R9 ;  /* 0x000000c102b57223 */ /* 0x000fc20000010809 */
[----:B------:R-:W-:Y:S01]  /*1c4f0*/  MUFU.EX2 R15, R15 ;  /* 0x0000000f000f7308 */ /* 0x000fe20000000800 */
[----:B------:R-:W-:-:S01]  /*1c500*/  FFMA.FTZ R21, R2, R161, -R9 ;  /* 0x000000a102157223 */ /* 0x000fc20000010809 */
[C-C-:B------:R-:W-:Y:S01]  /*1c510*/  FFMA.FTZ R193, R2.reuse, R205, -R9.reuse ;  /* 0x000000cd02c17223 */ /* 0x140fe20000010809 */
[----:B------:R-:W-:Y:S01]  /*1c520*/  IADD3 R205, -R231, 0xb, RZ ;  /* 0x0000000be7cd7810 */ /* 0x000fe20007ffe1ff */
        /* <DEDUP_REMOVED lines=8> */
[----:B------:R-:W-:-:S04]  /*1c5b0*/  FFMA.FTZ R197, R2, R209, -R9 ;  /* 0x000000d102c57223 */ /* 0x000fc80000010809 */
[----:B------:R-:W-:Y:S08]  /*1c5c0*/  MUFU.EX2 R21, R21 ;  /* 0x0000001500157308 */ /* 0x000ff00000000800 */
        /* <DEDUP_REMOVED lines=14> */
[----:B------:R-:W-:Y:S01]  /*1c6b0*/  QGMMA.64x256x32.F32.E4M3.E4M3 R24, R220, gdesc[UR4], R24, gsb0 ;  /* 0x03e00004dc187df3 */ /* 0x000fe20008000818 */
[----:B------:R-:W-:Y:S02]  /*1c6c0*/  R2UR UR6, R6 ;  /* 0x00000000060672ca */ /* 0x000fe400000e0000 */
[----:B------:R-:W-:Y:S01]  /*1c6d0*/  R2UR UR7, R7 ;  /* 0x00000000070772ca */ /* 0x000fe200000e0000 */
[----:B------:R-:W0:Y:S01]  /*1c6e0*/  SHFL.BFLY PT, R6, R8, 0x1, 0x1f ;  /* 0x0c201f0008067f89 */ /* 0x000e2200000e0000 */
[----:B------:R-:W-:-:S01]  /*1c6f0*/  FADD.FTZ R7, -R3, R12 ;  /* 0x0000000c03077221 */ /* 0x000fc20000010100 */
[C-C-:B------:R-:W-:Y:S01]  /*1c700*/  FFMA.FTZ R12, R2.reuse, R153, -R9.reuse ;  /* 0x00000099020c7223 */ /* 0x140fe20000010809 */
[----:B------:R-:W-:-:S01]  /*1c710*/  FFMA.FTZ R153, R2, R165, -R9 ;  /* 0x000000a502997223 */ /* 0x000fc20000010809 */
[C-C-:B------:R-:W-:Y:S01]  /*1c720*/  FFMA.FTZ R165, R2.reuse, R177, -R9.reuse ;  /* 0x000000b102a57223 */ /* 0x140fe20000010809 */
[----:B------:R-:W-:-:S01]  /*1c730*/  FFMA.FTZ R177, R2, R189, -R9 ;  /* 0x000000bd02b17223 */ /* 0x000fc20000010809 */
[C-C-:B------:R-:W-:Y:S01]  /*1c740*/  FFMA.FTZ R189, R2.reuse, R201, -R9.reuse ;  /* 0x000000c902bd7223 */ /* 0x140fe20000010809 */
[----:B------:R-:W-:Y:S01]  /*1c750*/  FMUL.FTZ R7, R2, R7 ;  /* 0x0000000702077220 */ /* 0x000fe20000410000 */
[----:B------:R-:W-:Y:S08]  /*1c760*/  MUFU.EX2 R12, R12 ;  /* 0x0000000c000c7308 */ /* 0x000ff00000000800 */
[----:B------:R-:W-:Y:S01]  /*1c770*/  MUFU.EX2 R7, R7 ;  /* 0x0000000700077308 */ /* 0x000fe20000000800 */
[----:B0-----:R-:W-:Y:S01]  /*1c780*/  FMNMX.FTZ R0, R8, R6, !PT ;  /* 0x0000000608007209 */ /* 0x001fe20007810000 */
[C-C-:B------:R-:W-:Y:S01]  /*1c790*/  FFMA.FTZ R8, R2.reuse, R152, -R9.reuse ;  /* 0x0000009802087223 */ /* 0x140fe20000010809 */
[----:B------:R-:W-:-:S05]  /*1c7a0*/  FFMA.FTZ R152, R2, R164, -R9 ;  /* 0x000000a402987223 */ /* 0x000fca0000010809 */
[----:B------:R-:W-:Y:S01]  /*1c7b0*/  MUFU.EX2 R153, R153 ;  /* 0x0000009900997308 */ /* 0x000fe20000000800 */
[----:B------:R-:W-:-:S01]  /*1c7c0*/  FFMA.FTZ R164, R2, R176, -R9 ;  /* 0x000000b002a47223 */ /* 0x000fc20000010809 */
[----:B------:R-:W-:Y:S01]  /*1c7d0*/  FADD.FTZ R6, -R0, R14 ;  /* 0x0000000e00067221 */ /* 0x000fe20000010100 */
[----:B------:R-:W-:-:S01]  /*1c7e0*/  FFMA.FTZ R201, R2, R0, -8 ;  /* 0xc100000002c97423 */ /* 0x000fc20000010000 */
[C-C-:B------:R-:W-:Y:S01]  /*1c7f0*/  FFMA.FTZ R14, R2.reuse, R156, -R9.reuse ;  /* 0x0000009c020e7223 */ /* 0x140fe20000010809 */
[----:B------:R-:W-:-:S01]  /*1c800*/  FFMA.FTZ R156, R2, R168, -R9 ;  /* 0x000000a8029c7223 */ /* 0x000fc20000010809 */
[C---:B------:R-:W-:Y:S01]  /*1c810*/  FMUL.FTZ R6, R2.reuse, R6 ;  /* 0x0000000602067220 */ /* 0x040fe20000410000 */
[----:B------:R-:W-:-:S01]  /*1c820*/  FFMA.FTZ R154, R2, R154, -R201 ;  /* 0x0000009a029a7223 */ /* 0x000fc200000108c9 */
[C-C-:B------:R-:W-:Y:S01]  /*1c830*/  FFMA.FTZ R155, R2.reuse, R155, -R201.reuse ;  /* 0x0000009b029b7223 */ /* 0x140fe200000108c9 */
[----:B------:R-:W0:Y:S01]  /*1c840*/  MUFU.EX2 R8, R8 ;  /* 0x0000000800087308 */ /* 0x000e220000000800 */
[----:B------:R-:W-:-:S01]  /*1c850*/  FFMA.FTZ R158, R2, R158, -R201 ;  /* 0x0000009e029e7223 */ /* 0x000fc200000108c9 */
[C-C-:B------:R-:W-:Y:S01]  /*1c860*/  FFMA.FTZ R168, R2.reuse, R180, -R9.reuse ;  /* 0x000000b402a87223 */ /* 0x140fe20000010809 */
[----:B------:R-:W-:-:S01]  /*1c870*/  FFMA.FTZ R180, R2, R192, -R9 ;  /* 0x000000c002b47223 */ /* 0x000fc20000010809 */
[C---:B------:R-:W-:Y:S01]  /*1c880*/  FFMA.FTZ R192, R2.reuse, R204, -R9 ;  /* 0x000000cc02c07223 */ /* 0x040fe20000010809 */
[----:B------:R-:W-:-:S01]  /*1c890*/  FFMA.FTZ R159, R2, R159, -R201 ;  /* 0x0000009f029f7223 */ /* 0x000fc200000108c9 */
[----:B------:R-:W-:-:S02]  /*1c8a0*/  @!P0 IMAD R204, R234, 0x8, R18 ;  /* 0x00000008eacc8824 */ /* 0x000fc400078e0212 */
[----:B------:R-:W-:-:S01]  /*1c8b0*/  FFMA.FTZ R162, R2, R162, -R201 ;  /* 0x000000a202a27223 */ /* 0x000fc200000108c9 */
[----:B------:R-:W-:Y:S01]  /*1c8c0*/  MUFU.EX2 R6, R6 ;  /* 0x0000000600067308 */ /* 0x000fe20000000800 */
[----:B------:R-:W-:-:S01]  /*1c8d0*/  FFMA.FTZ R163, R2, R163, -R201 ;  /* 0x000000a302a37223 */ /* 0x000fc200000108c9 */
[----:B------:R-:W-:Y:S02]  /*1c8e0*/  @!P0 VIADD R204, R204, 0x38840 ;  /* 0x00038840cccc8836 */ /* 0x000fe40000000000 */
[----:B------:R-:W-:-:S01]  /*1c8f0*/  FFMA.FTZ R166, R2, R166, -R201 ;  /* 0x000000a602a67223 */ /* 0x000fc200000108c9 */
[C-C-:B------:R-:W-:Y:S01]  /*1c900*/  FFMA.FTZ R167, R2.reuse, R167, -R201.reuse ;  /* 0x000000a702a77223 */ /* 0x140fe200000108c9 */
[----:B------:R-:W-:-:S01]  /*1c910*/  FFMA.FTZ R170, R2, R170, -R201 ;  /* 0x000000aa02aa7223 */ /* 0x000fc200000108c9 */
[----:B------:R-:W-:Y:S01]  /*1c920*/  FFMA.FTZ R171, R2, R171, -R201 ;  /* 0x000000ab02ab7223 */ /* 0x000fe200000108c9 */
[----:B------:R-:W-:Y:S01]  /*1c930*/  @!P0 PRMT R204, RZ, 0x654, R204 ;  /* 0x00000654ffcc8816 */ /* 0x000fe200000000cc */
[----:B------:R-:W1:Y:S01]  /*1c940*/  MUFU.EX2 R154, R154 ;  /* 0x0000009a009a7308 */ /* 0x000e620000000800 */
[----:B0-----:R-:W-:-:S01]  /*1c950*/  FFMA.FTZ R5, R7, R5, R8 ;  /* 0x0000000507057223 */ /* 0x001fc20000010008 */
[C-C-:B------:R-:W-:Y:S01]  /*1c960*/  FFMA.FTZ R174, R2.reuse, R174, -R201.reuse ;  /* 0x000000ae02ae7223 */ /* 0x140fe200000108c9 */
[----:B------:R-:W-:-:S01]  /*1c970*/  FFMA.FTZ R175, R2, R175, -R201 ;  /* 0x000000af02af7223 */ /* 0x000fc200000108c9 */
[----:B------:R-:W-:Y:S01]  /*1c980*/  FFMA.FTZ R178, R2, R178, -R201 ;  /* 0x000000b202b27223 */ /* 0x000fe200000108c9 */
[----:B------:R-:W-:-:S01]  /*1c990*/  FADD.FTZ R5, R12, R5 ;  /* 0x000000050c057221 */ /* 0x000fc20000010000 */
[C-C-:B------:R-:W-:Y:S01]  /*1c9a0*/  FFMA.FTZ R179, R2.reuse, R179, -R201.reuse ;  /* 0x000000b302b37223 */ /* 0x140fe200000108c9 */
[----:B------:R-:W-:-:S01]  /*1c9b0*/  FFMA.FTZ R182, R2, R182, -R201 ;  /* 0x000000b602b67223 */ /* 0x000fc200000108c9 */
[----:B------:R-:W0:Y:S01]  /*1c9c0*/  MUFU.EX2 R155, R155 ;  /* 0x0000009b009b7308 */ /* 0x000e220000000800 */
[----:B------:R-:W-:-:S01]  /*1c9d0*/  FFMA.FTZ R183, R2, R183, -R201 ;  /* 0x000000b702b77223 */ /* 0x000fc200000108c9 */
[C-C-:B------:R-:W-:Y:S01]  /*1c9e0*/  FFMA.FTZ R186, R2.reuse, R186, -R201.reuse ;  /* 0x000000ba02ba7223 */ /* 0x140fe200000108c9 */
[----:B------:R-:W-:-:S01]  /*1c9f0*/  FFMA.FTZ R187, R2, R187, -R201 ;  /* 0x000000bb02bb7223 */ /* 0x000fc200000108c9 */
[C---:B------:R-:W-:Y:S01]  /*1ca00*/  FFMA.FTZ R176, R2.reuse, R188, -R9 ;  /* 0x000000bc02b07223 */ /* 0x040fe20000010809 */
[----:B------:R-:W-:-:S01]  /*1ca10*/  FFMA.FTZ R190, R2, R190, -R201 ;  /* 0x000000be02be7223 */ /* 0x000fc200000108c9 */
[C-C-:B------:R-:W-:Y:S01]  /*1ca20*/  FFMA.FTZ R191, R2.reuse, R191, -R201.reuse ;  /* 0x000000bf02bf7223 */ /* 0x140fe200000108c9 */
[----:B------:R-:W-:-:S01]  /*1ca30*/  FFMA.FTZ R194, R2, R194, -R201 ;  /* 0x000000c202c27223 */ /* 0x000fc200000108c9 */
[----:B------:R-:W2:Y:S01]  /*1ca40*/  MUFU.EX2 R14, R14 ;  /* 0x0000000e000e7308 */ /* 0x000ea20000000800 */
[----:B-1----:R-:W-:-:S01]  /*1ca50*/  FFMA.FTZ R4, R6, R4, R154 ;  /* 0x0000000406047223 */ /* 0x002fc2000001009a */
[C-C-:B------:R-:W-:Y:S01]  /*1ca60*/  FFMA.FTZ R195, R2.reuse, R195, -R201.reuse ;  /* 0x000000c302c37223 */ /* 0x140fe200000108c9 */
[----:B------:R-:W-:-:S01]  /*1ca70*/  FFMA.FTZ R198, R2, R198, -R201 ;  /* 0x000000c602c67223 */ /* 0x000fc200000108c9 */
[C---:B------:R-:W-:Y:S01]  /*1ca80*/  FFMA.FTZ R199, R2.reuse, R199, -R201 ;  /* 0x000000c702c77223 */ /* 0x040fe200000108c9 */
[----:B------:R-:W-:-:S01]  /*1ca90*/  FFMA.FTZ R188, R2, R200, -R9 ;  /* 0x000000c802bc7223 */ /* 0x000fc20000010809 */
[C-C-:B------:R-:W-:Y:S01]  /*1caa0*/  FFMA.FTZ R202, R2.reuse, R202, -R201.reuse ;  /* 0x000000ca02ca7223 */ /* 0x140fe200000108c9 */
[----:B------:R-:W-:-:S01]  /*1cab0*/  FFMA.FTZ R203, R2, R203, -R201 ;  /* 0x000000cb02cb7223 */ /* 0x000fc200000108c9 */
[----:B------:R-:W1:Y:S01]  /*1cac0*/  MUFU.EX2 R158, R158 ;  /* 0x0000009e009e7308 */ /* 0x000e620000000800 */
[----:B------:R-:W-:-:S01]  /*1cad0*/  FFMA.FTZ R206, R2, R206, -R201 ;  /* 0x000000ce02ce7223 */ /* 0x000fc200000108c9 */
[C-C-:B------:R-:W-:Y:S01]  /*1cae0*/  FFMA.FTZ R207, R2.reuse, R207, -R201.reuse ;  /* 0x000000cf02cf7223 */ /* 0x140fe200000108c9 */
[----:B------:R-:W-:-:S01]  /*1caf0*/  FFMA.FTZ R210, R2, R210, -R201 ;  /* 0x000000d202d27223 */ /* 0x000fc200000108c9 */
[C---:B------:R-:W-:Y:S01]  /*1cb00*/  FFMA.FTZ R211, R2.reuse, R211, -R201 ;  /* 0x000000d302d37223 */ /* 0x040fe200000108c9 */
[----:B------:R-:W-:-:S01]  /*1cb10*/  FFMA.FTZ R200, R2, R212, -R9 ;  /* 0x000000d402c87223 */ /* 0x000fc20000010809 */
[C---:B------:R-:W-:Y:S01]  /*1cb20*/  FFMA.FTZ R214, R2.reuse, R214, -R201 ;  /* 0x000000d602d67223 */ /* 0x040fe200000108c9 */
[----:B------:R-:W-:-:S01]  /*1cb30*/  FFMA.FTZ R9, R2, R213, -R9 ;  /* 0x000000d502097223 */ /* 0x000fc20000010809 */
[----:B------:R-:W3:Y:S01]  /*1cb40*/  MUFU.EX2 R159, R159 ;  /* 0x0000009f009f7308 */ /* 0x000ee20000000800 */
[----:B------:R-:W-:-:S07]  /*1cb50*/  FFMA.FTZ R201, R2, R215, -R201 ;  /* 0x000000d702c97223 */ /* 0x000fce00000108c9 */
[----:B------:R-:W4:Y:S08]  /*1cb60*/  MUFU.EX2 R162, R162 ;  /* 0x000000a200a27308 */ /* 0x000f300000000800 */
[----:B------:R-:W5:Y:S08]  /*1cb70*/  MUFU.EX2 R163, R163 ;  /* 0x000000a300a37308 */ /* 0x000f700000000800 */
        /* <DEDUP_REMOVED lines=19> */
[----:B------:R-:W5:Y:S01]  /*1ccb0*/  MUFU.EX2 R177, R177 ;  /* 0x000000b100b17308 */ /* 0x000f620000000800 */
[----:B------:R-:W-:-:S02]  /*1ccc0*/  WARPGROUP.DEPBAR.LE gsb0, 0x0 ;  /* 0x00008000000079c5 */ /* 0x000fc40000010000 */
[----:B------:R-:W-:-:S05]  /*1ccd0*/  WARPGROUP.ARRIVE ;  /* 0x00000000000079c5 */ /* 0x000fca0000000000 */
[----:B------:R-:W5:Y:S01]  /*1cce0*/  MUFU.EX2 R191, R191 ;  /* 0x000000bf00bf7308 */ /* 0x000f620000000800 */
[----:B------:R-:W-:Y:S07]  /*1ccf0*/  QGMMA.64x256x32.F32.E4M3.E4M3 R24, R216, gdesc[UR4], R24, gsb0 ;  /* 0x03e00004d8187df3 */ /* 0x000fee0008000818 */
        /* <DEDUP_REMOVED lines=19> */
[----:B------:R0:W-:Y:S06]  /*1ce30*/  BAR.ARV R205, 0x100 ;  /* 0x000400cd0000751d */ /* 0x0001ec0000002000 */
[----:B------:R0:W-:Y:S02]  /*1ce40*/  @!P0 SYNCS.ARRIVE.TRANS64.RED.A1T0 RZ, [R204+URZ], RZ ;  /* 0x000000ffccff89a7 */ /* 0x0001e4000810043f */
[----:B0-----:R-:W-:-:S01]  /*1ce50*/  FADD.FTZ R204, R155, R4 ;  /* 0x000000049bcc7221 */ /* 0x001fc20000010000 */
[----:B--2---:R-:W-:-:S03]  /*1ce60*/  FADD.FTZ R4, R14, R5 ;  /* 0x000000050e047221 */ /* 0x004fc60000010000 */
[----:B-1----:R-:W-:Y:S01]  /*1ce70*/  FADD.FTZ R5, R158, R204 ;  /* 0x000000cc9e057221 */ /* 0x002fe20000010000 */
[----:B------:R-:W-:-:S03]  /*1ce80*/  FADD.FTZ R4, R15, R4 ;  /* 0x000000040f047221 */ /* 0x000fc60000010000 */
[----:B---3--:R-:W-:Y:S01]  /*1ce90*/  FADD.FTZ R5, R159, R5 ;  /* 0x000000059f057221 */ /* 0x008fe20000010000 */
[----:B------:R-:W-:-:S03]  /*1cea0*/  FADD.FTZ R4, R20, R4 ;  /* 0x0000000414047221 */ /* 0x000fc60000010000 */
[----:B----4-:R-:W-:Y:S01]  /*1ceb0*/  FADD.FTZ R5, R162, R5 ;  /* 0x00000005a2057221 */ /* 0x010fe20000010000 */
[----:B------:R-:W-:-:S03]  /*1cec0*/  FADD.FTZ R4, R21, R4 ;  /* 0x0000000415047221 */ /* 0x000fc60000010000 */
[----:B-----5:R-:W-:Y:S01]  /*1ced0*/  FADD.FTZ R5, R163, R5 ;  /* 0x00000005a3057221 */ /* 0x020fe20000010000 */
        /* <DEDUP_REMOVED lines=52> */
[----:B------:R-:W-:Y:S06]  /*1d220*/  @!P1 BRA `(.L_x_2518) ;  /* 0x0000000000049947 */ /* 0x000fec0003800000 */
[----:B------:R-:W-:Y:S01]  /*1d230*/  BPT.TRAP 0x1 ;  /* 0x000000040000795c */ /* 0x000fe20000300000 */
.L_x_2518:
[----:B------:R-:W-:Y:S01]  /*1d240*/  IMAD R13, R13, 0x8, R18 ;  /* 0x000000080d0d7824 */ /* 0x000fe200078e0212 */
[----:B------:R-:W-:Y:S01]  /*1d250*/  ISETP.GT.AND P0, PT, R11, RZ, PT ;  /* 0x000000ff0b00720c */ /* 0x000fe20003f04270 */
        /* <DEDUP_REMOVED lines=165> */
[----:B0-----:R-:W-:Y:S01]  /*1dcb0*/  MOV R13, R234 ;  /* 0x000000ea000d7202 */ /* 0x001fe20000000f00 */
[----:B------:R-:W-:-:S02]  /*1dcc0*/  IMAD.MOV.U32 R14, RZ, RZ, R0 ;  /* 0x000000ffff0e7224 */ /* 0x000fc400078e0000 */
[----:B------:R-:W-:Y:S02]  /*1dcd0*/  IMAD.MOV.U32 R12, RZ, RZ, R3 ;  /* 0x000000ffff0c7224 */ /* 0x000fe400078e0003 */
[----:B------:R-:W-:Y:S02]  /*1dce0*/  IMAD.MOV.U32 R6, RZ, RZ, R235 ;  /* 0x000000ffff067224 */ /* 0x000fe400078e00eb */
[----:B------:R-:W-:Y:S01]  /*1dcf0*/  IMAD.MOV.U32 R228, RZ, RZ, R8 ;  /* 0x000000ffffe47224 */ /* 0x000fe200078e0008 */
[----:B------:R-:W-:Y:S06]  /*1dd00*/  @P0 BRA `(.L_x_2519) ;  /* 0xffffffd800f00947 */ /* 0x000fec000383ffff */
.L_x_2508:
[----:B------:R-:W-:Y:S05]  /*1dd10*/  WARPSYNC.ALL ;  /* 0x0000000000007948 */ /* 0x000fea0003800000 */
[----:B------:R-:W-:Y:S06]  /*1dd20*/  BAR.ARV 0x8, 0x180 ;  /* 0x0206000000007b1d */ /* 0x000fec0000002000 */
[----:B------:R-:W-:Y:S05]  /*1dd30*/  @!P1 BRA `(.L_x_2520) ;  /* 0x0000000000049947 */ /* 0x000fea0003800000 */
[----:B------:R-:W-:Y:S01]  /*1dd40*/  BPT.TRAP 0x1 ;  /* 0x000000040000795c */ /* 0x000fe20000300000 */
.L_x_2520:
[----:B------:R-:W-:Y:S01]  /*1dd50*/  IMAD R10, R234, 0x8, R18 ;  /* 0x00000008ea0a7824 */ /* 0x000fe200078e0212 */
[----:B------:R-:W-:-:S04]  /*1dd60*/  SHF.L.U32 R7, R235, 0x1f, RZ ;  /* 0x0000001feb077819 */ /* 0x000fc800000006ff */
[----:B------:R0:W1:Y:S01]  /*1dd70*/  SYNCS.PHASECHK.TRANS64.TRYWAIT P0, [R10+URZ+0x38850], R7 ;  /* 0x038850070a0075a7 */ /* 0x000062000800017f */
[----:B------:R-:W-:Y:S05]  /*1dd80*/  @!P1 BRA `(.L_x_2521) ;  /* 0x0000000000049947 */ /* 0x000fea0003800000 */
[----:B------:R-:W-:Y:S01]  /*1dd90*/  BPT.TRAP 0x1 ;  /* 0x000000040000795c */ /* 0x000fe20000300000 */
.L_x_2521:
[----:B------:R-:W-:-:S05]  /*1dda0*/  VIADD R18, R18, 0x400 ;  /* 0x0000040012127836 */ /* 0x000fca0000000000 */
[----:B------:R-:W-:-:S04]  /*1ddb0*/  SHF.R.U32.HI R18, RZ, 0x4, R18 ;  /* 0x00000004ff127819 */ /* 0x000fc80000011612 */
[----:B------:R-:W-:-:S04]  /*1ddc0*/  LOP3.LUT R18, R18, 0x3fff, RZ, 0xc0, !PT ;  /* 0x00003fff12127812 */ /* 0x000fc800078ec0ff */
[----:B------:R-:W-:Y:S01]  /*1ddd0*/  LOP3.LUT R9, R18, 0x10000, RZ, 0xfc, !PT ;  /* 0x0001000012097812 */ /* 0x000fe200078efcff */
[----:B-1----:R-:W-:Y:S06]  /*1dde0*/  @P0 BRA `(.L_x_2522) ;  /* 0x0000000000080947 */ /* 0x002fec0003800000 */
[----:B------:R-:W1:Y:S02]  /*1ddf0*/  SYNCS.PHASECHK.TRANS64.TRYWAIT P0, [R10+URZ+0x38850], R7 ;  /* 0x038850070a0075a7 */ /* 0x000e64000800017f */
[----:B-1----:R-:W-:Y:S05]  /*1de00*/  @!P0 BRA `(.L_x_2523) ;  /* 0x000000d400548947 */ /* 0x002fea0003800000 */
.L_x_2522:
[----:B------:R-:W-:Y:S01]  /*1de10*/  IMAD R6, R234, 0x800, R9 ;  /* 0x00000800ea067824 */ /* 0x000fe200078e0209 */
[----:B------:R-:W2:Y:S01]  /*1de20*/  LDL R11, [R1+0x44] ;  /* 0x00004400010b7983 */ /* 0x000ea20000100800 */
[----:B01----:R-:W-:Y:S01]  /*1de30*/  IMAD.MOV.U32 R7, RZ, RZ, 0x40000040 ;  /* 0x40000040ff077424 */ /* 0x003fe200078e00ff */
[----:B------:R-:W-:Y:S05]  /*1de40*/  WARPSYNC.ALL ;  /* 0x0000000000007948 */ /* 0x000fea0003800000 */
[C---:B------:R-:W-:Y:S01]  /*1de50*/  R2UR UR6, R6.reuse ;  /* 0x00000000060672ca */ /* 0x040fe200000e0000 */
[----:B------:R-:W3:Y:S01]  /*1de60*/  LDL R13, [R1+0x24] ;  /* 0x00002400010d7983 */ /* 0x000ee20000100800 */
[----:B------:R-:W-:Y:S01]  /*1de70*/  R2UR UR7, R7 ;  /* 0x00000000070772ca */ /* 0x000fe200000e0000 */
[----:B------:R-:W-:Y:S01]  /*1de80*/  WARPGROUP.ARRIVE ;  /* 0x00000000000079c5 */ /* 0x000fe20000000000 */
[C---:B------:R-:W-:Y:S01]  /*1de90*/  VIADD R8, R6.reuse, 0x2 ;  /* 0x0000000206087836 */ /* 0x040fe20000000000 */
[----:B------:R-:W4:Y:S01]  /*1dea0*/  LDL.LU R18, [R1+0x18] ;  /* 0x0000180001127983 */ /* 0x000f220000300800 */
[----:B------:R-:W-:Y:S01]  /*1deb0*/  IMAD.MOV.U32 R9, RZ, RZ, 0x40000040 ;  /* 0x40000040ff097424 */ /* 0x000fe200078e00ff */
        /* <DEDUP_REMOVED lines=9> */
[----:B------:R-:W0:Y:S01]  /*1df50*/  @P0 LDC.64 R8, c[0x0][0x9d0] ;  /* 0x00027400ff080b82 */ /* 0x000e220000000a00 */
[----:B------:R-:W-:Y:S02]  /*1df60*/  WARPGROUP.DEPBAR.LE gsb0, 0x0 ;  /* 0x00008000000079c5 */ /* 0x000fe40000010000 */
[----:B------:R-:W-:-:S06]  /*1df70*/  WARPGROUP.ARRIVE ;  /* 0x00000000000079c5 */ /* 0x000fcc0000000000 */
[----:B------:R-:W-:Y:S01]  /*1df80*/  QGMMA.64x256x32.F32.E4M3.E4M3 R24, R224, gdesc[UR4], R24, gsb0 ;  /* 0x03e00004e0187df3 */ /* 0x000fe20008000818 */
[----:B------:R-:W-:Y:S01]  /*1df90*/  R2UR UR6, R20 ;  /* 0x00000000140672ca */ /* 0x000fe200000e0000 */
[----:B--2---:R-:W-:Y:S01]  /*1dfa0*/  @P0 IMAD R12, R11, R14, RZ ;  /* 0x0000000e0b0c0224 */ /* 0x004fe200078e02ff */
[----:B------:R-:W-:-:S03]  /*1dfb0*/  R2UR UR7, R21 ;  /* 0x00000000150772ca */ /* 0x000fc600000e0000 */
[C---:B---3--:R-:W-:Y:S02]  /*1dfc0*/  @P0 IMAD R7, R13.reuse, R15, R12 ;  /* 0x0000000f0d070224 */ /* 0x048fe400078e020c */
[----:B------:R-:W-:Y:S01]  /*1dfd0*/  @P0 IMAD.WIDE.U32 R12, R13, R14, RZ ;  /* 0x0000000e0d0c0225 */ /* 0x000fe200078e00ff */
[----:B----4-:R-:W-:-:S04]  /*1dfe0*/  @P0 SHF.R.S32.HI R11, RZ, 0x1f, R18 ;  /* 0x0000001fff0b0819 */ /* 0x010fc80000011412 */
[----:B------:R-:W-:Y:S01]  /*1dff0*/  @P0 IADD3 R13, R13, R7, RZ ;  /* 0x000000070d0d0210 */ /* 0x000fe20007ffe0ff */
[----:B0-----:R-:W-:-:S04]  /*1e000*/  @P0 IMAD R14, R11, R8, RZ ;  /* 0x000000080b0e0224 */ /* 0x001fc800078e02ff */
[C---:B------:R-:W-:Y:S02]  /*1e010*/  @P0 IMAD R7, R18.reuse, R9, R14 ;  /* 0x0000000912070224 */ /* 0x040fe400078e020e */
[----:B------:R-:W-:-:S04]  /*1e020*/  @P0 IMAD.WIDE.U32 R8, R18, R8, R12 ;  /* 0x0000000812080225 */ /* 0x000fc800078e000c */
[----:B------:R-:W-:Y:S01]  /*1e030*/  @P0 IMAD.IADD R7, R9, 0x1, R7 ;  /* 0x0000000109070824 */ /* 0x000fe200078e0207 */
        /* <DEDUP_REMOVED lines=17> */
[----:B------:R-:W-:Y:S02]  /*1e150*/  IMAD.MOV.U32 R5, RZ, RZ, RZ ;  /* 0x000000ffff057224 */ /* 0x000fe400078e00ff */
        /* <DEDUP_REMOVED lines=29> */
.L_x_2524:
[----:B------:R-:W-:Y:S01]  /*1e330*/  VIADD R10, R10, 0x38860 ;  /* 0x000388600a0a7836 */ /* 0x000fe20000000000 */
[----:B------:R-:W-:Y:S01]  /*1e340*/  MOV R3, UR42 ;  /* 0x0000002a00037c02 */ /* 0x000fe20008000f00 */
[----:B------:R-:W-:Y:S02]  /*1e350*/  VIADD R234, R234, 0x1 ;  /* 0x00000001eaea7836 */ /* 0x000fe40000000000 */
[-C--:B------:R-:W-:Y:S01]  /*1e360*/  FMUL.FTZ R6, R45, R154.reuse ;  /* 0x0000009a2d067220 */ /* 0x080fe20000410000 */
[-C--:B------:R-:W-:Y:S01]  /*1e370*/  FMUL.FTZ R9, R52, R154.reuse ;  /* 0x0000009a34097220 */ /* 0x080fe20000410000 */
[----:B------:R-:W-:Y:S01]  /*1e380*/  PRMT R18, R3, 0x654, R10 ;  /* 0x0000065403127816 */ /* 0x000fe2000000000a */
[-C--:B------:R-:W-:Y:S01]  /*1e390*/  FMUL.FTZ R13, R68, R154.reuse ;  /* 0x0000009a440d7220 */ /* 0x080fe20000410000 */
[-C--:B------:R-:W-:Y:S01]  /*1e3a0*/  FMUL.FTZ R45, R108, R154.reuse ;  /* 0x0000009a6c2d7220 */ /* 0x080fe20000410000 */
        /* <DEDUP_REMOVED lines=8> */
[----:B------:R-:W-:Y:S01]  /*1e430*/  FMUL.FTZ R47, R86, R2 ;  /* 0x00000002562f7220 */ /* 0x000fe20000410000 */
[----:B------:R-:W-:Y:S01]  /*1e440*/  FMUL.FTZ R11, R60, R154 ;  /* 0x0000009a3c0b7220 */ /* 0x000fe20000410000 */
[----:B------:R0:W-:Y:S01]  /*1e450*/  SYNCS.ARRIVE.TRANS64.RED.A1T0 RZ, [R18+URZ], RZ ;  /* 0x000000ff12ff79a7 */ /* 0x0001e2000810043f */
[-C--:B------:R-:W-:Y:S01]  /*1e460*/  FMUL.FTZ R55, R70, R2.reuse ;  /* 0x0000000246377220 */ /* 0x080fe20000410000 */
[-C--:B------:R-:W-:Y:S01]  /*1e470*/  FMUL.FTZ R86, R95, R2.reuse ;  /* 0x000000025f567220 */ /* 0x080fe20000410000 */
[----:B------:R-:W-:Y:S01]  /*1e480*/  FMUL.FTZ R79, R102, R2 ;  /* 0x00000002664f7220 */ /* 0x000fe20000410000 */
[----:B------:R-:W-:Y:S01]  /*1e490*/  FMUL.FTZ R60, R125, R154 ;  /* 0x0000009a7d3c7220 */ /* 0x000fe20000410000 */
[-C--:B------:R-:W-:Y:S01]  /*1e4a0*/  FMUL.FTZ R70, R87, R2.reuse ;  /* 0x0000000257467220 */ /* 0x080fe20000410000 */
[-C--:B------:R-:W-:Y:S01]  /*1e4b0*/  FMUL.FTZ R102, R103, R2.reuse ;  /* 0x0000000267667220 */ /* 0x080fe20000410000 */
[----:B------:R-:W-:Y:S01]  /*1e4c0*/  FMUL.FTZ R95, R118, R2 ;  /* 0x00000002765f7220 */ /* 0x000fe20000410000 */
[----:B0-----:R-:W-:Y:S01]  /*1e4d0*/  SEL R18, RZ, 0x1, P1 ;  /* 0x00000001ff127807 */ /* 0x001fe20000800000 */
[-C--:B------:R-:W-:Y:S01]  /*1e4e0*/  FMUL.FTZ R5, R36, R154.reuse ;  /* 0x0000009a24057220 */ /* 0x080fe20000410000 */
[-C--:B------:R-:W-:Y:S01]  /*1e4f0*/  FMUL.FTZ R4, R37, R154.reuse ;  /* 0x0000009a25047220 */ /* 0x080fe20000410000 */
[-C--:B------:R-:W-:Y:S01]  /*1e500*/  FMUL.FTZ R10, R61, R154.reuse ;  /* 0x0000009a3d0a7220 */ /* 0x080fe20000410000 */
[----:B------:R-:W-:Y:S01]  /*1e510*/  FMUL.FTZ R12, R69, R154 ;  /* 0x0000009a450c7220 */ /* 0x000fe20000410000 */
        /* <DEDUP_REMOVED lines=108> */
.L_x_2438:
        /* <DEDUP_REMOVED lines=8> */
[----:B0-----:R0:W-:Y:S04]  /*1ec60*/  STL.64 [R1+0x10], R148 ;  /* 0x0000109401007387 */ /* 0x0011e80000100a00 */
[----:B------:R0:W-:Y:S01]  /*1ec70*/  STL.64 [R1+0x18], R150 ;  /* 0x0000189601007387 */ /* 0x0001e20000100a00 */
[----:B------:R-:W-:Y:S06]  /*1ec80*/  BAR.ARV 0x4, 0x180 ;  /* 0x0106000000007b1d */ /* 0x000fec0000002000 */
[----:B------:R-:W-:Y:S05]  /*1ec90*/  @P0 BRA `(.L_x_2526) ;  /* 0x0000002c00680947 */ /* 0x000fea0003800000 */
[----:B0-----:R-:W2:Y:S04]  /*1eca0*/  LDL R149, [R1+0x64] ;  /* 0x0000640001957983 */ /* 0x001ea80000100800 */
[----:B------:R-:W3:Y:S04]  /*1ecb0*/  LDL R148, [R1+0x44] ;  /* 0x0000440001947983 */ /* 0x000ee80000100800 */
[----:B------:R-:W4:Y:S01]  /*1ecc0*/  LDL R143, [R1+0x24] ;  /* 0x00002400018f7983 */ /* 0x000f220000100800 */
[----:B------:R-:W-:Y:S01]  /*1ecd0*/  F2FP.BF16.F32.PACK_AB R32, R5, R32 ;  /* 0x000000200520723e */ /* 0x000fe200000010ff */
[----:B------:R-:W-:Y:S01]  /*1ece0*/  ULDC.64 UR4, c[0x4][0x38] ;  /* 0x01000e0000047ab9 */ /* 0x000fe20000000a00 */
[----:B------:R-:W0:Y:S01]  /*1ecf0*/  S2R R5, SR_SWINHI ;  /* 0x0000000000057919 */ /* 0x000e220000002f00 */
[----:B------:R-:W1:Y:S01]  /*1ed00*/  S2R R141, SR_TID.X ;  /* 0x00000000008d7919 */ /* 0x000e620000002100 */
        /* <DEDUP_REMOVED lines=11> */
[----:B0-----:R-:W-:Y:S02]  /*1edc0*/  MOV R55, R5 ;  /* 0x0000000500377202 */ /* 0x001fe40000000f00 */
        /* <DEDUP_REMOVED lines=9> */
[----:B------:R-:W-:Y:S01]  /*1ee60*/  F2FP.BF16.F32.PACK_AB R137, R76, R137 ;  /* 0x000000894c89723e */ /* 0x000fe200000010ff */
[----:B-1----:R-:W-:Y:S01]  /*1ee70*/  IMAD.SHL.U32 R2, R141, 0x4, RZ ;  /* 0x000000048d027824 */ /* 0x002fe200078e00ff */
        /* <DEDUP_REMOVED lines=9> */
[----:B------:R-:W-:Y:S02]  /*1ef10*/  LOP3.LUT R2, R2, 0xc, RZ, 0xc0, !PT ;  /* 0x0000000c02027812 */ /* 0x000fe400078ec0ff */
[----:B------:R-:W-:Y:S02]  /*1ef20*/  F2FP.BF16.F32.PACK_AB R67, R46, R67 ;  /* 0x000000432e43723e */ /* 0x000fe400000010ff */
[----:B------:R-:W-:Y:S02]  /*1ef30*/  F2FP.BF16.F32.PACK_AB R71, R38, R71 ;  /* 0x000000472647723e */ /* 0x000fe400000010ff */
[----:B------:R-:W-:Y:S02]  /*1ef40*/  F2FP.BF16.F32.PACK_AB R131, R36, R97 ;  /* 0x000000612483723e */ /* 0x000fe400000010ff */
[----:B------:R-:W-:Y:S02]  /*1ef50*/  IADD3 R26, P0, R2, UR4, RZ ;  /* 0x00000004021a7c10 */ /* 0x000fe4000ff1e0ff */
[----:B------:R-:W-:-:S03]  /*1ef60*/  F2FP.BF16.F32.PACK_AB R33, R4, R33 ;  /* 0x000000210421723e */ /* 0x000fc600000010ff */
[----:B------:R-:W-:Y:S01]  /*1ef70*/  IMAD.X R27, RZ, RZ, UR5, P0 ;  /* 0x00000005ff1b7e24 */ /* 0x000fe200080e06ff */
[----:B------:R-:W-:Y:S02]  /*1ef80*/  LOP3.LUT P0, R4, R141, 0x3, RZ, 0xc0, !PT ;  /* 0x000000038d047812 */ /* 0x000fe4000780c0ff */
[----:B------:R-:W-:Y:S02]  /*1ef90*/  F2FP.BF16.F32.PACK_AB R63, R124, R35 ;  /* 0x000000237c3f723e */ /* 0x000fe400000010ff */
[----:B------:R-:W-:Y:S02]  /*1efa0*/  F2FP.BF16.F32.PACK_AB R72, R15, R72 ;  /* 0x000000480f48723e */ /* 0x000fe400000010ff */
[----:B------:R-:W-:Y:S02]  /*1efb0*/  F2FP.BF16.F32.PACK_AB R78, R78, R31 ;  /* 0x0000001f4e4e723e */ /* 0x000fe400000010ff */
[----:B------:R-:W-:Y:S02]  /*1efc0*/  F2FP.BF16.F32.PACK_AB R88, R29, R88 ;  /* 0x000000581d58723e */ /* 0x000fe400000010ff */
[----:B------:R-:W-:-:S02]  /*1efd0*/  F2FP.BF16.F32.PACK_AB R40, R7, R40 ;  /* 0x000000280728723e */ /* 0x000fc400000010ff */
[----:B------:R-:W-:Y:S02]  /*1efe0*/  F2FP.BF16.F32.PACK_AB R125, R28, R89 ;  /* 0x000000591c7d723e */ /* 0x000fe400000010ff */
[----:B------:R-:W-:Y:S01]  /*1eff0*/  F2FP.BF16.F32.PACK_AB R64, R13, R64 ;  /* 0x000000400d40723e */ /* 0x000fe200000010ff */
[----:B------:R-:W-:Y:S01]  /*1f000*/  UMOV UR4, 0xffffffff ;  /* 0xffffffff00047882 */ /* 0x000fe20000000000 */
[----:B------:R-:W-:Y:S01]  /*1f010*/  ISETP.EQ.OR P0, PT, R4, 0x3, !P0 ;  /* 0x000000030400780c */ /* 0x000fe20004702670 */
[----:B------:R0:W5:Y:S01]  /*1f020*/  LDG.E.CONSTANT R2, desc[UR46][R26.64] ;  /* 0x0000002e1a027981 */ /* 0x000162000c1e9900 */
[----:B------:R-:W-:Y:S02]  /*1f030*/  F2FP.BF16.F32.PACK_AB R7, R108, R43 ;  /* 0x0000002b6c07723e */ /* 0x000fe400000010ff */
[----:B------:R-:W-:Y:S02]  /*1f040*/  F2FP.BF16.F32.PACK_AB R43, R14, R73 ;  /* 0x000000490e2b723e */ /* 0x000fe400000010ff */
[----:B------:R-:W-:-:S02]  /*1f050*/  SEL R13, R3, R132, P0 ;  /* 0x00000084030d7207 */ /* 0x000fc40000000000 */
[----:B------:R-:W-:Y:S02]  /*1f060*/  SEL R4, R132, R3, P0 ;  /* 0x0000000384047207 */ /* 0x000fe40000000000 */
[----:B------:R-:W-:Y:S02]  /*1f070*/  F2FP.BF16.F32.PACK_AB R98, R79, R98 ;  /* 0x000000624f62723e */ /* 0x000fe400000010ff */
[----:B0-----:R-:W-:Y:S02]  /*1f080*/  F2FP.BF16.F32.PACK_AB R26, R75, R90 ;  /* 0x0000005a4b1a723e */ /* 0x001fe400000010ff */
        /* <DEDUP_REMOVED lines=14> */
[----:B-----5:R-:W-:-:S02]  /*1f170*/  F2FP.BF16.F32.PACK_AB R116, R127, R138 ;  /* 0x0000008a7f74723e */ /* 0x020fc400000010ff */
        /* <DEDUP_REMOVED lines=30> */
[----:B------:R-:W-:-:S02]  /*1f360*/  IADD3 R105, P3, R50, 0x8040, RZ ;  /* 0x0000804032697810 */ /* 0x000fc40007f7e0ff */
[C---:B------:R-:W-:Y:S02]  /*1f370*/  IADD3 R47, P2, R50.reuse, 0x8020, RZ ;  /* 0x00008020322f7810 */ /* 0x040fe40007f5e0ff */
[C---:B------:R-:W-:Y:S02]  /*1f380*/  IADD3 R45, P1, R50.reuse, 0x8000, RZ ;  /* 0x00008000322d7810 */ /* 0x040fe40007f3e0ff */
[C---:B------:R-:W-:Y:S02]  /*1f390*/  IADD3 R39, P5, R50.reuse, 0x4060, RZ ;  /* 0x0000406032277810 */ /* 0x040fe40007fbe0ff */
[----:B------:R-:W-:Y:S02]  /*1f3a0*/  IADD3 R37, P4, R50, 0x4040, RZ ;  /* 0x0000404032257810 */ /* 0x000fe40007f9e0ff */
[----:B------:R-:W-:Y:S02]  /*1f3b0*/  LOP3.LUT R104, R105, 0x380, RZ, 0xc0, !PT ;  /* 0x0000038069687812 */ /* 0x000fe400078ec0ff */
[----:B------:R-:W-:-:S02]  /*1f3c0*/  LOP3.LUT R46, R47, 0x380, RZ, 0xc0, !PT ;  /* 0x000003802f2e7812 */ /* 0x000fc400078ec0ff */
[----:B------:R-:W-:Y:S02]  /*1f3d0*/  LOP3.LUT R44, R45, 0x380, RZ, 0xc0, !PT ;  /* 0x000003802d2c7812 */ /* 0x000fe400078ec0ff */
[----:B------:R-:W-:Y:S02]  /*1f3e0*/  LOP3.LUT R38, R39, 0x380, RZ, 0xc0, !PT ;  /* 0x0000038027267812 */ /* 0x000fe400078ec0ff */
[----:B------:R-:W-:Y:S02]  /*1f3f0*/  LOP3.LUT R36, R37, 0x380, RZ, 0xc0, !PT ;  /* 0x0000038025247812 */ /* 0x000fe400078ec0ff */
[----:B------:R-:W-:Y:S02]  /*1f400*/  SHF.R.U64 R104, R104, 0x3, RZ ;  /* 0x0000000368687819 */ /* 0x000fe400000012ff */
[----:B------:R-:W-:Y:S02]  /*1f410*/  SHF.R.U64 R46, R46, 0x3, RZ ;  /* 0x000000032e2e7819 */ /* 0x000fe400000012ff */
[----:B------:R-:W-:-:S02]  /*1f420*/  SHF.R.U64 R44, R44, 0x3, RZ ;  /* 0x000000032c2c7819 */ /* 0x000fc400000012ff */
        /* <DEDUP_REMOVED lines=22> */
[----:B------:R-:W-:Y:S02]  /*1f590*/  LOP3.LUT R3, R50, 0x380, RZ, 0xc0, !PT ;  /* 0x0000038032037812 */ /* 0x000fe400078ec0ff */
[----:B------:R-:W-:-:S02]  /*1f5a0*/  SHF.R.U64 R34, R34, 0x3, RZ ;  /* 0x0000000322227819 */ /* 0x000fc400000012ff */
        /* <DEDUP_REMOVED lines=32> */
[C---:B----4-:R-:W-:Y:S02]  /*1f7b0*/  SHF.L.U32 R89, R143.reuse, 0x2, RZ ;  /* 0x000000028f597819 */ /* 0x050fe400000006ff */
[----:B---3--:R-:W-:Y:S01]  /*1f7c0*/  SHF.L.U64.HI R105, R143, 0x2, R148 ;  /* 0x000000028f697819 */ /* 0x008fe20000010294 */
[----:B------:R-:W-:Y:S06]  /*1f7d0*/  BRA.DIV UR4, `(.L_x_2527) ;  /* 0x000000ba04f47947 */ /* 0x000fec000b800000 */
[----:B------:R-:W-:Y:S02]  /*1f7e0*/  SEL R21, R32, R33, P0 ;  /* 0x0000002120157207 */ /* 0x000fe40000000000 */
[----:B------:R-:W-:Y:S02]  /*1f7f0*/  SEL R8, R33, R32, P0 ;  /* 0x0000002021087207 */ /* 0x000fe40000000000 */
[----:B------:R-:W-:Y:S02]  /*1f800*/  SEL R31, R64, R65, P0 ;  /* 0x00000041401f7207 */ /* 0x000fe40000000000 */
        /* <DEDUP_REMOVED lines=48> */
[----:B------:R-:W0:Y:S01]  /*1fb10*/  SHFL.IDX PT, R40, R36, R7, 0x1c1f ;  /* 0x001c1f0724287589 */ /* 0x000e2200000e0000 */
[----:B------:R-:W-:-:S02]  /*1fb20*/  SEL R51, R144, R145, P0 ;  /* 0x0000009190337207 */ /* 0x000fc40000000000 */
[----:B------:R-:W-:Y:S01]  /*1fb30*/  SEL R57, R0, R63, P0 ;  /* 0x0000003f00397207 */ /* 0x000fe20000000000 */
[----:B------:R-:W1:Y:S01]  /*1fb40*/  SHFL.IDX PT, R44, R44, R7, 0x1c1f ;  /* 0x001c1f072c2c7589 */ /* 0x000e6200000e0000 */
[----:B------:R-:W-:Y:S02]  /*1fb50*/  SEL R64, R63, R0, P0 ;  /* 0x000000003f407207 */ /* 0x000fe40000000000 */
[----:B------:R-:W-:Y:S01]  /*1fb60*/  SEL R98, R79, R98, P0 ;  /* 0x000000624f627207 */ /* 0x000fe20000000000 */
[----:B------:R-:W-:Y:S01]  /*1fb70*/  SHFL.IDX PT, R49, R49, R2, 0x1c1f ;  /* 0x001c1f0231317589 */ /* 0x000fe200000e0000 */
[----:B------:R-:W-:Y:S02]  /*1fb80*/  SEL R75, R108, R109, P0 ;  /* 0x0000006d6c4b7207 */ /* 0x000fe40000000000 */
[----:B------:R-:W-:Y:S01]  /*1fb90*/  SEL R77, R110, R111, P0 ;  /* 0x0000006f6e4d7207 */ /* 0x000fe20000000000 */
[----:B------:R-:W2:Y:S01]  /*1fba0*/  SHFL.IDX PT, R29, R28, R7, 0x1c1f ;  /* 0x001c1f071c1d7589 */ /* 0x000ea200000e0000 */
[----:B------:R-:W-:-:S02]  /*1fbb0*/  SEL R43, R12, R113, P0 ;  /* 0x000000710c2b7207 */ /* 0x000fc40000000000 */
[----:B------:R-:W-:Y:S01]  /*1fbc0*/  SEL R50, R113, R12, P0 ;  /* 0x0000000c71327207 */ /* 0x000fe20000000000 */
[----:B------:R-:W3:Y:S01]  /*1fbd0*/  SHFL.IDX PT, R31, R32, R7, 0x1c1f ;  /* 0x001c1f07201f7589 */ /* 0x000ee200000e0000 */
        /* <DEDUP_REMOVED lines=8> */
[----:B------:R1:W-:Y:S01]  /*1fc60*/  SHFL.IDX PT, R68, R58, R7, 0x1c1f ;  /* 0x001c1f073a447589 */ /* 0x0003e200000e0000 */
[----:B------:R-:W-:Y:S02]  /*1fc70*/  SEL R108, R109, R108, P0 ;  /* 0x0000006c6d6c7207 */ /* 0x000fe40000000000 */
[----:B------:R-:W-:Y:S01]  /*1fc80*/  SEL R110, R111, R110, P0 ;  /* 0x0000006e6f6e7207 */ /* 0x000fe20000000000 */
[----:B------:R-:W-:Y:S01]  /*1fc90*/  SHFL.IDX PT, R51, R51, R2, 0x1c1f ;  /* 0x001c1f0233337589 */ /* 0x000fe200000e0000 */
[----:B------:R-:W-:Y:S02]  /*1fca0*/  SEL R79, R112, R123, P0 ;  /* 0x0000007b704f7207 */ /* 0x000fe40000000000 */
[----:B------:R-:W-:Y:S01]  /*1fcb0*/  SEL R56, R129, R128, P0 ;  /* 0x0000008081387207 */ /* 0x000fe20000000000 */
[----:B------:R-:W5:Y:S01]  /*1fcc0*/  SHFL.IDX PT, R25, R20, R7, 0x1c1f ;  /* 0x001c1f0714197589 */ /* 0x000f6200000e0000 */
[----:B------:R-:W-:-:S02]  /*1fcd0*/  SEL R72, R9, R6, P0 ;  /* 0x0000000609487207 */ /* 0x000fc40000000000 */
[----:B------:R-:W-:Y:S01]  /*1fce0*/  SEL R74, R11, R74, P0 ;  /* 0x0000004a0b4a7207 */ /* 0x000fe20000000000 */
[----:B------:R-:W-:Y:S01]  /*1fcf0*/  SHFL.IDX PT, R6, R13, R2, 0x1c1f ;  /* 0x001c1f020d067589 */ /* 0x000fe200000e0000 */
[----:B------:R-:W-:Y:S02]  /*1fd00*/  SEL R112, R123, R112, P0 ;  /* 0x000000707b707207 */ /* 0x000fe40000000000 */
[----:B------:R-:W-:Y:S01]  /*1fd10*/  SEL R109, R114, R115, P0 ;  /* 0x00000073726d7207 */ /* 0x000fe20000000000 */
[----:B------:R-:W5:Y:S01]  /*1fd20*/  SHFL.IDX PT, R9, R4, R7, 0x1c1f ;  /* 0x001c1f0704097589 */ /* 0x000f6200000e0000 */
[----:B------:R-:W-:Y:S02]  /*1fd30*/  SEL R111, R116, R139, P0 ;  /* 0x0000008b746f7207 */ /* 0x000fe40000000000 */
[----:B------:R-:W-:Y:S01]  /*1fd40*/  SEL R114, R115, R114, P0 ;  /* 0x0000007273727207 */ /* 0x000fe20000000000 */
[----:B------:R5:W5:Y:S01]  /*1fd50*/  SHFL.IDX PT, R27, R24, R7, 0x1c1f ;  /* 0x001c1f07181b7589 */ /* 0x000b6200000e0000 */
[----:B------:R-:W-:-:S02]  /*1fd60*/  SEL R116, R139, R116, P0 ;  /* 0x000000748b747207 */ /* 0x000fc40000000000 */
[----:B------:R-:W-:Y:S01]  /*1fd70*/  SEL R3, R142, R135, P0 ;  /* 0x000000878e037207 */ /* 0x000fe20000000000 */
[----:B------:R-:W5:Y:S01]  /*1fd80*/  SHFL.IDX PT, R48, R48, R7, 0x1c1f ;  /* 0x001c1f0730307589 */ /* 0x000f6200000e0000 */
[----:B------:R-:W-:Y:S02]  /*1fd90*/  SEL R5, R135, R142, P0 ;  /* 0x0000008e87057207 */ /* 0x000fe40000000000 */
[----:B0-----:R-:W-:Y:S01]  /*1fda0*/  SEL R12, R33, R40, P0 ;  /* 0x00000028210c7207 */ /* 0x001fe20000000000 */
[----:B------:R0:W-:Y:S01]  /*1fdb0*/  SHFL.IDX PT, R70, R60, R7, 0x1c1f ;  /* 0x001c1f073c467589 */ /* 0x0001e200000e0000 */
[----:B------:R-:W-:Y:S02]  /*1fdc0*/  SEL R14, R40, R33, P0 ;  /* 0x00000021280e7207 */ /* 0x000fe40000000000 */
[----:B-1----:R-:W-:Y:S01]  /*1fdd0*/  SEL R58, R44, R37, P0 ;  /* 0x000000252c3a7207 */ /* 0x002fe20000000000 */
[----:B------:R-:W-:Y:S01]  /*1fde0*/  SHFL.IDX PT, R43, R43, R2, 0x1c1f ;  /* 0x001c1f022b2b7589 */ /* 0x000fe200000e0000 */
[----:B--2---:R-:W-:-:S02]  /*1fdf0*/  SEL R32, R34, R29, P0 ;  /* 0x0000001d22207207 */ /* 0x004fc40000000000 */
[----:B---3--:R-:W-:Y:S01]  /*1fe00*/  SEL R36, R38, R31, P0 ;  /* 0x0000001f26247207 */ /* 0x008fe20000000000 */
[----:B------:R-:W-:Y:S01]  /*1fe10*/  SHFL.IDX PT, R45, R45, R2, 0x1c1f ;  /* 0x001c1f022d2d7589 */ /* 0x000fe200000e0000 */
[----:B----4-:R-:W-:Y:S02]  /*1fe20*/  SEL R40, R35, R42, P0 ;  /* 0x0000002a23287207 */ /* 0x010fe40000000000 */
[----:B-----5:R-:W-:Y:S01]  /*1fe30*/  SEL R24, R26, R25, P0 ;  /* 0x000000191a187207 */ /* 0x020fe20000000000 */
        /* <DEDUP_REMOVED lines=8> */
[----:B0-----:R-:W-:Y:S01]  /*1fec0*/  SEL R60, R41, R48, P0 ;  /* 0x00000030293c7207 */ /* 0x001fe20000000000 */
[----:B------:R-:W-:Y:S01]  /*1fed0*/  SHFL.IDX PT, R50, R50, R7, 0x1c1f ;  /* 0x001c1f0732327589 */ /* 0x000fe200000e0000 */
[----:B------:R-:W-:Y:S02]  /*1fee0*/  SEL R6, R9, R6, P0 ;  /* 0x0000000609067207 */ /* 0x000fe40000000000 */
[----:B------:R-:W-:Y:S01]  /*1fef0*/  SEL R26, R25, R26, P0 ;  /* 0x0000001a191a7207 */ /* 0x000fe20000000000 */
[----:B------:R-:W-:Y:S01]  /*1ff00*/  SHFL.IDX PT, R52, R52, R7, 0x1c1f ;  /* 0x001c1f0734347589 */ /* 0x000fe200000e0000 */
[----:B------:R-:W-:-:S03]  /*1ff10*/  SEL R30, R27, R30, P0 ;  /* 0x0000001e1b1e7207 */ /* 0x000fc60000000000 */
[----:B------:R0:W1:Y:S04]  /*1ff20*/  SHFL.IDX PT, R20, R56, R7, 0x1c1f ;  /* 0x001c1f0738147589 */ /* 0x00006800000e0000 */
[----:B------:R-:W2:Y:S04]  /*1ff30*/  SHFL.IDX PT, R86, R72, R7, 0x1c1f ;  /* 0x001c1f0748567589 */ /* 0x000ea800000e0000 */
[----:B------:R-:W3:Y:S01]  /*1ff40*/  SHFL.IDX PT, R88, R74, R7, 0x1c1f ;  /* 0x001c1f074a587589 */ /* 0x000ee200000e0000 */
[----:B0-----:R-:W-:-:S03]  /*1ff50*/  SEL R56, R37, R44, P0 ;  /* 0x0000002c25387207 */ /* 0x001fc60000000000 */
[----:B------:R0:W4:Y:S01]  /*1ff60*/  SHFL.IDX PT, R90, R76, R7, 0x1c1f ;  /* 0x001c1f074c5a7589 */ /* 0x00012200000e0000 */
[----:B------:R-:W-:Y:S02]  /*1ff70*/  SEL R44, R39, R46, P0 ;  /* 0x0000002e272c7207 */ /* 0x000fe40000000000 */
[----:B------:R-:W-:Y:S01]  /*1ff80*/  SEL R46, R46, R39, P0 ;  /* 0x000000272e2e7207 */ /* 0x000fe20000000000 */
[----:B------:R5:W4:Y:S04]  /*1ff90*/  SHFL.IDX PT, R92, R78, R7, 0x1c1f ;  /* 0x001c1f074e5c7589 */ /* 0x000b2800000e0000 */
[----:B------:R-:W-:Y:S01]  /*1ffa0*/  SHFL.IDX PT, R57, R57, R2, 0x1c1f ;  /* 0x001c1f0239397589 */ /* 0x000fe200000e0000 */
[----:B0-----:R-:W-:-:S03]  /*1ffb0*/  SEL R76, R49, R68, P0 ;  /* 0x00000044314c7207 */ /* 0x001fc60000000000 */
[----:B------:R-:W-:Y:S01]  /*1ffc0*/  SHFL.IDX PT, R73, R73, R2, 0x1c1f ;  /* 0x001c1f0249497589 */ /* 0x000fe200000e0000 */
[----:B-1----:R-:W-:Y:S02]  /*1ffd0*/  SEL R72, R47, R20, P0 ;  /* 0x000000142f487207 */ /* 0x002fe40000000000 */
[----:B-----5:R-:W-:Y:S01]  /*1ffe0*/  SEL R78, R68, R49, P0 ;  /* 0x00000031444e7207 */ /* 0x020fe20000000000 */
[----:B------:R-:W-:Y:S01]  /*1fff0*/  SHFL.IDX PT, R75, R75, R2, 0x1c1f ;  /* 0x001c1f024b4b7589 */ /* 0x000fe200000e0000 */
[----:B------:R-:W-:Y:S02]  /*20000*/  SEL R68, R51, R70, P0 ;  /* 0x0000004633447207 */ /* 0x000fe40000000000 */
[----:B------:R-:W-:Y:S01]  /*20010*/  SEL R74, R20, R47, P0 ;  /* 0x0000002f144a7207 */ /* 0x000fe20000000000 */
[----:B------:R-:W-:Y:S01]  /*20020*/  SHFL.IDX PT, R77, R77, R2, 0x1c1f ;  /* 0x001c1f024d4d7589 */ /* 0x000fe200000e0000 */
[----:B------:R-:W-:Y:S02]  /*20030*/  SEL R70, R70, R51, P0 ;  /* 0x0000003346467207 */ /* 0x000fe40000000000 */
[----:B--2---:R-:W-:Y:S01]  /*20040*/  SEL R29, R61, R86, P0 ;  /* 0x000000563d1d7207 */ /* 0x004fe20000000000 */
[----:B------:R-:W-:Y:S01]  /*20050*/  SHFL.IDX PT, R79, R79, R2, 0x1c1f ;  /* 0x001c1f024f4f7589 */ /* 0x000fe200000e0000 */
[----:B------:R-:W-:-:S02]  /*20060*/  SEL R31, R86, R61, P0 ;  /* 0x0000003d561f7207 */ /* 0x000fc40000000000 */
[----:B---3--:R-:W-:Y:S01]  /*20070*/  SEL R33, R63, R88, P0 ;  /* 0x000000583f217207 */ /* 0x008fe20000000000 */
[----:B------:R-:W0:Y:S01]  /*20080*/  SHFL.IDX PT, R21, R8, R7, 0x1c1f ;  /* 0x001c1f0708157589 */ /* 0x000e2200000e0000 */
[----:B------:R-:W-:Y:S02]  /*20090*/  SEL R35, R88, R63, P0 ;  /* 0x0000003f58237207 */ /* 0x000fe40000000000 */
[----:B----4-:R-:W-:Y:S01]  /*200a0*/  SEL R37, R65, R90, P0 ;  /* 0x0000005a41257207 */ /* 0x010fe20000000000 */
[----:B------:R1:W2:Y:S01]  /*200b0*/  SHFL.IDX PT, R82, R64, R7, 0x1c1f ;  /* 0x001c1f0740527589 */ /* 0x0002a200000e0000 */
[----:B------:R-:W-:Y:S02]  /*200c0*/  SEL R39, R90, R65, P0 ;  /* 0x000000415a277207 */ /* 0x000fe40000000000 */
[----:B------:R-:W-:Y:S01]  /*200d0*/  SEL R13, R67, R92, P0 ;  /* 0x0000005c430d7207 */ /* 0x000fe20000000000 */
[----:B------:R3:W4:Y:S01]  /*200e0*/  SHFL.IDX PT, R84, R66, R7, 0x1c1f ;  /* 0x001c1f0742547589 */ /* 0x00072200000e0000 */
[----:B------:R-:W-:-:S03]  /*200f0*/  SEL R15, R92, R67, P0 ;  /* 0x000000435c0f7207 */ /* 0x000fc60000000000 */
[----:B------:R-:W5:Y:S01]  /*20100*/  SHFL.IDX PT, R98, R98, R7, 0x1c1f ;  /* 0x001c1f0762627589 */ /* 0x000f6200000e0000 */
[----:B-1----:R-:W-:-:S03]  /*20110*/  SEL R64, R45, R52, P0 ;  /* 0x000000342d407207 */ /* 0x002fc60000000000 */
[----:B------:R-:W1:Y:S01]  /*20120*/  SHFL.IDX PT, R108, R108, R7, 0x1c1f ;  /* 0x001c1f076c6c7589 */ /* 0x000e6200000e0000 */
[----:B---3--:R-:W-:-:S03]  /*20130*/  SEL R66, R52, R45, P0 ;  /* 0x0000002d34427207 */ /* 0x008fc60000000000 */
[----:B------:R-:W3:Y:S04]  /*20140*/  SHFL.IDX PT, R110, R110, R7, 0x1c1f ;  /* 0x001c1f076e6e7589 */ /* 0x000ee800000e0000 */
[----:B------:R-:W3:Y:S01]  /*20150*/  SHFL.IDX PT, R112, R112, R7, 0x1c1f ;  /* 0x001c1f0770707589 */ /* 0x000ee200000e0000 */
[----:B0-----:R-:W-:Y:S02]  /*20160*/  SEL R8, R10, R21, P0 ;  /* 0x000000150a087207 */ /* 0x001fe40000000000 */
[----:B------:R-:W-:Y:S01]  /*20170*/  SEL R10, R21, R10, P0 ;  /* 0x0000000a150a7207 */ /* 0x000fe20000000000 */
[----:B------:R-:W-:Y:S01]  /*20180*/  SHFL.IDX PT, R71, R71, R2, 0x1c1f ;  /* 0x001c1f0247477589 */ /* 0x000fe200000e0000 */
[----:B--2---:R-:W-:Y:S02]  /*20190*/  SEL R9, R57, R82, P0 ;  /* 0x0000005239097207 */ /* 0x004fe40000000000 */
[----:B------:R-:W-:Y:S01]  /*201a0*/  SEL R11, R82, R57, P0 ;  /* 0x00000039520b7207 */ /* 0x000fe20000000000 */
[----:B------:R-:W-:Y:S01]  /*201b0*/  SHFL.IDX PT, R109, R109, R2, 0x1c1f ;  /* 0x001c1f026d6d7589 */ /* 0x000fe200000e0000 */
[----:B----4-:R-:W-:-:S02]  /*201c0*/  SEL R25, R59, R84, P0 ;  /* 0x000000543b197207 */ /* 0x010fc40000000000 */
[----:B------:R-:W-:Y:S01]  /*201d0*/  SEL R27, R84, R59, P0 ;  /* 0x0000003b541b7207 */ /* 0x000fe20000000000 */
[----:B------:R-:W-:Y:S01]  /*201e0*/  SHFL.IDX PT, R111, R111, R2, 0x1c1f ;  /* 0x001c1f026f6f7589 */ /* 0x000fe200000e0000 */
[----:B-----5:R-:W-:Y:S02]  /*201f0*/  SEL R45, R73, R98, P0 ;  /* 0x00000062492d7207 */ /* 0x020fe40000000000 */
[----:B------:R-:W-:Y:S01]  /*20200*/  SEL R47, R98, R73, P0 ;  /* 0x00000049622f7207 */ /* 0x000fe20000000000 */
[----:B------:R0:W-:Y:S01]  /*20210*/  SHFL.IDX PT, R80, R62, R7, 0x1c1f ;  /* 0x001c1f073e507589 */ /* 0x0001e200000e0000 */
[----:B-1----:R-:W-:Y:S02]  /*20220*/  SEL R61, R75, R108, P0 ;  /* 0x0000006c4b3d7207 */ /* 0x002fe40000000000 */
[----:B------:R-:W-:Y:S01]  /*20230*/  SEL R63, R108, R75, P0 ;  /* 0x0000004b6c3f7207 */ /* 0x000fe20000000000 */
[----:B------:R-:W1:Y:S01]  /*20240*/  SHFL.IDX PT, R94, R94, R7, 0x1c1f ;  /* 0x001c1f075e5e7589 */ /* 0x000e6200000e0000 */
[----:B---3--:R-:W-:-:S02]  /*20250*/  SEL R49, R77, R110, P0 ;  /* 0x0000006e4d317207 */ /* 0x008fc40000000000 */
[----:B------:R-:W-:Y:S01]  /*20260*/  SEL R51, R110, R77, P0 ;  /* 0x0000004d6e337207 */ /* 0x000fe20000000000 */
[----:B------:R-:W2:Y:S01]  /*20270*/  SHFL.IDX PT, R96, R96, R7, 0x1c1f ;  /* 0x001c1f0760607589 */ /* 0x000ea200000e0000 */
[----:B------:R-:W-:Y:S02]  /*20280*/  SEL R65, R79, R112, P0 ;  /* 0x000000704f417207 */ /* 0x000fe40000000000 */
[----:B0-----:R-:W-:Y:S01]  /*20290*/  SEL R62, R48, R41, P0 ;  /* 0x00000029303e7207 */ /* 0x001fe20000000000 */
[----:B------:R-:W0:Y:S01]  /*202a0*/  SHFL.IDX PT, R114, R114, R7, 0x1c1f ;  /* 0x001c1f0772727589 */ /* 0x000e2200000e0000 */
[----:B------:R-:W-:Y:S02]  /*202b0*/  SEL R48, R43, R50, P0 ;  /* 0x000000322b307207 */ /* 0x000fe40000000000 */
[----:B------:R-:W-:Y:S01]  /*202c0*/  SEL R50, R50, R43, P0 ;  /* 0x0000002b32327207 */ /* 0x000fe20000000000 */
[----:B------:R-:W3:Y:S01]  /*202d0*/  SHFL.IDX PT, R116, R116, R7, 0x1c1f ;  /* 0x001c1f0774747589 */ /* 0x000ee200000e0000 */
[----:B------:R-:W-:-:S03]  /*202e0*/  SEL R67, R112, R79, P0 ;  /* 0x0000004f70437207 */ /* 0x000fc60000000000 */
[----:B------:R4:W3:Y:S04]  /*202f0*/  SHFL.IDX PT, R0, R5, R2, 0x1c1f ;  /* 0x001c1f0205007589 */ /* 0x0008e800000e0000 */
[----:B------:R5:W3:Y:S01]  /*20300*/  SHFL.IDX PT, R3, R3, R7, 0x1c1f ;  /* 0x001c1f0703037589 */ /* 0x000ae200000e0000 */
[----:B-1----:R-:W-:Y:S02]  /*20310*/  SEL R41, R69, R94, P0 ;  /* 0x0000005e45297207 */ /* 0x002fe40000000000 */
[----:B----4-:R-:W-:Y:S01]  /*20320*/  SEL R5, R53, R80, P0 ;  /* 0x0000005035057207 */ /* 0x010fe20000000000 */
[----:B------:R-:W-:Y:S01]  /*20330*/  IMAD.MOV.U32 R2, RZ, RZ, RZ ;  /* 0x000000ffff027224 */ /* 0x000fe200078e00ff */
[----:B------:R-:W-:Y:S02]  /*20340*/  SEL R43, R94, R69, P0 ;  /* 0x000000455e2b7207 */ /* 0x000fe40000000000 */
[----:B-----5:R-:W-:-:S02]  /*20350*/  SEL R7, R80, R53, P0 ;  /* 0x0000003550077207 */ /* 0x020fc40000000000 */
[----:B--2---:R-:W-:Y:S02]  /*20360*/  SEL R57, R71, R96, P0 ;  /* 0x0000006047397207 */ /* 0x004fe40000000000 */
[----:B------:R-:W-:Y:S02]  /*20370*/  SEL R59, R96, R71, P0 ;  /* 0x00000047603b7207 */ /* 0x000fe40000000000 */
[----:B0-----:R-:W-:Y:S02]  /*20380*/  SEL R73, R109, R114, P0 ;  /* 0x000000726d497207 */ /* 0x001fe40000000000 */
[----:B------:R-:W-:Y:S02]  /*20390*/  SEL R75, R114, R109, P0 ;  /* 0x0000006d724b7207 */ /* 0x000fe40000000000 */
[----:B---3--:R-:W-:Y:S02]  /*203a0*/  SEL R77, R111, R116, P0 ;  /* 0x000000746f4d7207 */ /* 0x008fe40000000000 */
[----:B------:R-:W-:-:S07]  /*203b0*/  SEL R79, R116, R111, P0 ;  /* 0x0000006f744f7207 */ /* 0x000fce0000000000 */
.L_x_2801:
[----:B------:R-:W-:Y:S05]  /*203c0*/  WARPSYNC.ALL ;  /* 0x0000000000007948 */ /* 0x000fea0003800000 */
[----:B------:R-:W-:Y:S01]  /*203d0*/  BAR.SYNC.DEFER_BLOCKING 0x1, 0x100 ;  /* 0x0044000000007b1d */ /* 0x000fe20000010000 */
[----:B------:R-:W-:-:S05]  /*203e0*/  SEL R69, R0, R3, P0 ;  /* 0x0000000300457207 */ /* 0x000fca0000000000 */
[----:B------:R-:W-:Y:S02]  /*203f0*/  ULDC.64 UR4, c[0x0][0xc00] ;  /* 0x0003000000047ab9 */ /* 0x000fe40000000a00 */
[----:B------:R-:W-:Y:S01]  /*20400*/  ISETP.NE.U32.AND P1, PT, RZ, UR4, PT ;  /* 0x00000004ff007c0c */ /* 0x000fe2000bf25070 */
[----:B------:R-:W2:Y:S01]  /*20410*/  LDL R52, [R1+0x3c] ;  /* 0x00003c0001347983 */ /* 0x000ea20000100800 */
[----:B------:R-:W-:Y:S02]  /*20420*/  IADD3 R20, P2, R89, UR4, RZ ;  /* 0x0000000459147c10 */ /* 0x000fe4000ff5e0ff */
[----:B------:R-:W-:Y:S01]  /*20430*/  SEL R71, R3, R0, P0 ;  /* 0x0000000003477207 */ /* 0x000fe20000000000 */
[----:B------:R-:W2:Y:S01]  /*20440*/  LDL R82, [R1+0x8] ;  /* 0x0000080001527983 */ /* 0x000ea20000100800 */
[----:B------:R-:W-:Y:S01]  /*20450*/  ISETP.NE.AND.EX P1, PT, RZ, UR5, PT, P1 ;  /* 0x00000005ff007c0c */ /* 0x000fe2000bf25310 */
[----:B------:R-:W0:Y:S01]  /*20460*/  LDC R0, c[0x0][0xbe8] ;  /* 0x0002fa00ff007b82 */ /* 0x000e220000000800 */
[----:B------:R-:W-:Y:S01]  /*20470*/  IADD3.X R21, R105, UR5, RZ, P2, !PT ;  /* 0x0000000569157c10 */ /* 0x000fe200097fe4ff */
[----:B------:R-:W-:Y:S01]  /*20480*/  ULDC.64 UR4, c[0x0][0xc08] ;  /* 0x0003020000047ab9 */ /* 0x000fe20000000a00 */
[----:B------:R1:W-:Y:S04]  /*20490*/  STSM.16.M88.4 [R107], R4 ;  /* 0x000000046b007844 */ /* 0x0003e80000000200 */
[----:B------:R-:W-:Y:S04]  /*204a0*/  STSM.16.M88.4 [R91], R8 ;  /* 0x000000085b007844 */ /* 0x000fe80000000200 */
        /* <DEDUP_REMOVED lines=8> */
[----:B------:R-:W-:Y:S01]  /*20530*/  STSM.16.M88.4 [R104], R60 ;  /* 0x0000003c68007844 */ /* 0x000fe20000000200 */
[----:B------:R-:W-:-:S03]  /*20540*/  ISETP.NE.U32.AND P0, PT, RZ, UR4, PT ;  /* 0x00000004ff007c0c */ /* 0x000fc6000bf05070 */
[----:B------:R-:W-:Y:S04]  /*20550*/  STSM.16.M88.4 [R106], R48 ;  /* 0x000000306a007844 */ /* 0x000fe80000000200 */
[----:B------:R-:W-:Y:S04]  /*20560*/  STSM.16.M88.4 [R81], R64 ;  /* 0x0000004051007844 */ /* 0x000fe80000000200 */
[----:B------:R-:W-:Y:S04]  /*20570*/  STSM.16.M88.4 [R83], R72 ;  /* 0x0000004853007844 */ /* 0x000fe80000000200 */
[----:B------:R3:W-:Y:S01]  /*20580*/  STSM.16.M88.4 [R85], R76 ;  /* 0x0000004c55007844 */ /* 0x0007e20000000200 */
[----:B------:R-:W-:-:S03]  /*20590*/  ISETP.NE.AND.EX P0, PT, RZ, UR5, PT, P0 ;  /* 0x00000005ff007c0c */ /* 0x000fc6000bf05300 */
[----:B------:R4:W-:Y:S01]  /*205a0*/  STSM.16.M88.4 [R87], R68 ;  /* 0x0000004457007844 */ /* 0x0009e20000000200 */
[----:B------:R-:W-:Y:S09]  /*205b0*/  BAR.SYNC.DEFER_BLOCKING 0x1, 0x100 ;  /* 0x0044000000007b1d */ /* 0x000ff20000010000 */
[----:B-1----:R-:W-:Y:S01]  /*205c0*/  @P0 IADD3 R4, P3, R89, UR4, RZ ;  /* 0x0000000459040c10 */ /* 0x002fe2000ff7e0ff */
[----:B------:R-:W-:-:S02]  /*205d0*/  ULDC UR4, c[0x0][0xa88] ;  /* 0x0002a20000047ab9 */ /* 0x000fc40000000800 */
[----:B---3--:R-:W-:Y:S01]  /*205e0*/  IMAD.U32 R77, RZ, RZ, UR4 ;  /* 0x00000004ff4d7e24 */ /* 0x008fe2000f8e00ff */
[----:B------:R-:W-:Y:S01]  /*205f0*/  @P0 IADD3.X R5, R105, UR5, RZ, P3, !PT ;  /* 0x0000000569050c10 */ /* 0x000fe20009ffe4ff */
[----:B------:R4:W5:Y:S01]  /*20600*/  @P1 LDG.E R2, desc[UR46][R20.64] ;  /* 0x0000002e14021981 */ /* 0x000962000c1e1900 */
[----:B0-----:R-:W-:-:S03]  /*20610*/  ISETP.NE.AND P2, PT, R0, 0x1, PT ;  /* 0x000000010000780c */ /* 0x001fc60003f45270 */
[----:B------:R4:W5:Y:S10]  /*20620*/  @P0 LDG.E R77, desc[UR46][R4.64] ;  /* 0x0000002e044d0981 */ /* 0x000974000c1e1900 */
[----:B------:R-:W0:Y:S08]  /*20630*/  @P2 LDC R3, c[0x0][0xbec] ;  /* 0x0002fb00ff032b82 */ /* 0x000e300000000800 */
[----:B------:R-:W1:Y:S01]  /*20640*/  @P2 LDC R9, c[0x0][0xbf0] ;  /* 0x0002fc00ff092b82 */ /* 0x000e620000000800 */
[----:B--2---:R-:W-:Y:S01]  /*20650*/  IMAD.IADD R8, R52, 0x1, R82 ;  /* 0x0000000134087824 */ /* 0x004fe200078e0252 */
[----:B01--4-:R-:W-:Y:S06]  /*20660*/  @P0 BRA `(.L_x_2528) ;  /* 0x0000000000100947 */ /* 0x013fec0003800000 */
[----:B------:R-:W-:Y:S05]  /*20670*/  @!P1 BRA `(.L_x_2528) ;  /* 0x00000000000c9947 */ /* 0x000fea0003800000 */
[----:B------:R-:W2:Y:S04]  /*20680*/  LDG.E R4, desc[UR46][R20.64] ;  /* 0x0000002e14047981 */ /* 0x000ea8000c1e1900 */
[----:B-----5:R-:W2:Y:S02]  /*20690*/  LDG.E R77, desc[UR46][R20.64+0x4] ;  /* 0x0000042e144d7981 */ /* 0x020ea4000c1e1900 */
[----:B--2---:R-:W-:-:S07]  /*206a0*/  IMAD.IADD R77, R77, 0x1, -R4 ;  /* 0x000000014d4d7824 */ /* 0x004fce00078e0a04 */
.L_x_2528:
[----:B------:R-:W2:Y:S01]  /*206b0*/  LDL.LU R84, [R1+0x40] ;  /* 0x0000400001547983 */ /* 0x000ea20000300800 */
[----:B------:R-:W-:Y:S01]  /*206c0*/  @P2 IMAD.HI.U32 R4, R8, R3, RZ ;  /* 0x0000000308042227 */ /* 0x000fe200078e00ff */
[----:B------:R-:W-:Y:S01]  /*206d0*/  ULDC.64 UR4, c[0x0][0xb90] ;  /* 0x0002e40000047ab9 */ /* 0x000fe20000000a00 */
[----:B-----5:R-:W-:Y:S01]  /*206e0*/  SHF.R.S32.HI R3, RZ, 0x1f, R2 ;  /* 0x0000001fff037819 */ /* 0x020fe20000011402 */
[----:B------:R-:W0:Y:S01]  /*206f0*/  @P2 LDC R81, c[0x0][0xbec] ;  /* 0x0002fb00ff512b82 */ /* 0x000e220000000800 */
[----:B------:R-:W-:Y:S01]  /*20700*/  IMAD.MOV.U32 R7, RZ, RZ, R8 ;  /* 0x000000ffff077224 */ /* 0x000fe200078e0008 */
[----:B------:R-:W-:Y:S01]  /*20710*/  @P2 SHF.R.U32.HI R7, RZ, R9, R4 ;  /* 0x00000009ff072219 */ /* 0x000fe20000011604 */
[----:B------:R-:W-:Y:S01]  /*20720*/  IMAD R11, R19, 0x40, R22 ;  /* 0x00000040130b7824 */ /* 0x000fe200078e0216 */
[----:B------:R-:W-:Y:S01]  /*20730*/  SEL R20, R148, RZ, !P1 ;  /* 0x000000ff94147207 */ /* 0x000fe20004800000 */
[----:B------:R-:W-:Y:S01]  /*20740*/  VIADD R78, R141, 0xffffff80 ;  /* 0xffffff808d4e7836 */ /* 0x000fe20000000000 */
[----:B------:R-:W-:Y:S01]  /*20750*/  SEL R21, R143, RZ, !P1 ;  /* 0x000000ff8f157207 */ /* 0x000fe20004800000 */
[----:B------:R-:W-:Y:S01]  /*20760*/  IMAD.MOV R13, RZ, RZ, -R7 ;  /* 0x000000ffff0d7224 */ /* 0x000fe200078e0a07 */
[----:B------:R-:W1:Y:S01]  /*20770*/  @P2 LDC R83, c[0x0][0xbf0] ;  /* 0x0002fc00ff532b82 */ /* 0x000e620000000800 */
[----:B------:R-:W-:Y:S01]  /*20780*/  IMAD.WIDE R54, R11, 0x2, R54 ;  /* 0x000000020b367825 */ /* 0x000fe200078e0236 */
[----:B------:R-:W-:-:S02]  /*20790*/  SHF.R.S32.HI R11, RZ, 0x1f, R7 ;  /* 0x0000001fff0b7819 */ /* 0x000fc40000011407 */
[----:B------:R-:W-:Y:S01]  /*207a0*/  SHF.R.S32.HI R79, RZ, 0x1f, R78 ;  /* 0x0000001fff4f7819 */ /* 0x000fe2000001144e */
[----:B------:R-:W-:Y:S01]  /*207b0*/  IMAD R77, R77, R0, RZ ;  /* 0x000000004d4d7224 */ /* 0x000fe200078e02ff */
[C---:B------:R-:W-:Y:S02]  /*207c0*/  IADD3 R29, P5, R54.reuse, 0x4000, RZ ;  /* 0x00004000361d7810 */ /* 0x040fe40007fbe0ff */
[----:B------:R-:W-:Y:S02]  /*207d0*/  IADD3 R37, P4, R54, 0x5000, RZ ;  /* 0x0000500036257810 */ /* 0x000fe40007f9e0ff */
[----:B------:R-:W-:Y:S02]  /*207e0*/  LEA.HI R80, R79, R78, RZ, 0x3 ;  /* 0x0000004e4f507211 */ /* 0x000fe400078f18ff */
[----:B------:R-:W-:Y:S02]  /*207f0*/  LOP3.LUT R28, R29, 0x380, RZ, 0xc0, !PT ;  /* 0x000003801d1c7812 */ /* 0x000fe400078ec0ff */
[----:B------:R-:W-:-:S02]  /*20800*/  LOP3.LUT R36, R37, 0x380, RZ, 0xc0, !PT ;  /* 0x0000038025247812 */ /* 0x000fc400078ec0ff */
[----:B------:R-:W-:Y:S02]  /*20810*/  LOP3.LUT R85, R80, 0xfffffff8, RZ, 0xc0, !PT ;  /* 0xfffffff850557812 */ /* 0x000fe400078ec0ff */
[----:B------:R-:W-:Y:S02]  /*20820*/  SHF.R.U64 R28, R28, 0x3, RZ ;  /* 0x000000031c1c7819 */ /* 0x000fe400000012ff */
[----:B------:R-:W-:Y:S02]  /*20830*/  SHF.R.U64 R36, R36, 0x3, RZ ;  /* 0x0000000324247819 */ /* 0x000fe400000012ff */
[----:B------:R-:W-:Y:S01]  /*20840*/  LOP3.LUT R28, R28, R29, RZ, 0x3c, !PT ;  /* 0x0000001d1c1c7212 */ /* 0x000fe200078e3cff */
[--C-:B------:R-:W-:Y:S01]  /*20850*/  IMAD.X R29, RZ, RZ, R55.reuse, P5 ;  /* 0x000000ffff1d7224 */ /* 0x100fe200028e0637 */
[----:B------:R-:W-:Y:S01]  /*20860*/  LOP3.LUT R36, R36, R37, RZ, 0x3c, !PT ;  /* 0x0000002524247212 */ /* 0x000fe200078e3cff */
[----:B------:R-:W-:Y:S01]  /*20870*/  IMAD.X R37, RZ, RZ, R55, P4 ;  /* 0x000000ffff257224 */ /* 0x000fe200020e0637 */
[----:B------:R-:W-:-:S02]  /*20880*/  IADD3 R49, P5, R54, 0x9000, RZ ;  /* 0x0000900036317810 */ /* 0x000fc40007fbe0ff */
[----:B------:R-:W-:Y:S02]  /*20890*/  IADD3 R53, P4, R54, 0xa000, RZ ;  /* 0x0000a00036357810 */ /* 0x000fe40007f9e0ff */
[----:B------:R-:W-:Y:S02]  /*208a0*/  LOP3.LUT R48, R49, 0x380, RZ, 0xc0, !PT ;  /* 0x0000038031307812 */ /* 0x000fe400078ec0ff */
        /* <DEDUP_REMOVED lines=13> */
[----:B------:R-:W-:-:S02]  /*20980*/  LOP3.LUT R64, R64, R65, RZ, 0x3c, !PT ;  /* 0x0000004140407212 */ /* 0x000fc400078e3cff */
[----:B------:R-:W-:Y:S01]  /*20990*/  LOP3.LUT R68, R68, R69, RZ, 0x3c, !PT ;  /* 0x0000004544447212 */ /* 0x000fe200078e3cff */
[----:B------:R-:W-:Y:S01]  /*209a0*/  IMAD.X R69, RZ, RZ, R55, P4 ;  /* 0x000000ffff457224 */ /* 0x000fe200020e0637 */
[----:B------:R-:W-:Y:S01]  /*209b0*/  IADD3.X R65, RZ, R55, RZ, P5, !PT ;  /* 0x00000037ff417210 */ /* 0x000fe20002ffe4ff */
[----:B------:R-:W-:Y:S01]  /*209c0*/  VIADD R87, R22, 0x80 ;  /* 0x0000008016577836 */ /* 0x000fe20000000000 */
[----:B------:R-:W-:Y:S01]  /*209d0*/  BSSY B1, `(.L_x_2529) ;  /* 0x00000c2000017945 */ /* 0x000fe20003800000 */
[----:B------:R-:W-:-:S03]  /*209e0*/  SHF.R.S32.HI R88, RZ, 0x1f, R233 ;  /* 0x0000001fff587819 */ /* 0x000fc600000114e9 */
[----:B------:R-:W-:Y:S02]  /*209f0*/  SHF.R.S32.HI R89, RZ, 0x1f, R87 ;  /* 0x0000001fff597819 */ /* 0x000fe40000011457 */
[----:B--2---:R-:W-:Y:S01]  /*20a00*/  SHF.R.S32.HI R76, RZ, 0x1f, R84 ;  /* 0x0000001fff4c7819 */ /* 0x004fe20000011454 */
[----:B------:R-:W-:-:S04]  /*20a10*/  IMAD.WIDE.U32 R4, R84, UR4, R2 ;  /* 0x0000000454047c25 */ /* 0x000fc8000f8e0002 */
[----:B------:R-:W-:-:S04]  /*20a20*/  IMAD R6, R76, UR4, RZ ;  /* 0x000000044c067c24 */ /* 0x000fc8000f8e02ff */
[----:B------:R-:W-:Y:S01]  /*20a30*/  IMAD R9, R84, UR5, R6 ;  /* 0x0000000554097c24 */ /* 0x000fe2000f8e0206 */
[----:B------:R-:W-:Y:S02]  /*20a40*/  ULDC.64 UR4, c[0x0][0xb98] ;  /* 0x0002e60000047ab9 */ /* 0x000fe40000000a00 */
[----:B------:R-:W-:Y:S02]  /*20a50*/  IMAD R6, R20, UR4, RZ ;  /* 0x0000000414067c24 */ /* 0x000fe4000f8e02ff */
[----:B------:R-:W-:Y:S02]  /*20a60*/  IMAD.IADD R5, R5, 0x1, R9 ;  /* 0x0000000105057824 */ /* 0x000fe400078e0209 */
[----:B------:R-:W-:Y:S02]  /*20a70*/  IMAD R9, R0, R13, R8 ;  /* 0x0000000d00097224 */ /* 0x000fe400078e0208 */
[----:B------:R-:W-:-:S04]  /*20a80*/  IMAD.WIDE.U32 R4, R21, UR4, R4 ;  /* 0x0000000415047c25 */ /* 0x000fc8000f8e0004 */
[----:B------:R-:W-:Y:S01]  /*20a90*/  IMAD R8, R21, UR5, R6 ;  /* 0x0000000515087c24 */ /* 0x000fe2000f8e0206 */
[----:B------:R-:W-:Y:S01]  /*20aa0*/  SHF.R.S32.HI R6, RZ, 0x1f, R9 ;  /* 0x0000001fff067819 */ /* 0x000fe20000011409 */
[----:B------:R-:W-:Y:S01]  /*20ab0*/  ULDC.64 UR4, c[0x0][0xb88] ;  /* 0x0002e20000047ab9 */ /* 0x000fe20000000a00 */
[----:B------:R-:W-:Y:S02]  /*20ac0*/  IADD3 R4, P1, R7, R4, RZ ;  /* 0x0000000407047210 */ /* 0x000fe40007f3e0ff */
[----:B------:R-:W-:Y:S01]  /*20ad0*/  IADD3 R7, P0, R54, 0x1000, RZ ;  /* 0x0000100036077810 */ /* 0x000fe20007f1e0ff */
[----:B------:R-:W-:Y:S01]  /*20ae0*/  IMAD R6, R6, UR4, RZ ;  /* 0x0000000406067c24 */ /* 0x000fe2000f8e02ff */
[----:B------:R-:W-:Y:S02]  /*20af0*/  IADD3.X R5, R11, R5, R8, P1, !PT ;  /* 0x000000050b057210 */ /* 0x000fe40000ffe408 */
[----:B------:R-:W-:Y:S01]  /*20b00*/  LOP3.LUT R8, R7, 0x380, RZ, 0xc0, !PT ;  /* 0x0000038007087812 */ /* 0x000fe200078ec0ff */
[C---:B------:R-:W-:Y:S01]  /*20b10*/  IMAD R11, R9.reuse, UR5, R6 ;  /* 0x00000005090b7c24 */ /* 0x040fe2000f8e0206 */
[----:B------:R-:W-:Y:S01]  /*20b20*/  IADD3 R13, P1, R54, 0x2000, RZ ;  /* 0x00002000360d7810 */ /* 0x000fe20007f3e0ff */
[----:B------:R-:W-:Y:S01]  /*20b30*/  IMAD.WIDE.U32 R4, R9, UR4, R4 ;  /* 0x0000000409047c25 */ /* 0x000fe2000f8e0004 */
[----:B------:R-:W-:Y:S01]  /*20b40*/  ULDC.64 UR4, c[0x0][0xb50] ;  /* 0x0002d40000047ab9 */ /* 0x000fe20000000a00 */
[----:B------:R-:W-:-:S02]  /*20b50*/  SHF.R.U64 R8, R8, 0x3, RZ ;  /* 0x0000000308087819 */ /* 0x000fc400000012ff */
[----:B------:R-:W-:Y:S01]  /*20b60*/  IMAD.IADD R5, R5, 0x1, R11 ;  /* 0x0000000105057824 */ /* 0x000fe200078e020b */
[----:B------:R-:W-:Y:S02]  /*20b70*/  LEA R6, P3, R4, UR4, 0x2 ;  /* 0x0000000404067c11 */ /* 0x000fe4000f8610ff */
[----:B------:R-:W-:Y:S02]  /*20b80*/  LOP3.LUT R8, R8, R7, RZ, 0x3c, !PT ;  /* 0x0000000708087212 */ /* 0x000fe400078e3cff */
[----:B------:R-:W-:Y:S01]  /*20b90*/  LEA.HI.X R10, R4, UR5, R5, 0x2, P3 ;  /* 0x00000005040a7c11 */ /* 0x000fe200098f1405 */
[----:B------:R-:W-:Y:S01]  /*20ba0*/  ULDC.64 UR4, c[0x0][0xaa0] ;  /* 0x0002a80000047ab9 */ /* 0x000fe20000000a00 */
[----:B------:R-:W-:Y:S01]  /*20bb0*/  LEA.HI R4, R79, R78, RZ, 0x7 ;  /* 0x0000004e4f047211 */ /* 0x000fe200078f38ff */
[----:B------:R-:W-:Y:S01]  /*20bc0*/  SHFL.IDX PT, R50, R6, RZ, 0x1c1f ;  /* 0x001c1fff06327589 */ /* 0x000fe200000e0000 */
[----:B------:R-:W-:Y:S02]  /*20bd0*/  IADD3 R25, P3, R54, 0x3000, RZ ;  /* 0x0000300036197810 */ /* 0x000fe40007f7e0ff */
[----:B------:R-:W-:Y:S01]  /*20be0*/  LOP3.LUT R7, R4, 0xffffff80, RZ, 0xc0, !PT ;  /* 0xffffff8004077812 */ /* 0x000fe200078ec0ff */
[----:B------:R-:W2:Y:S01]  /*20bf0*/  SHFL.IDX PT, R51, R10, RZ, 0x1c1f ;  /* 0x001c1fff0a337589 */ /* 0x000ea200000e0000 */
[----:B------:R-:W-:-:S02]  /*20c00*/  SHF.R.S32.HI R5, RZ, 0x7, R4 ;  /* 0x00000007ff057819 */ /* 0x000fc40000011404 */
[----:B------:R-:W-:Y:S01]  /*20c10*/  LOP3.LUT R12, R13, 0x380, RZ, 0xc0, !PT ;  /* 0x000003800d0c7812 */ /* 0x000fe200078ec0ff */
[----:B------:R-:W-:Y:S01]  /*20c20*/  IMAD.IADD R7, R78, 0x1, -R7 ;  /* 0x000000014e077824 */ /* 0x000fe200078e0a07 */
[----:B------:R-:W-:Y:S01]  /*20c30*/  LEA.HI R4, R4, R5, RZ, 0x1 ;  /* 0x0000000504047211 */ /* 0x000fe200078f08ff */
[----:B------:R3:W-:Y:S01]  /*20c40*/  SHFL.IDX PT, R58, R6, 0x1, 0x1c1f ;  /* 0x003c1f00063a7f89 */ /* 0x0007e200000e0000 */
[----:B------:R-:W-:Y:S02]  /*20c50*/  IADD3.X R9, RZ, R55, RZ, P0, !PT ;  /* 0x00000037ff097210 */ /* 0x000fe400007fe4ff */
[----:B------:R-:W-:Y:S01]  /*20c60*/  SHF.R.S32.HI R14, RZ, 0x1f, R7 ;  /* 0x0000001fff0e7819 */ /* 0x000fe20000011407 */
[----:B------:R-:W4:Y:S01]  /*20c70*/  SHFL.IDX PT, R59, R10, 0x1, 0x1c1f ;  /* 0x003c1f000a3b7f89 */ /* 0x000f2200000e0000 */
[----:B------:R-:W-:Y:S02]  /*20c80*/  IADD3 R33, P0, R54, 0x6000, RZ ;  /* 0x0000600036217810 */ /* 0x000fe40007f1e0ff */
[----:B------:R-:W-:-:S02]  /*20c90*/  LOP3.LUT R24, R25, 0x380, RZ, 0xc0, !PT ;  /* 0x0000038019187812 */ /* 0x000fc400078ec0ff */
[----:B------:R-:W-:Y:S02]  /*20ca0*/  LOP3.LUT R4, R4, 0x3fffffe, RZ, 0xc0, !PT ;  /* 0x03fffffe04047812 */ /* 0x000fe400078ec0ff */
[----:B------:R-:W-:Y:S02]  /*20cb0*/  SHF.R.U64 R12, R12, 0x3, RZ ;  /* 0x000000030c0c7819 */ /* 0x000fe400000012ff */
[----:B------:R-:W-:Y:S01]  /*20cc0*/  LEA.HI R11, R14, R7, RZ, 0x2 ;  /* 0x000000070e0b7211 */ /* 0x000fe200078f10ff */
[----:B------:R-:W-:Y:S01]  /*20cd0*/  IMAD.IADD R4, R5, 0x1, -R4 ;  /* 0x0000000105047824 */ /* 0x000fe200078e0a04 */
[----:B------:R-:W-:Y:S02]  /*20ce0*/  LOP3.LUT R32, R33, 0x380, RZ, 0xc0, !PT ;  /* 0x0000038021207812 */ /* 0x000fe400078ec0ff */
[----:B------:R-:W-:Y:S02]  /*20cf0*/  SHF.R.U64 R24, R24, 0x3, RZ ;  /* 0x0000000318187819 */ /* 0x000fe400000012ff */
[----:B------:R-:W-:Y:S01]  /*20d00*/  LOP3.LUT R12, R12, R13, RZ, 0x3c, !PT ;  /* 0x0000000d0c0c7212 */ /* 0x000fe200078e3cff */
[----:B------:R-:W-:Y:S01]  /*20d10*/  IMAD.X R13, RZ, RZ, R55, P1 ;  /* 0x000000ffff0d7224 */ /* 0x000fe200008e0637 */
[----:B------:R-:W-:-:S02]  /*20d20*/  SHF.R.S32.HI R5, RZ, 0x2, R11 ;  /* 0x00000002ff057819 */ /* 0x000fc4000001140b */
[----:B------:R-:W-:Y:S02]  /*20d30*/  SHF.R.S32.HI R26, RZ, 0x1f, R11 ;  /* 0x0000001fff1a7819 */ /* 0x000fe4000001140b */
[----:B------:R-:W-:Y:S02]  /*20d40*/  SHF.R.U64 R32, R32, 0x3, RZ ;  /* 0x0000000320207819 */ /* 0x000fe400000012ff */
[----:B------:R-:W-:Y:S01]  /*20d50*/  LOP3.LUT R24, R24, R25, RZ, 0x3c, !PT ;  /* 0x0000001918187212 */ /* 0x000fe200078e3cff */
[----:B------:R-:W-:Y:S01]  /*20d60*/  IMAD.X R25, RZ, RZ, R55, P3 ;  /* 0x000000ffff197224 */ /* 0x000fe200018e0637 */
[C---:B------:R-:W-:Y:S02]  /*20d70*/  IADD3 R41, P1, R54.reuse, 0x7000, RZ ;  /* 0x0000700036297810 */ /* 0x040fe40007f3e0ff */
[----:B------:R-:W-:Y:S02]  /*20d80*/  IADD3 R45, P3, R54, 0x8000, RZ ;  /* 0x00008000362d7810 */ /* 0x000fe40007f7e0ff */
[----:B------:R-:W-:-:S02]  /*20d90*/  LEA.HI R26, R26, R5, RZ, 0x3 ;  /* 0x000000051a1a7211 */ /* 0x000fc400078f18ff */
[----:B------:R-:W-:Y:S01]  /*20da0*/  LOP3.LUT R32, R32, R33, RZ, 0x3c, !PT ;  /* 0x0000002120207212 */ /* 0x000fe200078e3cff */
[----:B------:R-:W-:Y:S01]  /*20db0*/  IMAD.X R33, RZ, RZ, R55, P0 ;  /* 0x000000ffff217224 */ /* 0x000fe200000e0637 */
[----:B------:R-:W-:Y:S02]  /*20dc0*/  LOP3.LUT R40, R41, 0x380, RZ, 0xc0, !PT ;  /* 0x0000038029287812 */ /* 0x000fe400078ec0ff */
[----:B------:R-:W-:Y:S02]  /*20dd0*/  LOP3.LUT P0, RZ, R7, 0x3, RZ, 0xc0, !PT ;  /* 0x0000000307ff7812 */ /* 0x000fe4000780c0ff */
[----:B------:R-:W-:Y:S02]  /*20de0*/  LOP3.LUT R44, R45, 0x380, RZ, 0xc0, !PT ;  /* 0x000003802d2c7812 */ /* 0x000fe400078ec0ff */
[----:B------:R-:W-:Y:S02]  /*20df0*/  LEA.HI R7, R14, R7, RZ, 0x5 ;  /* 0x000000070e077211 */ /* 0x000fe400078f28ff */
[----:B------:R-:W-:-:S02]  /*20e00*/  LOP3.LUT R26, R26, 0xfffffff8, RZ, 0xc0, !PT ;  /* 0xfffffff81a1a7812 */ /* 0x000fc400078ec0ff */
[----:B------:R-:W-:Y:S01]  /*20e10*/  SHF.R.U64 R40, R40, 0x3, RZ ;  /* 0x0000000328287819 */ /* 0x000fe200000012ff */
[----:B------:R-:W-:Y:S01]  /*20e20*/  IMAD R3, R3, UR4, RZ ;  /* 0x0000000403037c24 */ /* 0x000fe2000f8e02ff */
[----:B------:R-:W-:Y:S01]  /*20e30*/  SHF.R.U64 R44, R44, 0x3, RZ ;  /* 0x000000032c2c7819 */ /* 0x000fe200000012ff */
[----:B------:R-:W-:Y:S01]  /*20e40*/  IMAD.IADD R26, R5, 0x1, -R26 ;  /* 0x00000001051a7824 */ /* 0x000fe200078e0a1a */
[----:B------:R-:W-:Y:S01]  /*20e50*/  SHF.R.S32.HI R7, RZ, 0x5, R7 ;  /* 0x00000005ff077819 */ /* 0x000fe20000011407 */
[----:B------:R-:W-:Y:S01]  /*20e60*/  IMAD.IADD R78, R78, 0x1, -R85 ;  /* 0x000000014e4e7824 */ /* 0x000fe200078e0a55 */
[----:B------:R-:W-:Y:S01]  /*20e70*/  LOP3.LUT R40, R40, R41, RZ, 0x3c, !PT ;  /* 0x0000002928287212 */ /* 0x000fe200078e3cff */
[----:B------:R-:W-:Y:S01]  /*20e80*/  IMAD.X R41, RZ, RZ, R55, P1 ;  /* 0x000000ffff297224 */ /* 0x000fe200008e0637 */
[----:B------:R-:W-:Y:S01]  /*20e90*/  LOP3.LUT R44, R44, R45, RZ, 0x3c, !PT ;  /* 0x0000002d2c2c7212 */ /* 0x000fe200078e3cff */
[----:B------:R-:W-:Y:S01]  /*20ea0*/  IMAD R79, R2, UR5, R3 ;  /* 0x00000005024f7c24 */ /* 0x000fe2000f8e0203 */
[----:B------:R-:W-:Y:S01]  /*20eb0*/  IADD3 R57, P1, R54, 0xb000, RZ ;  /* 0x0000b00036397810 */ /* 0x000fe20007f3e0ff */
[----:B------:R-:W-:Y:S01]  /*20ec0*/  IMAD R7, R7, 0x10, R26 ;  /* 0x0000001007077824 */ /* 0x000fe200078e021a */
[----:B------:R-:W-:Y:S01]  /*20ed0*/  IADD3.X R45, RZ, R55, RZ, P3, !PT ;  /* 0x00000037ff2d7210 */ /* 0x000fe20001ffe4ff */
[----:B------:R-:W-:Y:S01]  /*20ee0*/  IMAD.WIDE.U32 R2, R2, UR4, RZ ;  /* 0x0000000402027c25 */ /* 0x000fe2000f8e00ff */
[----:B------:R-:W-:Y:S01]  /*20ef0*/  IADD3 R61, P3, R54, 0xc000, RZ ;  /* 0x0000c000363d7810 */ /* 0x000fe20007f7e0ff */
[----:B------:R-:W-:Y:S01]  /*20f00*/  ULDC.64 UR4, c[0x0][0xae8] ;  /* 0x0002ba0000047ab9 */ /* 0x000fe20000000a00 */
[----:B------:R-:W-:Y:S01]  /*20f10*/  LOP3.LUT R56, R57, 0x380, RZ, 0xc0, !PT ;  /* 0x0000038039387812 */ /* 0x000fe200078ec0ff */
[----:B------:R-:W-:Y:S01]  /*20f20*/  IMAD R78, R78, 0x20, R19 ;  /* 0x000000204e4e7824 */ /* 0x000fe200078e0213 */
[----:B------:R-:W-:Y:S01]  /*20f30*/  LOP3.LUT R60, R61, 0x380, RZ, 0xc0, !PT ;  /* 0x000003803d3c7812 */ /* 0x000fe200078ec0ff */
[----:B------:R-:W-:Y:S01]  /*20f40*/  IMAD R4, R4, 0x40, R7 ;  /* 0x0000004004047824 */ /* 0x000fe200078e0207 */
[----:B------:R-:W-:Y:S01]  /*20f50*/  SHF.R.U64 R56, R56, 0x3, RZ ;  /* 0x0000000338387819 */ /* 0x000fe200000012ff */
[----:B------:R-:W-:Y:S01]  /*20f60*/  IMAD.IADD R3, R3, 0x1, R79 ;  /* 0x0000000103037824 */ /* 0x000fe200078e024f */
[----:B------:R-:W-:Y:S01]  /*20f70*/  SHF.R.U64 R60, R60, 0x3, RZ ;  /* 0x000000033c3c7819 */ /* 0x000fe200000012ff */
[----:B------:R-:W-:Y:S01]  /*20f80*/  IMAD R76, R76, UR4, RZ ;  /* 0x000000044c4c7c24 */ /* 0x000fe2000f8e02ff */
[----:B------:R-:W-:Y:S01]  /*20f90*/  LOP3.LUT R56, R56, R57, RZ, 0x3c, !PT ;  /* 0x0000003938387212 */ /* 0x000fe200078e3cff */
[----:B------:R-:W-:Y:S01]  /*20fa0*/  IMAD.IADD R78, R82, 0x1, R78 ;  /* 0x00000001524e7824 */ /* 0x000fe200078e024e */
[----:B------:R-:W-:Y:S01]  /*20fb0*/  LOP3.LUT R60, R60, R61, RZ, 0x3c, !PT ;  /* 0x0000003d3c3c7212 */ /* 0x000fe200078e3cff */
[----:B------:R-:W-:Y:S01]  /*20fc0*/  IMAD.IADD R4, R4, 0x1, R82 ;  /* 0x0000000104047824 */ /* 0x000fe200078e0252 */
[----:B------:R-:W-:Y:S01]  /*20fd0*/  LOP3.LUT R5, R54, 0x380, RZ, 0xc0, !PT ;  /* 0x0000038036057812 */ /* 0x000fe200078ec0ff */
[----:B------:R-:W-:-:S02]  /*20fe0*/  IMAD R79, R84, UR5, R76 ;  /* 0x00000005544f7c24 */ /* 0x000fc4000f8e024c */
[----:B------:R-:W-:Y:S01]  /*20ff0*/  IMAD.WIDE.U32 R2, R84, UR4, R2 ;  /* 0x0000000454027c25 */ /* 0x000fe2000f8e0002 */
[----:B------:R-:W-:Y:S01]  /*21000*/  ULDC.64 UR4, c[0x0][0xaf0] ;  /* 0x0002bc0000047ab9 */ /* 0x000fe20000000a00 */
[----:B------:R-:W-:Y:S02]  /*21010*/  SHF.R.U64 R5, R5, 0x3, RZ ;  /* 0x0000000305057819 */ /* 0x000fe400000012ff */
[----:B0-----:R-:W-:-:S04]  /*21020*/  @P2 IMAD.HI.U32 R76, R78, R81, RZ ;  /* 0x000000514e4c2227 */ /* 0x001fc800078e00ff */
[----:B------:R-:W-:Y:S01]  /*21030*/  IMAD.X R57, RZ, RZ, R55, P1 ;  /* 0x000000ffff397224 */ /* 0x000fe200008e0637 */
[----:B------:R-:W-:Y:S01]  /*21040*/  ISETP.GE.OR P1, PT, R4, R77, P0 ;  /* 0x0000004d0400720c */ /* 0x000fe20000726670 */
[----:B------:R-:W-:Y:S02]  /*21050*/  IMAD.IADD R3, R3, 0x1, R79 ;  /* 0x0000000103037824 */ /* 0x000fe400078e024f */
[----:B------:R-:W-:Y:S01]  /*21060*/  IMAD.MOV.U32 R79, RZ, RZ, R78 ;  /* 0x000000ffff4f7224 */ /* 0x000fe200078e004e */
[----:B-1----:R-:W-:Y:S01]  /*21070*/  @P2 SHF.R.U32.HI R79, RZ, R83, R76 ;  /* 0x00000053ff4f2219 */ /* 0x002fe2000001164c */
[----:B------:R-:W-:Y:S02]  /*21080*/  IMAD R20, R20, UR4, RZ ;  /* 0x0000000414147c24 */ /* 0x000fe4000f8e02ff */
[----:B------:R-:W-:Y:S01]  /*21090*/  IMAD.X R61, RZ, RZ, R55, P3 ;  /* 0x000000ffff3d7224 */ /* 0x000fe200018e0637 */
[----:B------:R-:W-:Y:S01]  /*210a0*/  IADD3 R7, P3, R54, 0xf000, RZ ;  /* 0x0000f00036077810 */ /* 0x000fe20007f7e0ff */
[----:B------:R-:W-:-:S02]  /*210b0*/  VIADD R4, R4, 0x8 ;  /* 0x0000000804047836 */ /* 0x000fc40000000000 */
[----:B------:R-:W-:Y:S01]  /*210c0*/  IMAD R81, R21, UR5, R20 ;  /* 0x0000000515517c24 */ /* 0x000fe2000f8e0214 */
[----:B---3--:R-:W-:Y:S01]  /*210d0*/  LOP3.LUT R6, R7, 0x380, RZ, 0xc0, !PT ;  /* 0x0000038007067812 */ /* 0x008fe200078ec0ff */
[----:B------:R-:W-:Y:S01]  /*210e0*/  IMAD.WIDE.U32 R2, R21, UR4, R2 ;  /* 0x0000000415027c25 */ /* 0x000fe2000f8e0002 */
[----:B------:R-:W-:Y:S01]  /*210f0*/  IADD3 R21, -R79, RZ, RZ ;  /* 0x000000ff4f157210 */ /* 0x000fe20007ffe1ff */
[----:B------:R-:W-:Y:S01]  /*21100*/  ULDC.64 UR4, c[0x0][0xae0] ;  /* 0x0002b80000047ab9 */ /* 0x000fe20000000a00 */
[----:B------:R-:W-:Y:S01]  /*21110*/  ISETP.GE.OR P0, PT, R4, R77, P0 ;  /* 0x0000004d0400720c */ /* 0x000fe20000706670 */
[----:B------:R-:W-:Y:S01]  /*21120*/  IMAD.X R73, RZ, RZ, R55, P3 ;  /* 0x000000ffff497224 */ /* 0x000fe200018e0637 */
[----:B------:R-:W-:Y:S01]  /*21130*/  SHF.R.S32.HI R20, RZ, 0x1f, R79 ;  /* 0x0000001fff147819 */ /* 0x000fe2000001144f */
[----:B------:R-:W-:Y:S01]  /*21140*/  IMAD R21, R0, R21, R78 ;  /* 0x0000001500157224 */ /* 0x000fe200078e024e */
[----:B------:R-:W-:Y:S01]  /*21150*/  SHF.R.U64 R6, R6, 0x3, RZ ;  /* 0x0000000306067819 */ /* 0x000fe200000012ff */
[----:B------:R-:W-:Y:S01]  /*21160*/  IMAD.IADD R3, R3, 0x1, R81 ;  /* 0x0000000103037824 */ /* 0x000fe200078e0251 */
[----:B------:R-:W-:Y:S01]  /*21170*/  LOP3.LUT R4, R5, R54, RZ, 0x3c, !PT ;  /* 0x0000003605047212 */ /* 0x000fe200078e3cff */
[----:B------:R-:W-:Y:S01]  /*21180*/  IMAD R20, R20, UR4, RZ ;  /* 0x0000000414147c24 */ /* 0x000fe2000f8e02ff */
[----:B------:R-:W-:Y:S01]  /*21190*/  LOP3.LUT R72, R6, R7, RZ, 0x3c, !PT ;  /* 0x0000000706487212 */ /* 0x000fe200078e3cff */
[----:B------:R-:W-:Y:S01]  /*211a0*/  IMAD.MOV.U32 R5, RZ, RZ, R55 ;  /* 0x000000ffff057224 */ /* 0x000fe200078e0037 */
[----:B------:R-:W-:Y:S01]  /*211b0*/  SHF.R.S32.HI R0, RZ, 0x1f, R21 ;  /* 0x0000001fff007819 */ /* 0x000fe20000011415 */
[C---:B------:R-:W-:Y:S01]  /*211c0*/  IMAD R81, R79.reuse, UR5, R20 ;  /* 0x000000054f517c24 */ /* 0x040fe2000f8e0214 */
[----:B--2---:R0:W-:Y:S01]  /*211d0*/  @!P1 ST.E desc[UR46][R50.64], R152 ;  /* 0x0000009832009985 */ /* 0x0041e2000c10192e */
[----:B------:R-:W-:Y:S01]  /*211e0*/  IMAD.WIDE.U32 R2, R79, UR4, R2 ;  /* 0x000000044f027c25 */ /* 0x000fe2000f8e0002 */
[----:B------:R-:W-:-:S02]  /*211f0*/  ULDC.64 UR4, c[0x0][0xad8] ;  /* 0x0002b60000047ab9 */ /* 0x000fc40000000a00 */
[----:B----4-:R1:W-:Y:S01]  /*21200*/  @!P0 ST.E desc[UR46][R58.64], R153 ;  /* 0x000000993a008985 */ /* 0x0103e2000c10192e */
[----:B------:R-:W-:Y:S02]  /*21210*/  IMAD.IADD R3, R3, 0x1, R81 ;  /* 0x0000000103037824 */ /* 0x000fe400078e0251 */
[----:B------:R-:W-:Y:S01]  /*21220*/  IMAD R0, R0, UR4, RZ ;  /* 0x0000000400007c24 */ /* 0x000fe2000f8e02ff */
[----:B------:R-:W5:Y:S01]  /*21230*/  LD.E.128 R4, desc[UR46][R4.64] ;  /* 0x0000002e04047980 */ /* 0x000f62000c101d00 */
[----:B------:R-:W-:-:S03]  /*21240*/  IMAD.IADD R84, R19, 0x1, R82 ;  /* 0x0000000113547824 */ /* 0x000fc600078e0252 */
[----:B------:R-:W5:Y:S04]  /*21250*/  LD.E.128 R8, desc[UR46][R8.64] ;  /* 0x0000002e08087980 */ /* 0x000f68000c101d00 */
[----:B------:R-:W5:Y:S04]  /*21260*/  LD.E.128 R12, desc[UR46][R12.64] ;  /* 0x0000002e0c0c7980 */ /* 0x000f68000c101d00 */
[----:B------:R-:W5:Y:S04]  /*21270*/  LD.E.128 R24, desc[UR46][R24.64] ;  /* 0x0000002e18187980 */ /* 0x000f68000c101d00 */
[----:B------:R-:W5:Y:S04]  /*21280*/  LD.E.128 R28, desc[UR46][R28.64] ;  /* 0x0000002e1c1c7980 */ /* 0x000f68000c101d00 */
[----:B------:R-:W5:Y:S04]  /*21290*/  LD.E.128 R36, desc[UR46][R36.64] ;  /* 0x0000002e24247980 */ /* 0x000f68000c101d00 */
[----:B------:R-:W5:Y:S04]  /*212a0*/  LD.E.128 R32, desc[UR46][R32.64] ;  /* 0x0000002e20207980 */ /* 0x000f68000c101d00 */
[----:B------:R-:W5:Y:S04]  /*212b0*/  LD.E.128 R40, desc[UR46][R40.64] ;  /* 0x0000002e28287980 */ /* 0x000f68000c101d00 */
[----:B------:R-:W5:Y:S04]  /*212c0*/  LD.E.128 R44, desc[UR46][R44.64] ;  /* 0x0000002e2c2c7980 */ /* 0x000f68000c101d00 */
[----:B0-----:R-:W5:Y:S04]  /*212d0*/  LD.E.128 R48, desc[UR46][R48.64] ;  /* 0x0000002e30307980 */ /* 0x001f68000c101d00 */
[----:B------:R-:W5:Y:S04]  /*212e0*/  LD.E.128 R52, desc[UR46][R52.64] ;  /* 0x0000002e34347980 */ /* 0x000f68000c101d00 */
[----:B-1----:R-:W5:Y:S04]  /*212f0*/  LD.E.128 R56, desc[UR46][R56.64] ;  /* 0x0000002e38387980 */ /* 0x002f68000c101d00 */
[----:B------:R-:W5:Y:S04]  /*21300*/  LD.E.128 R60, desc[UR46][R60.64] ;  /* 0x0000002e3c3c7980 */ /* 0x000f68000c101d00 */
[----:B------:R-:W5:Y:S04]  /*21310*/  LD.E.128 R64, desc[UR46][R64.64] ;  /* 0x0000002e40407980 */ /* 0x000f68000c101d00 */
[----:B------:R-:W5:Y:S04]  /*21320*/  LD.E.128 R68, desc[UR46][R68.64] ;  /* 0x0000002e44447980 */ /* 0x000f68000c101d00 */
[----:B------:R-:W5:Y:S01]  /*21330*/  LD.E.128 R72, desc[UR46][R72.64] ;  /* 0x0000002e48487980 */ /* 0x000f62000c101d00 */
[C---:B------:R-:W-:Y:S01]  /*21340*/  IMAD R79, R21.reuse, UR5, R0 ;  /* 0x00000005154f7c24 */ /* 0x040fe2000f8e0200 */
[----:B------:R-:W-:Y:S01]  /*21350*/  SHF.R.S32.HI R83, RZ, 0x1f, R22 ;  /* 0x0000001fff537819 */ /* 0x000fe20000011416 */
        /* <DEDUP_REMOVED lines=8> */
[----:B------:R-:W-:Y:S01]  /*213e0*/  VIADD R76, R84, 0x40 ;  /* 0x00000040544c7836 */ /* 0x000fe20000000000 */
[----:B------:R-:W-:Y:S01]  /*213f0*/  LEA R82, P2, R2, UR4, 0x1 ;  /* 0x0000000402527c11 */ /* 0x000fe2000f8408ff */
[----:B------:R-:W-:-:S02]  /*21400*/  IMAD.IADD R3, R3, 0x1, R79 ;  /* 0x0000000103037824 */ /* 0x000fc400078e024f */
[----:B------:R-:W-:Y:S01]  /*21410*/  VIADD R0, R18, 0x38820 ;  /* 0x0003882012007836 */ /* 0x000fe20000000000 */
[-C--:B------:R-:W-:Y:S01]  /*21420*/  ISETP.GE.AND P0, PT, R76, R77.reuse, PT ;  /* 0x0000004d4c00720c */ /* 0x080fe20003f06270 */
[----:B------:R-:W-:Y:S01]  /*21430*/  VIADD R20, R84, 0x20 ;  /* 0x0000002054147836 */ /* 0x000fe20000000000 */
[----:B------:R-:W-:Y:S01]  /*21440*/  LEA.HI.X R76, R2, UR5, R3, 0x1, P2 ;  /* 0x00000005024c7c11 */ /* 0x000fe200090f0c03 */
[----:B------:R-:W-:Y:S01]  /*21450*/  VIADD R85, R22, 0xc0 ;  /* 0x000000c016557836 */ /* 0x000fe20000000000 */
[-C--:B------:R-:W-:Y:S01]  /*21460*/  ISETP.GE.AND P2, PT, R84, R77.reuse, PT ;  /* 0x0000004d5400720c */ /* 0x080fe20003f46270 */
[----:B0-----:R0:W1:Y:S01]  /*21470*/  SHFL.IDX PT, R80, R82, RZ, 0x181f ;  /* 0x00181fff52507589 */ /* 0x00106200000e0000 */
[----:B------:R-:W-:Y:S02]  /*21480*/  PRMT R0, RZ, 0x654, R0 ;  /* 0x00000654ff007816 */ /* 0x000fe40000000000 */
[----:B------:R-:W-:Y:S02]  /*21490*/  ISETP.GE.AND P1, PT, R20, R77, PT ;  /* 0x0000004d1400720c */ /* 0x000fe40003f26270 */
[----:B------:R-:W-:Y:S01]  /*214a0*/  SHF.R.S32.HI R86, RZ, 0x1f, R85 ;  /* 0x0000001fff567819 */ /* 0x000fe20000011455 */
[----:B------:R2:W-:Y:S02]  /*214b0*/  SYNCS.ARRIVE.TRANS64.RED.A1T0 RZ, [R0+URZ], RZ ;  /* 0x000000ff00ff79a7 */ /* 0x0005e4000810043f */
[----:B--2---:R0:W2:Y:S04]  /*214c0*/  SHFL.IDX PT, R0, R76, RZ, 0x181f ;  /* 0x00181fff4c007589 */ /* 0x0040a800000e0000 */
[----:B------:R-:W-:Y:S05]  /*214d0*/  @P2 BRA `(.L_x_2530) ;  /* 0x0000000000442947 */ /* 0x000fea0003800000 */
        /* <DEDUP_REMOVED lines=17> */
.L_x_2530:
[----:B------:R-:W-:Y:S05]  /*215f0*/  BSYNC B1 ;  /* 0x0000000000017941 */ /* 0x000fea0003800000 */
.L_x_2529:
        /* <DEDUP_REMOVED lines=21> */
.L_x_2532:
[----:B------:R-:W-:Y:S05]  /*21750*/  BSYNC B1 ;  /* 0x0000000000017941 */ /* 0x000fea0003800000 */
.L_x_2531:
        /* <DEDUP_REMOVED lines=21> */
.L_x_2534:
[----:B------:R-:W-:Y:S05]  /*218b0*/  BSYNC B1 ;  /* 0x0000000000017941 */ /* 0x000fea0003800000 */
.L_x_2533:
[----:B0-----:R-:W-:Y:S01]  /*218c0*/  IADD3 R0, R84, 0x60, RZ ;  /* 0x0000006054007810 */ /* 0x001fe20007ffe0ff */
[----:B--2-4-:R-:W0:Y:S03]  /*218d0*/  SHFL.IDX PT, R76, R76, 0x3, 0x181f ;  /* 0x00781f004c4c7f89 */ /* 0x014e2600000e0000 */
        /* <DEDUP_REMOVED lines=8> */
[-C--:B------:R-:W-:Y:S02]  /*21960*/  @!P4 LEA R4, P1, R233, R82.reuse, 0x1 ;  /* 0x00000052e904c211 */ /* 0x080fe400078208ff */
        /* <DEDUP_REMOVED lines=13> */
.L_x_2526:
[----:B------:R-:W2:Y:S01]  /*21a40*/  LDL R11, [R1+0x24] ;  /* 0x00002400010b7983 */ /* 0x000ea20000100800 */
[----:B------:R-:W-:-:S03]  /*21a50*/  ULDC.64 UR4, c[0x0][0xc00] ;  /* 0x0003000000047ab9 */ /* 0x000fc60000000a00 */
[----:B------:R-:W3:Y:S01]  /*21a60*/  LDL R9, [R1+0x44] ;  /* 0x0000440001097983 */ /* 0x000ee20000100800 */
[----:B------:R-:W-:Y:S01]  /*21a70*/  ISETP.NE.U32.AND P0, PT, RZ, UR4, PT ;  /* 0x00000004ff007c0c */ /* 0x000fe2000bf05070 */
[----:B------:R-:W-:Y:S01]  /*21a80*/  IMAD.MOV.U32 R0, RZ, RZ, RZ ;  /* 0x000000ffff007224 */ /* 0x000fe200078e00ff */
[----:B------:R-:W1:Y:S02]  /*21a90*/  LDC R25, c[0x0][0xbe8] ;  /* 0x0002fa00ff197b82 */ /* 0x000e640000000800 */
        /* <DEDUP_REMOVED lines=8> */
[----:B------:R-:W-:-:S13]  /*21b20*/  ISETP.NE.AND.EX P1, PT, RZ, UR5, PT, P1 ;  /* 0x00000005ff007c0c */ /* 0x000fda000bf25310 */
[----:B------:R-:W-:Y:S01]  /*21b30*/  @P1 IADD3 R4, P2, R4, UR4, RZ ;  /* 0x0000000404041c10 */ /* 0x000fe2000ff5e0ff */
[----:B------:R-:W-:Y:S02]  /*21b40*/  ULDC UR4, c[0x0][0xa88] ;  /* 0x0002a20000047ab9 */ /* 0x000fe40000000800 */
[----:B------:R-:W-:Y:S01]  /*21b50*/  IMAD.U32 R6, RZ, RZ, UR4 ;  /* 0x00000004ff067e24 */ /* 0x000fe2000f8e00ff */
[----:B------:R-:W-:-:S05]  /*21b60*/  @P1 IADD3.X R5, R5, UR5, RZ, P2, !PT ;  /* 0x0000000505051c10 */ /* 0x000fca00097fe4ff */
[----:B------:R2:W5:Y:S01]  /*21b70*/  @P1 LDG.E R6, desc[UR46][R4.64] ;  /* 0x0000002e04061981 */ /* 0x000562000c1e1900 */
[----:B-1----:R-:W-:Y:S01]  /*21b80*/  ISETP.NE.AND P2, PT, R25, 0x1, PT ;  /* 0x000000011900780c */ /* 0x002fe20003f45270 */
[----:B------:R-:W1:-:S12]  /*21b90*/  S2R R8, SR_TID.X ;  /* 0x0000000000087919 */ /* 0x000e580000002100 */
[----:B------:R-:W3:Y:S08]  /*21ba0*/  @P2 LDC R27, c[0x0][0xbec] ;  /* 0x0002fb00ff1b2b82 */ /* 0x000ef00000000800 */
[----:B------:R-:W4:Y:S01]  /*21bb0*/  @P2 LDC R29, c[0x0][0xbf0] ;  /* 0x0002fc00ff1d2b82 */ /* 0x000f220000000800 */
[----:B-1----:R-:W-:-:S05]  /*21bc0*/  VIADD R14, R8, 0xffffff80 ;  /* 0xffffff80080e7836 */ /* 0x002fca0000000000 */
[----:B------:R-:W-:Y:S02]  /*21bd0*/  ISETP.GE.AND P3, PT, R14, 0x80, PT ;  /* 0x000000800e00780c */ /* 0x000fe40003f66270 */
[----:B------:R-:W-:Y:S01]  /*21be0*/  SHF.R.S32.HI R7, RZ, 0x1f, R14 ;  /* 0x0000001fff077819 */ /* 0x000fe2000001140e */
[----:B--2---:R-:W-:Y:S10]  /*21bf0*/  @P1 BRA `(.L_x_2536) ;  /* 0x0000000000101947 */ /* 0x004ff40003800000 */
[----:B------:R-:W-:Y:S05]  /*21c00*/  @!P0 BRA `(.L_x_2536) ;  /* 0x00000000000c8947 */ /* 0x000fea0003800000 */
[----:B------:R-:W2:Y:S04]  /*21c10*/  LDG.E R5, desc[UR46][R2.64] ;  /* 0x0000002e02057981 */ /* 0x000ea8000c1e1900 */
[----:B-----5:R-:W2:Y:S02]  /*21c20*/  LDG.E R6, desc[UR46][R2.64+0x4] ;  /* 0x0000042e02067981 */ /* 0x020ea4000c1e1900 */
[----:B--2---:R-:W-:-:S07]  /*21c30*/  IMAD.IADD R6, R6, 0x1, -R5 ;  /* 0x0000000106067824 */ /* 0x004fce00078e0a05 */
.L_x_2536:
[----:B------:R-:W2:Y:S04]  /*21c40*/  LDL R26, [R1+0x40] ;  /* 0x00004000011a7983 */ /* 0x000ea80000100800 */
[----:B------:R1:W5:Y:S01]  /*21c50*/  LDL R24, [R1+0x8] ;  /* 0x0000080001187983 */ /* 0x0003620000100800 */
[----:B------:R-:W-:Y:S01]  /*21c60*/  BSSY B1, `(.L_x_2537) ;  /* 0x000002d000017945 */ /* 0x000fe20003800000 */
[----:B------:R-:W-:Y:S02]  /*21c70*/  SEL R13, R11, RZ, !P0 ;  /* 0x000000ff0b0d7207 */ /* 0x000fe40004000000 */
[----:B------:R-:W-:Y:S02]  /*21c80*/  LEA.HI R20, R7, R14, RZ, 0x3 ;  /* 0x0000000e07147211 */ /* 0x000fe400078f18ff */
[----:B------:R-:W-:-:S02]  /*21c90*/  SEL R12, R9, RZ, !P0 ;  /* 0x000000ff090c7207 */ /* 0x000fc40004000000 */
[----:B-----5:R-:W-:Y:S02]  /*21ca0*/  SHF.R.S32.HI R11, RZ, 0x1f, R0 ;  /* 0x0000001fff0b7819 */ /* 0x020fe40000011400 */
[----:B--2---:R-:W-:Y:S01]  /*21cb0*/  SHF.R.S32.HI R10, RZ, 0x1f, R26 ;  /* 0x0000001fff0a7819 */ /* 0x004fe2000001141a */
[----:B-1----:R-:W-:Y:S06]  /*21cc0*/  @P3 BRA `(.L_x_2538) ;  /* 0x0000000000983947 */ /* 0x002fec0003800000 */
[----:B------:R-:W1:Y:S01]  /*21cd0*/  LDC R9, c[0x0][0xbe8] ;  /* 0x0002fa00ff097b82 */ /* 0x000e620000000800 */
[----:B------:R-:W-:Y:S01]  /*21ce0*/  IADD3 R8, R24, -0x80, R8 ;  /* 0xffffff8018087810 */ /* 0x000fe20007ffe008 */
[----:B-1----:R-:W-:-:S05]  /*21cf0*/  IMAD R2, R6, R9, RZ ;  /* 0x0000000906027224 */ /* 0x002fca00078e02ff */
        /* <DEDUP_REMOVED lines=9> */
[----:B------:R-:W1:Y:S01]  /*21d90*/  @P0 LDC R15, c[0x0][0xbec] ;  /* 0x0002fb00ff0f0b82 */ /* 0x000e620000000800 */
[----:B------:R-:W-:Y:S01]  /*21da0*/  IMAD R7, R26, UR5, R7 ;  /* 0x000000051a077c24 */ /* 0x000fe2000f8e0207 */
[----:B------:R-:W-:-:S03]  /*21db0*/  ULDC.64 UR4, c[0x0][0xb98] ;  /* 0x0002e60000047ab9 */ /* 0x000fc60000000a00 */
[----:B------:R-:W-:-:S03]  /*21dc0*/  IMAD.IADD R3, R3, 0x1, R7 ;  /* 0x0000000103037824 */ /* 0x000fc600078e0207 */
[----:B------:R-:W2:Y:S01]  /*21dd0*/  @P0 LDC R21, c[0x0][0xbf0] ;  /* 0x0002fc00ff150b82 */ /* 0x000ea20000000800 */
[----:B------:R-:W-:-:S04]  /*21de0*/  IMAD.WIDE.U32 R2, R13, UR4, R2 ;  /* 0x000000040d027c25 */ /* 0x000fc8000f8e0002 */
[----:B-1----:R-:W-:-:S05]  /*21df0*/  @P0 IMAD.HI.U32 R4, R8, R15, RZ ;  /* 0x0000000f08040227 */ /* 0x002fca00078e00ff */
[----:B--2---:R-:W-:Y:S01]  /*21e00*/  @P0 SHF.R.U32.HI R5, RZ, R21, R4 ;  /* 0x00000015ff050219 */ /* 0x004fe20000011604 */
[----:B------:R-:W-:-:S03]  /*21e10*/  IMAD R4, R12, UR4, RZ ;  /* 0x000000040c047c24 */ /* 0x000fc6000f8e02ff */
[C---:B------:R-:W-:Y:S02]  /*21e20*/  IADD3 R7, -R5.reuse, RZ, RZ ;  /* 0x000000ff05077210 */ /* 0x040fe40007ffe1ff */
[----:B------:R-:W-:-:S03]  /*21e30*/  IADD3 R2, P0, R5, R2, RZ ;  /* 0x0000000205027210 */ /* 0x000fc60007f1e0ff */
        /* <DEDUP_REMOVED lines=15> */
.L_x_2538:
[----:B------:R-:W-:Y:S05]  /*21f30*/  BSYNC B1 ;  /* 0x0000000000017941 */ /* 0x000fea0003800000 */
.L_x_2537:
[----:B-1----:R-:W-:Y:S01]  /*21f40*/  LOP3.LUT R5, R20, 0xfffffff8, RZ, 0xc0, !PT ;  /* 0xfffffff814057812 */ /* 0x002fe200078ec0ff */
[----:B------:R-:W-:Y:S01]  /*21f50*/  ULDC.64 UR4, c[0x0][0xaa0] ;  /* 0x0002a80000047ab9 */ /* 0x000fe20000000a00 */
[----:B------:R-:W-:Y:S02]  /*21f60*/  VIADD R21, R22, 0xc0 ;  /* 0x000000c016157836 */ /* 0x000fe40000000000 */
[----:B------:R-:W-:Y:S02]  /*21f70*/  IMAD R3, R11, UR4, RZ ;  /* 0x000000040b037c24 */ /* 0x000fe4000f8e02ff */
[----:B------:R-:W-:Y:S02]  /*21f80*/  IMAD.IADD R4, R14, 0x1, -R5 ;  /* 0x000000010e047824 */ /* 0x000fe400078e0a05 */
[C---:B------:R-:W-:Y:S02]  /*21f90*/  IMAD R5, R0.reuse, UR5, R3 ;  /* 0x0000000500057c24 */ /* 0x040fe4000f8e0203 */
[----:B------:R-:W-:Y:S01]  /*21fa0*/  IMAD.WIDE.U32 R2, R0, UR4, RZ ;  /* 0x0000000400027c25 */ /* 0x000fe2000f8e00ff */
[----:B------:R-:W-:-:S03]  /*21fb0*/  ULDC.64 UR4, c[0x0][0xae8] ;  /* 0x0002ba0000047ab9 */ /* 0x000fc60000000a00 */
[----:B------:R-:W-:Y:S02]  /*21fc0*/  IMAD R4, R4, 0x20, R19 ;  /* 0x0000002004047824 */ /* 0x000fe400078e0213 */
[----:B------:R-:W-:Y:S01]  /*21fd0*/  IMAD R0, R10, UR4, RZ ;  /* 0x000000040a007c24 */ /* 0x000fe2000f8e02ff */
[----:B------:R-:W-:Y:S01]  /*21fe0*/  SHF.R.S32.HI R10, RZ, 0x1f, R233 ;  /* 0x0000001fff0a7819 */ /* 0x000fe200000114e9 */
[----:B------:R-:W-:Y:S02]  /*21ff0*/  IMAD.IADD R8, R24, 0x1, R4 ;  /* 0x0000000118087824 */ /* 0x000fe400078e0204 */
[----:B------:R-:W-:Y:S02]  /*22000*/  IMAD.IADD R3, R3, 0x1, R5 ;  /* 0x0000000103037824 */ /* 0x000fe400078e0205 */
[----:B------:R-:W-:Y:S02]  /*22010*/  IMAD R7, R26, UR5, R0 ;  /* 0x000000051a077c24 */ /* 0x000fe4000f8e0200 */
[----:B---3--:R-:W-:-:S04]  /*22020*/  @P2 IMAD.HI.U32 R0, R8, R27, RZ ;  /* 0x0000001b08002227 */ /* 0x008fc800078e00ff */
[----:B------:R-:W-:Y:S01]  /*22030*/  IMAD.WIDE.U32 R2, R26, UR4, R2 ;  /* 0x000000041a027c25 */ /* 0x000fe2000f8e0002 */
[----:B------:R-:W-:-:S03]  /*22040*/  ULDC.64 UR4, c[0x0][0xaf0] ;  /* 0x0002bc0000047ab9 */ /* 0x000fc60000000a00 */
[----:B------:R-:W-:Y:S01]  /*22050*/  IMAD.MOV.U32 R5, RZ, RZ, R8 ;  /* 0x000000ffff057224 */ /* 0x000fe200078e0008 */
[----:B----4-:R-:W-:Y:S01]  /*22060*/  @P2 SHF.R.U32.HI R5, RZ, R29, R0 ;  /* 0x0000001dff052219 */ /* 0x010fe20000011600 */
        /* <DEDUP_REMOVED lines=22> */
[----:B------:R-:W-:Y:S01]  /*221d0*/  VIADD R7, R22, 0x80 ;  /* 0x0000008016077836 */ /* 0x000fe20000000000 */
[----:B------:R-:W-:Y:S01]  /*221e0*/  UMOV UR4, 0xffffffff ;  /* 0xffffffff00047882 */ /* 0x000fe20000000000 */
[----:B------:R-:W-:Y:S01]  /*221f0*/  IMAD.IADD R5, R19, 0x1, R24 ;  /* 0x0000000113057824 */ /* 0x000fe200078e0218 */
[----:B------:R-:W-:Y:S02]  /*22200*/  LEA.HI.X R3, R4, UR5, R3, 0x1, P0 ;  /* 0x0000000504037c11 */ /* 0x000fe400080f0c03 */
[----:B------:R-:W-:Y:S02]  /*22210*/  SHF.R.S32.HI R9, RZ, 0x1f, R22 ;  /* 0x0000001fff097819 */ /* 0x000fe40000011416 */
[----:B------:R-:W-:Y:S01]  /*22220*/  SHF.R.S32.HI R20, RZ, 0x1f, R7 ;  /* 0x0000001fff147819 */ /* 0x000fe20000011407 */
[----:B------:R-:W-:Y:S06]  /*22230*/  BRA.DIV UR4, `(.L_x_2539) ;  /* 0x000000b2045c7947 */ /* 0x000fec000b800000 */
[----:B------:R1:W2:Y:S04]  /*22240*/  SHFL.IDX PT, R0, R3, RZ, 0x181f ;  /* 0x00181fff03007589 */ /* 0x0002a800000e0000 */
[----:B------:R1:W3:Y:S02]  /*22250*/  SHFL.IDX PT, R14, R2, RZ, 0x181f ;  /* 0x00181fff020e7589 */ /* 0x0002e400000e0000 */
.L_x_2804:
        /* <DEDUP_REMOVED lines=21> */
.L_x_2541:
[----:B------:R-:W-:Y:S05]  /*223b0*/  BSYNC B1 ;  /* 0x0000000000017941 */ /* 0x000fea0003800000 */
.L_x_2540:
[----:B------:R-:W-:-:S03]  /*223c0*/  UMOV UR4, 0xffffffff ;  /* 0xffffffff00047882 */ /* 0x000fc60000000000 */
[----:B------:R-:W-:Y:S05]  /*223d0*/  BRA.DIV UR4, `(.L_x_2542) ;  /* 0x000000b204287947 */ /* 0x000fea000b800000 */
[----:B--2---:R2:W0:Y:S04]  /*223e0*/  SHFL.IDX PT, R0, R3, 0x1, 0x181f ;  /* 0x00381f0003007f89 */ /* 0x00442800000e0000 */
[----:B---34-:R2:W3:Y:S02]  /*223f0*/  SHFL.IDX PT, R14, R2, 0x1, 0x181f ;  /* 0x00381f00020e7f89 */ /* 0x0184e400000e0000 */
.L_x_2808:
        /* <DEDUP_REMOVED lines=21> */
.L_x_2544:
[----:B------:R-:W-:Y:S05]  /*22550*/  BSYNC B1 ;  /* 0x0000000000017941 */ /* 0x000fea0003800000 */
.L_x_2543:
[----:B------:R-:W-:-:S03]  /*22560*/  UMOV UR4, 0xffffffff ;  /* 0xffffffff00047882 */ /* 0x000fc60000000000 */
[----:B------:R-:W-:Y:S05]  /*22570*/  BRA.DIV UR4, `(.L_x_2545) ;  /* 0x000000b204087947 */ /* 0x000fea000b800000 */
[----:B0-----:R0:W0:Y:S04]  /*22580*/  SHFL.IDX PT, R0, R3, 0x2, 0x181f ;  /* 0x00581f0003007f89 */ /* 0x00102800000e0000 */
[----:B---34-:R3:W4:Y:S02]  /*22590*/  SHFL.IDX PT, R14, R2, 0x2, 0x181f ;  /* 0x00581f00020e7f89 */ /* 0x01872400000e0000 */
.L_x_2812:
        /* <DEDUP_REMOVED lines=21> */
.L_x_2547:
[----:B------:R-:W-:Y:S05]  /*226f0*/  BSYNC B1 ;  /* 0x0000000000017941 */ /* 0x000fea0003800000 */
.L_x_2546:
[----:B------:R-:W-:-:S03]  /*22700*/  UMOV UR4, 0xffffffff ;  /* 0xffffffff00047882 */ /* 0x000fc60000000000 */
[----:B------:R-:W-:Y:S05]  /*22710*/  BRA.DIV UR4, `(.L_x_2548) ;  /* 0x000000ae04e87947 */ /* 0x000fea000b800000 */
[----:B0-----:R0:W0:Y:S04]  /*22720*/  SHFL.IDX PT, R0, R3, 0x3, 0x181f ;  /* 0x00781f0003007f89 */ /* 0x00102800000e0000 */
[----:B----4-:R4:W0:Y:S02]  /*22730*/  SHFL.IDX PT, R14, R2, 0x3, 0x181f ;  /* 0x00781f00020e7f89 */ /* 0x01082400000e0000 */
.L_x_2816:
[----:B-1234-:R-:W-:-:S05]  /*22740*/  VIADD R2, R5, 0x60 ;  /* 0x0000006005027836 */ /* 0x01efca0000000000 */
        /* <DEDUP_REMOVED lines=19> */
.L_x_2535:
[----:B------:R-:W-:Y:S05]  /*22880*/  BSYNC B0 ;  /* 0x0000000000007941 */ /* 0x000fea0003800000 */
.L_x_2525:
[----:B0-----:R-:W5:Y:S01]  /*22890*/  LDL R0, [R1+0x1c] ;  /* 0x00001c0001007983 */ /* 0x001f620000100800 */
[----:B------:R-:W-:Y:S02]  /*228a0*/  ULDC UR4, c[0x0][0xc3c] ;  /* 0x00030f0000047ab9 */ /* 0x000fe40000000800 */
[----:B-----5:R-:W-:-:S13]  /*228b0*/  ISETP.GE.AND P0, PT, R0, UR4, PT ;  /* 0x0000000400007c0c */ /* 0x020fda000bf06270 */
[----:B------:R-:W-:Y:S05]  /*228c0*/  @!P0 BRA `(.L_x_2549) ;  /* 0xfffffde800588947 */ /* 0x000fea000383ffff */
[----:B------:R-:W-:Y:S05]  /*228d0*/  BRA `(.L_x_2344) ;  /* 0x0000007400847947 */ /* 0x000fea0003800000 */
.L_x_2342:
        /* <DEDUP_REMOVED lines=18> */
.L_x_2550:
        /* <DEDUP_REMOVED lines=42> */
.L_x_2556:
        /* <DEDUP_REMOVED lines=12> */
.L_x_2555:
[----:B------:R-:W-:Y:S05]  /*22d60*/  BSYNC B0 ;  /* 0x0000000000007941 */ /* 0x000fea0003800000 */
.L_x_2554:
        /* <DEDUP_REMOVED lines=21> */
.L_x_2552:
[----:B------:R-:W-:-:S04]  /*22ec0*/  IMAD.IADD R6, R6, 0x1, -R3 ;  /* 0x0000000106067824 */ /* 0x000fc800078e0a03 */
        /* <DEDUP_REMOVED lines=14> */
[----:B0-----:R-:W-:-:S06]  /*22fb0*/  IADD3 R13, R12, 0xffffffe, RZ ;  /* 0x0ffffffe0c0d7810 */ /* 0x001fcc0007ffe0ff */
[----:B------:R0:W1:Y:S01]  /*22fc0*/  F2I.FTZ.U32.TRUNC.NTZ R3, R13 ;  /* 0x0000000d00037305 */ /* 0x000062000021f000 */
[----:B------:R-:W-:Y:S05]  /*22fd0*/  @!P0 BRA `(.L_x_2557) ;  /* 0x0000000000088947 */ /* 0x000fea0003800000 */
[----:B------:R-:W-:-:S06]  /*22fe0*/  VIADD R16, R7, 0xffffffff ;  /* 0xffffffff07107836 */ /* 0x000fcc0000000000 */
[----:B------:R2:W3:Y:S02]  /*22ff0*/  SHFL.IDX PT, R16, R5, R16, 0x1f ;  /* 0x00001f1005107589 */ /* 0x0004e400000e0000 */
.L_x_2557:
        /* <DEDUP_REMOVED lines=31> */
[----:B-1----:R-:W-:-:S06]  /*231f0*/  IADD3 R3, R10, 0xffffffe, RZ ;  /* 0x0ffffffe0a037810 */ /* 0x002fcc0007ffe0ff */
[----:B------:R-:W1:Y:S02]  /*23200*/  F2I.FTZ.U32.TRUNC.NTZ R3, R3 ;  /* 0x0000000300037305 */ /* 0x000e64000021f000 */
[----:B-1----:R-:W-:-:S04]  /*23210*/  IMAD.MOV R2, RZ, RZ, -R3 ;  /* 0x000000ffff027224 */ /* 0x002fc800078e0a03 */
        /* <DEDUP_REMOVED lines=16> */
[----:B------:R-:W-:Y:S02]  /*23320*/  @!P1 LOP3.LUT R2, RZ, R9, RZ, 0x33, !PT ;  /* 0x00000009ff029212 */ /* 0x000fe400078e33ff */
[----:B------:R-:W-:Y:S02]  /*23330*/  IADD3 R9, -R9, RZ, RZ ;  /* 0x000000ff09097210 */ /* 0x000fe40007ffe1ff */
[----:B------:R-:W-:-:S03]  /*23340*/  LOP3.LUT R17, RZ, R2, RZ, 0x33, !PT ;  /* 0x00000002ff117212 */ /* 0x000fc600078e33ff */
[----:B------:R-:W-:Y:S02]  /*23350*/  IMAD R18, R2, R9, R5 ;  /* 0x0000000902127224 */ /* 0x000fe400078e0205 */
[----:B------:R-:W-:Y:S01]  /*23360*/  IMAD.IADD R17, R4, 0x1, R17 ;  /* 0x0000000104117824 */ /* 0x000fe200078e0211 */
[----:B------:R-:W-:Y:S06]  /*23370*/  BRA `(.L_x_2558) ;  /* 0x00000000000c7947 */ /* 0x000fec0003800000 */
.L_x_2553:
[----:B------:R-:W-:Y:S02]  /*23380*/  IMAD.MOV.U32 R17, RZ, RZ, RZ ;  /* 0x000000ffff117224 */ /* 0x000fe400078e00ff */
[----:B------:R-:W-:Y:S02]  /*23390*/  IMAD.U32 R16, RZ, RZ, UR6 ;  /* 0x00000006ff107e24 */ /* 0x000fe4000f8e00ff */
[----:B------:R-:W-:-:S07]  /*233a0*/  IMAD.MOV.U32 R18, RZ, RZ, RZ ;  /* 0x000000ffff127224 */ /* 0x000fce00078e00ff */
.L_x_2558:
[----:B------:R-:W-:-:S13]  /*233b0*/  ISETP.NE.AND P0, PT, R0, RZ, PT ;  /* 0x000000ff0000720c */ /* 0x000fda0003f05270 */
[----:B------:R-:W1:Y:S01]  /*233c0*/  @!P0 S2R R3, SR_CgaCtaId ;  /* 0x0000000000038919 */ /* 0x000e620000008800 */
[----:B------:R-:W-:-:S04]  /*233d0*/  @!P0 MOV R0, 0x400 ;  /* 0x0000040000008802 */ /* 0x000fc80000000f00 */
[----:B-1----:R-:W-:-:S05]  /*233e0*/  @!P0 LEA R0, R3, R0, 0x18 ;  /* 0x0000000003008211 */ /* 0x002fca00078ec0ff */
[----:B------:R2:W-:Y:S01]  /*233f0*/  @!P0 STS.128 [R0+0x388d0], R16 ;  /* 0x0388d01000008388 */ /* 0x0005e20000000c00 */
[----:B------:R-:W-:Y:S06]  /*23400*/  BAR.ARV 0x5, 0x180 ;  /* 0x0146000000007b1d */ /* 0x000fec0000002000 */
.L_x_2551:
        /* <DEDUP_REMOVED lines=18> */
[----:B------:R-:W-:-:S03]  /*23530*/  R2P PR, R7, 0x6 ;  /* 0x0000000607007804 */ /* 0x000fc60000000000 */
[----:B------:R-:W-:Y:S01]  /*23540*/  IMAD.SHL.U32 R3, R6, 0x40, RZ ;  /* 0x0000004006037824 */ /* 0x000fe200078e00ff */
[----:B------:R-:W-:-:S04]  /*23550*/  LOP3.LUT R0, R2, 0x400, RZ, 0xc0, !PT ;  /* 0x0000040002007812 */ /* 0x000fc800078ec0ff */
[----:B------:R-:W-:Y:S02]  /*23560*/  LOP3.LUT R4, R0, 0x1800, R3, 0xf8, !PT ;  /* 0x0000180000047812 */ /* 0x000fe400078ef803 */
[----:B------:R-:W-:Y:S02]  /*23570*/  SHF.R.U32.HI R3, RZ, 0x1, R7 ;  /* 0x00000001ff037819 */ /* 0x000fe40000011607 */
[----:B------:R-:W-:-:S04]  /*23580*/  LOP3.LUT R0, R2, 0x380, RZ, 0xc0, !PT ;  /* 0x0000038002007812 */ /* 0x000fc800078ec0ff */
[C---:B------:R-:W-:Y:S02]  /*23590*/  LOP3.LUT R3, R0.reuse, 0x30, R3, 0xf8, !PT ;  /* 0x0000003000037812 */ /* 0x040fe400078ef803 */
[----:B------:R-:W-:Y:S01]  /*235a0*/  LOP3.LUT R5, R0, 0x10, R7, 0xf8, !PT ;  /* 0x0000001000057812 */ /* 0x000fe200078ef807 */
[----:B------:R-:W-:-:S05]  /*235b0*/  IMAD.SHL.U32 R0, R7, 0x10, RZ ;  /* 0x0000001007007824 */ /* 0x000fca00078e00ff */
        /* <DEDUP_REMOVED lines=10> */
[----:B-1----:R-:W-:Y:S01]  /*23660*/  IMAD.MOV.U32 R4, RZ, RZ, 0x20 ;  /* 0x00000020ff047424 */ /* 0x002fe200078e00ff */
[----:B------:R-:W-:-:S04]  /*23670*/  SHF.L.U32 R2, R6, 0x4, RZ ;  /* 0x0000000406027819 */ /* 0x000fc800000006ff */
        /* <DEDUP_REMOVED lines=20> */
.L_x_2669:
[----:B-12---:R-:W0:Y:S02]  /*237c0*/  LDC.64 R2, c[0x0][0xc88] ;  /* 0x00032200ff027b82 */ /* 0x006e240000000a00 */
[----:B0-----:R-:W-:-:S05]  /*237d0*/  IMAD.WIDE R2, R19, 0x4, R2 ;  /* 0x0000000413027825 */ /* 0x001fca00078e0202 */
[----:B------:R-:W2:Y:S01]  /*237e0*/  LDG.E R13, desc[UR46][R2.64] ;  /* 0x0000002e020d7981 */ /* 0x000ea2000c1e1900 */
[----:B------:R-:W-:Y:S05]  /*237f0*/  YIELD ;  /* 0x0000000000007946 */ /* 0x000fea0003800000 */
[----:B------:R-:W-:Y:S01]  /*23800*/  ULDC.64 UR4, c[0x0][0xa28] ;  /* 0x00028a0000047ab9 */ /* 0x000fe20000000a00 */
[----:B----4-:R-:W-:Y:S01]  /*23810*/  IMAD.MOV.U32 R0, RZ, RZ, RZ ;  /* 0x000000ffff007224 */ /* 0x010fe200078e00ff */
        /* <DEDUP_REMOVED lines=16> */
[----:B---3--:R-:W-:Y:S01]  /*23920*/  IMAD.MOV.U32 R12, RZ, RZ, RZ ;  /* 0x000000ffff0c7224 */ /* 0x008fe200078e00ff */
[----:B------:R-:W-:Y:S01]  /*23930*/  ISETP.NE.U32.AND P3, PT, RZ, UR10, PT ;  /* 0x0000000aff007c0c */ /* 0x000fe2000bf65070 */
[----:B------:R2:W-:Y:S01]  /*23940*/  STL [R1], R10 ;  /* 0x0000000a01007387 */ /* 0x0005e20000100800 */
[----:B------:R-:W-:-:S02]  /*23950*/  IADD3 R8, P5, R10, UR6, RZ ;  /* 0x000000060a087c10 */ /* 0x000fc4000ffbe0ff */
[C---:B0-----:R-:W-:Y:S01]  /*23960*/  IADD3 R4, P4, R10.reuse, UR4, RZ ;  /* 0x000000040a047c10 */ /* 0x041fe2000ff9e0ff */
[----:B------:R-:W-:Y:S01]  /*23970*/  STL [R1+0x28], R15 ;  /* 0x0000280f01007387 */ /* 0x000fe20000100800 */
[----:B------:R-:W-:Y:S02]  /*23980*/  ISETP.NE.AND.EX P3, PT, RZ, UR11, PT, P3 ;  /* 0x0000000bff007c0c */ /* 0x000fe4000bf65330 */
[----:B-1----:R-:W-:Y:S02]  /*23990*/  CS2R R2, SRZ ;  /* 0x0000000000027805 */ /* 0x002fe4000001ff00 */
[C---:B------:R-:W-:Y:S02]  /*239a0*/  IADD3.X R5, R15.reuse, UR5, RZ, P4, !PT ;  /* 0x000000050f057c10 */ /* 0x040fe4000a7fe4ff */
[----:B------:R-:W-:Y:S02]  /*239b0*/  IADD3 R6, P4, R10, UR8, RZ ;  /* 0x000000080a067c10 */ /* 0x000fe4000ff9e0ff */
[----:B------:R-:W-:Y:S01]  /*239c0*/  ISETP.NE.U32.AND P0, PT, RZ, UR6, PT ;  /* 0x00000006ff007c0c */ /* 0x000fe2000bf05070 */
[----:B------:R-:W3:Y:S01]  /*239d0*/  @P2 LDG.E R2, desc[UR46][R4.64] ;  /* 0x0000002e04022981 */ /* 0x000ee2000c1e1900 */
[----:B------:R-:W-:Y:S01]  /*239e0*/  IADD3.X R7, R15, UR9, RZ, P4, !PT ;  /* 0x000000090f077c10 */ /* 0x000fe2000a7fe4ff */
[----:B------:R-:W-:Y:S01]  /*239f0*/  ULDC UR4, c[0x0][0x288] ;  /* 0x0000a20000047ab9 */ /* 0x000fe20000000800 */
[----:B------:R-:W-:-:S02]  /*23a00*/  ISETP.NE.U32.AND P1, PT, RZ, UR8, PT ;  /* 0x00000008ff007c0c */ /* 0x000fc4000bf25070 */
[----:B------:R-:W-:Y:S02]  /*23a10*/  ISETP.NE.AND.EX P0, PT, RZ, UR7, PT, P0 ;  /* 0x00000007ff007c0c */ /* 0x000fe4000bf05300 */
[----:B--2---:R-:W-:Y:S02]  /*23a20*/  @P3 IADD3 R10, P4, R10, UR10, RZ ;  /* 0x0000000a0a0a3c10 */ /* 0x004fe4000ff9e0ff */
[----:B------:R-:W-:Y:S02]  /*23a30*/  ISETP.NE.AND.EX P1, PT, RZ, UR9, PT, P1 ;  /* 0x00000009ff007c0c */ /* 0x000fe4000bf25310 */
[C---:B------:R-:W-:Y:S02]  /*23a40*/  @P3 IADD3.X R11, R15.reuse, UR11, RZ, P4, !PT ;  /* 0x0000000b0f0b3c10 */ /* 0x040fe4000a7fe4ff */
[----:B------:R-:W-:-:S05]  /*23a50*/  IADD3.X R9, R15, UR7, RZ, P5, !PT ;  /* 0x000000070f097c10 */ /* 0x000fca000affe4ff */
[----:B------:R0:W5:Y:S04]  /*23a60*/  @P0 LDG.E R12, desc[UR46][R8.64] ;  /* 0x0000002e080c0981 */ /* 0x000168000c1e1900 */
[----:B------:R0:W5:Y:S04]  /*23a70*/  @P1 LDG.E R3, desc[UR46][R6.64] ;  /* 0x0000002e06031981 */ /* 0x000168000c1e1900 */
[----:B---3--:R1:W-:Y:S02]  /*23a80*/  STL [R1+0x44], R2 ;  /* 0x0000440201007387 */ /* 0x0083e40000100800 */
[----:B-1----:R-:W-:Y:S01]  /*23a90*/  MOV R2, UR4 ;  /* 0x0000000400027c02 */ /* 0x002fe20008000f00 */
[----:B------:R-:W-:-:S05]  /*23aa0*/  ULDC.64 UR4, c[0x0][0x418] ;  /* 0x0001060000047ab9 */ /* 0x000fca0000000a00 */
[----:B------:R-:W2:Y:S01]  /*23ab0*/  @P3 LDG.E R2, desc[UR46][R10.64] ;  /* 0x0000002e0a023981 */ /* 0x000ea2000c1e1900 */
[----:B------:R-:W-:-:S03]  /*23ac0*/  UISETP.NE.U32.AND UP0, UPT, UR4, URZ, UPT ;  /* 0x0000003f0400728c */ /* 0x000fc6000bf05070 */
[----:B------:R-:W-:Y:S01]  /*23ad0*/  ULDC UR4, c[0x0][0x424] ;  /* 0x0001090000047ab9 */ /* 0x000fe20000000800 */
[----:B------:R-:W-:-:S03]  /*23ae0*/  UISETP.NE.AND.EX UP0, UPT, UR5, URZ, UPT, UP0 ;  /* 0x0000003f0500728c */ /* 0x000fc6000bf05300 */
[----:B------:R-:W-:Y:S01]  /*23af0*/  ULDC UR5, c[0x0][0x2f0] ;  /* 0x0000bc0000057ab9 */ /* 0x000fe20000000800 */
[----:B------:R-:W-:Y:S01]  /*23b00*/  USEL UR4, UR4, 0x1, UP0 ;  /* 0x0000000104047887 */ /* 0x000fe20008000000 */
[----:B--2---:R1:W-:Y:S04]  /*23b10*/  STL [R1+0x48], R2 ;  /* 0x0000480201007387 */ /* 0x0043e80000100800 */
[----:B------:R0:W5:Y:S01]  /*23b20*/  LDL R14, [R1+0x48] ;  /* 0x00004800010e7983 */ /* 0x0001620000100800 */
[----:B------:R-:W-:-:S03]  /*23b30*/  UIMAD UR4, UR4, UR5, URZ ;  /* 0x00000005040472a4 */ /* 0x000fc6000f8e023f */
[----:B------:R-:W-:Y:S02]  /*23b40*/  ULDC UR5, c[0x0][0x348] ;  /* 0x0000d20000057ab9 */ /* 0x000fe40000000800 */
[----:B-1----:R-:W-:Y:S02]  /*23b50*/  IMAD.U32 R2, RZ, RZ, UR5 ;  /* 0x00000005ff027e24 */ /* 0x002fe4000f8e00ff */
[----:B------:R-:W-:Y:S01]  /*23b60*/  IMAD.U32 R10, RZ, RZ, UR4 ;  /* 0x00000004ff0a7e24 */ /* 0x000fe2000f8e00ff */
[----:B0-----:R-:W-:Y:S06]  /*23b70*/  @P3 BRA `(.L_x_2560) ;  /* 0x0000000000143947 */ /* 0x001fec0003800000 */
[----:B------:R-:W-:Y:S05]  /*23b80*/  @!P2 BRA `(.L_x_2560) ;  /* 0x000000000010a947 */ /* 0x000fea0003800000 */
[----:B------:R-:W2:Y:S04]  /*23b90*/  LDG.E R11, desc[UR46][R4.64] ;  /* 0x0000002e040b7981 */ /* 0x000ea8000c1e1900 */
[----:B------:R-:W2:Y:S02]  /*23ba0*/  LDG.E R4, desc[UR46][R4.64+0x4] ;  /* 0x0000042e04047981 */ /* 0x000ea4000c1e1900 */
[----:B--2--5:R-:W-:-:S05]  /*23bb0*/  IMAD.IADD R14, R4, 0x1, -R11 ;  /* 0x00000001040e7824 */ /* 0x024fca00078e0a0b */
[----:B------:R0:W-:Y:S02]  /*23bc0*/  STL [R1+0x48], R14 ;  /* 0x0000480e01007387 */ /* 0x0001e40000100800 */
.L_x_2560:
[----:B-----5:R-:W-:Y:S01]  /*23bd0*/  IMAD.IADD R4, R12, 0x1, R0 ;  /* 0x000000010c047824 */ /* 0x020fe200078e0200 */
[----:B------:R-:W-:Y:S01]  /*23be0*/  ULDC.64 UR4, c[0x0][0xa20] ;  /* 0x0002880000047ab9 */ /* 0x000fe20000000a00 */
[----:B------:R1:W-:Y:S01]  /*23bf0*/  STL [R1+0x18], R13 ;  /* 0x0000180d01007387 */ /* 0x0003e20000100800 */
[----:B------:R-:W-:-:S03]  /*23c00*/  ISETP.NE.U32.AND P2, PT, RZ, UR4, PT ;  /* 0x00000004ff007c0c */ /* 0x000fc6000bf45070 */
[----:B------:R1:W-:Y:S01]  /*23c10*/  STL [R1+0x2c], R4 ;  /* 0x00002c0401007387 */ /* 0x0003e20000100800 */
[----:B------:R-:W-:-:S13]  /*23c20*/  ISETP.NE.AND.EX P2, PT, RZ, UR5, PT, P2 ;  /* 0x00000005ff007c0c */ /* 0x000fda000bf45320 */
[----:B-1----:R-:W-:Y:S05]  /*23c30*/  @!P2 BRA `(.L_x_2561) ;  /* 0x000000000014a947 */ /* 0x002fea0003800000 */
[----:B------:R-:W2:Y:S02]  /*23c40*/  LDL R4, [R1] ;  /* 0x0000000001047983 */ /* 0x000ea40000100800 */
[----:B--2---:R-:W-:-:S04]  /*23c50*/  IADD3 R10, P0, R4, UR4, RZ ;  /* 0x00000004040a7c10 */ /* 0x004fc8000ff1e0ff */
[----:B------:R-:W-:-:S05]  /*23c60*/  IADD3.X R11, R15, UR5, RZ, P0, !PT ;  /* 0x000000050f0b7c10 */ /* 0x000fca00087fe4ff */
[----:B------:R1:W5:Y:S01]  /*23c70*/  LDG.E R10, desc[UR46][R10.64] ;  /* 0x0000002e0a0a7981 */ /* 0x000362000c1e1900 */
[----:B------:R-:W-:Y:S05]  /*23c80*/  BRA `(.L_x_2562) ;  /* 0x0000000000107947 */ /* 0x000fea0003800000 */
.L_x_2561:
[----:B------:R-:W-:Y:S05]  /*23c90*/  @!P0 BRA `(.L_x_2562) ;  /* 0x00000000000c8947 */ /* 0x000fea0003800000 */
[----:B------:R-:W2:Y:S04]  /*23ca0*/  LDG.E R10, desc[UR46][R8.64] ;  /* 0x0000002e080a7981 */ /* 0x000ea8000c1e1900 */
[----:B------:R-:W2:Y:S02]  /*23cb0*/  LDG.E R8, desc[UR46][R8.64+0x4] ;  /* 0x0000042e08087981 */ /* 0x000ea4000c1e1900 */
[----:B--2---:R-:W-:-:S07]  /*23cc0*/  IMAD.IADD R10, R8, 0x1, -R10 ;  /* 0x00000001080a7824 */ /* 0x004fce00078e0a0a */
.L_x_2562:
[----:B------:R-:W2:Y:S01]  /*23cd0*/  @P1 LDG.E R4, desc[UR46][R6.64] ;  /* 0x0000002e06041981 */ /* 0x000ea2000c1e1900 */
[----:B------:R-:W3:Y:S01]  /*23ce0*/  LDC R5, c[0x0][0x448] ;  /* 0x00011200ff057b82 */ /* 0x000ee20000000800 */
[----:B-----5:R-:W-:Y:S02]  /*23cf0*/  IMAD.IADD R0, R10, 0x1, -R0 ;  /* 0x000000010a007824 */ /* 0x020fe400078e0a00 */
[----:B------:R4:W2:Y:S01]  /*23d00*/  @P1 LDG.E R6, desc[UR46][R6.64+0x4] ;  /* 0x0000042e06061981 */ /* 0x0008a2000c1e1900 */
[----:B---3--:R-:W-:-:S13]  /*23d10*/  ISETP.NE.AND P0, PT, R5, 0x1, PT ;  /* 0x000000010500780c */ /* 0x008fda0003f05270 */
[----:B----4-:R-:W3:Y:S01]  /*23d20*/  @P0 LDC R7, c[0x0][0x450] ;  /* 0x00011400ff070b82 */ /* 0x010ee20000000800 */
[----:B------:R-:W-:Y:S01]  /*23d30*/  BSSY B0, `(.L_x_2563) ;  /* 0x0000137000007945 */ /* 0x000fe20003800000 */
[----:B--2---:R-:W-:-:S06]  /*23d40*/  @P1 IMAD.IADD R2, R6, 0x1, -R4 ;  /* 0x0000000106021824 */ /* 0x004fcc00078e0a04 */
[----:B------:R-:W2:Y:S01]  /*23d50*/  @P0 LDC R6, c[0x0][0x44c] ;  /* 0x00011300ff060b82 */ /* 0x000ea20000000800 */
[----:B------:R-:W-:-:S04]  /*23d60*/  IMAD.SHL.U32 R4, R17, 0x80, RZ ;  /* 0x0000008011047824 */ /* 0x000fc800078e00ff */
[----:B------:R-:W-:-:S05]  /*23d70*/  VIADD R4, R4, 0x7f ;  /* 0x0000007f04047836 */ /* 0x000fca0000000000 */
[----:B------:R-:W-:Y:S01]  /*23d80*/  MOV R5, R4 ;  /* 0x0000000400057202 */ /* 0x000fe20000000f00 */
[----:B--2---:R-:W-:-:S04]  /*23d90*/  @P0 IMAD.HI.U32 R6, R4, R6, RZ ;  /* 0x0000000604060227 */ /* 0x004fc800078e00ff */
[----:B------:R-:W-:Y:S01]  /*23da0*/  IMAD.IADD R4, R0, 0x1, R2 ;  /* 0x0000000100047824 */ /* 0x000fe200078e0202 */
[----:B---3--:R-:W-:-:S03]  /*23db0*/  @P0 SHF.R.U32.HI R5, RZ, R7, R6 ;  /* 0x00000007ff050219 */ /* 0x008fc60000011606 */
[C---:B------:R-:W-:Y:S01]  /*23dc0*/  VIADD R6, R4.reuse, 0x7f ;  /* 0x0000007f04067836 */ /* 0x040fe20000000000 */
[----:B------:R-:W-:-:S05]  /*23dd0*/  IADD3 R21, R4, 0x80, -R14 ;  /* 0x0000008004157810 */ /* 0x000fca0007ffe80e */
[----:B------:R-:W-:Y:S01]  /*23de0*/  IMAD.IADD R4, R21, 0x1, R5 ;  /* 0x0000000115047824 */ /* 0x000fe200078e0205 */
[----:B------:R-:W-:-:S04]  /*23df0*/  SHF.R.S32.HI R5, RZ, 0x1f, R6 ;  /* 0x0000001fff057819 */ /* 0x000fc80000011406 */
[----:B------:R-:W-:Y:S02]  /*23e00*/  LEA.HI R20, R5, R6, RZ, 0x7 ;  /* 0x0000000605147211 */ /* 0x000fe400078f38ff */
[----:B------:R-:W-:-:S04]  /*23e10*/  SHF.R.S32.HI R5, RZ, 0x1f, R4 ;  /* 0x0000001fff057819 */ /* 0x000fc80000011404 */
[----:B------:R-:W-:Y:S02]  /*23e20*/  LEA.HI R4, R5, R4, RZ, 0x7 ;  /* 0x0000000405047211 */ /* 0x000fe400078f38ff */
[----:B------:R-:W-:Y:S02]  /*23e30*/  SHF.R.S32.HI R20, RZ, 0x7, R20 ;  /* 0x00000007ff147819 */ /* 0x000fe40000011414 */
[----:B------:R-:W-:-:S04]  /*23e40*/  SHF.R.S32.HI R4, RZ, 0x7, R4 ;  /* 0x00000007ff047819 */ /* 0x000fc80000011404 */
[----:B------:R-:W-:-:S05]  /*23e50*/  VIMNMX R4, R20, R4, PT ;  /* 0x0000000414047248 */ /* 0x000fca0003fe0100 */
[--C-:B------:R-:W-:Y:S02]  /*23e60*/  IMAD R4, R4, 0x80, -R0.reuse ;  /* 0x0000008004047824 */ /* 0x100fe400078e0a00 */
[----:B------:R-:W-:-:S03]  /*23e70*/  IMAD.MOV R0, RZ, RZ, -R0 ;  /* 0x000000ffff007224 */ /* 0x000fc600078e0a00 */
[----:B------:R-:W-:Y:S02]  /*23e80*/  VIMNMX R2, R4, R2, PT ;  /* 0x0000000204027248 */ /* 0x000fe40003fe0100 */
[----:B------:R-:W-:-:S04]  /*23e90*/  VIMNMX R4, RZ, R0, !PT ;  /* 0x00000000ff047248 */ /* 0x000fc80007fe0100 */
[----:B------:R-:W-:-:S13]  /*23ea0*/  ISETP.GT.AND P0, PT, R2, R4, PT ;  /* 0x000000040200720c */ /* 0x000fda0003f04270 */
[----:B------:R-:W-:Y:S01]  /*23eb0*/  @P0 VIADD R0, R2, 0x7f ;  /* 0x0000007f02000836 */ /* 0x000fe20000000000 */
[----:B------:R-:W-:-:S04]  /*23ec0*/  SHF.R.U32.HI R2, RZ, 0x7, R4 ;  /* 0x00000007ff027819 */ /* 0x000fc80000011604 */
[----:B------:R-:W-:Y:S01]  /*23ed0*/  @P0 SHF.R.S32.HI R4, RZ, 0x1f, R0 ;  /* 0x0000001fff040819 */ /* 0x000fe20000011400 */
[----:B------:R-:W-:-:S03]  /*23ee0*/  IMAD.MOV.U32 R8, RZ, RZ, R2 ;  /* 0x000000ffff087224 */ /* 0x000fc600078e0002 */
[----:B------:R-:W-:-:S04]  /*23ef0*/  @P0 LEA.HI R0, R4, R0, RZ, 0x7 ;  /* 0x0000000004000211 */ /* 0x000fc800078f38ff */
[----:B------:R-:W-:-:S04]  /*23f00*/  @P0 SHF.R.S32.HI R8, RZ, 0x7, R0 ;  /* 0x00000007ff080819 */ /* 0x000fc80000011400 */
[----:B------:R-:W-:Y:S02]  /*23f10*/  ISETP.GT.AND P2, PT, R8, R2, PT ;  /* 0x000000020800720c */ /* 0x000fe40003f44270 */
[----:B------:R-:W-:-:S11]  /*23f20*/  PLOP3.LUT P0, PT, PT, PT, PT, 0x80, 0x0 ;  /* 0x000000000000781c */ /* 0x000fd60003f0f070 */
[----:B------:R-:W-:Y:S05]  /*23f30*/  @!P2 BRA `(.L_x_2564) ;  /* 0x000000100058a947 */ /* 0x000fea0003800000 */
[----:B------:R-:W-:Y:S01]  /*23f40*/  UMOV UR4, 0xffffffff ;  /* 0xffffffff00047882 */ /* 0x000fe20000000000 */
[----:B------:R-:W-:Y:S02]  /*23f50*/  SEL R0, R13, RZ, !P1 ;  /* 0x000000ff0d007207 */ /* 0x000fe40004800000 */
[----:B------:R-:W-:Y:S05]  /*23f60*/  BRA.DIV UR4, `(.L_x_2565) ;  /* 0x0000009a041c7947 */ /* 0x000fea000b800000 */
[----:B------:R-:W2:Y:S02]  /*23f70*/  S2R R4, SR_TID.X ;  /* 0x0000000000047919 */ /* 0x000ea40000002100 */
[----:B--2---:R-:W-:-:S04]  /*23f80*/  SHF.R.U32.HI R4, RZ, 0x5, R4 ;  /* 0x00000005ff047819 */ /* 0x004fc80000011604 */
[----:B------:R-:W-:-:S05]  /*23f90*/  LOP3.LUT R4, R4, 0x3, RZ, 0xc0, !PT ;  /* 0x0000000304047812 */ /* 0x000fca00078ec0ff */
[----:B0-----:R0:W2:Y:S02]  /*23fa0*/  SHFL.IDX PT, R14, R4, RZ, 0x1f ;  /* 0x00001fff040e7589 */ /* 0x0010a400000e0000 */
.L_x_2819:
[----:B--2---:R-:W-:Y:S02]  /*23fb0*/  ISETP.NE.AND P0, PT, R14, RZ, PT ;  /* 0x000000ff0e00720c */ /* 0x004fe40003f05270 */
[----:B------:R-:W-:-:S11]  /*23fc0*/  PLOP3.LUT P6, PT, PT, PT, PT, 0x8, 0x0 ;  /* 0x000000000000781c */ /* 0x000fd60003fce170 */
[----:B------:R-:W-:Y:S05]  /*23fd0*/  @P0 BRA `(.L_x_2566) ;  /* 0x00000000000c0947 */ /* 0x000fea0003800000 */
[----:B------:R-:W-:-:S03]  /*23fe0*/  UMOV UR4, 0xffffffff ;  /* 0xffffffff00047882 */ /* 0x000fc60000000000 */
[----:B------:R-:W-:Y:S05]  /*23ff0*/  BRA.DIV UR4, `(.L_x_2567) ;  /* 0x0000009a042c7947 */ /* 0x000fea000b800000 */
[----:B------:R-:W-:-:S13]  /*24000*/  ELECT P6, URZ, PT ;  /* 0x00000000003f782f */ /* 0x000fda00038c0000 */
.L_x_2566:
        /* <DEDUP_REMOVED lines=10> */
.L_x_2822:
[----:B------:R-:W-:Y:S05]  /*240b0*/  BSYNC B1 ;  /* 0x0000000000017941 */ /* 0x000fea0003800000 */
.L_x_2568:
        /* <DEDUP_REMOVED lines=14> */
.L_x_2823:
[----:B------:R-:W-:Y:S05]  /*241a0*/  BSYNC B2 ;  /* 0x0000000000027941 */ /* 0x000fea0003800000 */
.L_x_2572:
        /* <DEDUP_REMOVED lines=9> */
.L_x_2575:
[----:B------:R-:W-:Y:S05]  /*24240*/  BSYNC B2 ;  /* 0x0000000000027941 */ /* 0x000fea0003800000 */
.L_x_2574:
[----:B------:R-:W2:Y:S04]  /*24250*/  LDL R6, [R1+0x4] ;  /* 0x0000040001067983 */ /* 0x000ea80000100800 */
        /* <DEDUP_REMOVED lines=13> */
.L_x_2576:
        /* <DEDUP_REMOVED lines=12> */
[----:B------:R-:W-:Y:S01]  /*243f0*/  UMOV UR6, 0x0 ;  /* 0x0000000000067882 */ /* 0x000fe20000000000 */
[----:B------:R-:W-:Y:S01]  /*24400*/  IADD3 R6, R9, 0x2c400, RZ ;  /* 0x0002c40009067810 */ /* 0x000fe20007ffe0ff */
[----:B------:R-:W-:Y:S01]  /*24410*/  UMOV UR7, 0x12f00000 ;  /* 0x12f0000000077882 */ /* 0x000fe20000000000 */
[----:B------:R-:W-:-:S15]  /*24420*/  R2UR UR10, R12 ;  /* 0x000000000c0a72ca */ /* 0x000fde00000e0000 */
.L_x_2577:
        /* <DEDUP_REMOVED lines=13> */
.L_x_2824:
[----:B------:R-:W-:Y:S05]  /*24500*/  BSYNC B2 ;  /* 0x0000000000027941 */ /* 0x000fea0003800000 */
.L_x_2578:
[----:B------:R-:W-:Y:S01]  /*24510*/  BSSY B2, `(.L_x_2580) ;  /* 0x000000b000027945 */ /* 0x000fe20003800000 */
[----:B0-2---:R-:W-:Y:S02]  /*24520*/  IMAD.MOV.U32 R10, RZ, RZ, 0x0 ;  /* 0x00000000ff0a7424 */ /* 0x005fe400078e00ff */
[----:B-1----:R-:W-:Y:S01]  /*24530*/  IMAD.MOV.U32 R11, RZ, RZ, 0x12f00000 ;  /* 0x12f00000ff0b7424 */ /* 0x002fe200078e00ff */
        /* <DEDUP_REMOVED lines=8> */
.L_x_2581:
[----:B------:R-:W-:Y:S05]  /*245c0*/  BSYNC B2 ;  /* 0x0000000000027941 */ /* 0x000fea0003800000 */
.L_x_2580:
        /* <DEDUP_REMOVED lines=8> */
.L_x_2582:
        /* <DEDUP_REMOVED lines=15> */
.L_x_2583:
        /* <DEDUP_REMOVED lines=10> */
.L_x_2571:
[----:B------:R-:W-:Y:S05]  /*247e0*/  BSYNC B1 ;  /* 0x0000000000017941 */ /* 0x000fea0003800000 */
.L_x_2570:
        /* <DEDUP_REMOVED lines=13> */
.L_x_2598:
[----:B------:R-:W-:Y:S05]  /*248c0*/  YIELD ;  /* 0x0000000000007946 */ /* 0x000fea0003800000 */
[----:B------:R-:W-:Y:S04]  /*248d0*/  BSSY B1, `(.L_x_2584) ;  /* 0x0000070000017945 */ /* 0x000fe80003800000 */
[----:B---3--:R-:W-:Y:S05]  /*248e0*/  @!P6 BRA `(.L_x_2585) ;  /* 0x0000000400b8e947 */ /* 0x008fea0003800000 */
[----:B------:R-:W3:Y:S04]  /*248f0*/  LDL R7, [R1+0x4] ;  /* 0x0000040001077983 */ /* 0x000ee80000100800 */
[----:B--2---:R-:W3:Y:S04]  /*24900*/  LDL R6, [R1+0xc] ;  /* 0x00000c0001067983 */ /* 0x004ee80000100800 */
[----:B------:R-:W2:Y:S01]  /*24910*/  LDL R5, [R1+0x14] ;  /* 0x0000140001057983 */ /* 0x000ea20000100800 */
[----:B------:R-:W0:Y:S01]  /*24920*/  S2R R4, SR_TID.X ;  /* 0x0000000000047919 */ /* 0x000e220000002100 */
[----:B------:R-:W-:Y:S01]  /*24930*/  BSSY B2, `(.L_x_2586) ;  /* 0x0000007000027945 */ /* 0x000fe20003800000 */
[----:B0-----:R-:W-:-:S04]  /*24940*/  LOP3.LUT R4, R4, 0x7f, RZ, 0xc0, !PT ;  /* 0x0000007f04047812 */ /* 0x001fc800078ec0ff */
[----:B------:R-:W-:Y:S01]  /*24950*/  ISETP.NE.AND P2, PT, R4, RZ, PT ;  /* 0x000000ff0400720c */ /* 0x000fe20003f45270 */
[----:B---3--:R-:W-:Y:S01]  /*24960*/  IMAD R8, R6, 0x8, R7 ;  /* 0x0000000806087824 */ /* 0x008fe200078e0207 */
[----:B--2---:R-:W-:-:S04]  /*24970*/  SHF.L.U32 R7, R5, 0x1f, RZ ;  /* 0x0000001f05077819 */ /* 0x004fc800000006ff */
[----:B------:R-:W0:Y:S02]  /*24980*/  SYNCS.PHASECHK.TRANS64.TRYWAIT P1, [R8+URZ+0x388a0], R7 ;  /* 0x0388a007080075a7 */ /* 0x000e24000802017f */
[----:B0-----:R-:W-:Y:S05]  /*24990*/  @!P1 BRA `(.L_x_2587) ;  /* 0x0000009000249947 */ /* 0x001fea0003800000 */
.L_x_2825:
[----:B------:R-:W-:Y:S05]  /*249a0*/  BSYNC B2 ;  /* 0x0000000000027941 */ /* 0x000fea0003800000 */
.L_x_2586:
[----:B------:R-:W-:Y:S04]  /*249b0*/  BSSY B2, `(.L_x_2588) ;  /* 0x0000009000027945 */ /* 0x000fe80003800000 */
[----:B------:R-:W-:Y:S05]  /*249c0*/  @P2 BRA `(.L_x_2589) ;  /* 0x00000000001c2947 */ /* 0x000fea0003800000 */
[----:B------:R-:W2:Y:S02]  /*249d0*/  S2R R4, SR_TID.X ;  /* 0x0000000000047919 */ /* 0x000ea40000002100 */
[----:B--2---:R-:W-:Y:S02]  /*249e0*/  LOP3.LUT R5, R4, 0x1f, RZ, 0xc0, !PT ;  /* 0x0000001f04057812 */ /* 0x004fe400078ec0ff */
[----:B------:R-:W-:Y:S02]  /*249f0*/  MOV R4, 0x8000 ;  /* 0x0000800000047802 */ /* 0x000fe40000000f00 */
[----:B------:R-:W-:Y:S02]  /*24a00*/  ISETP.NE.AND P1, PT, R5, RZ, PT ;  /* 0x000000ff0500720c */ /* 0x000fe40003f25270 */
[----:B------:R2:W-:Y:S11]  /*24a10*/  SYNCS.ARRIVE.TRANS64 RZ, [R8+URZ+0x38890], R4 ;  /* 0x0388900408ff79a7 */ /* 0x0005f6000800003f */
[----:B--2---:R-:W-:Y:S05]  /*24a20*/  @!P1 BRA `(.L_x_2589) ;  /* 0x0000000000049947 */ /* 0x004fea0003800000 */
[----:B------:R-:W-:Y:S01]  /*24a30*/  BPT.TRAP 0x1 ;  /* 0x000000040000795c */ /* 0x000fe20000300000 */
.L_x_2589:
[----:B------:R-:W-:Y:S05]  /*24a40*/  BSYNC B2 ;  /* 0x0000000000027941 */ /* 0x000fea0003800000 */
.L_x_2588:
        /* <DEDUP_REMOVED lines=13> */
.L_x_2590:
        /* <DEDUP_REMOVED lines=16> */
.L_x_2591:
        /* <DEDUP_REMOVED lines=13> */
.L_x_2826:
[----:B------:R-:W-:Y:S05]  /*24cf0*/  BSYNC B2 ;  /* 0x0000000000027941 */ /* 0x000fea0003800000 */
.L_x_2592:
[----:B------:R-:W-:Y:S01]  /*24d00*/  BSSY B2, `(.L_x_2594) ;  /* 0x000000b000027945 */ /* 0x000fe20003800000 */
[----:B------:R-:W-:Y:S02]  /*24d10*/  IMAD.MOV.U32 R10, RZ, RZ, 0x0 ;  /* 0x00000000ff0a7424 */ /* 0x000fe400078e00ff */
[----:B-1----:R-:W-:Y:S01]  /*24d20*/  IMAD.MOV.U32 R11, RZ, RZ, 0x12f00000 ;  /* 0x12f00000ff0b7424 */ /* 0x002fe200078e00ff */
[----:B------:R-:W-:Y:S06]  /*24d30*/  @P2 BRA `(.L_x_2595) ;  /* 0x00000000001c2947 */ /* 0x000fec0003800000 */
[----:B------:R-:W1:Y:S02]  /*24d40*/  S2R R4, SR_TID.X ;  /* 0x0000000000047919 */ /* 0x000e640000002100 */
[----:B-1----:R-:W-:Y:S02]  /*24d50*/  LOP3.LUT R14, R4, 0x1f, RZ, 0xc0, !PT ;  /* 0x0000001f040e7812 */ /* 0x002fe400078ec0ff */
[----:B------:R-:W-:Y:S02]  /*24d60*/  MOV R4, 0x8000 ;  /* 0x0000800000047802 */ /* 0x000fe40000000f00 */
[----:B------:R-:W-:Y:S02]  /*24d70*/  ISETP.NE.AND P1, PT, R14, RZ, PT ;  /* 0x000000ff0e00720c */ /* 0x000fe40003f25270 */
[----:B------:R1:W-:Y:S11]  /*24d80*/  SYNCS.ARRIVE.TRANS64 RZ, [R8+URZ+0x388b0], R4 ;  /* 0x0388b00408ff79a7 */ /* 0x0003f6000800003f */
[----:B-1----:R-:W-:Y:S05]  /*24d90*/  @!P1 BRA `(.L_x_2595) ;  /* 0x0000000000049947 */ /* 0x002fea0003800000 */
[----:B------:R-:W-:Y:S01]  /*24da0*/  BPT.TRAP 0x1 ;  /* 0x000000040000795c */ /* 0x000fe20000300000 */
.L_x_2595:
[----:B------:R-:W-:Y:S05]  /*24db0*/  BSYNC B2 ;  /* 0x0000000000027941 */ /* 0x000fea0003800000 */
.L_x_2594:
        /* <DEDUP_REMOVED lines=8> */
.L_x_2596:
        /* <DEDUP_REMOVED lines=15> */
.L_x_2597:
        /* <DEDUP_REMOVED lines=10> */
.L_x_2585:
[----:B------:R-:W-:Y:S05]  /*24fd0*/  BSYNC B1 ;  /* 0x0000000000017941 */ /* 0x000fea0003800000 */
.L_x_2584:
[----:B--2---:R-:W2:Y:S04]  /*24fe0*/  LDL.LU R4, [R1+0xc] ;  /* 0x00000c0001047983 */ /* 0x004ea80000300800 */
        /* <DEDUP_REMOVED lines=11> */
.L_x_2564:
[----:B------:R-:W-:Y:S05]  /*250a0*/  BSYNC B0 ;  /* 0x0000000000007941 */ /* 0x000fea0003800000 */
.L_x_2563:
[----:B------:R-:W4:Y:S01]  /*250b0*/  LDC R0, c[0x0][0x448] ;  /* 0x00011200ff007b82 */ /* 0x000f220000000800 */
[----:B------:R-:W-:Y:S07]  /*250c0*/  @!P0 WARPSYNC.ALL ;  /* 0x0000000000008948 */ /* 0x000fee0003800000 */
[----:B------:R-:W-:Y:S01]  /*250d0*/  @!P0 BAR.SYNC.DEFER_BLOCKING 0xc, 0x180 ;  /* 0x0306000000008b1d */ /* 0x000fe20000010000 */
[----:B----4-:R-:W-:Y:S02]  /*250e0*/  ISETP.NE.AND P1, PT, R0, 0x1, PT ;  /* 0x000000010000780c */ /* 0x010fe40003f25270 */
[----:B------:R-:W-:-:S11]  /*250f0*/  LEA R0, R17, 0x7f, 0x7 ;  /* 0x0000007f11007811 */ /* 0x000fd600078e38ff */
[----:B------:R-:W4:Y:S08]  /*25100*/  @P1 LDC R2, c[0x0][0x44c] ;  /* 0x00011300ff021b82 */ /* 0x000f300000000800 */
[----:B------:R-:W5:Y:S01]  /*25110*/  @P1 LDC R3, c[0x0][0x450] ;  /* 0x00011400ff031b82 */ /* 0x000f620000000800 */
[----:B----4-:R-:W-:-:S05]  /*25120*/  @P1 IMAD.HI.U32 R2, R0, R2, RZ ;  /* 0x0000000200021227 */ /* 0x010fca00078e00ff */
[----:B-----5:R-:W-:-:S05]  /*25130*/  @P1 SHF.R.U32.HI R0, RZ, R3, R2 ;  /* 0x00000003ff001219 */ /* 0x020fca0000011602 */
[----:B------:R-:W-:-:S05]  /*25140*/  IMAD.IADD R0, R21, 0x1, R0 ;  /* 0x0000000115007824 */ /* 0x000fca00078e0200 */
[----:B------:R-:W-:-:S04]  /*25150*/  SHF.R.S32.HI R2, RZ, 0x1f, R0 ;  /* 0x0000001fff027819 */ /* 0x000fc80000011400 */
[----:B------:R-:W-:-:S04]  /*25160*/  LEA.HI R0, R2, R0, RZ, 0x7 ;  /* 0x0000000002007211 */ /* 0x000fc800078f38ff */
[----:B------:R-:W-:-:S04]  /*25170*/  SHF.R.S32.HI R0, RZ, 0x7, R0 ;  /* 0x00000007ff007819 */ /* 0x000fc80000011400 */
[----:B--23--:R-:W-:-:S04]  /*25180*/  VIMNMX R4, R20, R0, PT ;  /* 0x0000000014047248 */ /* 0x00cfc80003fe0100 */
[----:B------:R-:W-:Y:S01]  /*25190*/  ISETP.GT.AND P0, PT, R4, RZ, PT ;  /* 0x000000ff0400720c */ /* 0x000fe20003f04270 */
[----:B------:R2:W-:-:S12]  /*251a0*/  STL [R1+0x40], R4 ;  /* 0x0000400401007387 */ /* 0x0005d80000100800 */
[----:B--2---:R-:W-:Y:S05]  /*251b0*/  @P0 BRA `(.L_x_2599) ;  /* 0x0000000000440947 */ /* 0x004fea0003800000 */
[----:B------:R-:W2:Y:S02]  /*251c0*/  S2R R4, SR_TID.X ;  /* 0x0000000000047919 */ /* 0x000ea40000002100 */
[----:B--2---:R-:W-:-:S04]  /*251d0*/  LOP3.LUT R4, R4, 0x7f, RZ, 0xc0, !PT ;  /* 0x0000007f04047812 */ /* 0x004fc800078ec0ff */
[----:B------:R-:W-:-:S13]  /*251e0*/  ISETP.NE.AND P0, PT, R4, RZ, PT ;  /* 0x000000ff0400720c */ /* 0x000fda0003f05270 */
[----:B------:R-:W-:Y:S05]  /*251f0*/  @P0 BRA `(.L_x_2600) ;  /* 0x0000003c00180947 */ /* 0x000fea0003800000 */
[----:B------:R-:W2:Y:S01]  /*25200*/  S2R R2, SR_LANEID ;  /* 0x0000000000027919 */ /* 0x000ea20000000000 */
[----:B------:R-:W-:Y:S01]  /*25210*/  VOTEU.ANY UR4, UPT, PT ;  /* 0x0000000000047886 */ /* 0x000fe200038e0100 */
[----:B------:R-:W3:Y:S01]  /*25220*/  LDC.64 R4, c[0x0][0xc60] ;  /* 0x00031800ff047b82 */ /* 0x000ee20000000a00 */
[----:B------:R-:W2:Y:S02]  /*25230*/  FLO.U32 R0, UR4 ;  /* 0x0000000400007d00 */ /* 0x000ea400080e0000 */
[----:B--2---:R-:W-:-:S06]  /*25240*/  ISETP.EQ.U32.AND P0, PT, R0, R2, PT ;  /* 0x000000020000720c */ /* 0x004fcc0003f02070 */
[----:B------:R-:W3:Y:S07]  /*25250*/  POPC R2, UR4 ;  /* 0x0000000400027d09 */ /* 0x000eee0008000000 */
[----:B---3--:R-:W2:Y:S04]  /*25260*/  @P0 ATOMG.E.ADD.STRONG.GPU PT, R2, desc[UR46][R4.64], R2 ;  /* 0x00000002040209a8 */ /* 0x008ea800081ee1ee */
[----:B--2---:R2:W3:Y:S02]  /*25270*/  SHFL.IDX PT, R2, R2, R0, 0x1f ;  /* 0x00001f0002027589 */ /* 0x0044e400000e0000 */
[----:B--2---:R-:W2:Y:S02]  /*25280*/  S2R R0, SR_LTMASK ;  /* 0x0000000000007919 */ /* 0x004ea40000003900 */
[----:B--2---:R-:W-:-:S06]  /*25290*/  LOP3.LUT R0, R0, UR4, RZ, 0xc0, !PT ;  /* 0x0000000400007c12 */ /* 0x004fcc000f8ec0ff */
[----:B------:R-:W3:Y:S02]  /*252a0*/  POPC R0, R0 ;  /* 0x0000000000007309 */ /* 0x000ee40000000000 */
[----:B---3--:R-:W-:Y:S01]  /*252b0*/  IADD3 R16, R2, UR37, R0 ;  /* 0x0000002502107c10 */ /* 0x008fe2000fffe000 */
[----:B------:R-:W-:Y:S06]  /*252c0*/  BRA `(.L_x_2600) ;  /* 0x0000003800e47947 */ /* 0x000fec0003800000 */
.L_x_2599:
[----:B------:R-:W2:Y:S01]  /*252d0*/  LDL R0, [R1+0x4] ;  /* 0x0000040001007983 */ /* 0x000ea20000100800 */
        /* <DEDUP_REMOVED lines=14> */
[----:B-1----:R-:W-:Y:S02]  /*253c0*/  IMAD.U32 R11, RZ, RZ, UR5 ;  /* 0x00000005ff0b7e24 */ /* 0x002fe4000f8e00ff */
[----:B------:R-:W-:Y:S02]  /*253d0*/  IMAD.MOV.U32 R8, RZ, RZ, 0x70 ;  /* 0x00000070ff087424 */ /* 0x000fe400078e00ff */
[----:B------:R-:W-:Y:S02]  /*253e0*/  IMAD.MOV.U32 R12, RZ, RZ, 0x1 ;  /* 0x00000001ff0c7424 */ /* 0x000fe400078e00ff */
[----:B------:R-:W-:-:S07]  /*253f0*/  IMAD.MOV.U32 R13, RZ, RZ, RZ ;  /* 0x000000ffff0d7224 */ /* 0x000fce00078e00ff */
[----:B------:R-:W-:-:S07]  /*25400*/  LEPC R20, `(.L_x_2602) ;  /* 0x000000001014794e */ /* 0x000fce0000000000 */
[----:B0-2---:R-:W-:Y:S05]  /*25410*/  CALL.ABS.NOINC R2 ;  /* 0x0000000002007343 */ /* 0x005fea0003c00000 */
.L_x_2602:
[----:B------:R-:W-:Y:S05]  /*25420*/  BSYNC B6 ;  /* 0x0000000000067941 */ /* 0x000fea0003800000 */
.L_x_2601:
        /* <DEDUP_REMOVED lines=25> */
.L_x_2604:
[----:B------:R-:W-:Y:S05]  /*255c0*/  BSYNC B6 ;  /* 0x0000000000067941 */ /* 0x000fea0003800000 */
.L_x_2603:
[----:B--2---:R-:W2:Y:S01]  /*255d0*/  LDL R2, [R1+0x4] ;  /* 0x0000040001027983 */ /* 0x004ea20000100800 */
        /* <DEDUP_REMOVED lines=20> */
.L_x_2606:
[----:B------:R-:W-:Y:S05]  /*25720*/  BSYNC B6 ;  /* 0x0000000000067941 */ /* 0x000fea0003800000 */
.L_x_2605:
        /* <DEDUP_REMOVED lines=20> */
.L_x_2608:
[----:B------:R-:W-:Y:S05]  /*25870*/  BSYNC B6 ;  /* 0x0000000000067941 */ /* 0x000fea0003800000 */
.L_x_2607:
        /* <DEDUP_REMOVED lines=9> */
[----:B----4-:R2:W3:Y:S02]  /*25910*/  @P0 LDG.E R9, desc[UR46][R2.64] ;  /* 0x0000002e02090981 */ /* 0x0104e4000c1e1900 */
[----:B--2---:R-:W2:Y:S01]  /*25920*/  LDC.64 R2, c[0x0][0x418] ;  /* 0x00010600ff027b82 */ /* 0x004ea20000000a00 */
[----:B---3--:R-:W-:Y:S01]  /*25930*/  SHF.R.S32.HI R10, RZ, 0x1f, R9 ;  /* 0x0000001fff0a7819 */ /* 0x008fe20000011409 */
[----:B------:R3:W-:Y:S01]  /*25940*/  @P0 STL [R1+0x18], R9 ;  /* 0x0000180901000387 */ /* 0x0007e20000100800 */
[----:B--2---:R-:W-:Y:S01]  /*25950*/  LOP3.LUT P0, RZ, R2, UR4, RZ, 0xfc, !PT ;  /* 0x0000000402ff7c12 */ /* 0x004fe2000f80fcff */
[----:B------:R-:W-:Y:S02]  /*25960*/  UMOV UR4, 0xffffffff ;  /* 0xffffffff00047882 */ /* 0x000fe40000000000 */
[----:B------:R3:W-:Y:S01]  /*25970*/  STL [R1+0x28], R10 ;  /* 0x0000280a01007387 */ /* 0x0007e20000100800 */
[----:B------:R-:W-:-:S04]  /*25980*/  LOP3.LUT P0, RZ, R3, UR5, RZ, 0xfc, P0 ;  /* 0x0000000503ff7c12 */ /* 0x000fc8000800fcff */
[----:B------:R-:W-:Y:S01]  /*25990*/  SEL R0, R9, RZ, !P0 ;  /* 0x000000ff09007207 */ /* 0x000fe20004000000 */
[----:B------:R-:W-:Y:S08]  /*259a0*/  BRA.DIV UR4, `(.L_x_2609) ;  /* 0x0000008204487947 */ /* 0x000ff0000b800000 */
[----:B------:R-:W2:Y:S02]  /*259b0*/  S2R R4, SR_TID.X ;  /* 0x0000000000047919 */ /* 0x000ea40000002100 */
[----:B--2---:R-:W-:-:S04]  /*259c0*/  SHF.R.U32.HI R4, RZ, 0x5, R4 ;  /* 0x00000005ff047819 */ /* 0x004fc80000011604 */
[----:B------:R-:W-:-:S05]  /*259d0*/  LOP3.LUT R4, R4, 0x3, RZ, 0xc0, !PT ;  /* 0x0000000304047812 */ /* 0x000fca00078ec0ff */
[----:B0-----:R0:W2:Y:S02]  /*259e0*/  SHFL.IDX PT, R14, R4, RZ, 0x1f ;  /* 0x00001fff040e7589 */ /* 0x0010a400000e0000 */
.L_x_2829:
[----:B0-----:R-:W4:Y:S01]  /*259f0*/  LDL.LU R4, [R1+0x24] ;  /* 0x0000240001047983 */ /* 0x001f220000300800 */
[----:B------:R-:W-:Y:S02]  /*25a00*/  PLOP3.LUT P1, PT, PT, PT, PT, 0x8, 0x0 ;  /* 0x000000000000781c */ /* 0x000fe40003f2e170 */
[----:B--2---:R-:W-:Y:S01]  /*25a10*/  ISETP.NE.AND P0, PT, R14, RZ, PT ;  /* 0x000000ff0e00720c */ /* 0x004fe20003f05270 */
[----:B------:R0:W-:Y:S01]  /*25a20*/  STL [R1], R0 ;  /* 0x0000000001007387 */ /* 0x0001e20000100800 */
[----:B----4-:R-:W-:-:S09]  /*25a30*/  LOP3.LUT R4, R4, 0xfffffffe, RZ, 0xc0, !PT ;  /* 0xfffffffe04047812 */ /* 0x010fd200078ec0ff */
[----:B------:R-:W-:-:S05]  /*25a40*/  @P1 LOP3.LUT R4, R4, 0x1, RZ, 0xfc, !PT ;  /* 0x0000000104041812 */ /* 0x000fca00078efcff */
[----:B------:R0:W-:Y:S01]  /*25a50*/  STL [R1+0x24], R4 ;  /* 0x0000240401007387 */ /* 0x0001e20000100800 */
[----:B------:R-:W-:Y:S05]  /*25a60*/  @P0 BRA `(.L_x_2610) ;  /* 0x0000000400a40947 */ /* 0x000fea0003800000 */
[----:B------:R-:W-:-:S03]  /*25a70*/  UMOV UR4, 0xffffffff ;  /* 0xffffffff00047882 */ /* 0x000fc60000000000 */
[----:B------:R-:W-:Y:S05]  /*25a80*/  BRA.DIV UR4, `(.L_x_2611) ;  /* 0x0000008204447947 */ /* 0x000fea000b800000 */
[----:B------:R-:W-:-:S13]  /*25a90*/  ELECT P6, URZ, PT ;  /* 0x00000000003f782f */ /* 0x000fda00038c0000 */
.L_x_2832:
[----:B------:R-:W-:Y:S05]  /*25aa0*/  @!P6 BRA `(.L_x_2610) ;  /* 0x000000040094e947 */ /* 0x000fea0003800000 */
[----:B0-----:R-:W2:Y:S01]  /*25ab0*/  LDL R4, [R1+0x40] ;  /* 0x0000400001047983 */ /* 0x001ea20000100800 */
[----:B------:R-:W-:-:S04]  /*25ac0*/  ISETP.NE.U32.AND P0, PT, R2, RZ, PT ;  /* 0x000000ff0200720c */ /* 0x000fc80003f05070 */
[----:B------:R-:W-:Y:S01]  /*25ad0*/  ISETP.NE.AND.EX P0, PT, R3, RZ, PT, P0 ;  /* 0x000000ff0300720c */ /* 0x000fe20003f05300 */
[----:B--2---:R-:W-:-:S12]  /*25ae0*/  VIADD R4, R4, 0xffffffff ;  /* 0xffffffff04047836 */ /* 0x004fd80000000000 */
        /* <DEDUP_REMOVED lines=15> */
[----:B------:R-:W-:-:S04]  /*25be0*/  LEA R2, P0, R6, R2, 0x2 ;  /* 0x0000000206027211 */ /* 0x000fc800078010ff */
[----:B------:R-:W-:-:S04]  /*25bf0*/  IADD3 R0, R7, R0, RZ ;  /* 0x0000000007007210 */ /* 0x000fc80007ffe0ff */
[----:B------:R-:W-:-:S05]  /*25c00*/  LEA.HI.X R3, R6, R3, R0, 0x2, P0 ;  /* 0x0000000306037211 */ /* 0x000fca00000f1400 */
[----:B------:R-:W2:Y:S04]  /*25c10*/  LDG.E R0, desc[UR46][R2.64] ;  /* 0x0000002e02007981 */ /* 0x000ea8000c1e1900 */
[----:B--2---:R0:W-:Y:S02]  /*25c20*/  STL [R1], R0 ;  /* 0x0000000001007387 */ /* 0x0041e40000100800 */
.L_x_2612:
[----:B---3--:R-:W2:Y:S04]  /*25c30*/  LDL R10, [R1+0x4] ;  /* 0x00000400010a7983 */ /* 0x008ea80000100800 */
        /* <DEDUP_REMOVED lines=9> */
.L_x_2833:
        /* <DEDUP_REMOVED lines=8> */
.L_x_2614:
        /* <DEDUP_REMOVED lines=26> */
.L_x_2834:
        /* <DEDUP_REMOVED lines=8> */
.L_x_2616:
[----:B------:R-:W3:Y:S04]  /*25f70*/  LDL R5, [R1] ;  /* 0x0000000001057983 */ /* 0x000ee80000100800 */
[----:B0-2---:R-:W2:Y:S01]  /*25f80*/  LDL.LU R3, [R1+0x24] ;  /* 0x0000240001037983 */ /* 0x005ea20000300800 */
        /* <DEDUP_REMOVED lines=14> */
[----:B---3--:R-:W-:Y:S02]  /*26070*/  R2UR UR13, R5 ;  /* 0x00000000050d72ca */ /* 0x008fe400000e0000 */
[----:B--2---:R-:W-:-:S04]  /*26080*/  LOP3.LUT R3, R3, 0xfffffffe, RZ, 0xc0, !PT ;  /* 0xfffffffe03037812 */ /* 0x004fc800078ec0ff */
[----:B------:R-:W-:-:S07]  /*26090*/  @P0 LOP3.LUT R3, R3, 0x1, RZ, 0xfc, !PT ;  /* 0x0000000103030812 */ /* 0x000fce00078efcff */
[----:B------:R0:W-:Y:S01]  /*260a0*/  UTMALDG.4D [UR8], [UR4], desc[UR6] ;  /* 0x00000608040075b4 */ /* 0x0001e20008019000 */
[----:B------:R2:W-:Y:S01]  /*260b0*/  STL [R1+0x24], R3 ;  /* 0x0000240301007387 */ /* 0x0005e20000100800 */
[----:B0-----:R-:W-:Y:S01]  /*260c0*/  UMOV UR8, UR14 ;  /* 0x0000000e00087c82 */ /* 0x001fe20008000000 */
[----:B------:R-:W-:Y:S02]  /*260d0*/  UMOV UR10, UR15 ;  /* 0x0000000f000a7c82 */ /* 0x000fe40008000000 */
[----:B------:R2:W-:Y:S01]  /*260e0*/  UTMALDG.4D [UR8], [UR4], desc[UR6] ;  /* 0x00000608040075b4 */ /* 0x0005e20008019000 */
[----:B------:R-:W-:Y:S02]  /*260f0*/  NOP ;  /* 0x0000000000007918 */ /* 0x000fe40000000000 */
.L_x_2610:
[----:B------:R-:W4:Y:S04]  /*26100*/  LDL R2, [R1+0x4] ;  /* 0x0000040001027983 */ /* 0x000f280000100800 */
[----:B--2---:R-:W2:Y:S04]  /*26110*/  LDL.LU R3, [R1+0x44] ;  /* 0x0000440001037983 */ /* 0x004ea80000300800 */
[----:B------:R-:W5:Y:S04]  /*26120*/  LDL.LU R5, [R1+0x38] ;  /* 0x0000380001057983 */ /* 0x000f680000300800 */
[----:B0-----:R-:W3:Y:S01]  /*26130*/  LDL.LU R4, [R1+0x4c] ;  /* 0x00004c0001047983 */ /* 0x001ee20000300800 */
[----:B------:R-:W-:Y:S05]  /*26140*/  WARPSYNC.ALL ;  /* 0x0000000000007948 */ /* 0x000fea0003800000 */
[----:B------:R-:W-:Y:S01]  /*26150*/  ULDC.64 UR4, c[0x0][0x298] ;  /* 0x0000a60000047ab9 */ /* 0x000fe20000000a00 */
[----:B------:R-:W-:Y:S01]  /*26160*/  ULDC.64 UR6, c[0x0][0xa00] ;  /* 0x0002800000067ab9 */ /* 0x000fe20000000a00 */
[----:B------:R-:W-:Y:S01]  /*26170*/  BSSY B6, `(.L_x_2617) ;  /* 0x0000024000067945 */ /* 0x000fe20003800000 */
[----:B------:R-:W-:Y:S01]  /*26180*/  BAR.SYNC.DEFER_BLOCKING 0x8, 0x180 ;  /* 0x0206000000007b1d */ /* 0x000fe20000010000 */
[----:B------:R-:W-:-:S04]  /*26190*/  ISETP.NE.U32.AND P0, PT, RZ, UR6, PT ;  /* 0x00000006ff007c0c */ /* 0x000fc8000bf05070 */
[----:B------:R-:W-:Y:S01]  /*261a0*/  ISETP.NE.AND.EX P0, PT, RZ, UR7, PT, P0 ;  /* 0x00000007ff007c0c */ /* 0x000fe2000bf05300 */
[----:B----4-:R-:W-:Y:S01]  /*261b0*/  VIADD R2, R2, 0x20400 ;  /* 0x0002040002027836 */ /* 0x010fe20000000000 */
[----:B--2---:R-:W-:-:S04]  /*261c0*/  SHF.R.S32.HI R0, RZ, 0x1f, R3 ;  /* 0x0000001fff007819 */ /* 0x004fc80000011403 */
[----:B------:R-:W-:Y:S02]  /*261d0*/  LOP3.LUT P1, RZ, R2, 0x3ff, RZ, 0xc0, !PT ;  /* 0x000003ff02ff7812 */ /* 0x000fe4000782c0ff */
[----:B-----5:R-:W-:Y:S01]  /*261e0*/  SEL R5, R5, RZ, !P0 ;  /* 0x000000ff05057207 */ /* 0x020fe20004000000 */
[----:B------:R-:W-:Y:S01]  /*261f0*/  IMAD R0, R0, UR4, RZ ;  /* 0x0000000400007c24 */ /* 0x000fe2000f8e02ff */
[----:B---3--:R-:W-:-:S03]  /*26200*/  SEL R4, R4, RZ, !P0 ;  /* 0x000000ff04047207 */ /* 0x008fc60004000000 */
        /* <DEDUP_REMOVED lines=25> */
[----:B0-----:R-:W-:Y:S05]  /*263a0*/  CALL.ABS.NOINC R2 ;  /* 0x0000000002007343 */ /* 0x001fea0003c00000 */
.L_x_2618:
[----:B------:R-:W-:Y:S05]  /*263b0*/  BSYNC B6 ;  /* 0x0000000000067941 */ /* 0x000fea0003800000 */
.L_x_2617:
[----:B--2---:R-:W2:Y:S01]  /*263c0*/  LDL.LU R5, [R1+0x44] ;  /* 0x0000440001057983 */ /* 0x004ea20000300800 */
[----:B------:R-:W-:Y:S01]  /*263d0*/  ULDC.64 UR4, c[0x0][0x2d8] ;  /* 0x0000b60000047ab9 */ /* 0x000fe20000000a00 */
[----:B------:R-:W0:Y:S01]  /*263e0*/  LDC R8, c[0x0][0x448] ;  /* 0x00011200ff087b82 */ /* 0x000e220000000800 */
[----:B------:R-:W-:Y:S01]  /*263f0*/  ULDC.64 UR6, c[0x0][0x280] ;  /* 0x0000a00000067ab9 */ /* 0x000fe20000000a00 */
[----:B------:R-:W2:Y:S04]  /*26400*/  LDL.LU.64 R2, [R1+0x50] ;  /* 0x0000500001027983 */ /* 0x000ea80000300a00 */
[----:B------:R-:W3:Y:S04]  /*26410*/  LDL.LU R0, [R1+0x4c] ;  /* 0x00004c0001007983 */ /* 0x000ee80000300800 */
[----:B------:R-:W4:Y:S04]  /*26420*/  LDL.LU R6, [R1+0x58] ;  /* 0x0000580001067983 */ /* 0x000f280000300800 */
[----:B------:R-:W4:Y:S01]  /*26430*/  LDL.LU R4, [R1+0x38] ;  /* 0x0000380001047983 */ /* 0x000f220000300800 */
[----:B------:R-:W1:Y:S01]  /*26440*/  S2R R9, SR_TID.X ;  /* 0x0000000000097919 */ /* 0x000e620000002100 */
[----:B0-----:R-:W-:Y:S01]  /*26450*/  ISETP.NE.AND P0, PT, R8, 0x1, PT ;  /* 0x000000010800780c */ /* 0x001fe20003f05270 */
[----:B-1----:R-:W-:-:S05]  /*26460*/  IMAD.SHL.U32 R9, R9, 0x10, RZ ;  /* 0x0000001009097824 */ /* 0x002fca00078e00ff */
[----:B------:R-:W-:-:S04]  /*26470*/  LOP3.LUT R9, R9, 0x70, RZ, 0xc0, !PT ;  /* 0x0000007009097812 */ /* 0x000fc800078ec0ff */
[----:B------:R-:W-:Y:S01]  /*26480*/  LOP3.LUT R9, R9, 0x80, RZ, 0xfc, !PT ;  /* 0x0000008009097812 */ /* 0x000fe200078efcff */
[----:B--2---:R-:W-:Y:S02]  /*26490*/  IMAD.MOV.U32 R3, RZ, RZ, R5 ;  /* 0x000000ffff037224 */ /* 0x004fe400078e0005 */
[----:B------:R-:W0:Y:S01]  /*264a0*/  S2R R5, SR_TID.X ;  /* 0x0000000000057919 */ /* 0x000e220000002100 */
[----:B---3--:R-:W-:Y:S02]  /*264b0*/  IMAD R0, R0, UR4, RZ ;  /* 0x0000000400007c24 */ /* 0x008fe4000f8e02ff */
[----:B------:R-:W-:-:S04]  /*264c0*/  IMAD.WIDE.U32 R2, R18, UR4, R2 ;  /* 0x0000000412027c25 */ /* 0x000fc8000f8e0002 */
[----:B------:R-:W-:Y:S01]  /*264d0*/  IMAD R0, R18, UR5, R0 ;  /* 0x0000000512007c24 */ /* 0x000fe2000f8e0200 */
[----:B------:R-:W-:-:S03]  /*264e0*/  ULDC.64 UR4, c[0x0][0x2e0] ;  /* 0x0000b80000047ab9 */ /* 0x000fc60000000a00 */
[----:B------:R-:W-:Y:S02]  /*264f0*/  IMAD.IADD R3, R3, 0x1, R0 ;  /* 0x0000000103037824 */ /* 0x000fe400078e0200 */
[----:B----4-:R-:W-:Y:S02]  /*26500*/  IMAD R0, R6, UR4, RZ ;  /* 0x0000000406007c24 */ /* 0x010fe4000f8e02ff */
[C---:B------:R-:W-:Y:S01]  /*26510*/  IMAD.WIDE.U32 R2, R4.reuse, UR4, R2 ;  /* 0x0000000404027c25 */ /* 0x040fe2000f8e0002 */
[----:B------:R-:W1:Y:S03]  /*26520*/  @P0 LDC R6, c[0x0][0x450] ;  /* 0x00011400ff060b82 */ /* 0x000e660000000800 */
[----:B------:R-:W-:Y:S01]  /*26530*/  IMAD R0, R4, UR5, R0 ;  /* 0x0000000504007c24 */ /* 0x000fe2000f8e0200 */
[----:B------:R-:W-:Y:S01]  /*26540*/  ULDC.64 UR4, c[0x0][0x2d0] ;  /* 0x0000b40000047ab9 */ /* 0x000fe20000000a00 */
[----:B------:R-:W2:Y:S02]  /*26550*/  S2R R4, SR_TID.X ;  /* 0x0000000000047919 */ /* 0x000ea40000002100 */
[----:B------:R-:W-:Y:S01]  /*26560*/  IMAD.IADD R3, R3, 0x1, R0 ;  /* 0x0000000103037824 */ /* 0x000fe200078e0200 */
[----:B0-----:R-:W-:-:S04]  /*26570*/  LOP3.LUT R5, R5, 0x7f, RZ, 0xc0, !PT ;  /* 0x0000007f05057812 */ /* 0x001fc800078ec0ff */
[----:B------:R-:W-:Y:S02]  /*26580*/  SHF.R.U32.HI R5, RZ, 0x3, R5 ;  /* 0x00000003ff057819 */ /* 0x000fe40000011605 */
[----:B--2---:R-:W-:-:S04]  /*26590*/  SHF.L.U32 R4, R4, 0x4, RZ ;  /* 0x0000000404047819 */ /* 0x004fc800000006ff */
[----:B------:R-:W-:Y:S02]  /*265a0*/  LOP3.LUT R4, R5, 0x70, R4, 0xf8, !PT ;  /* 0x0000007005047812 */ /* 0x000fe400078ef804 */
[----:B------:R-:W0:Y:S03]  /*265b0*/  @P0 LDC R5, c[0x0][0x44c] ;  /* 0x00011300ff050b82 */ /* 0x000e260000000800 */
[----:B------:R-:W-:-:S04]  /*265c0*/  IMAD R4, R17, 0x80, R4 ;  /* 0x0000008011047824 */ /* 0x000fc800078e0204 */
[----:B------:R-:W-:Y:S02]  /*265d0*/  IMAD.MOV.U32 R0, RZ, RZ, R4 ;  /* 0x000000ffff007224 */ /* 0x000fe400078e0004 */
        /* <DEDUP_REMOVED lines=8> */
[----:B------:R-:W-:Y:S01]  /*26660*/  ULDC.64 UR4, c[0x0][0x2c8] ;  /* 0x0000b20000047ab9 */ /* 0x000fe20000000a00 */
[----:B------:R-:W0:Y:S02]  /*26670*/  S2R R5, SR_TID.X ;  /* 0x0000000000057919 */ /* 0x000e240000002100 */
        /* <DEDUP_REMOVED lines=8> */
[----:B------:R-:W-:-:S04]  /*26700*/  IADD3 R3, P2, R6, UR6, RZ ;  /* 0x0000000606037c10 */ /* 0x000fc8000ff5e0ff */
[----:B------:R-:W-:Y:S01]  /*26710*/  IADD3.X R2, R7, UR7, R2, P2, !PT ;  /* 0x0000000707027c10 */ /* 0x000fe200097fe402 */
[----:B0-----:R-:W-:-:S05]  /*26720*/  IMAD.SHL.U32 R10, R5, 0x10, RZ ;  /* 0x00000010050a7824 */ /* 0x001fca00078e00ff */
[----:B------:R-:W-:-:S04]  /*26730*/  LOP3.LUT R10, R10, 0x70, RZ, 0xc0, !PT ;  /* 0x000000700a0a7812 */ /* 0x000fc800078ec0ff */
[----:B------:R-:W-:Y:S01]  /*26740*/  ISETP.GE.AND P0, PT, R10, UR4, PT ;  /* 0x000000040a007c0c */ /* 0x000fe2000bf06270 */
[----:B------:R-:W-:-:S03]  /*26750*/  UMOV UR4, 0xffffffff ;  /* 0xffffffff00047882 */ /* 0x000fc60000000000 */
[----:B-1----:R-:W-:Y:S09]  /*26760*/  BRA.DIV UR4, `(.L_x_2619) ;  /* 0x0000007604547947 */ /* 0x002ff2000b800000 */
[----:B------:R-:W0:Y:S02]  /*26770*/  S2R R5, SR_TID.X ;  /* 0x0000000000057919 */ /* 0x000e240000002100 */
[----:B0-----:R-:W-:-:S04]  /*26780*/  LOP3.LUT R5, R5, 0x7f, RZ, 0xc0, !PT ;  /* 0x0000007f05057812 */ /* 0x001fc800078ec0ff */
[----:B------:R-:W-:Y:S02]  /*26790*/  SHF.R.U32.HI R6, RZ, 0x3, R5 ;  /* 0x00000003ff067819 */ /* 0x000fe40000011605 */
[----:B------:R-:W2:Y:S03]  /*267a0*/  LDL.LU R5, [R1+0x48] ;  /* 0x0000480001057983 */ /* 0x000ea60000300800 */
[----:B------:R-:W-:Y:S01]  /*267b0*/  IMAD R17, R17, 0x80, R6 ;  /* 0x0000008011117824 */ /* 0x000fe200078e0206 */
[----:B------:R-:W-:Y:S03]  /*267c0*/  SHFL.IDX PT, R7, R2, 0x1, 0x181f ;  /* 0x00381f0002077f89 */ /* 0x000fe600000e0000 */
[----:B------:R-:W-:Y:S01]  /*267d0*/  VIADD R4, R17, 0x10 ;  /* 0x0000001011047836 */ /* 0x000fe20000000000 */
[----:B------:R-:W-:Y:S01]  /*267e0*/  SHFL.IDX PT, R6, R3, 0x1, 0x181f ;  /* 0x00381f0003067f89 */ /* 0x000fe200000e0000 */
[----:B--2---:R-:W-:-:S03]  /*267f0*/  IMAD R0, R5, R8, RZ ;  /* 0x0000000805007224 */ /* 0x004fc600078e02ff */
[----:B------:R-:W0:Y:S02]  /*26800*/  SHFL.IDX PT, R5, R3, RZ, 0x181f ;  /* 0x00181fff03057589 */ /* 0x000e2400000e0000 */
[-C--:B------:R-:W-:Y:S02]  /*26810*/  ISETP.GE.AND P2, PT, R4, R0.reuse, PT ;  /* 0x000000000400720c */ /* 0x080fe40003f46270 */
[----:B------:R-:W1:Y:S01]  /*26820*/  SHFL.IDX PT, R4, R2, RZ, 0x181f ;  /* 0x00181fff02047589 */ /* 0x000e6200000e0000 */
[----:B------:R-:W-:-:S13]  /*26830*/  ISETP.GE.AND P4, PT, R17, R0, PT ;  /* 0x000000001100720c */ /* 0x000fda0003f86270 */
[----:B0-----:R-:W-:-:S05]  /*26840*/  @!P4 IADD3 R5, P3, R10, R5, RZ ;  /* 0x000000050a05c210 */ /* 0x001fca0007f7e0ff */
[----:B-1----:R-:W-:-:S05]  /*26850*/  @!P4 IMAD.X R4, RZ, RZ, R4, P3 ;  /* 0x000000ffff04c224 */ /* 0x002fca00018e0604 */
[----:B------:R-:W-:-:S04]  /*26860*/  @!P4 LOP3.LUT R5, R5, R4, RZ, 0x3c, !PT ;  /* 0x000000040505c212 */ /* 0x000fc800078e3cff */
[----:B------:R-:W-:-:S04]  /*26870*/  @!P4 LOP3.LUT R4, R5, R4, RZ, 0x3c, !PT ;  /* 0x000000040504c212 */ /* 0x000fc800078e3cff */
[----:B------:R-:W-:-:S05]  /*26880*/  @!P4 LOP3.LUT R5, R5, R4, RZ, 0x3c, !PT ;  /* 0x000000040505c212 */ /* 0x000fca00078e3cff */
[----:B-----5:R-:W-:Y:S04]  /*26890*/  @!P4 LDGSTS.E.BYPASS.LTC128B.128 [R9+0x20400], desc[UR46][R4.64], !P0 ;  /* 0x204000000409cfae */ /* 0x020fe8000c101d6e */
[----:B------:R0:W-:Y:S02]  /*268a0*/  @!P4 LDGSTS.E.BYPASS.LTC128B.128 [R9+0x24400], desc[UR46][R4.64+0x80], !P1 ;  /* 0x244000800409cfae */ /* 0x0001e4000c901d6e */
[----:B0-----:R-:W-:Y:S02]  /*268b0*/  @!P2 IADD3 R5, P3, R10, R6, RZ ;  /* 0x000000060a05a210 */ /* 0x001fe40007f7e0ff */
[----:B------:R-:W-:Y:S02]  /*268c0*/  SHFL.IDX PT, R6, R2, 0x2, 0x181f ;  /* 0x00581f0002067f89 */ /* 0x000fe400000e0000 */
[----:B------:R-:W-:-:S04]  /*268d0*/  @!P2 IADD3.X R4, RZ, R7, RZ, P3, !PT ;  /* 0x00000007ff04a210 */ /* 0x000fc80001ffe4ff */
[----:B------:R-:W-:-:S04]  /*268e0*/  @!P2 LOP3.LUT R5, R5, R4, RZ, 0x3c, !PT ;  /* 0x000000040505a212 */ /* 0x000fc800078e3cff */
[----:B------:R-:W-:-:S04]  /*268f0*/  @!P2 LOP3.LUT R4, R5, R4, RZ, 0x3c, !PT ;  /* 0x000000040504a212 */ /* 0x000fc800078e3cff */
[----:B------:R-:W-:-:S05]  /*26900*/  @!P2 LOP3.LUT R5, R5, R4, RZ, 0x3c, !PT ;  /* 0x000000040505a212 */ /* 0x000fca00078e3cff */
[----:B------:R-:W-:Y:S04]  /*26910*/  @!P2 LDGSTS.E.BYPASS.LTC128B.128 [R9+0x20c00], desc[UR46][R4.64], !P0 ;  /* 0x20c000000409afae */ /* 0x000fe8000c101d6e */
[----:B------:R0:W-:Y:S02]  /*26920*/  @!P2 LDGSTS.E.BYPASS.LTC128B.128 [R9+0x24c00], desc[UR46][R4.64+0x80], !P1 ;  /* 0x24c000800409afae */ /* 0x0001e4000c901d6e */
[----:B0-----:R-:W-:-:S05]  /*26930*/  VIADD R4, R17, 0x20 ;  /* 0x0000002011047836 */ /* 0x001fca0000000000 */
[----:B------:R-:W-:Y:S02]  /*26940*/  ISETP.GE.AND P2, PT, R4, R0, PT ;  /* 0x000000000400720c */ /* 0x000fe40003f46270 */
[----:B------:R-:W0:Y:S11]  /*26950*/  SHFL.IDX PT, R4, R3, 0x2, 0x181f ;  /* 0x00581f0003047f89 */ /* 0x000e3600000e0000 */
[----:B0-----:R-:W-:-:S05]  /*26960*/  @!P2 IADD3 R5, P3, R10, R4, RZ ;  /* 0x000000040a05a210 */ /* 0x001fca0007f7e0ff */
[----:B------:R-:W-:Y:S02]  /*26970*/  @!P2 IMAD.X R4, RZ, RZ, R6, P3 ;  /* 0x000000ffff04a224 */ /* 0x000fe400018e0606 */
[----:B------:R-:W-:Y:S03]  /*26980*/  SHFL.IDX PT, R6, R2, 0x3, 0x181f ;  /* 0x00781f0002067f89 */ /* 0x000fe600000e0000 */
        /* <DEDUP_REMOVED lines=40> */
[----:B------:R-:W0:Y:S04]  /*26c10*/  SHFL.IDX PT, R4, R3, 0x6, 0x181f ;  /* 0x00d81f0003047f89 */ /* 0x000e2800000e0000 */
[----:B------:R-:W1:Y:S07]  /*26c20*/  SHFL.IDX PT, R3, R3, 0x7, 0x181f ;  /* 0x00f81f0003037f89 */ /* 0x000e6e00000e0000 */
[----:B0-----:R-:W-:-:S04]  /*26c30*/  @!P2 IADD3 R5, P3, R10, R4, RZ ;  /* 0x000000040a05a210 */ /* 0x001fc80007f7e0ff */
[----:B------:R-:W-:-:S04]  /*26c40*/  @!P2 IADD3.X R4, RZ, R6, RZ, P3, !PT ;  /* 0x00000006ff04a210 */ /* 0x000fc80001ffe4ff */
[----:B------:R-:W-:-:S04]  /*26c50*/  @!P2 LOP3.LUT R5, R5, R4, RZ, 0x3c, !PT ;  /* 0x000000040505a212 */ /* 0x000fc800078e3cff */
[----:B------:R-:W-:-:S04]  /*26c60*/  @!P2 LOP3.LUT R4, R5, R4, RZ, 0x3c, !PT ;  /* 0x000000040504a212 */ /* 0x000fc800078e3cff */
[----:B------:R-:W-:-:S05]  /*26c70*/  @!P2 LOP3.LUT R5, R5, R4, RZ, 0x3c, !PT ;  /* 0x000000040505a212 */ /* 0x000fca00078e3cff */
[----:B------:R-:W-:Y:S04]  /*26c80*/  @!P2 LDGSTS.E.BYPASS.LTC128B.128 [R9+0x23400], desc[UR46][R4.64], !P0 ;  /* 0x234000000409afae */ /* 0x000fe8000c101d6e */
[----:B------:R0:W-:Y:S04]  /*26c90*/  @!P2 LDGSTS.E.BYPASS.LTC128B.128 [R9+0x27400], desc[UR46][R4.64+0x80], !P1 ;  /* 0x274000800409afae */ /* 0x0001e8000c901d6e */
[----:B01----:R0:W2:Y:S02]  /*26ca0*/  SHFL.IDX PT, R4, R2, 0x7, 0x181f ;  /* 0x00f81f0002047f89 */ /* 0x0030a400000e0000 */
.L_x_2851:
        /* <DEDUP_REMOVED lines=11> */
.L_x_2621:
[----:B------:R-:W-:Y:S05]  /*26d60*/  BSYNC B0 ;  /* 0x0000000000007941 */ /* 0x000fea0003800000 */
.L_x_2620:
[----:B-1----:R1:W5:Y:S01]  /*26d70*/  LDL R9, [R1+0x4] ;  /* 0x0000040001097983 */ /* 0x0023620000100800 */
[----:B------:R-:W-:Y:S01]  /*26d80*/  PLOP3.LUT P0, PT, PT, PT, PT, 0x80, 0x0 ;  /* 0x000000000000781c */ /* 0x000fe20003f0f070 */
[----:B------:R-:W-:-:S12]  /*26d90*/  NOP ;  /* 0x0000000000007918 */ /* 0x000fd80000000000 */
.L_x_2622:
[----:B0-----:R-:W3:Y:S01]  /*26da0*/  LDL R2, [R1+0x4] ;  /* 0x0000040001027983 */ /* 0x001ee20000100800 */
[----:B------:R-:W-:Y:S02]  /*26db0*/  PLOP3.LUT P1, PT, P1, P0, PT, 0xa2, 0x0 ;  /* 0x000000000000781c */ /* 0x000fe40000f21472 */
[----:B---3--:R-:W-:-:S08]  /*26dc0*/  @P0 R2UR P1, UR4, R2 ;  /* 0x00000000020402ca */ /* 0x008fd00000020000 */
[----:B------:R-:W-:-:S05]  /*26dd0*/  @P0 PLOP3.LUT P0, PT, P1, PT, PT, 0x80, 0x0 ;  /* 0x000000000000081c */ /* 0x000fca0000f0f070 */
[----:B------:R-:W-:Y:S01]  /*26de0*/  @!P1 SYNCS.ARRIVE.TRANS64.RED.A0T1 RZ, [UR4+0x38800], RZ ;  /* 0x038800ffffff99a7 */ /* 0x000fe20008200404 */
[----:B------:R-:W-:Y:S07]  /*26df0*/  @!P1 ARRIVES.LDGSTSBAR.64.TRANSCNT [UR4+0x38800] ;  /* 0x03880000ff0099b0 */ /* 0x000fee0008000a84 */
[----:B------:R-:W-:Y:S05]  /*26e00*/  @P0 BRA.U.ANY `(.L_x_2622) ;  /* 0xfffffffd00e40947 */ /* 0x000fea000393ffff */
[----:B------:R-:W3:Y:S02]  /*26e10*/  LDL.LU R3, [R1+0x5c] ;  /* 0x00005c0001037983 */ /* 0x000ee40000300800 */
        /* <DEDUP_REMOVED lines=10> */
[----:B0--3--:R-:W-:Y:S05]  /*26ec0*/  @!P0 BRA `(.L_x_2624) ;  /* 0x0000007800488947 */ /* 0x009fea0003800000 */
.L_x_2852:
[----:B------:R-:W-:Y:S05]  /*26ed0*/  BSYNC B0 ;  /* 0x0000000000007941 */ /* 0x000fea0003800000 */
.L_x_2623:
[----:B0-----:R-:W3:Y:S02]  /*26ee0*/  LDL R2, [R1+0x40] ;  /* 0x0000400001027983 */ /* 0x001ee40000100800 */
[----:B---3--:R-:W-:-:S13]  /*26ef0*/  ISETP.GE.AND P0, PT, R2, 0x2, PT ;  /* 0x000000020200780c */ /* 0x008fda0003f06270 */
[----:B------:R-:W-:Y:S05]  /*26f00*/  @!P0 BRA `(.L_x_2625) ;  /* 0x0000001000f88947 */ /* 0x000fea0003800000 */
[----:B------:R-:W-:Y:S01]  /*26f10*/  VIADD R3, R2, 0xfffffffe ;  /* 0xfffffffe02037836 */ /* 0x000fe20000000000 */
[----:B------:R0:W5:Y:S04]  /*26f20*/  LDL.LU R0, [R1+0x8] ;  /* 0x0000080001007983 */ /* 0x0001680000300800 */
[----:B------:R0:W5:Y:S02]  /*26f30*/  LDL.LU R2, [R1+0x10] ;  /* 0x0000100001027983 */ /* 0x0001640000300800 */
.L_x_2647:
[----:B--2---:R-:W2:Y:S01]  /*26f40*/  LDL R4, [R1+0x24] ;  /* 0x0000240001047983 */ /* 0x004ea20000100800 */
[----:B-----5:R-:W-:Y:S01]  /*26f50*/  VIADD R5, R0, 0x1 ;  /* 0x0000000100057836 */ /* 0x020fe20000000000 */
[----:B------:R-:W-:Y:S05]  /*26f60*/  YIELD ;  /* 0x0000000000007946 */ /* 0x000fea0003800000 */
[C---:B------:R-:W-:Y:S01]  /*26f70*/  ISETP.NE.AND P0, PT, R5.reuse, 0x2, PT ;  /* 0x000000020500780c */ /* 0x040fe20003f05270 */
[----:B------:R-:W-:Y:S03]  /*26f80*/  BSSY B0, `(.L_x_2626) ;  /* 0x0000092000007945 */ /* 0x000fe60003800000 */
[----:B---3--:R-:W-:-:S02]  /*26f90*/  SEL R10, R5, RZ, P0 ;  /* 0x000000ff050a7207 */ /* 0x008fc40000000000 */
[----:B--2---:R-:W-:Y:S02]  /*26fa0*/  LOP3.LUT P1, RZ, R4, 0x1, RZ, 0xc0, !PT ;  /* 0x0000000104ff7812 */ /* 0x004fe4000782c0ff */
        /* <DEDUP_REMOVED lines=13> */
[----:B------:R-:W5:Y:S01]  /*27080*/  LDL R11, [R1+0x18] ;  /* 0x00001800010b7983 */ /* 0x000f620000100800 */
        /* <DEDUP_REMOVED lines=9> */
[C---:B-----5:R-:W-:Y:S02]  /*27120*/  IMAD R6, R11.reuse, UR7, R6 ;  /* 0x000000070b067c24 */ /* 0x060fe4000f8e0206 */
[----:B------:R-:W-:-:S05]  /*27130*/  IMAD.WIDE.U32 R4, R11, UR6, R4 ;  /* 0x000000060b047c25 */ /* 0x000fca000f8e0004 */
[----:B------:R-:W-:Y:S02]  /*27140*/  IADD3 R5, R6, R5, RZ ;  /* 0x0000000506057210 */ /* 0x000fe40007ffe0ff */
[----:B------:R-:W-:-:S04]  /*27150*/  LEA R6, P0, R4, UR4, 0x2 ;  /* 0x0000000404067c11 */ /* 0x000fc8000f8010ff */
[----:B------:R-:W-:-:S05]  /*27160*/  LEA.HI.X R7, R4, UR5, R5, 0x2, P0 ;  /* 0x0000000504077c11 */ /* 0x000fca00080f1405 */
[----:B------:R-:W3:Y:S04]  /*27170*/  LDG.E R4, desc[UR46][R6.64] ;  /* 0x0000002e06047981 */ /* 0x000ee8000c1e1900 */
[----:B---3--:R3:W-:Y:S02]  /*27180*/  STL [R1], R4 ;  /* 0x0000000401007387 */ /* 0x0087e40000100800 */
.L_x_2628:
[----:B------:R-:W4:Y:S01]  /*27190*/  LDL R5, [R1+0x4] ;  /* 0x0000040001057983 */ /* 0x000f220000100800 */
[----:B---3--:R-:W3:Y:S01]  /*271a0*/  S2R R4, SR_TID.X ;  /* 0x0000000000047919 */ /* 0x008ee20000002100 */
[----:B------:R-:W-:Y:S01]  /*271b0*/  BSSY B1, `(.L_x_2629) ;  /* 0x0000007000017945 */ /* 0x000fe20003800000 */
[----:B---3--:R-:W-:-:S04]  /*271c0*/  LOP3.LUT R4, R4, 0x7f, RZ, 0xc0, !PT ;  /* 0x0000007f04047812 */ /* 0x008fc800078ec0ff */
[----:B------:R-:W-:Y:S01]  /*271d0*/  ISETP.NE.AND P1, PT, R4, RZ, PT ;  /* 0x000000ff0400720c */ /* 0x000fe20003f25270 */
[----:B----4-:R-:W-:Y:S01]  /*271e0*/  IMAD R6, R10, 0x8, R5 ;  /* 0x000000080a067824 */ /* 0x010fe200078e0205 */
[----:B------:R-:W-:-:S04]  /*271f0*/  SHF.L.U32 R5, R9, 0x1f, RZ ;  /* 0x0000001f09057819 */ /* 0x000fc800000006ff */
[----:B------:R-:W3:Y:S02]  /*27200*/  SYNCS.PHASECHK.TRANS64.TRYWAIT P0, [R6+URZ+0x38880], R5 ;  /* 0x03888005060075a7 */ /* 0x000ee4000800017f */
[----:B---3--:R-:W-:Y:S05]  /*27210*/  @!P0 BRA `(.L_x_2630) ;  /* 0x00000074008c8947 */ /* 0x008fea0003800000 */
.L_x_2853:
[----:B------:R-:W-:Y:S05]  /*27220*/  BSYNC B1 ;  /* 0x0000000000017941 */ /* 0x000fea0003800000 */
.L_x_2629:
        /* <DEDUP_REMOVED lines=9> */
.L_x_2632:
[----:B------:R-:W-:Y:S05]  /*272c0*/  BSYNC B1 ;  /* 0x0000000000017941 */ /* 0x000fea0003800000 */
.L_x_2631:
[----:B--2---:R-:W2:Y:S04]  /*272d0*/  LDL R9, [R1+0x4] ;  /* 0x0000040001097983 */ /* 0x004ea80000100800 */
[----:B------:R-:W2:Y:S04]  /*272e0*/  LDL R4, [R1+0x8] ;  /* 0x0000080001047983 */ /* 0x000ea80000100800 */
        /* <DEDUP_REMOVED lines=9> */
[----:B----4-:R-:W-:Y:S02]  /*27380*/  IMAD R8, R8, 0x80, R7 ;  /* 0x0000008008087824 */ /* 0x010fe400078e0207 */
[----:B------:R-:W-:Y:S02]  /*27390*/  VIADD R7, R6, 0x38870 ;  /* 0x0003887006077836 */ /* 0x000fe40000000000 */
[----:B------:R-:W-:-:S07]  /*273a0*/  VIADD R9, R4, 0x10400 ;  /* 0x0001040004097836 */ /* 0x000fce0000000000 */
.L_x_2633:
        /* <DEDUP_REMOVED lines=17> */
.L_x_2634:
        /* <DEDUP_REMOVED lines=14> */
.L_x_2854:
[----:B------:R-:W-:Y:S05]  /*275a0*/  BSYNC B1 ;  /* 0x0000000000017941 */ /* 0x000fea0003800000 */
.L_x_2635:
[----:B------:R-:W-:Y:S01]  /*275b0*/  BSSY B1, `(.L_x_2637) ;  /* 0x000000b000017945 */ /* 0x000fe20003800000 */
[----:B------:R-:W-:Y:S01]  /*275c0*/  MOV R10, 0x0 ;  /* 0x00000000000a7802 */ /* 0x000fe20000000f00 */
[----:B------:R-:W-:Y:S02]  /*275d0*/  IMAD.MOV.U32 R11, RZ, RZ, 0x14f00000 ;  /* 0x14f00000ff0b7424 */ /* 0x000fe400078e00ff */
        /* <DEDUP_REMOVED lines=8> */
.L_x_2638:
[----:B------:R-:W-:Y:S05]  /*27660*/  BSYNC B1 ;  /* 0x0000000000017941 */ /* 0x000fea0003800000 */
.L_x_2637:
        /* <DEDUP_REMOVED lines=8> */
.L_x_2639:
        /* <DEDUP_REMOVED lines=11> */
[----:B------:R-:W-:Y:S01]  /*277a0*/  R2UR UR10, R12 ;  /* 0x000000000c0a72ca */ /* 0x000fe200000e0000 */
[----:B------:R-:W-:Y:S01]  /*277b0*/  VIADD R4, R4, 0x2c400 ;  /* 0x0002c40004047836 */ /* 0x000fe20000000000 */
[----:B------:R-:W-:Y:S02]  /*277c0*/  R2UR UR6, R10 ;  /* 0x000000000a0672ca */ /* 0x000fe400000e0000 */
[----:B------:R-:W-:Y:S02]  /*277d0*/  R2UR UR7, R11 ;  /* 0x000000000b0772ca */ /* 0x000fe400000e0000 */
[----:B------:R-:W-:-:S13]  /*277e0*/  PLOP3.LUT P0, PT, PT, PT, PT, 0x80, 0x0 ;  /* 0x000000000000781c */ /* 0x000fda0003f0f070 */
.L_x_2640:
        /* <DEDUP_REMOVED lines=11> */
.L_x_2627:
[----:B------:R-:W-:Y:S05]  /*278a0*/  BSYNC B0 ;  /* 0x0000000000007941 */ /* 0x000fea0003800000 */
.L_x_2626:
[----:B------:R-:W-:-:S06]  /*278b0*/  UISETP.NE.AND UP0, UPT, UR36, 0x3, UPT ;  /* 0x000000032400788c */ /* 0x000fcc000bf05270 */
[----:B------:R-:W-:-:S13]  /*278c0*/  PLOP3.LUT P0, PT, PT, PT, UP0, 0x80, 0x0 ;  /* 0x000000000000781c */ /* 0x000fda0003f0f008 */
[----:B------:R-:W-:Y:S05]  /*278d0*/  @!P0 BRA `(.L_x_2641) ;  /* 0x0000000000048947 */ /* 0x000fea0003800000 */
[----:B------:R-:W-:Y:S01]  /*278e0*/  BPT.TRAP 0x1 ;  /* 0x000000040000795c */ /* 0x000fe20000300000 */
.L_x_2641:
        /* <DEDUP_REMOVED lines=9> */
.L_x_2855:
[----:B------:R-:W-:Y:S05]  /*27980*/  BSYNC B0 ;  /* 0x0000000000007941 */ /* 0x000fea0003800000 */
.L_x_2642:
[----:B------:R-:W-:Y:S05]  /*27990*/  @!P1 BRA `(.L_x_2644) ;  /* 0x0000000000049947 */ /* 0x000fea0003800000 */
[----:B------:R-:W-:Y:S01]  /*279a0*/  BPT.TRAP 0x1 ;  /* 0x000000040000795c */ /* 0x000fe20000300000 */
.L_x_2644:
[----:B------:R-:W-:Y:S01]  /*279b0*/  SHF.L.U32 R2, R2, 0x1f, RZ ;  /* 0x0000001f02027819 */ /* 0x000fe200000006ff */
[----:B------:R-:W-:-:S03]  /*279c0*/  IMAD.SHL.U32 R12, R0, 0x8000, RZ ;  /* 0x00008000000c7824 */ /* 0x000fc600078e00ff */
[----:B------:R-:W4:Y:S02]  /*279d0*/  SYNCS.PHASECHK.TRANS64.TRYWAIT P0, [R20+URZ+0x38860], R2 ;  /* 0x03886002140075a7 */ /* 0x000f24000800017f */
[----:B----4-:R-:W-:Y:S05]  /*279e0*/  @!P0 BRA `(.L_x_2645) ;  /* 0x0000006c00d48947 */ /* 0x010fea0003800000 */
.L_x_2856:
[----:B------:R-:W5:Y:S04]  /*279f0*/  LDL R0, [R1+0x34] ;  /* 0x0000340001007983 */ /* 0x000f680000100800 */
[----:B------:R-:W2:Y:S04]  /*27a00*/  LDL R13, [R1+0x4] ;  /* 0x00000400010d7983 */ /* 0x000ea80000100800 */
[----:B------:R-:W4:Y:S04]  /*27a10*/  LDL R17, [R1+0x20] ;  /* 0x0000200001117983 */ /* 0x000f280000100800 */
[----:B------:R-:W4:Y:S01]  /*27a20*/  LDL R14, [R1+0x30] ;  /* 0x00003000010e7983 */ /* 0x000f220000100800 */
[----:B------:R-:W-:Y:S05]  /*27a30*/  WARPSYNC.ALL ;  /* 0x0000000000007948 */ /* 0x000fea0003800000 */
[----:B-----5:R-:W-:-:S05]  /*27a40*/  LOP3.LUT R0, R12, R0, RZ, 0xfc, !PT ;  /* 0x000000000c007212 */ /* 0x020fca00078efcff */
[----:B--2---:R-:W-:-:S05]  /*27a50*/  IMAD.IADD R0, R13, 0x1, R0 ;  /* 0x000000010d007824 */ /* 0x004fca00078e0200 */
[----:B---3--:R-:W2:Y:S01]  /*27a60*/  LDSM.16.MT88.4 R4, [R0+0x10400] ;  /* 0x010400000004783b */ /* 0x008ea20000004200 */
[----:B----4-:R-:W-:Y:S02]  /*27a70*/  IADD3 R2, R17, R0, RZ ;  /* 0x0000000011027210 */ /* 0x010fe40007ffe0ff */
        /* <DEDUP_REMOVED lines=51> */
[----:B---3--:R-:W-:-:S02]  /*27db0*/  IMAD.MOV.U32 R14, RZ, RZ, R10 ;  /* 0x000000ffff0e7224 */ /* 0x008fc400078e000a */
[----:B------:R-:W-:Y:S01]  /*27dc0*/  IMAD.MOV.U32 R15, RZ, RZ, R11 ;  /* 0x000000ffff0f7224 */ /* 0x000fe200078e000b */
[C-C-:B--2---:R-:W-:Y:S02]  /*27dd0*/  PRMT R8, R4.reuse, 0x6420, R5.reuse ;  /* 0x0000642004087816 */ /* 0x144fe40000000005 */
[----:B------:R-:W-:Y:S02]  /*27de0*/  PRMT R9, R4, 0x7531, R5 ;  /* 0x0000753104097816 */ /* 0x000fe40000000005 */
[C-C-:B------:R-:W-:Y:S02]  /*27df0*/  PRMT R10, R6.reuse, 0x6420, R7.reuse ;  /* 0x00006420060a7816 */ /* 0x140fe40000000007 */
[----:B------:R-:W-:-:S05]  /*27e00*/  PRMT R11, R6, 0x7531, R7 ;  /* 0x00007531060b7816 */ /* 0x000fca0000000007 */
[----:B------:R2:W-:Y:S04]  /*27e10*/  STSM.16.M88.4 [R17+0x6000], R8 ;  /* 0x0060000811007844 */ /* 0x0005e80000000200 */
[----:B------:R-:W3:Y:S01]  /*27e20*/  LDSM.16.MT88.4 R4, [R0+0x12400] ;  /* 0x012400000004783b */ /* 0x000ee20000004200 */
[----:B--2---:R-:W-:Y:S01]  /*27e30*/  IMAD.MOV.U32 R17, RZ, RZ, R14 ;  /* 0x000000ffff117224 */ /* 0x004fe200078e000e */
[----:B------:R-:W-:Y:S02]  /*27e40*/  MOV R11, R15 ;  /* 0x0000000f000b7202 */ /* 0x000fe40000000f00 */
[C-C-:B---3--:R-:W-:Y:S02]  /*27e50*/  PRMT R12, R4.reuse, 0x6420, R5.reuse ;  /* 0x00006420040c7816 */ /* 0x148fe40000000005 */
[----:B------:R-:W-:-:S02]  /*27e60*/  PRMT R13, R4, 0x7531, R5 ;  /* 0x00007531040d7816 */ /* 0x000fc40000000005 */
[C-C-:B------:R-:W-:Y:S02]  /*27e70*/  PRMT R14, R6.reuse, 0x6420, R7.reuse ;  /* 0x00006420060e7816 */ /* 0x140fe40000000007 */
[----:B------:R-:W-:Y:S02]  /*27e80*/  PRMT R15, R6, 0x7531, R7 ;  /* 0x00007531060f7816 */ /* 0x000fe40000000007 */
[----:B------:R-:W2:Y:S01]  /*27e90*/  LDSM.16.MT88.4 R4, [R2+0x12400] ;  /* 0x012400000204783b */ /* 0x000ea20000004200 */
[----:B------:R-:W-:-:S05]  /*27ea0*/  IADD3 R17, R17, 0x400, R21 ;  /* 0x0000040011117810 */ /* 0x000fca0007ffe015 */
[----:B------:R3:W-:Y:S02]  /*27eb0*/  STSM.16.M88.4 [R17], R12 ;  /* 0x0000000c11007844 */ /* 0x0007e40000000200 */
[----:B---3--:R-:W-:Y:S01]  /*27ec0*/  IMAD.MOV.U32 R15, RZ, RZ, R11 ;  /* 0x000000ffff0f7224 */ /* 0x008fe200078e000b */
        /* <DEDUP_REMOVED lines=53> */
.L_x_2646:
        /* <DEDUP_REMOVED lines=13> */
.L_x_2625:
[----:B--2---:R-:W0:Y:S01]  /*282f0*/  S2R R4, SR_TID.X ;  /* 0x0000000000047919 */ /* 0x004e220000002100 */
[----:B------:R-:W-:Y:S01]  /*28300*/  BSSY B0, `(.L_x_2648) ;  /* 0x0000010000007945 */ /* 0x000fe20003800000 */
[----:B0-----:R-:W-:-:S04]  /*28310*/  LOP3.LUT R4, R4, 0x7f, RZ, 0xc0, !PT ;  /* 0x0000007f04047812 */ /* 0x001fc800078ec0ff */
[----:B------:R-:W-:-:S13]  /*28320*/  ISETP.NE.AND P0, PT, R4, RZ, PT ;  /* 0x000000ff0400720c */ /* 0x000fda0003f05270 */
[----:B------:R-:W-:Y:S05]  /*28330*/  @P0 BRA `(.L_x_2649) ;  /* 0x0000000000300947 */ /* 0x000fea0003800000 */
[----:B-----5:R-:W0:Y:S01]  /*28340*/  S2R R2, SR_LANEID ;  /* 0x0000000000027919 */ /* 0x020e220000000000 */
[----:B------:R-:W-:Y:S01]  /*28350*/  VOTEU.ANY UR4, UPT, PT ;  /* 0x0000000000047886 */ /* 0x000fe200038e0100 */
[----:B------:R-:W2:Y:S01]  /*28360*/  LDC.64 R4, c[0x0][0xc60] ;  /* 0x00031800ff047b82 */ /* 0x000ea20000000a00 */
[----:B------:R-:W0:Y:S02]  /*28370*/  FLO.U32 R0, UR4 ;  /* 0x0000000400007d00 */ /* 0x000e2400080e0000 */
[----:B0-----:R-:W-:-:S06]  /*28380*/  ISETP.EQ.U32.AND P1, PT, R0, R2, PT ;  /* 0x000000020000720c */ /* 0x001fcc0003f22070 */
[----:B------:R-:W2:Y:S07]  /*28390*/  POPC R2, UR4 ;  /* 0x0000000400027d09 */ /* 0x000eae0008000000 */
[----:B--2---:R-:W2:Y:S04]  /*283a0*/  @P1 ATOMG.E.ADD.STRONG.GPU PT, R2, desc[UR46][R4.64], R2 ;  /* 0x00000002040219a8 */ /* 0x004ea800081ee1ee */
[----:B--2---:R0:W2:Y:S02]  /*283b0*/  SHFL.IDX PT, R2, R2, R0, 0x1f ;  /* 0x00001f0002027589 */ /* 0x0040a400000e0000 */
[----:B0-----:R-:W0:Y:S02]  /*283c0*/  S2R R0, SR_LTMASK ;  /* 0x0000000000007919 */ /* 0x001e240000003900 */
[----:B0-----:R-:W-:-:S06]  /*283d0*/  LOP3.LUT R0, R0, UR4, RZ, 0xc0, !PT ;  /* 0x0000000400007c12 */ /* 0x001fcc000f8ec0ff */
[----:B------:R-:W2:Y:S02]  /*283e0*/  POPC R0, R0 ;  /* 0x0000000000007309 */ /* 0x000ea40000000000 */
[----:B--2---:R-:W-:-:S07]  /*283f0*/  IADD3 R16, R2, UR37, R0 ;  /* 0x0000002502107c10 */ /* 0x004fce000fffe000 */
.L_x_2649:
[----:B------:R-:W-:Y:S05]  /*28400*/  BSYNC B0 ;  /* 0x0000000000007941 */ /* 0x000fea0003800000 */
.L_x_2648:
[----:B------:R-:W-:-:S06]  /*28410*/  UISETP.NE.AND UP0, UPT, UR36, 0x3, UPT ;  /* 0x000000032400788c */ /* 0x000fcc000bf05270 */
[----:B------:R-:W-:-:S13]  /*28420*/  PLOP3.LUT P1, PT, PT, PT, UP0, 0x80, 0x0 ;  /* 0x000000000000781c */ /* 0x000fda0003f2f008 */
[----:B------:R-:W-:Y:S05]  /*28430*/  @!P1 BRA `(.L_x_2650) ;  /* 0x0000000000049947 */ /* 0x000fea0003800000 */
[----:B------:R-:W-:Y:S01]  /*28440*/  BPT.TRAP 0x1 ;  /* 0x000000040000795c */ /* 0x000fe20000300000 */
.L_x_2650:
[----:B------:R-:W2:Y:S04]  /*28450*/  LDL R4, [R1+0x10] ;  /* 0x0000100001047983 */ /* 0x000ea80000100800 */
[----:B------:R-:W4:Y:S04]  /*28460*/  LDL R3, [R1+0x4] ;  /* 0x0000040001037983 */ /* 0x000f280000100800 */
[----:B-----5:R-:W4:Y:S01]  /*28470*/  LDL R2, [R1+0x8] ;  /* 0x0000080001027983 */ /* 0x020f220000100800 */
[----:B------:R-:W-:Y:S01]  /*28480*/  IMAD.U32 R0, RZ, RZ, UR38 ;  /* 0x00000026ff007e24 */ /* 0x000fe2000f8e00ff */
[----:B------:R-:W-:Y:S04]  /*28490*/  BSSY B0, `(.L_x_2651) ;  /* 0x0000007000007945 */ /* 0x000fe80003800000 */
[----:B------:R-:W-:-:S02]  /*284a0*/  ISETP.NE.AND P2, PT, R0, 0x3, PT ;  /* 0x000000030000780c */ /* 0x000fc40003f45270 */
[----:B--2---:R-:W-:-:S04]  /*284b0*/  LOP3.LUT R0, R4, 0x1, RZ, 0x3c, !PT ;  /* 0x0000000104007812 */ /* 0x004fc800078e3cff */
[----:B------:R-:W-:Y:S01]  /*284c0*/  SHF.L.U32 R0, R0, 0x1f, RZ ;  /* 0x0000001f00007819 */ /* 0x000fe200000006ff */
[----:B----4-:R-:W-:-:S04]  /*284d0*/  IMAD R18, R2, 0x8, R3 ;  /* 0x0000000802127824 */ /* 0x010fc800078e0203 */
[----:B------:R-:W0:Y:S02]  /*284e0*/  SYNCS.PHASECHK.TRANS64.TRYWAIT P1, [R18+URZ+0x38870], R0 ;  /* 0x03887000120075a7 */ /* 0x000e24000802017f */
[----:B0-----:R-:W-:Y:S05]  /*284f0*/  @!P1 BRA `(.L_x_2652) ;  /* 0x0000006400249947 */ /* 0x001fea0003800000 */
.L_x_2857:
[----:B------:R-:W-:Y:S05]  /*28500*/  BSYNC B0 ;  /* 0x0000000000007941 */ /* 0x000fea0003800000 */
.L_x_2651:
[----:B------:R-:W-:Y:S05]  /*28510*/  @!P2 BRA `(.L_x_2653) ;  /* 0x000000000004a947 */ /* 0x000fea0003800000 */
[----:B------:R-:W-:Y:S01]  /*28520*/  BPT.TRAP 0x1 ;  /* 0x000000040000795c */ /* 0x000fe20000300000 */
.L_x_2653:
[----:B0-----:R-:W2:Y:S02]  /*28530*/  LDL R0, [R1+0x10] ;  /* 0x0000100001007983 */ /* 0x001ea40000100800 */
[----:B--2---:R-:W-:-:S04]  /*28540*/  SHF.L.U32 R0, R0, 0x1f, RZ ;  /* 0x0000001f00007819 */ /* 0x004fc800000006ff */
[----:B------:R-:W0:Y:S02]  /*28550*/  SYNCS.PHASECHK.TRANS64.TRYWAIT P1, [R18+URZ+0x38860], R0 ;  /* 0x03886000120075a7 */ /* 0x000e24000802017f */
[----:B0-----:R-:W-:Y:S05]  /*28560*/  @!P1 BRA `(.L_x_2654) ;  /* 0x00000064001c9947 */ /* 0x001fea0003800000 */
.L_x_2858:
[----:B------:R-:W2:Y:S04]  /*28570*/  LDL R3, [R1+0x8] ;  /* 0x0000080001037983 */ /* 0x000ea80000100800 */
[----:B------:R-:W0:Y:S04]  /*28580*/  LDL R2, [R1+0x34] ;  /* 0x0000340001027983 */ /* 0x000e280000100800 */
[----:B---3--:R-:W3:Y:S04]  /*28590*/  LDL R12, [R1+0x4] ;  /* 0x00000400010c7983 */ /* 0x008ee80000100800 */
[----:B------:R-:W4:Y:S04]  /*285a0*/  LDL R17, [R1+0x20] ;  /* 0x0000200001117983 */ /* 0x000f280000100800 */
[----:B------:R-:W5:Y:S01]  /*285b0*/  LDL R13, [R1+0x30] ;  /* 0x00003000010d7983 */ /* 0x000f620000100800 */
[----:B------:R-:W-:Y:S05]  /*285c0*/  WARPSYNC.ALL ;  /* 0x0000000000007948 */ /* 0x000fea0003800000 */
[----:B--2---:R-:W-:-:S04]  /*285d0*/  SHF.L.U32 R3, R3, 0xf, RZ ;  /* 0x0000000f03037819 */ /* 0x004fc800000006ff */
[----:B0-----:R-:W-:-:S05]  /*285e0*/  LOP3.LUT R0, R3, R2, RZ, 0xfc, !PT ;  /* 0x0000000203007212 */ /* 0x001fca00078efcff */
[----:B---3--:R-:W-:-:S05]  /*285f0*/  IMAD.IADD R0, R12, 0x1, R0 ;  /* 0x000000010c007824 */ /* 0x008fca00078e0200 */
[----:B------:R-:W0:Y:S01]  /*28600*/  LDSM.16.MT88.4 R4, [R0+0x10400] ;  /* 0x010400000004783b */ /* 0x000e220000004200 */
[----:B----4-:R-:W-:Y:S01]  /*28610*/  IMAD.IADD R2, R17, 0x1, R0 ;  /* 0x0000000111027824 */ /* 0x010fe200078e0200 */
[----:B-----5:R-:W-:Y:S02]  /*28620*/  LOP3.LUT R3, R3, R13, RZ, 0xfc, !PT ;  /* 0x0000000d03037212 */ /* 0x020fe400078efcff */
[C-C-:B0-----:R-:W-:Y:S02]  /*28630*/  PRMT R8, R4.reuse, 0x6420, R5.reuse ;  /* 0x0000642004087816 */ /* 0x141fe40000000005 */
[----:B------:R-:W-:Y:S02]  /*28640*/  PRMT R9, R4, 0x7531, R5 ;  /* 0x0000753104097816 */ /* 0x000fe40000000005 */
[C-C-:B------:R-:W-:Y:S02]  /*28650*/  PRMT R10, R6.reuse, 0x6420, R7.reuse ;  /* 0x00006420060a7816 */ /* 0x140fe40000000007 */
[----:B------:R-:W-:-:S02]  /*28660*/  PRMT R11, R6, 0x7531, R7 ;  /* 0x00007531060b7816 */ /* 0x000fc40000000007 */
[----:B------:R-:W0:Y:S01]  /*28670*/  LDSM.16.MT88.4 R4, [R2+0x10400] ;  /* 0x010400000204783b */ /* 0x000e220000004200 */
[----:B------:R-:W-:-:S05]  /*28680*/  IMAD.IADD R3, R12, 0x1, R3 ;  /* 0x000000010c037824 */ /* 0x000fca00078e0203 */
[----:B------:R0:W-:Y:S02]  /*28690*/  STSM.16.M88.4 [R3+0x400], R8 ;  /* 0x0004000803007844 */ /* 0x0001e40000000200 */
        /* <DEDUP_REMOVED lines=17> */
[----:B------:R-:W2:Y:S04]  /*287b0*/  LDSM.16.MT88.4 R4, [R0+0x11400] ;  /* 0x011400000004783b */ /* 0x000ea80000004200 */
        /* <DEDUP_REMOVED lines=16> */
[----:B------:R-:W2:Y:S01]  /*288c0*/  LDSM.16.MT88.4 R4, [R0+0x15400] ;  /* 0x015400000004783b */ /* 0x000ea20000004200 */
        /* <DEDUP_REMOVED lines=8> */
[----:B--2---:R-:W-:Y:S01]  /*28950*/  IMAD.MOV.U32 R14, RZ, RZ, R10 ;  /* 0x000000ffff0e7224 */ /* 0x004fe200078e000a */
[----:B------:R-:W-:-:S02]  /*28960*/  MOV R15, R11 ;  /* 0x0000000b000f7202 */ /* 0x000fc40000000f00 */
[C-C-:B0-----:R-:W-:Y:S02]  /*28970*/  PRMT R8, R4.reuse, 0x6420, R5.reuse ;  /* 0x0000642004087816 */ /* 0x141fe40000000005 */
[----:B------:R-:W-:Y:S02]  /*28980*/  PRMT R9, R4, 0x7531, R5 ;  /* 0x0000753104097816 */ /* 0x000fe40000000005 */
[C-C-:B------:R-:W-:Y:S02]  /*28990*/  PRMT R10, R6.reuse, 0x6420, R7.reuse ;  /* 0x00006420060a7816 */ /* 0x140fe40000000007 */
        /* <DEDUP_REMOVED lines=62> */
.L_x_2655:
[----:B------:R-:W3:Y:S01]  /*28d80*/  LDL.LU R0, [R1+0x8] ;  /* 0x0000080001007983 */ /* 0x000ee20000300800 */
[----:B0-----:R0:W-:Y:S03]  /*28d90*/  SYNCS.ARRIVE.TRANS64.A1T0 RZ, [R18+URZ+0x38850], RZ ;  /* 0x038850ff12ff79a7 */ /* 0x0011e6000810003f */
[----:B--2---:R-:W2:Y:S01]  /*28da0*/  LDL.LU R3, [R1+0x10] ;  /* 0x0000100001037983 */ /* 0x004ea20000300800 */
[----:B0-----:R-:W-:-:S05]  /*28db0*/  @!P0 VIADD R18, R18, 0x38880 ;  /* 0x0003888012128836 */ /* 0x001fca0000000000 */
[----:B------:R-:W-:Y:S01]  /*28dc0*/  @!P0 PRMT R18, RZ, 0x654, R18 ;  /* 0x00000654ff128816 */ /* 0x000fe20000000012 */
[----:B------:R-:W-:Y:S06]  /*28dd0*/  BAR.SYNC.DEFER_BLOCKING 0x2, 0x80 ;  /* 0x0082000000007b1d */ /* 0x000fec0000010000 */
[----:B------:R0:W-:Y:S01]  /*28de0*/  @!P0 SYNCS.ARRIVE.TRANS64.RED.A1T0 RZ, [R18+URZ], RZ ;  /* 0x000000ff12ff89a7 */ /* 0x0001e2000810043f */
[----:B---3--:R-:W-:-:S05]  /*28df0*/  VIADD R0, R0, 0x1 ;  /* 0x0000000100007836 */ /* 0x008fca0000000000 */
[----:B------:R-:W-:-:S04]  /*28e00*/  ISETP.NE.AND P0, PT, R0, 0x2, PT ;  /* 0x000000020000780c */ /* 0x000fc80003f05270 */
[----:B------:R-:W-:Y:S02]  /*28e10*/  SEL R2, RZ, 0x1, P0 ;  /* 0x00000001ff027807 */ /* 0x000fe40000000000 */
[----:B------:R-:W-:Y:S02]  /*28e20*/  SEL R0, R0, RZ, P0 ;  /* 0x000000ff00007207 */ /* 0x000fe40000000000 */
[----:B--2---:R-:W-:-:S03]  /*28e30*/  LOP3.LUT R3, R3, R2, RZ, 0x3c, !PT ;  /* 0x0000000203037212 */ /* 0x004fc600078e3cff */
[----:B------:R0:W-:Y:S04]  /*28e40*/  STL [R1+0x8], R0 ;  /* 0x0000080001007387 */ /* 0x0001e80000100800 */
[----:B------:R0:W-:Y:S02]  /*28e50*/  STL [R1+0x10], R3 ;  /* 0x0000100301007387 */ /* 0x0001e40000100800 */
.L_x_2600:
[----:B0-----:R-:W2:Y:S02]  /*28e60*/  LDL R0, [R1+0x24] ;  /* 0x0000240001007983 */ /* 0x001ea40000100800 */
[----:B--2---:R-:W-:-:S13]  /*28e70*/  LOP3.LUT P0, RZ, R0, 0x2, RZ, 0xc0, !PT ;  /* 0x0000000200ff7812 */ /* 0x004fda000780c0ff */
[----:B------:R-:W-:Y:S05]  /*28e80*/  @!P0 BRA `(.L_x_2656) ;  /* 0x0000000000288947 */ /* 0x000fea0003800000 */
[----:B------:R-:W-:Y:S05]  /*28e90*/  WARPSYNC.ALL ;  /* 0x0000000000007948 */ /* 0x000fea0003800000 */
[----:B------:R-:W0:Y:S08]  /*28ea0*/  S2UR UR5, SR_CgaCtaId ;  /* 0x00000000000579c3 */ /* 0x000e300000008800 */
[----:B------:R-:W-:Y:S06]  /*28eb0*/  BAR.SYNC.DEFER_BLOCKING 0x5, 0x180 ;  /* 0x0146000000007b1d */ /* 0x000fec0000010000 */
[----:B------:R-:W-:-:S02]  /*28ec0*/  UMOV UR4, 0x400 ;  /* 0x0000040000047882 */ /* 0x000fc40000000000 */
[----:B0-----:R-:W-:-:S06]  /*28ed0*/  ULEA UR4, UR5, UR4, 0x18 ;  /* 0x0000000405047291 */ /* 0x001fcc000f8ec03f */
[----:B------:R-:W-:-:S05]  /*28ee0*/  IMAD.U32 R0, RZ, RZ, UR4 ;  /* 0x00000004ff007e24 */ /* 0x000fca000f8e00ff */
[----:B------:R4:W0:Y:S04]  /*28ef0*/  LDS.128 R16, [R0+0x388d0] ;  /* 0x0388d00000107984 */ /* 0x0008280000000c00 */
[----:B------:R4:W-:Y:S01]  /*28f00*/  STL [R1+0x4], R0 ;  /* 0x0000040001007387 */ /* 0x0009e20000100800 */
[----:B------:R-:W-:Y:S06]  /*28f10*/  BAR.ARV 0x4, 0x180 ;  /* 0x0106000000007b1d */ /* 0x000fec0000002000 */
[----:B------:R-:W-:Y:S05]  /*28f20*/  BRA `(.L_x_2657) ;  /* 0x0000000800dc7947 */ /* 0x000fea0003800000 */
.L_x_2656:
[----:B------:R-:W0:Y:S01]  /*28f30*/  S2R R0, SR_TID.X ;  /* 0x0000000000007919 */ /* 0x000e220000002100 */
[----:B------:R-:W-:Y:S01]  /*28f40*/  UMOV UR4, 0xffffffff ;  /* 0xffffffff00047882 */ /* 0x000fe20000000000 */
[----:B0-----:R-:W-:-:S04]  /*28f50*/  LOP3.LUT R6, R0, 0x1f, RZ, 0xc0, !PT ;  /* 0x0000001f00067812 */ /* 0x001fc800078ec0ff */
[----:B------:R-:W-:Y:S01]  /*28f60*/  ISETP.NE.AND P0, PT, R6, 0x1f, PT ;  /* 0x0000001f0600780c */ /* 0x000fe20003f05270 */
[----:B------:R-:W-:-:S12]  /*28f70*/  BRA.DIV UR4, `(.L_x_2658) ;  /* 0x0000005a04ac7947 */ /* 0x000fd8000b800000 */
[----:B------:R-:W-:Y:S01]  /*28f80*/  IMAD.IADD R0, R19, 0x1, R6 ;  /* 0x0000000113007824 */ /* 0x000fe200078e0206 */
[----:B------:R-:W-:-:S04]  /*28f90*/  ULDC UR4, c[0x0][0xc3c] ;  /* 0x00030f0000047ab9 */ /* 0x000fc80000000800 */
[----:B------:R-:W-:-:S13]  /*28fa0*/  ISETP.GE.OR P1, PT, R0, UR4, !P0 ;  /* 0x0000000400007c0c */ /* 0x000fda000c726670 */
[----:B------:R-:W0:Y:S02]  /*28fb0*/  @!P1 LDC.64 R2, c[0x0][0xc80] ;  /* 0x00032000ff029b82 */ /* 0x000e240000000a00 */
[----:B0-----:R-:W-:-:S06]  /*28fc0*/  @!P1 IMAD.WIDE R2, R0, 0x4, R2 ;  /* 0x0000000400029825 */ /* 0x001fcc00078e0202 */
[----:B------:R0:W2:Y:S01]  /*28fd0*/  @!P1 LDG.E R3, desc[UR46][R2.64] ;  /* 0x0000002e02039981 */ /* 0x0000a2000c1e1900 */
[C---:B------:R-:W-:Y:S02]  /*28fe0*/  ISETP.GE.U32.AND P2, PT, R6.reuse, 0x2, PT ;  /* 0x000000020600780c */ /* 0x040fe40003f46070 */
[C---:B------:R-:W-:Y:S01]  /*28ff0*/  ISETP.GE.U32.AND P3, PT, R6.reuse, 0x4, PT ;  /* 0x000000040600780c */ /* 0x040fe20003f66070 */
[----:B------:R-:W-:Y:S01]  /*29000*/  SHFL.IDX PT, R0, R16, RZ, 0x1f ;  /* 0x00001fff10007589 */ /* 0x000fe200000e0000 */
[C---:B------:R-:W-:Y:S02]  /*29010*/  ISETP.GE.U32.AND P4, PT, R6.reuse, 0x8, PT ;  /* 0x000000080600780c */ /* 0x040fe40003f86070 */
[C---:B------:R-:W-:Y:S01]  /*29020*/  ISETP.GE.U32.AND P5, PT, R6.reuse, 0x10, PT ;  /* 0x000000100600780c */ /* 0x040fe20003fa6070 */
[----:B------:R-:W-:Y:S01]  /*29030*/  SHFL.IDX PT, R4, R16, 0x1, 0x1f ;  /* 0x00201f0010047f89 */ /* 0x000fe200000e0000 */
[----:B0-----:R-:W-:Y:S02]  /*29040*/  IMAD.MOV.U32 R2, RZ, RZ, RZ ;  /* 0x000000ffff027224 */ /* 0x001fe400078e00ff */
[----:B--2---:R-:W-:Y:S01]  /*29050*/  @!P1 IMAD.MOV.U32 R2, RZ, RZ, R3 ;  /* 0x000000ffff029224 */ /* 0x004fe200078e0003 */
[----:B------:R-:W-:-:S04]  /*29060*/  ISETP.NE.AND P1, PT, R6, RZ, PT ;  /* 0x000000ff0600720c */ /* 0x000fc80003f25270 */
        /* <DEDUP_REMOVED lines=15> */
[----:B------:R0:W2:Y:S02]  /*29160*/  SHFL.IDX PT, R7, R5, 0x1f, 0x1f ;  /* 0x03e01f0005077f89 */ /* 0x0000a400000e0000 */
.L_x_2868:
[----:B------:R-:W-:Y:S01]  /*29170*/  ULDC UR4, c[0x0][0xc38] ;  /* 0x00030e0000047ab9 */ /* 0x000fe20000000800 */
[----:B------:R-:W-:Y:S02]  /*29180*/  IMAD.MOV.U32 R6, RZ, RZ, R5 ;  /* 0x000000ffff067224 */ /* 0x000fe400078e0005 */
[----:B------:R-:W-:-:S04]  /*29190*/  IMAD.U32 R3, RZ, RZ, UR4 ;  /* 0x00000004ff037e24 */ /* 0x000fc8000f8e00ff */
[----:B--2---:R-:W-:-:S04]  /*291a0*/  IMAD R7, R7, R3, RZ ;  /* 0x0000000307077224 */ /* 0x004fc800078e02ff */
[----:B------:R-:W-:-:S05]  /*291b0*/  IMAD.IADD R4, R4, 0x1, R7 ;  /* 0x0000000104047824 */ /* 0x000fca00078e0207 */
[----:B------:R-:W-:-:S13]  /*291c0*/  ISETP.GT.AND P6, PT, R4, R0, PT ;  /* 0x000000000400720c */ /* 0x000fda0003fc4270 */
[----:B------:R-:W-:Y:S05]  /*291d0*/  @P6 BRA `(.L_x_2659) ;  /* 0x00000000009c6947 */ /* 0x000fea0003800000 */
.L_x_2664:
[----:B------:R-:W2:Y:S01]  /*291e0*/  LDC R2, c[0x0][0xc3c] ;  /* 0x00030f00ff027b82 */ /* 0x000ea20000000800 */
[----:B------:R-:W-:-:S05]  /*291f0*/  VIADD R19, R19, 0x1f ;  /* 0x0000001f13137836 */ /* 0x000fca0000000000 */
[----:B--2---:R-:W-:-:S13]  /*29200*/  ISETP.GE.AND P6, PT, R19, R2, PT ;  /* 0x000000021300720c */ /* 0x004fda0003fc6270 */
[----:B0-----:R-:W-:Y:S05]  /*29210*/  @P6 BRA `(.L_x_2660) ;  /* 0x0000000400d46947 */ /* 0x001fea0003800000 */
[----:B------:R-:W2:Y:S01]  /*29220*/  S2R R3, SR_TID.X ;  /* 0x0000000000037919 */ /* 0x000ea20000002100 */
[----:B------:R-:W-:Y:S01]  /*29230*/  BSSY B0, `(.L_x_2661) ;  /* 0x0000009000007945 */ /* 0x000fe20003800000 */
[----:B--2---:R-:W-:-:S05]  /*29240*/  LOP3.LUT R3, R3, 0x1f, RZ, 0xc0, !PT ;  /* 0x0000001f03037812 */ /* 0x004fca00078ec0ff */
[----:B------:R-:W-:-:S05]  /*29250*/  IMAD.IADD R3, R19, 0x1, R3 ;  /* 0x0000000113037824 */ /* 0x000fca00078e0203 */
[----:B------:R-:W-:Y:S02]  /*29260*/  ISETP.GE.OR P6, PT, R3, R2, !P0 ;  /* 0x000000020300720c */ /* 0x000fe400047c6670 */
[----:B------:R-:W-:-:S11]  /*29270*/  MOV R2, RZ ;  /* 0x000000ff00027202 */ /* 0x000fd60000000f00 */
[----:B------:R-:W-:Y:S05]  /*29280*/  @P6 BRA `(.L_x_2662) ;  /* 0x00000000000c6947 */ /* 0x000fea0003800000 */
[----:B------:R-:W2:Y:S02]  /*29290*/  LDC.64 R6, c[0x0][0xc80] ;  /* 0x00032000ff067b82 */ /* 0x000ea40000000a00 */
[----:B--2---:R-:W-:-:S06]  /*292a0*/  IMAD.WIDE R2, R3, 0x4, R6 ;  /* 0x0000000403027825 */ /* 0x004fcc00078e0206 */
[----:B------:R2:W5:Y:S02]  /*292b0*/  LDG.E R2, desc[UR46][R2.64] ;  /* 0x0000002e02027981 */ /* 0x000564000c1e1900 */
.L_x_2662:
[----:B------:R-:W-:Y:S05]  /*292c0*/  BSYNC B0 ;  /* 0x0000000000007941 */ /* 0x000fea0003800000 */
.L_x_2661:
[----:B------:R-:W-:-:S03]  /*292d0*/  UMOV UR4, 0xffffffff ;  /* 0xffffffff00047882 */ /* 0x000fc60000000000 */
[----:B------:R-:W-:Y:S05]  /*292e0*/  BRA.DIV UR4, `(.L_x_2663) ;  /* 0x0000005e040c7947 */ /* 0x000fea000b800000 */
[----:B--2--5:R-:W2:Y:S02]  /*292f0*/  SHFL.UP PT, R3, R2, 0x1, RZ ;  /* 0x0420000002037989 */ /* 0x024ea400000e00ff */
[----:B--2---:R-:W-:-:S05]  /*29300*/  SEL R3, R3, RZ, P1 ;  /* 0x000000ff03037207 */ /* 0x004fca0000800000 */
[----:B------:R-:W-:-:S05]  /*29310*/  IMAD.IADD R3, R2, 0x1, R3 ;  /* 0x0000000102037824 */ /* 0x000fca00078e0203 */
[----:B0-----:R-:W0:Y:S02]  /*29320*/  SHFL.UP PT, R5, R3, 0x2, RZ ;  /* 0x0440000003057989 */ /* 0x001e2400000e00ff */
        /* <DEDUP_REMOVED lines=12> */
.L_x_2876:
[----:B------:R-:W-:Y:S02]  /*293f0*/  ULDC UR4, c[0x0][0xc38] ;  /* 0x00030e0000047ab9 */ /* 0x000fe40000000800 */
[----:B------:R-:W-:-:S04]  /*29400*/  IMAD.U32 R3, RZ, RZ, UR4 ;  /* 0x00000004ff037e24 */ /* 0x000fc8000f8e00ff */
[----:B--2---:R-:W-:-:S04]  /*29410*/  IMAD R7, R7, R3, RZ ;  /* 0x0000000307077224 */ /* 0x004fc800078e02ff */
[----:B------:R-:W-:-:S05]  /*29420*/  IMAD.IADD R4, R7, 0x1, R4 ;  /* 0x0000000107047824 */ /* 0x000fca00078e0204 */
[----:B------:R-:W-:-:S13]  /*29430*/  ISETP.GT.AND P6, PT, R4, R0, PT ;  /* 0x000000000400720c */ /* 0x000fda0003fc4270 */
[----:B------:R-:W-:Y:S05]  /*29440*/  @!P6 BRA `(.L_x_2664) ;  /* 0xfffffffc0064e947 */ /* 0x000fea000383ffff */
.L_x_2659:
[----:B------:R-:W-:Y:S01]  /*29450*/  IMAD.IADD R7, R4, 0x1, -R7 ;  /* 0x0000000104077824 */ /* 0x000fe200078e0a07 */
[----:B------:R-:W-:-:S03]  /*29460*/  UMOV UR4, 0xffffffff ;  /* 0xffffffff00047882 */ /* 0x000fc60000000000 */
[----:B------:R-:W-:-:S05]  /*29470*/  IMAD R4, R6, R3, R7 ;  /* 0x0000000306047224 */ /* 0x000fca00078e0207 */
[----:B------:R-:W-:Y:S01]  /*29480*/  ISETP.GT.AND P6, PT, R4, R0, PT ;  /* 0x000000000400720c */ /* 0x000fe20003fc4270 */
[----:B------:R-:W-:-:S12]  /*29490*/  BRA.DIV UR4, `(.L_x_2665) ;  /* 0x0000005e04787947 */ /* 0x000fd8000b800000 */
[----:B0-----:R-:W-:-:S04]  /*294a0*/  VOTE.ANY R5, PT, !P6 ;  /* 0x0000000000057806 */ /* 0x001fc800070e0100 */
[----:B------:R-:W0:Y:S02]  /*294b0*/  POPC R4, R5 ;  /* 0x0000000500047309 */ /* 0x000e240000000000 */
[----:B0-----:R0:W2:Y:S02]  /*294c0*/  SHFL.IDX PT, R17, R2, R4, 0x1f ;  /* 0x00001f0402117589 */ /* 0x0010a400000e0000 */
.L_x_2880:
[----:B------:R-:W-:Y:S01]  /*294d0*/  ISETP.NE.AND P0, PT, R5, RZ, PT ;  /* 0x000000ff0500720c */ /* 0x000fe20003f05270 */
[----:B------:R-:W-:-:S12]  /*294e0*/  IMAD.MOV.U32 R16, RZ, RZ, RZ ;  /* 0x000000ffff107224 */ /* 0x000fd800078e00ff */
[----:B------:R-:W-:Y:S05]  /*294f0*/  @!P0 BRA `(.L_x_2666) ;  /* 0x0000000000148947 */ /* 0x000fea0003800000 */
[----:B------:R-:W-:Y:S01]  /*29500*/  UMOV UR4, 0xffffffff ;  /* 0xffffffff00047882 */ /* 0x000fe20000000000 */
[----:B------:R-:W-:Y:S02]  /*29510*/  IADD3 R12, R4, -0x1, RZ ;  /* 0xffffffff040c7810 */ /* 0x000fe40007ffe0ff */
[----:B------:R-:W-:Y:S05]  /*29520*/  BRA.DIV UR4, `(.L_x_2667) ;  /* 0x0000005e049c7947 */ /* 0x000fea000b800000 */
[----:B------:R3:W4:Y:S02]  /*29530*/  SHFL.IDX PT, R6, R6, R12, 0x1f ;  /* 0x00001f0c06067589 */ /* 0x00072400000e0000 */
.L_x_2883:
[----:B----4-:R-:W-:-:S07]  /*29540*/  IMAD.MOV.U32 R16, RZ, RZ, R6 ;  /* 0x000000ffff107224 */ /* 0x010fce00078e0006 */
.L_x_2666:
[----:B------:R-:W0:Y:S01]  /*29550*/  LDC.64 R8, c[0x0][0xc90] ;  /* 0x00032400ff087b82 */ /* 0x000e220000000a00 */
[----:B------:R-:W-:-:S04]  /*29560*/  IMAD.IADD R19, R4, 0x1, R19 ;  /* 0x0000000104137824 */ /* 0x000fc800078e0213 */
[----:B0-----:R-:W-:-:S05]  /*29570*/  IMAD.WIDE R4, R19, 0x4, R8 ;  /* 0x0000000413047825 */ /* 0x001fca00078e0208 */
[----:B------:R-:W2:Y:S01]  /*29580*/  LDG.E R2, desc[UR46][R4.64] ;  /* 0x0000002e04027981 */ /* 0x000ea2000c1e1900 */
[----:B------:R-:W-:-:S04]  /*29590*/  IMAD R16, R16, R3, R7 ;  /* 0x0000000310107224 */ /* 0x000fc800078e0207 */
[----:B------:R-:W-:Y:S02]  /*295a0*/  IMAD.IADD R0, R0, 0x1, -R16 ;  /* 0x0000000100007824 */ /* 0x000fe400078e0a10 */
[----:B--2---:R-:W-:-:S05]  /*295b0*/  IMAD R8, R17, R2, RZ ;  /* 0x0000000211087224 */ /* 0x004fca00078e02ff */
[-C--:B------:R-:W-:Y:S02]  /*295c0*/  IABS R6, R8.reuse ;  /* 0x0000000800067213 */ /* 0x080fe40000000000 */
[----:B------:R-:W-:Y:S02]  /*295d0*/  IABS R9, R8 ;  /* 0x0000000800097213 */ /* 0x000fe40000000000 */
[----:B------:R-:W0:Y:S03]  /*295e0*/  I2F.RP R4, R6 ;  /* 0x0000000600047306 */ /* 0x000e260000209400 */
[----:B------:R-:W-:-:S05]  /*295f0*/  IMAD.MOV R9, RZ, RZ, -R9 ;  /* 0x000000ffff097224 */ /* 0x000fca00078e0a09 */
[----:B0-----:R-:W0:Y:S02]  /*29600*/  MUFU.RCP R4, R4 ;  /* 0x0000000400047308 */ /* 0x001e240000001000 */
[----:B0-----:R-:W-:-:S06]  /*29610*/  VIADD R4, R4, 0xffffffe ;  /* 0x0ffffffe04047836 */ /* 0x001fcc0000000000 */
[----:B------:R-:W0:Y:S02]  /*29620*/  F2I.FTZ.U32.TRUNC.NTZ R5, R4 ;  /* 0x0000000400057305 */ /* 0x000e24000021f000 */
[----:B0-----:R-:W-:-:S04]  /*29630*/  IMAD.MOV R4, RZ, RZ, -R5 ;  /* 0x000000ffff047224 */ /* 0x001fc800078e0a05 */
[----:B------:R-:W-:Y:S02]  /*29640*/  IMAD R7, R4, R6, RZ ;  /* 0x0000000604077224 */ /* 0x000fe400078e02ff */
[----:B------:R-:W-:-:S04]  /*29650*/  IMAD.MOV.U32 R4, RZ, RZ, RZ ;  /* 0x000000ffff047224 */ /* 0x000fc800078e00ff */
[----:B------:R-:W-:Y:S01]  /*29660*/  IMAD.HI.U32 R7, R5, R7, R4 ;  /* 0x0000000705077227 */ /* 0x000fe200078e0004 */
        /* <DEDUP_REMOVED lines=10> */
[----:B------:R-:W-:-:S06]  /*29710*/  @P0 IADD3 R5, R5, 0x1, RZ ;  /* 0x0000000105050810 */ /* 0x000fcc0007ffe0ff */
[----:B------:R-:W-:Y:S01]  /*29720*/  @!P2 IMAD.MOV R5, RZ, RZ, -R5 ;  /* 0x000000ffff05a224 */ /* 0x000fe200078e0a05 */
[----:B------:R-:W-:-:S05]  /*29730*/  @!P1 LOP3.LUT R5, RZ, R8, RZ, 0x33, !PT ;  /* 0x00000008ff059212 */ /* 0x000fca00078e33ff */
[----:B------:R-:W-:Y:S02]  /*29740*/  IMAD R4, R2, R5, RZ ;  /* 0x0000000502047224 */ /* 0x000fe400078e02ff */
[----:B------:R-:W-:Y:S02]  /*29750*/  IMAD.MOV R5, RZ, RZ, -R5 ;  /* 0x000000ffff057224 */ /* 0x000fe400078e0a05 */
[----:B------:R-:W-:Y:S02]  /*29760*/  IMAD.MOV R6, RZ, RZ, -R4 ;  /* 0x000000ffff067224 */ /* 0x000fe400078e0a04 */
[----:B------:R-:W-:-:S03]  /*29770*/  IMAD R5, R8, R5, R0 ;  /* 0x0000000508057224 */ /* 0x000fc600078e0200 */
[----:B------:R-:W-:Y:S01]  /*29780*/  VIADDMNMX R6, R6, R3, R2, PT ;  /* 0x0000000306067246 */ /* 0x000fe20003800102 */
[----:B------:R-:W-:-:S03]  /*29790*/  IMAD.IADD R4, R5, 0x1, R4 ;  /* 0x0000000105047824 */ /* 0x000fc600078e0204 */
[----:B------:R-:W-:-:S04]  /*297a0*/  IABS R7, R6 ;  /* 0x0000000600077213 */ /* 0x000fc80000000000 */
[----:B------:R-:W0:Y:S08]  /*297b0*/  I2F.RP R2, R7 ;  /* 0x0000000700027306 */ /* 0x000e300000209400 */
[----:B0-----:R-:W0:Y:S02]  /*297c0*/  MUFU.RCP R2, R2 ;  /* 0x0000000200027308 */ /* 0x001e240000001000 */
[----:B0-----:R-:W-:-:S06]  /*297d0*/  VIADD R2, R2, 0xffffffe ;  /* 0x0ffffffe02027836 */ /* 0x001fcc0000000000 */
[----:B------:R0:W2:Y:S02]  /*297e0*/  F2I.FTZ.U32.TRUNC.NTZ R3, R2 ;  /* 0x0000000200037305 */ /* 0x0000a4000021f000 */
[----:B0-----:R-:W-:Y:S02]  /*297f0*/  IMAD.MOV.U32 R2, RZ, RZ, RZ ;  /* 0x000000ffff027224 */ /* 0x001fe400078e00ff */
[----:B--2---:R-:W-:-:S04]  /*29800*/  IMAD.MOV R0, RZ, RZ, -R3 ;  /* 0x000000ffff007224 */ /* 0x004fc800078e0a03 */
[----:B------:R-:W-:-:S04]  /*29810*/  IMAD R0, R0, R7, RZ ;  /* 0x0000000700007224 */ /* 0x000fc800078e02ff */
        /* <DEDUP_REMOVED lines=15> */
[----:B------:R-:W-:Y:S01]  /*29910*/  @!P1 LOP3.LUT R2, RZ, R6, RZ, 0x33, !PT ;  /* 0x00000006ff029212 */ /* 0x000fe200078e33ff */
[----:B------:R-:W-:-:S04]  /*29920*/  IMAD.MOV R6, RZ, RZ, -R6 ;  /* 0x000000ffff067224 */ /* 0x000fc800078e0a06 */
[----:B------:R-:W-:Y:S01]  /*29930*/  IMAD R18, R2, R6, R4 ;  /* 0x0000000602127224 */ /* 0x000fe200078e0204 */
[----:B------:R-:W-:-:S05]  /*29940*/  LOP3.LUT R2, RZ, R2, RZ, 0x33, !PT ;  /* 0x00000002ff027212 */ /* 0x000fca00078e33ff */
[----:B------:R-:W-:Y:S01]  /*29950*/  IMAD.IADD R17, R17, 0x1, R2 ;  /* 0x0000000111117824 */ /* 0x000fe200078e0202 */
[----:B------:R-:W-:Y:S06]  /*29960*/  BRA `(.L_x_2668) ;  /* 0x00000000001c7947 */ /* 0x000fec0003800000 */
.L_x_2660:
[----:B------:R-:W-:Y:S01]  /*29970*/  UMOV UR4, URZ ;  /* 0x0000003f00047c82 */ /* 0x000fe20008000000 */
[----:B------:R-:W-:Y:S01]  /*29980*/  UMOV UR5, URZ ;  /* 0x0000003f00057c82 */ /* 0x000fe20008000000 */
[----:B------:R-:W-:Y:S01]  /*29990*/  ULDC UR6, c[0x0][0xc3c] ;  /* 0x00030f0000067ab9 */ /* 0x000fe20000000800 */
[----:B------:R-:W-:Y:S02]  /*299a0*/  IMAD.MOV.U32 R16, RZ, RZ, R0 ;  /* 0x000000ffff107224 */ /* 0x000fe400078e0000 */
[----:B------:R-:W-:Y:S02]  /*299b0*/  IMAD.U32 R17, RZ, RZ, UR4 ;  /* 0x00000004ff117e24 */ /* 0x000fe4000f8e00ff */
[----:B------:R-:W-:Y:S02]  /*299c0*/  IMAD.U32 R18, RZ, RZ, UR5 ;  /* 0x00000005ff127e24 */ /* 0x000fe4000f8e00ff */
[----:B------:R-:W-:-:S07]  /*299d0*/  IMAD.U32 R19, RZ, RZ, UR6 ;  /* 0x00000006ff137e24 */ /* 0x000fce000f8e00ff */
.L_x_2668:
[----:B------:R2:W4:Y:S01]  /*299e0*/  LDL R3, [R1+0x4] ;  /* 0x0000040001037983 */ /* 0x0005220000100800 */
[----:B------:R-:W5:Y:S01]  /*299f0*/  S2R R0, SR_TID.X ;  /* 0x0000000000007919 */ /* 0x000f620000002100 */
[----:B------:R-:W-:Y:S05]  /*29a00*/  WARPSYNC.ALL ;  /* 0x0000000000007948 */ /* 0x000fea0003800000 */
[----:B-----5:R-:W-:Y:S01]  /*29a10*/  LOP3.LUT R0, R0, 0x1f, RZ, 0xc0, !PT ;  /* 0x0000001f00007812 */ /* 0x020fe200078ec0ff */
[----:B------:R-:W-:Y:S03]  /*29a20*/  BAR.SYNC.DEFER_BLOCKING 0x4, 0x180 ;  /* 0x0106000000007b1d */ /* 0x000fe60000010000 */
[----:B------:R-:W-:-:S13]  /*29a30*/  ISETP.NE.AND P0, PT, R0, RZ, PT ;  /* 0x000000ff0000720c */ /* 0x000fda0003f05270 */
[----:B------:R-:W4:Y:S01]  /*29a40*/  @!P0 S2R R0, SR_CgaCtaId ;  /* 0x0000000000008919 */ /* 0x000f220000008800 */
[----:B------:R-:W-:-:S04]  /*29a50*/  @!P0 MOV R2, 0x400 ;  /* 0x0000040000028802 */ /* 0x000fc80000000f00 */
[----:B----4-:R-:W-:-:S05]  /*29a60*/  @!P0 LEA R3, R0, R2, 0x18 ;  /* 0x0000000200038211 */ /* 0x010fca00078ec0ff */
[----:B------:R2:W-:Y:S04]  /*29a70*/  @!P0 STS.128 [R3+0x388d0], R16 ;  /* 0x0388d01003008388 */ /* 0x0005e80000000c00 */
[----:B------:R2:W-:Y:S01]  /*29a80*/  @!P0 STL [R1+0x4], R3 ;  /* 0x0000040301008387 */ /* 0x0005e20000100800 */
[----:B------:R-:W-:Y:S06]  /*29a90*/  BAR.ARV 0x5, 0x180 ;  /* 0x0146000000007b1d */ /* 0x000fec0000002000 */
.L_x_2657:
[----:B------:R-:W-:Y:S02]  /*29aa0*/  ULDC UR4, c[0x0][0xc3c] ;  /* 0x00030f0000047ab9 */ /* 0x000fe40000000800 */
[----:B0-----:R-:W-:-:S13]  /*29ab0*/  ISETP.GE.AND P0, PT, R19, UR4, PT ;  /* 0x0000000413007c0c */ /* 0x001fda000bf06270 */
[----:B------:R-:W-:Y:S05]  /*29ac0*/  @!P0 BRA `(.L_x_2669) ;  /* 0xffffff9c003c8947 */ /* 0x000fea000383ffff */
[----:B------:R-:W-:Y:S05]  /*29ad0*/  BSYNC B7 ;  /* 0x0000000000077941 */ /* 0x000fea0003800000 */
.L_x_2559:
[----:B----4-:R-:W4:Y:S01]  /*29ae0*/  LDL.LU R0, [R1+0x5c] ;  /* 0x00005c0001007983 */ /* 0x010f220000300800 */
[----:B------:R-:W-:Y:S01]  /*29af0*/  BSSY B0, `(.L_x_2670) ;  /* 0x000000b000007945 */ /* 0x000fe20003800000 */
[----:B------:R-:W5:Y:S01]  /*29b00*/  S2R R5, SR_CgaCtaId ;  /* 0x0000000000057919 */ /* 0x000f620000008800 */
[----:B----4-:R-:W-:-:S05]  /*29b10*/  VIADD R0, R0, 0x1 ;  /* 0x0000000100007836 */ /* 0x010fca0000000000 */
[----:B0-----:R-:W-:-:S04]  /*29b20*/  LEA.HI R2, R0, R0, RZ, 0x1 ;  /* 0x0000000000027211 */ /* 0x001fc800078f08ff */
[----:B--2---:R-:W-:-:S04]  /*29b30*/  LOP3.LUT R3, R2, 0xfffffffe, RZ, 0xc0, !PT ;  /* 0xfffffffe02037812 */ /* 0x004fc800078ec0ff */
[----:B------:R-:W-:Y:S02]  /*29b40*/  IADD3 R3, R0, -R3, RZ ;  /* 0x8000000300037210 */ /* 0x000fe40007ffe0ff */
[----:B------:R-:W-:Y:S02]  /*29b50*/  MOV R0, 0x400 ;  /* 0x0000040000007802 */ /* 0x000fe40000000f00 */
[----:B------:R-:W-:Y:S02]  /*29b60*/  SHF.L.U32 R3, R3, 0x1f, RZ ;  /* 0x0000001f03037819 */ /* 0x000fe400000006ff */
[----:B-----5:R-:W-:-:S04]  /*29b70*/  LEA R0, R5, R0, 0x18 ;  /* 0x0000000005007211 */ /* 0x020fc800078ec0ff */
[----:B------:R-:W0:Y:S02]  /*29b80*/  SYNCS.PHASECHK.TRANS64.TRYWAIT P0, [R0+URZ+0x38820], R3 ;  /* 0x03882003000075a7 */ /* 0x000e24000800017f */
[----:B0-----:R-:W-:Y:S05]  /*29b90*/  @!P0 BRA `(.L_x_2671) ;  /* 0x0000005800288947 */ /* 0x001fea0003800000 */
.L_x_2884:
[----:B------:R-:W-:Y:S05]  /*29ba0*/  BSYNC B0 ;  /* 0x0000000000007941 */ /* 0x000fea0003800000 */
.L_x_2670:
[----:B------:R-:W-:-:S03]  /*29bb0*/  UMOV UR4, 0xffffffff ;  /* 0xffffffff00047882 */ /* 0x000fc60000000000 */
[----:B------:R-:W-:Y:S05]  /*29bc0*/  BRA.DIV UR4, `(.L_x_2672) ;  /* 0x0000005a04307947 */ /* 0x000fea000b800000 */
[----:B------:R-:W2:Y:S02]  /*29bd0*/  S2R R2, SR_TID.X ;  /* 0x0000000000027919 */ /* 0x000ea40000002100 */
[----:B--2---:R-:W-:-:S04]  /*29be0*/  SHF.R.U32.HI R2, RZ, 0x5, R2 ;  /* 0x00000005ff027819 */ /* 0x004fc80000011602 */
[----:B------:R-:W-:-:S05]  /*29bf0*/  LOP3.LUT R2, R2, 0x3, RZ, 0xc0, !PT ;  /* 0x0000000302027812 */ /* 0x000fca00078ec0ff */
[----:B------:R2:W4:Y:S02]  /*29c00*/  SHFL.IDX PT, R14, R2, RZ, 0x1f ;  /* 0x00001fff020e7589 */ /* 0x00052400000e0000 */
.L_x_2887:
[----:B----4-:R-:W-:-:S13]  /*29c10*/  ISETP.NE.AND P0, PT, R14, RZ, PT ;  /* 0x000000ff0e00720c */ /* 0x010fda0003f05270 */
[----:B------:R-:W-:Y:S05]  /*29c20*/  @P0 BRA `(.L_x_2344) ;  /* 0x0000000000b00947 */ /* 0x000fea0003800000 */
[----:B------:R-:W-:-:S03]  /*29c30*/  UMOV UR4, 0xffffffff ;  /* 0xffffffff00047882 */ /* 0x000fc60000000000 */
[----:B------:R-:W-:Y:S05]  /*29c40*/  BRA.DIV UR4, `(.L_x_2673) ;  /* 0x0000005a04447947 */ /* 0x000fea000b800000 */
[----:B------:R-:W-:-:S13]  /*29c50*/  ELECT P6, URZ, PT ;  /* 0x00000000003f782f */ /* 0x000fda00038c0000 */
.L_x_2890:
[----:B------:R-:W-:Y:S05]  /*29c60*/  @!P6 BRA `(.L_x_2344) ;  /* 0x0000000000a0e947 */ /* 0x000fea0003800000 */
[----:B------:R-:W-:-:S06]  /*29c70*/  ULOP3.LUT UR4, UR40, 0x2, URZ, 0xfc, !UPT ;  /* 0x0000000228047892 */ /* 0x000fcc000f8efc3f */
[----:B--2---:R-:W-:-:S05]  /*29c80*/  IMAD.U32 R2, RZ, RZ, UR4 ;  /* 0x00000004ff027e24 */ /* 0x004fca000f8e00ff */
[----:B------:R-:W-:-:S13]  /*29c90*/  ISETP.NE.AND P0, PT, R2, 0x3, PT ;  /* 0x000000030200780c */ /* 0x000fda0003f05270 */
[----:B------:R-:W-:Y:S05]  /*29ca0*/  @!P0 BRA `(.L_x_2674) ;  /* 0x0000000000048947 */ /* 0x000fea0003800000 */
[----:B------:R-:W-:Y:S01]  /*29cb0*/  BPT.TRAP 0x1 ;  /* 0x000000040000795c */ /* 0x000fe20000300000 */
.L_x_2674:
        /* <DEDUP_REMOVED lines=14> */
.L_x_2891:
[----:B------:R-:W2:Y:S02]  /*29da0*/  SYNCS.PHASECHK.TRANS64.TRYWAIT P1, [R7+URZ], R2 ;  /* 0x00000002070075a7 */ /* 0x000ea4000802017f */
[----:B--2---:R-:W-:Y:S05]  /*29db0*/  @!P1 BRA `(.L_x_2676) ;  /* 0x00000058001c9947 */ /* 0x004fea0003800000 */
.L_x_2892:
[----:B------:R-:W-:Y:S05]  /*29dc0*/  @!P0 BRA `(.L_x_2677) ;  /* 0x0000000000048947 */ /* 0x000fea0003800000 */
[----:B------:R-:W-:Y:S01]  /*29dd0*/  BPT.TRAP 0x1 ;  /* 0x000000040000795c */ /* 0x000fe20000300000 */
.L_x_2677:
[----:B------:R-:W4:Y:S02]  /*29de0*/  LDL.LU R4, [R1+0x8] ;  /* 0x0000080001047983 */ /* 0x000f240000300800 */
[----:B----4-:R-:W-:-:S04]  /*29df0*/  IMAD R4, R4, 0x8, R0 ;  /* 0x0000000804047824 */ /* 0x010fc800078e0200 */
[----:B------:R-:W4:Y:S02]  /*29e00*/  SYNCS.PHASECHK.TRANS64.TRYWAIT P1, [R4+URZ+0x38860], R5 ;  /* 0x03886005040075a7 */ /* 0x000f24000802017f */
[----:B----4-:R-:W-:Y:S05]  /*29e10*/  @!P1 BRA `(.L_x_2678) ;  /* 0x0000005800189947 */ /* 0x010fea0003800000 */
.L_x_2893:
[----:B------:R-:W-:Y:S05]  /*29e20*/  @!P0 BRA `(.L_x_2679) ;  /* 0x0000000000048947 */ /* 0x000fea0003800000 */
[----:B------:R-:W-:Y:S01]  /*29e30*/  BPT.TRAP 0x1 ;  /* 0x000000040000795c */ /* 0x000fe20000300000 */
.L_x_2679:
[----:B------:R-:W-:-:S04]  /*29e40*/  IMAD R3, R3, 0x8, R0 ;  /* 0x0000000803037824 */ /* 0x000fc800078e0200 */
[----:B------:R-:W5:Y:S02]  /*29e50*/  SYNCS.PHASECHK.TRANS64.TRYWAIT P1, [R3+URZ+0x38860], R2 ;  /* 0x03886002030075a7 */ /* 0x000f64000802017f */
[----:B-----5:R-:W-:Y:S05]  /*29e60*/  @!P1 BRA `(.L_x_2680) ;  /* 0x0000005800189947 */ /* 0x020fea0003800000 */
.L_x_2894:
[----:B------:R-:W-:Y:S05]  /*29e70*/  @!P0 BRA `(.L_x_2681) ;  /* 0x0000000000048947 */ /* 0x000fea0003800000 */
[----:B------:R-:W-:Y:S01]  /*29e80*/  BPT.TRAP 0x1 ;  /* 0x000000040000795c */ /* 0x000fe20000300000 */
.L_x_2681:
[----:B------:R-:W5:Y:S02]  /*29e90*/  SYNCS.PHASECHK.TRANS64.TRYWAIT P0, [R4+URZ+0x38880], R5 ;  /* 0x03888005040075a7 */ /* 0x000f64000800017f */
[----:B-----5:R-:W-:Y:S05]  /*29ea0*/  @!P0 BRA `(.L_x_2682) ;  /* 0x00000058001c8947 */ /* 0x020fea0003800000 */
.L_x_2683:
[----:B------:R0:W0:Y:S02]  /*29eb0*/  SYNCS.PHASECHK.TRANS64.TRYWAIT P0, [R3+URZ+0x38880], R2 ;  /* 0x03888002030075a7 */ /* 0x000024000800017f */
[----:B0-----:R-:W-:Y:S05]  /*29ec0*/  @!P0 NANOSLEEP.SYNCS 0x989680 ;  /* 0x009896800000895d */ /* 0x001fea0003900000 */
[----:B------:R-:W0:Y:S02]  /*29ed0*/  @!P0 SYNCS.PHASECHK.TRANS64 P0, [R3+URZ+0x38880], R2 ;  /* 0x03888002030085a7 */ /* 0x000e24000800007f */
[----:B0-----:R-:W-:Y:S05]  /*29ee0*/  @!P0 BRA `(.L_x_2683) ;  /* 0xfffffffc00f08947 */ /* 0x001fea000383ffff */
.L_x_2344:
[----:B------:R-:W-:Y:S05]  /*29ef0*/  BSYNC B8 ;  /* 0x0000000000087941 */ /* 0x000fea0003800000 */
.L_x_2341:
[----:B------:R-:W-:Y:S05]  /*29f00*/  EXIT ;  /* 0x000000000000794d */ /* 0x000fea0003800000 */
.L_x_2366:
[----:B-1----:R1:W2:Y:S02]  /*29f10*/  SYNCS.PHASECHK.TRANS64.TRYWAIT P6, [R110+URZ+0x38890], R121 ;  /* 0x038890796e0075a7 */ /* 0x0022a400080c017f */
[----:B--2---:R-:W-:Y:S05]  /*29f20*/  @!P6 NANOSLEEP.SYNCS 0x989680 ;  /* 0x009896800000e95d */ /* 0x004fea0003900000 */
[----:B------:R-:W2:Y:S02]  /*29f30*/  @!P6 SYNCS.PHASECHK.TRANS64 P6, [R110+URZ+0x38890], R121 ;  /* 0x038890796e00e5a7 */ /* 0x000ea400080c007f */
[----:B--2---:R-:W-:Y:S05]  /*29f40*/  @!P6 BRA `(.L_x_2366) ;  /* 0xfffffffc00f0e947 */ /* 0x004fea000383ffff */
[----:B------:R-:W-:Y:S05]  /*29f50*/  BRA `(.L_x_2684) ;  /* 0xfffffd9000987947 */ /* 0x000fea000383ffff */
.L_x_2400:
[----:B0-----:R0:W1:Y:S02]  /*29f60*/  SYNCS.PHASECHK.TRANS64.TRYWAIT P3, [R110+URZ+0x38890], R121 ;  /* 0x038890796e0075a7 */ /* 0x001064000806017f */
[----:B-1----:R-:W-:Y:S05]  /*29f70*/  @!P3 NANOSLEEP.SYNCS 0x989680 ;  /* 0x009896800000b95d */ /* 0x002fea0003900000 */
[----:B------:R-:W1:Y:S02]  /*29f80*/  @!P3 SYNCS.PHASECHK.TRANS64 P3, [R110+URZ+0x38890], R121 ;  /* 0x038890796e00b5a7 */ /* 0x000e64000806007f */
[----:B-1----:R-:W-:Y:S05]  /*29f90*/  @!P3 BRA `(.L_x_2400) ;  /* 0xfffffffc00f0b947 */ /* 0x002fea000383ffff */
[----:B------:R-:W-:Y:S05]  /*29fa0*/  BRA `(.L_x_2685) ;  /* 0xfffffdd000e47947 */ /* 0x000fea000383ffff */
.L_x_2417:
[----:B0-----:R0:W1:Y:S02]  /*29fb0*/  SYNCS.PHASECHK.TRANS64.TRYWAIT P2, [R110+URZ+0x38890], R121 ;  /* 0x038890796e0075a7 */ /* 0x001064000804017f */
[----:B-1----:R-:W-:Y:S05]  /*29fc0*/  @!P2 NANOSLEEP.SYNCS 0x989680 ;  /* 0x009896800000a95d */ /* 0x002fea0003900000 */
[----:B------:R-:W1:Y:S02]  /*29fd0*/  @!P2 SYNCS.PHASECHK.TRANS64 P2, [R110+URZ+0x38890], R121 ;  /* 0x038890796e00a5a7 */ /* 0x000e64000804007f */
[----:B-1----:R-:W-:Y:S05]  /*29fe0*/  @!P2 BRA `(.L_x_2417) ;  /* 0xfffffffc00f0a947 */ /* 0x002fea000383ffff */
[----:B------:R-:W-:Y:S05]  /*29ff0*/  BRA `(.L_x_2686) ;  /* 0xfffffe1400147947 */ /* 0x000fea000383ffff */
.L_x_2427:
[----:B-1----:R1:W2:Y:S02]  /*2a000*/  SYNCS.PHASECHK.TRANS64.TRYWAIT P3, [R110+URZ+0x388b0], R121 ;  /* 0x0388b0796e0075a7 */ /* 0x0022a4000806017f */
[----:B--2---:R-:W-:Y:S05]  /*2a010*/  @!P3 NANOSLEEP.SYNCS 0x989680 ;  /* 0x009896800000b95d */ /* 0x004fea0003900000 */
[----:B------:R-:W2:Y:S02]  /*2a020*/  @!P3 SYNCS.PHASECHK.TRANS64 P3, [R110+URZ+0x388b0], R121 ;  /* 0x0388b0796e00b5a7 */ /* 0x000ea4000806007f */
[----:B--2---:R-:W-:Y:S05]  /*2a030*/  @!P3 BRA `(.L_x_2427) ;  /* 0xfffffffc00f0b947 */ /* 0x004fea000383ffff */
[----:B------:R-:W-:Y:S05]  /*2a040*/  BRA `(.L_x_2687) ;  /* 0xfffffe18007c7947 */ /* 0x000fea000383ffff */
.L_x_2439:
[----:B------:R-:W-:Y:S01]  /*2a050*/  BSSY B0, `(.L_x_2688) ;  /* 0x0000007000007945 */ /* 0x000fe20003800000 */
[----:B------:R-:W-:Y:S01]  /*2a060*/  IMAD.MOV.U32 R12, RZ, RZ, RZ ;  /* 0x000000ffff0c7224 */ /* 0x000fe200078e00ff */
[----:B------:R-:W-:Y:S01]  /*2a070*/  MOV R15, 0xffffffff ;  /* 0xffffffff000f7802 */ /* 0x000fe20000000f00 */
[----:B------:R-:W-:-:S07]  /*2a080*/  IMAD.MOV.U32 R11, RZ, RZ, 0x1f ;  /* 0x0000001fff0b7424 */ /* 0x000fce00078e00ff */
[----:B-----5:R-:W-:Y:S05]  /*2a090*/  WARPSYNC.COLLECTIVE R15, `(.L_x_2689) ;  /* 0x000000000f087348 */ /* 0x020fea0003c00000 */
[----:B------:R0:W1:Y:S02]  /*2a0a0*/  SHFL.IDX P6, R14, R13, R12, R11 ;  /* 0x0000000c0d0e7389 */ /* 0x00006400000c000b */
[----:B01---5:R-:W-:Y:S01]  /*2a0b0*/  ENDCOLLECTIVE ;  /* 0x000000000000791b */ /* 0x023fe20003800000 */
.L_x_2689:
[----:B------:R-:W-:Y:S05]  /*2a0c0*/  BSYNC B0 ;  /* 0x0000000000007941 */ /* 0x000fea0003800000 */
.L_x_2688:
[----:B------:R0:W-:Y:S01]  /*2a0d0*/  STL [R1], R14 ;  /* 0x0000000e01007387 */ /* 0x0001e20000100800 */
[----:B------:R-:W-:Y:S05]  /*2a0e0*/  BRA `(.L_x_2690) ;  /* 0xfffffe28001c7947 */ /* 0x000fea000383ffff */
.L_x_2449:
[----:B------:R-:W-:Y:S01]  /*2a0f0*/  BSSY B1, `(.L_x_2691) ;  /* 0x0000008000017945 */ /* 0x000fe20003800000 */
[----:B------:R-:W-:Y:S02]  /*2a100*/  IMAD.MOV.U32 R13, RZ, RZ, R6 ;  /* 0x000000ffff0d7224 */ /* 0x000fe400078e0006 */
[----:B------:R-:W-:Y:S02]  /*2a110*/  IMAD.MOV.U32 R12, RZ, RZ, RZ ;  /* 0x000000ffff0c7224 */ /* 0x000fe400078e00ff */
[----:B------:R-:W-:Y:S02]  /*2a120*/  IMAD.MOV.U32 R11, RZ, RZ, 0x181f ;  /* 0x0000181fff0b7424 */ /* 0x000fe400078e00ff */
[----:B------:R-:W-:-:S07]  /*2a130*/  IMAD.MOV.U32 R15, RZ, RZ, -0x1 ;  /* 0xffffffffff0f7424 */ /* 0x000fce00078e00ff */
[----:B0-----:R-:W-:Y:S05]  /*2a140*/  WARPSYNC.COLLECTIVE R15, `(.L_x_2692) ;  /* 0x000000000f087348 */ /* 0x001fea0003c00000 */
[----:B0-----:R0:W1:Y:S02]  /*2a150*/  SHFL.IDX P6, R14, R13, R12, R11 ;  /* 0x0000000c0d0e7389 */ /* 0x00106400000c000b */
[----:B01----:R-:W-:Y:S01]  /*2a160*/  ENDCOLLECTIVE ;  /* 0x000000000000791b */ /* 0x003fe20003800000 */
.L_x_2692:
[----:B------:R-:W-:Y:S05]  /*2a170*/  BSYNC B1 ;  /* 0x0000000000017941 */ /* 0x000fea0003800000 */
.L_x_2691:
        /* <DEDUP_REMOVED lines=8> */
.L_x_2693:
[----:B------:R-:W-:Y:S01]  /*2a200*/  IMAD.MOV.U32 R13, RZ, RZ, R8 ;  /* 0x000000ffff0d7224 */ /* 0x000fe200078e0008 */
[----:B------:R-:W-:-:S07]  /*2a210*/  MOV R3, R14 ;  /* 0x0000000e00037202 */ /* 0x000fce0000000f00 */
[----:B------:R-:W-:Y:S05]  /*2a220*/  WARPSYNC.COLLECTIVE R15, `(.L_x_2694) ;  /* 0x000000000f087348 */ /* 0x000fea0003c00000 */
[----:B------:R0:W1:Y:S02]  /*2a230*/  SHFL.IDX P6, R14, R13, R12, R11 ;  /* 0x0000000c0d0e7389 */ /* 0x00006400000c000b */
[----:B01----:R-:W-:Y:S01]  /*2a240*/  ENDCOLLECTIVE ;  /* 0x000000000000791b */ /* 0x003fe20003800000 */
.L_x_2694:
[----:B------:R-:W-:Y:S02]  /*2a250*/  IMAD.MOV.U32 R13, RZ, RZ, R7 ;  /* 0x000000ffff0d7224 */ /* 0x000fe400078e0007 */
[----:B------:R-:W-:-:S07]  /*2a260*/  IMAD.MOV.U32 R4, RZ, RZ, R14 ;  /* 0x000000ffff047224 */ /* 0x000fce00078e000e */
[----:B------:R-:W-:Y:S05]  /*2a270*/  WARPSYNC.COLLECTIVE R15, `(.L_x_2695) ;  /* 0x000000000f087348 */ /* 0x000fea0003c00000 */
[----:B------:R0:W1:Y:S02]  /*2a280*/  SHFL.IDX P6, R14, R13, R12, R11 ;  /* 0x0000000c0d0e7389 */ /* 0x00006400000c000b */
[----:B01----:R-:W-:Y:S01]  /*2a290*/  ENDCOLLECTIVE ;  /* 0x000000000000791b */ /* 0x003fe20003800000 */
.L_x_2695:
[----:B------:R-:W-:Y:S05]  /*2a2a0*/  BRA `(.L_x_2696) ;  /* 0xfffffe2c00847947 */ /* 0x000fea000383ffff */
.L_x_2452:
[----:B------:R-:W-:Y:S01]  /*2a2b0*/  BSSY B1, `(.L_x_2697) ;  /* 0x0000008000017945 */ /* 0x000fe20003800000 */
[----:B------:R-:W-:Y:S02]  /*2a2c0*/  IMAD.MOV.U32 R13, RZ, RZ, R6 ;  /* 0x000000ffff0d7224 */ /* 0x000fe400078e0006 */
[----:B------:R-:W-:Y:S02]  /*2a2d0*/  IMAD.MOV.U32 R12, RZ, RZ, 0x1 ;  /* 0x00000001ff0c7424 */ /* 0x000fe400078e00ff */
[----:B------:R-:W-:Y:S02]  /*2a2e0*/  IMAD.MOV.U32 R11, RZ, RZ, 0x181f ;  /* 0x0000181fff0b7424 */ /* 0x000fe400078e00ff */
[----:B------:R-:W-:-:S07]  /*2a2f0*/  IMAD.MOV.U32 R15, RZ, RZ, -0x1 ;  /* 0xffffffffff0f7424 */ /* 0x000fce00078e00ff */
[----:B-12345:R-:W-:Y:S05]  /*2a300*/  WARPSYNC.COLLECTIVE R15, `(.L_x_2698) ;  /* 0x000000000f087348 */ /* 0x03efea0003c00000 */
[----:B------:R0:W0:Y:S02]  /*2a310*/  SHFL.IDX P6, R14, R13, R12, R11 ;  /* 0x0000000c0d0e7389 */ /* 0x00002400000c000b */
[----:B012345:R-:W-:Y:S01]  /*2a320*/  ENDCOLLECTIVE ;  /* 0x000000000000791b */ /* 0x03ffe20003800000 */
.L_x_2698:
[----:B------:R-:W-:Y:S05]  /*2a330*/  BSYNC B1 ;  /* 0x0000000000017941 */ /* 0x000fea0003800000 */
.L_x_2697:
[----:B------:R-:W-:Y:S01]  /*2a340*/  IMAD.MOV.U32 R13, RZ, RZ, R5 ;  /* 0x000000ffff0d7224 */ /* 0x000fe200078e0005 */
[----:B------:R-:W-:Y:S01]  /*2a350*/  MOV R12, 0x1 ;  /* 0x00000001000c7802 */ /* 0x000fe20000000f00 */
[----:B------:R-:W-:Y:S02]  /*2a360*/  IMAD.MOV.U32 R11, RZ, RZ, 0x181f ;  /* 0x0000181fff0b7424 */ /* 0x000fe400078e00ff */
[----:B------:R-:W-:Y:S02]  /*2a370*/  IMAD.MOV.U32 R15, RZ, RZ, -0x1 ;  /* 0xffffffffff0f7424 */ /* 0x000fe400078e00ff */
[----:B------:R-:W-:-:S07]  /*2a380*/  IMAD.MOV.U32 R0, RZ, RZ, R14 ;  /* 0x000000ffff007224 */ /* 0x000fce00078e000e */
[----:B------:R-:W-:Y:S05]  /*2a390*/  WARPSYNC.COLLECTIVE R15, `(.L_x_2699) ;  /* 0x000000000f087348 */ /* 0x000fea0003c00000 */
[----:B------:R0:W1:Y:S02]  /*2a3a0*/  SHFL.IDX P6, R14, R13, R12, R11 ;  /* 0x0000000c0d0e7389 */ /* 0x00006400000c000b */
[----:B01----:R-:W-:Y:S01]  /*2a3b0*/  ENDCOLLECTIVE ;  /* 0x000000000000791b */ /* 0x003fe20003800000 */
.L_x_2699:
[----:B------:R-:W-:Y:S02]  /*2a3c0*/  IMAD.MOV.U32 R13, RZ, RZ, R8 ;  /* 0x000000ffff0d7224 */ /* 0x000fe400078e0008 */
[----:B------:R-:W-:-:S07]  /*2a3d0*/  IMAD.MOV.U32 R3, RZ, RZ, R14 ;  /* 0x000000ffff037224 */ /* 0x000fce00078e000e */
[----:B------:R-:W-:Y:S05]  /*2a3e0*/  WARPSYNC.COLLECTIVE R15, `(.L_x_2700) ;  /* 0x000000000f087348 */ /* 0x000fea0003c00000 */
[----:B------:R0:W1:Y:S02]  /*2a3f0*/  SHFL.IDX P6, R14, R13, R12, R11 ;  /* 0x0000000c0d0e7389 */ /* 0x00006400000c000b */
[----:B01----:R-:W-:Y:S01]  /*2a400*/  ENDCOLLECTIVE ;  /* 0x000000000000791b */ /* 0x003fe20003800000 */
.L_x_2700:
[----:B------:R-:W-:Y:S02]  /*2a410*/  IMAD.MOV.U32 R13, RZ, RZ, R7 ;  /* 0x000000ffff0d7224 */ /* 0x000fe400078e0007 */
[----:B------:R-:W-:-:S07]  /*2a420*/  IMAD.MOV.U32 R4, RZ, RZ, R14 ;  /* 0x000000ffff047224 */ /* 0x000fce00078e000e */
[----:B------:R-:W-:Y:S05]  /*2a430*/  WARPSYNC.COLLECTIVE R15, `(.L_x_2701) ;  /* 0x000000000f087348 */ /* 0x000fea0003c00000 */
[----:B------:R0:W1:Y:S02]  /*2a440*/  SHFL.IDX P6, R14, R13, R12, R11 ;  /* 0x0000000c0d0e7389 */ /* 0x00006400000c000b */
[----:B01----:R-:W-:Y:S01]  /*2a450*/  ENDCOLLECTIVE ;  /* 0x000000000000791b */ /* 0x003fe20003800000 */
.L_x_2701:
[----:B------:R-:W-:Y:S05]  /*2a460*/  BRA `(.L_x_2702) ;  /* 0xfffffe2c00a47947 */ /* 0x000fea000383ffff */
.L_x_2455:
[----:B------:R-:W-:Y:S01]  /*2a470*/  BSSY B1, `(.L_x_2703) ;  /* 0x0000008000017945 */ /* 0x000fe20003800000 */
[----:B0-----:R-:W-:Y:S01]  /*2a480*/  IMAD.MOV.U32 R13, RZ, RZ, R6 ;  /* 0x000000ffff0d7224 */ /* 0x001fe200078e0006 */
[----:B------:R-:W-:Y:S01]  /*2a490*/  MOV R15, 0xffffffff ;  /* 0xffffffff000f7802 */ /* 0x000fe20000000f00 */
[----:B------:R-:W-:Y:S02]  /*2a4a0*/  IMAD.MOV.U32 R12, RZ, RZ, 0x2 ;  /* 0x00000002ff0c7424 */ /* 0x000fe400078e00ff */
[----:B------:R-:W-:-:S07]  /*2a4b0*/  IMAD.MOV.U32 R11, RZ, RZ, 0x181f ;  /* 0x0000181fff0b7424 */ /* 0x000fce00078e00ff */
[----:B-12345:R-:W-:Y:S05]  /*2a4c0*/  WARPSYNC.COLLECTIVE R15, `(.L_x_2704) ;  /* 0x000000000f087348 */ /* 0x03efea0003c00000 */
[----:B------:R0:W0:Y:S02]  /*2a4d0*/  SHFL.IDX P6, R14, R13, R12, R11 ;  /* 0x0000000c0d0e7389 */ /* 0x00002400000c000b */
[----:B012345:R-:W-:Y:S01]  /*2a4e0*/  ENDCOLLECTIVE ;  /* 0x000000000000791b */ /* 0x03ffe20003800000 */
.L_x_2704:
[----:B------:R-:W-:Y:S05]  /*2a4f0*/  BSYNC B1 ;  /* 0x0000000000017941 */ /* 0x000fea0003800000 */
.L_x_2703:
        /* <DEDUP_REMOVED lines=8> */
.L_x_2705:
[----:B------:R-:W-:Y:S02]  /*2a580*/  IMAD.MOV.U32 R13, RZ, RZ, R8 ;  /* 0x000000ffff0d7224 */ /* 0x000fe400078e0008 */
[----:B------:R-:W-:-:S07]  /*2a590*/  IMAD.MOV.U32 R3, RZ, RZ, R14 ;  /* 0x000000ffff037224 */ /* 0x000fce00078e000e */
[----:B------:R-:W-:Y:S05]  /*2a5a0*/  WARPSYNC.COLLECTIVE R15, `(.L_x_2706) ;  /* 0x000000000f087348 */ /* 0x000fea0003c00000 */
[----:B------:R0:W1:Y:S02]  /*2a5b0*/  SHFL.IDX P6, R14, R13, R12, R11 ;  /* 0x0000000c0d0e7389 */ /* 0x00006400000c000b */
[----:B01----:R-:W-:Y:S01]  /*2a5c0*/  ENDCOLLECTIVE ;  /* 0x000000000000791b */ /* 0x003fe20003800000 */
.L_x_2706:
[----:B------:R-:W-:Y:S02]  /*2a5d0*/  IMAD.MOV.U32 R13, RZ, RZ, R7 ;  /* 0x000000ffff0d7224 */ /* 0x000fe400078e0007 */
[----:B------:R-:W-:-:S07]  /*2a5e0*/  IMAD.MOV.U32 R4, RZ, RZ, R14 ;  /* 0x000000ffff047224 */ /* 0x000fce00078e000e */
[----:B------:R-:W-:Y:S05]  /*2a5f0*/  WARPSYNC.COLLECTIVE R15, `(.L_x_2707) ;  /* 0x000000000f087348 */ /* 0x000fea0003c00000 */
[----:B------:R0:W1:Y:S02]  /*2a600*/  SHFL.IDX P6, R14, R13, R12, R11 ;  /* 0x0000000c0d0e7389 */ /* 0x00006400000c000b */
[----:B01----:R-:W-:Y:S01]  /*2a610*/  ENDCOLLECTIVE ;  /* 0x000000000000791b */ /* 0x003fe20003800000 */
.L_x_2707:
[----:B------:R-:W-:Y:S05]  /*2a620*/  BRA `(.L_x_2708) ;  /* 0xfffffe2c00b87947 */ /* 0x000fea000383ffff */
.L_x_2458:
[----:B------:R-:W-:Y:S01]  /*2a630*/  BSSY B1, `(.L_x_2709) ;  /* 0x0000008000017945 */ /* 0x000fe20003800000 */
[----:B------:R-:W-:Y:S01]  /*2a640*/  MOV R13, R6 ;  /* 0x00000006000d7202 */ /* 0x000fe20000000f00 */
[----:B------:R-:W-:Y:S02]  /*2a650*/  IMAD.MOV.U32 R12, RZ, RZ, 0x3 ;  /* 0x00000003ff0c7424 */ /* 0x000fe400078e00ff */
[----:B------:R-:W-:Y:S02]  /*2a660*/  IMAD.MOV.U32 R11, RZ, RZ, 0x181f ;  /* 0x0000181fff0b7424 */ /* 0x000fe400078e00ff */
[----:B------:R-:W-:-:S07]  /*2a670*/  IMAD.MOV.U32 R15, RZ, RZ, -0x1 ;  /* 0xffffffffff0f7424 */ /* 0x000fce00078e00ff */
[----:B-12345:R-:W-:Y:S05]  /*2a680*/  WARPSYNC.COLLECTIVE R15, `(.L_x_2710) ;  /* 0x000000000f087348 */ /* 0x03efea0003c00000 */
[----:B------:R0:W0:Y:S02]  /*2a690*/  SHFL.IDX P6, R14, R13, R12, R11 ;  /* 0x0000000c0d0e7389 */ /* 0x00002400000c000b */
[----:B012345:R-:W-:Y:S01]  /*2a6a0*/  ENDCOLLECTIVE ;  /* 0x000000000000791b */ /* 0x03ffe20003800000 */
.L_x_2710:
[----:B------:R-:W-:Y:S05]  /*2a6b0*/  BSYNC B1 ;  /* 0x0000000000017941 */ /* 0x000fea0003800000 */
.L_x_2709:
        /* <DEDUP_REMOVED lines=8> */
.L_x_2711:
[----:B------:R-:W-:Y:S01]  /*2a740*/  MOV R13, R8 ;  /* 0x00000008000d7202 */ /* 0x000fe20000000f00 */
[----:B------:R-:W-:-:S07]  /*2a750*/  IMAD.MOV.U32 R3, RZ, RZ, R14 ;  /* 0x000000ffff037224 */ /* 0x000fce00078e000e */
[----:B------:R-:W-:Y:S05]  /*2a760*/  WARPSYNC.COLLECTIVE R15, `(.L_x_2712) ;  /* 0x000000000f087348 */ /* 0x000fea0003c00000 */
[----:B------:R0:W1:Y:S02]  /*2a770*/  SHFL.IDX P6, R14, R13, R12, R11 ;  /* 0x0000000c0d0e7389 */ /* 0x00006400000c000b */
[----:B01----:R-:W-:Y:S01]  /*2a780*/  ENDCOLLECTIVE ;  /* 0x000000000000791b */ /* 0x003fe20003800000 */
.L_x_2712:
[----:B------:R-:W-:Y:S02]  /*2a790*/  IMAD.MOV.U32 R13, RZ, RZ, R7 ;  /* 0x000000ffff0d7224 */ /* 0x000fe400078e0007 */
[----:B------:R-:W-:-:S07]  /*2a7a0*/  IMAD.MOV.U32 R4, RZ, RZ, R14 ;  /* 0x000000ffff047224 */ /* 0x000fce00078e000e */
[----:B------:R-:W-:Y:S05]  /*2a7b0*/  WARPSYNC.COLLECTIVE R15, `(.L_x_2713) ;  /* 0x000000000f087348 */ /* 0x000fea0003c00000 */
[----:B------:R0:W1:Y:S02]  /*2a7c0*/  SHFL.IDX P6, R14, R13, R12, R11 ;  /* 0x0000000c0d0e7389 */ /* 0x00006400000c000b */
[----:B01----:R-:W-:Y:S01]  /*2a7d0*/  ENDCOLLECTIVE ;  /* 0x000000000000791b */ /* 0x003fe20003800000 */
.L_x_2713:
[----:B------:R-:W-:Y:S05]  /*2a7e0*/  BRA `(.L_x_2714) ;  /* 0xfffffe2c00d47947 */ /* 0x000fea000383ffff */
.L_x_2462:
[----:B-1----:R1:W2:Y:S02]  /*2a7f0*/  SYNCS.PHASECHK.TRANS64.TRYWAIT P0, [R18+URZ+0x38800], R3 ;  /* 0x03880003120075a7 */ /* 0x0022a4000800017f */
[----:B--2---:R-:W-:Y:S05]  /*2a800*/  @!P0 NANOSLEEP.SYNCS 0x989680 ;  /* 0x009896800000895d */ /* 0x004fea0003900000 */
[----:B------:R-:W2:Y:S02]  /*2a810*/  @!P0 SYNCS.PHASECHK.TRANS64 P0, [R18+URZ+0x38800], R3 ;  /* 0x03880003120085a7 */ /* 0x000ea4000800007f */
[----:B--2---:R-:W-:Y:S05]  /*2a820*/  @!P0 BRA `(.L_x_2462) ;  /* 0xfffffffc00f08947 */ /* 0x004fea000383ffff */
[----:B------:R-:W-:Y:S05]  /*2a830*/  BRA `(.L_x_2715) ;  /* 0xfffffe3000547947 */ /* 0x000fea000383ffff */
.L_x_2478:
[----:B------:R-:W1:Y:S01]  /*2a840*/  LDC R51, c[0x0][0x3f4] ;  /* 0x0000fd00ff337b82 */ /* 0x000e620000000800 */
[----:B------:R-:W-:Y:S01]  /*2a850*/  BSSY B1, `(.L_x_2716) ;  /* 0x0000008000017945 */ /* 0x000fe20003800000 */
[----:B------:R-:W-:Y:S02]  /*2a860*/  IMAD.MOV.U32 R13, RZ, RZ, R8 ;  /* 0x000000ffff0d7224 */ /* 0x000fe400078e0008 */
[----:B------:R-:W-:Y:S02]  /*2a870*/  IMAD.MOV.U32 R12, RZ, RZ, RZ ;  /* 0x000000ffff0c7224 */ /* 0x000fe400078e00ff */
[----:B------:R-:W-:Y:S02]  /*2a880*/  IMAD.MOV.U32 R11, RZ, RZ, 0x181f ;  /* 0x0000181fff0b7424 */ /* 0x000fe400078e00ff */
[----:B------:R-:W-:-:S07]  /*2a890*/  IMAD.MOV.U32 R15, RZ, RZ, -0x1 ;  /* 0xffffffffff0f7424 */ /* 0x000fce00078e00ff */
[----:B01----:R-:W-:Y:S05]  /*2a8a0*/  WARPSYNC.COLLECTIVE R15, `(.L_x_2717) ;  /* 0x000000000f087348 */ /* 0x003fea0003c00000 */
[----:B0-----:R0:W2:Y:S02]  /*2a8b0*/  SHFL.IDX P6, R14, R13, R12, R11 ;  /* 0x0000000c0d0e7389 */ /* 0x0010a400000c000b */
[----:B012---:R-:W-:Y:S01]  /*2a8c0*/  ENDCOLLECTIVE ;  /* 0x000000000000791b */ /* 0x007fe20003800000 */
.L_x_2717:
[----:B------:R-:W-:Y:S05]  /*2a8d0*/  BSYNC B1 ;  /* 0x0000000000017941 */ /* 0x000fea0003800000 */
.L_x_2716:
[----:B------:R0:W5:Y:S01]  /*2a8e0*/  LDL R6, [R1+0xc] ;  /* 0x00000c0001067983 */ /* 0x0001620000100800 */
[----:B------:R-:W-:Y:S01]  /*2a8f0*/  IMAD.MOV.U32 R13, RZ, RZ, R43 ;  /* 0x000000ffff0d7224 */ /* 0x000fe200078e002b */
[----:B------:R-:W-:Y:S01]  /*2a900*/  MOV R11, 0x181f ;  /* 0x0000181f000b7802 */ /* 0x000fe20000000f00 */
[----:B------:R-:W-:Y:S01]  /*2a910*/  IMAD.MOV.U32 R12, RZ, RZ, RZ ;  /* 0x000000ffff0c7224 */ /* 0x000fe200078e00ff */
[----:B------:R-:W-:Y:S01]  /*2a920*/  ISETP.GE.AND P0, PT, R16, R51, PT ;  /* 0x000000331000720c */ /* 0x000fe20003f06270 */
[----:B------:R-:W-:Y:S02]  /*2a930*/  IMAD.MOV.U32 R15, RZ, RZ, -0x1 ;  /* 0xffffffffff0f7424 */ /* 0x000fe400078e00ff */
[----:B------:R-:W-:-:S10]  /*2a940*/  IMAD.MOV.U32 R3, RZ, RZ, R14 ;  /* 0x000000ffff037224 */ /* 0x000fd400078e000e */
[----:B0----5:R-:W-:Y:S05]  /*2a950*/  WARPSYNC.COLLECTIVE R15, `(.L_x_2718) ;  /* 0x000000000f087348 */ /* 0x021fea0003c00000 */
[----:B------:R1:W2:Y:S02]  /*2a960*/  SHFL.IDX P6, R14, R13, R12, R11 ;  /* 0x0000000c0d0e7389 */ /* 0x0002a400000c000b */
[----:B012--5:R-:W-:Y:S01]  /*2a970*/  ENDCOLLECTIVE ;  /* 0x000000000000791b */ /* 0x027fe20003800000 */
.L_x_2718:
[----:B------:R-:W-:Y:S02]  /*2a980*/  IMAD.MOV.U32 R13, RZ, RZ, R49 ;  /* 0x000000ffff0d7224 */ /* 0x000fe400078e0031 */
[----:B------:R-:W-:-:S07]  /*2a990*/  IMAD.MOV.U32 R5, RZ, RZ, R14 ;  /* 0x000000ffff057224 */ /* 0x000fce00078e000e */
[----:B------:R-:W-:Y:S05]  /*2a9a0*/  WARPSYNC.COLLECTIVE R15, `(.L_x_2719) ;  /* 0x000000000f087348 */ /* 0x000fea0003c00000 */
[----:B------:R0:W1:Y:S02]  /*2a9b0*/  SHFL.IDX P6, R14, R13, R12, R11 ;  /* 0x0000000c0d0e7389 */ /* 0x00006400000c000b */
[----:B01----:R-:W-:Y:S01]  /*2a9c0*/  ENDCOLLECTIVE ;  /* 0x000000000000791b */ /* 0x003fe20003800000 */
.L_x_2719:
[----:B------:R-:W-:Y:S02]  /*2a9d0*/  IMAD.MOV.U32 R13, RZ, RZ, R10 ;  /* 0x000000ffff0d7224 */ /* 0x000fe400078e000a */
[----:B------:R-:W-:-:S07]  /*2a9e0*/  IMAD.MOV.U32 R7, RZ, RZ, R14 ;  /* 0x000000ffff077224 */ /* 0x000fce00078e000e */
[----:B------:R-:W-:Y:S05]  /*2a9f0*/  WARPSYNC.COLLECTIVE R15, `(.L_x_2720) ;  /* 0x000000000f087348 */ /* 0x000fea0003c00000 */
[----:B------:R0:W1:Y:S02]  /*2aa00*/  SHFL.IDX P6, R14, R13, R12, R11 ;  /* 0x0000000c0d0e7389 */ /* 0x00006400000c000b */
[----:B01----:R-:W-:Y:S01]  /*2aa10*/  ENDCOLLECTIVE ;  /* 0x000000000000791b */ /* 0x003fe20003800000 */
.L_x_2720:
[----:B------:R-:W-:-:S05]  /*2aa20*/  IMAD R42, R6, R42, RZ ;  /* 0x0000002a062a7224 */ /* 0x000fca00078e02ff */
[----:B------:R-:W-:-:S13]  /*2aa30*/  ISETP.GE.OR P1, PT, R57, R42, P0 ;  /* 0x0000002a3900720c */ /* 0x000fda0000726670 */
[C---:B------:R-:W-:Y:S02]  /*2aa40*/  @!P1 IADD3 R0, P2, R16.reuse, R5, RZ ;  /* 0x0000000510009210 */ /* 0x040fe40007f5e0ff */
[----:B------:R-:W-:-:S03]  /*2aa50*/  @!P1 IADD3 R14, P3, R16, R14, RZ ;  /* 0x0000000e100e9210 */ /* 0x000fc60007f7e0ff */
[--C-:B------:R-:W-:Y:S02]  /*2aa60*/  @!P1 IMAD.X R5, R3, 0x1, R17.reuse, P2 ;  /* 0x0000000103059824 */ /* 0x100fe400010e0611 */
[----:B------:R-:W-:Y:S02]  /*2aa70*/  @!P1 IMAD.X R3, R7, 0x1, R17, P3 ;  /* 0x0000000107039824 */ /* 0x000fe400018e0611 */
[----:B------:R-:W-:Y:S02]  /*2aa80*/  @!P1 IMAD.MOV.U32 R4, RZ, RZ, R0 ;  /* 0x000000ffff049224 */ /* 0x000fe400078e0000 */
[----:B------:R-:W-:Y:S01]  /*2aa90*/  @!P1 IMAD.MOV.U32 R24, RZ, RZ, R14 ;  /* 0x000000ffff189224 */ /* 0x000fe200078e000e */
[----:B------:R-:W-:-:S03]  /*2aaa0*/  @!P1 MOV R25, R3 ;  /* 0x0000000300199202 */ /* 0x000fc60000000f00 */
[----:B------:R-:W5:Y:S04]  /*2aab0*/  @!P1 LD.E.128 R4, desc[UR46][R4.64] ;  /* 0x0000002e04049980 */ /* 0x000f68000c101d00 */
[----:B------:R-:W5:Y:S01]  /*2aac0*/  @!P1 LD.E.128 R24, desc[UR46][R24.64] ;  /* 0x0000002e18189980 */ /* 0x000f62000c101d00 */
[----:B------:R-:W-:Y:S01]  /*2aad0*/  IMAD.MOV.U32 R13, RZ, RZ, R8 ;  /* 0x000000ffff0d7224 */ /* 0x000fe200078e0008 */
[----:B------:R-:W-:Y:S01]  /*2aae0*/  CS2R R40, SRZ ;  /* 0x0000000000287805 */ /* 0x000fe2000001ff00 */
[----:B------:R-:W-:Y:S01]  /*2aaf0*/  IMAD.MOV.U32 R12, RZ, RZ, 0x1 ;  /* 0x00000001ff0c7424 */ /* 0x000fe200078e00ff */
[----:B------:R-:W-:Y:S02]  /*2ab00*/  CS2R R38, SRZ ;  /* 0x0000000000267805 */ /* 0x000fe4000001ff00 */
[----:B------:R-:W-:-:S02]  /*2ab10*/  CS2R R36, SRZ ;  /* 0x0000000000247805 */ /* 0x000fc4000001ff00 */
[----:B------:R-:W-:-:S07]  /*2ab20*/  CS2R R34, SRZ ;  /* 0x0000000000227805 */ /* 0x000fce000001ff00 */
[----:B-----5:R-:W-:Y:S05]  /*2ab30*/  WARPSYNC.COLLECTIVE R15, `(.L_x_2721) ;  /* 0x000000000f087348 */ /* 0x020fea0003c00000 */
[----:B------:R0:W1:Y:S02]  /*2ab40*/  SHFL.IDX P6, R14, R13, R12, R11 ;  /* 0x0000000c0d0e7389 */ /* 0x00006400000c000b */
[----:B01---5:R-:W-:Y:S01]  /*2ab50*/  ENDCOLLECTIVE ;  /* 0x000000000000791b */ /* 0x023fe20003800000 */
.L_x_2721:
[----:B------:R-:W-:Y:S02]  /*2ab60*/  IMAD.MOV.U32 R13, RZ, RZ, R43 ;  /* 0x000000ffff0d7224 */ /* 0x000fe400078e002b */
[----:B------:R-:W-:-:S07]  /*2ab70*/  IMAD.MOV.U32 R3, RZ, RZ, R14 ;  /* 0x000000ffff037224 */ /* 0x000fce00078e000e */
[----:B------:R-:W-:Y:S05]  /*2ab80*/  WARPSYNC.COLLECTIVE R15, `(.L_x_2722) ;  /* 0x000000000f087348 */ /* 0x000fea0003c00000 */
[----:B------:R0:W1:Y:S02]  /*2ab90*/  SHFL.IDX P6, R14, R13, R12, R11 ;  /* 0x0000000c0d0e7389 */ /* 0x00006400000c000b */
[----:B01----:R-:W-:Y:S01]  /*2aba0*/  ENDCOLLECTIVE ;  /* 0x000000000000791b */ /* 0x003fe20003800000 */
.L_x_2722:
[----:B------:R-:W-:Y:S02]  /*2abb0*/  IMAD.MOV.U32 R13, RZ, RZ, R49 ;  /* 0x000000ffff0d7224 */ /* 0x000fe400078e0031 */
[----:B------:R-:W-:-:S07]  /*2abc0*/  IMAD.MOV.U32 R9, RZ, RZ, R14 ;  /* 0x000000ffff097224 */ /* 0x000fce00078e000e */
[----:B------:R-:W-:Y:S05]  /*2abd0*/  WARPSYNC.COLLECTIVE R15, `(.L_x_2723) ;  /* 0x000000000f087348 */ /* 0x000fea0003c00000 */
[----:B------:R0:W1:Y:S02]  /*2abe0*/  SHFL.IDX P6, R14, R13, R12, R11 ;  /* 0x0000000c0d0e7389 */ /* 0x00006400000c000b */
[----:B01----:R-:W-:Y:S01]  /*2abf0*/  ENDCOLLECTIVE ;  /* 0x000000000000791b */ /* 0x003fe20003800000 */
.L_x_2723:
[----:B------:R-:W-:Y:S02]  /*2ac00*/  IMAD.MOV.U32 R13, RZ, RZ, R10 ;  /* 0x000000ffff0d7224 */ /* 0x000fe400078e000a */
[----:B------:R-:W-:-:S07]  /*2ac10*/  IMAD.MOV.U32 R21, RZ, RZ, R14 ;  /* 0x000000ffff157224 */ /* 0x000fce00078e000e */
[----:B------:R-:W-:Y:S05]  /*2ac20*/  WARPSYNC.COLLECTIVE R15, `(.L_x_2724) ;  /* 0x000000000f087348 */ /* 0x000fea0003c00000 */
[----:B------:R0:W1:Y:S02]  /*2ac30*/  SHFL.IDX P6, R14, R13, R12, R11 ;  /* 0x0000000c0d0e7389 */ /* 0x00006400000c000b */
[----:B01----:R-:W-:Y:S01]  /*2ac40*/  ENDCOLLECTIVE ;  /* 0x000000000000791b */ /* 0x003fe20003800000 */
.L_x_2724:
[----:B------:R-:W-:Y:S01]  /*2ac50*/  @!P1 IMAD.MOV.U32 R40, RZ, RZ, R4 ;  /* 0x000000ffff289224 */ /* 0x000fe200078e0004 */
[----:B------:R-:W-:Y:S01]  /*2ac60*/  @!P1 MOV R41, R5 ;  /* 0x0000000500299202 */ /* 0x000fe20000000f00 */
[----:B------:R-:W-:Y:S01]  /*2ac70*/  @!P1 IMAD.MOV.U32 R38, RZ, RZ, R6 ;  /* 0x000000ffff269224 */ /* 0x000fe200078e0006 */
[----:B------:R-:W-:Y:S01]  /*2ac80*/  CS2R R4, SRZ ;  /* 0x0000000000047805 */ /* 0x000fe2000001ff00 */
[----:B------:R-:W-:Y:S02]  /*2ac90*/  @!P1 IMAD.MOV.U32 R39, RZ, RZ, R7 ;  /* 0x000000ffff279224 */ /* 0x000fe400078e0007 */
[----:B------:R-:W-:Y:S02]  /*2aca0*/  @!P1 IMAD.MOV.U32 R36, RZ, RZ, R24 ;  /* 0x000000ffff249224 */ /* 0x000fe400078e0018 */
[----:B------:R-:W-:Y:S02]  /*2acb0*/  @!P1 IMAD.MOV.U32 R37, RZ, RZ, R25 ;  /* 0x000000ffff259224 */ /* 0x000fe400078e0019 */
[----:B------:R-:W-:-:S02]  /*2acc0*/  @!P1 IMAD.MOV.U32 R34, RZ, RZ, R26 ;  /* 0x000000ffff229224 */ /* 0x000fc400078e001a */
[----:B------:R-:W-:Y:S01]  /*2acd0*/  @!P1 IMAD.MOV.U32 R35, RZ, RZ, R27 ;  /* 0x000000ffff239224 */ /* 0x000fe200078e001b */
[----:B------:R-:W-:Y:S06]  /*2ace0*/  BRA `(.L_x_2725) ;  /* 0xfffffe6c00e07947 */ /* 0x000fec000383ffff */
.L_x_2481:
[----:B------:R-:W-:Y:S01]  /*2acf0*/  BSSY B1, `(.L_x_2726) ;  /* 0x0000008000017945 */ /* 0x000fe20003800000 */
[----:B------:R-:W-:Y:S01]  /*2ad00*/  IMAD.MOV.U32 R13, RZ, RZ, R8 ;  /* 0x000000ffff0d7224 */ /* 0x000fe200078e0008 */
[----:B------:R-:W-:Y:S01]  /*2ad10*/  MOV R15, 0xffffffff ;  /* 0xffffffff000f7802 */ /* 0x000fe20000000f00 */
[----:B------:R-:W-:Y:S02]  /*2ad20*/  IMAD.MOV.U32 R12, RZ, RZ, 0x2 ;  /* 0x00000002ff0c7424 */ /* 0x000fe400078e00ff */
[----:B------:R-:W-:-:S07]  /*2ad30*/  IMAD.MOV.U32 R11, RZ, RZ, 0x181f ;  /* 0x0000181fff0b7424 */ /* 0x000fce00078e00ff */
[----:B-----5:R-:W-:Y:S05]  /*2ad40*/  WARPSYNC.COLLECTIVE R15, `(.L_x_2727) ;  /* 0x000000000f087348 */ /* 0x020fea0003c00000 */
[----:B------:R0:W1:Y:S02]  /*2ad50*/  SHFL.IDX P6, R14, R13, R12, R11 ;  /* 0x0000000c0d0e7389 */ /* 0x00006400000c000b */
[----:B01---5:R-:W-:Y:S01]  /*2ad60*/  ENDCOLLECTIVE ;  /* 0x000000000000791b */ /* 0x023fe20003800000 */
.L_x_2727:
[----:B------:R-:W-:Y:S05]  /*2ad70*/  BSYNC B1 ;  /* 0x0000000000017941 */ /* 0x000fea0003800000 */
.L_x_2726:
[----:B------:R-:W-:Y:S01]  /*2ad80*/  IMAD.MOV.U32 R13, RZ, RZ, R43 ;  /* 0x000000ffff0d7224 */ /* 0x000fe200078e002b */
[----:B------:R-:W-:Y:S01]  /*2ad90*/  IADD3 R25, R57, 0x40, RZ ;  /* 0x0000004039197810 */ /* 0x000fe20007ffe0ff */
[----:B------:R-:W-:Y:S02]  /*2ada0*/  IMAD.MOV.U32 R12, RZ, RZ, 0x2 ;  /* 0x00000002ff0c7424 */ /* 0x000fe400078e00ff */
[----:B------:R-:W-:Y:S01]  /*2adb0*/  IMAD.MOV.U32 R11, RZ, RZ, 0x181f ;  /* 0x0000181fff0b7424 */ /* 0x000fe200078e00ff */
[----:B------:R-:W-:Y:S01]  /*2adc0*/  ISETP.GE.OR P1, PT, R25, R42, P0 ;  /* 0x0000002a1900720c */ /* 0x000fe20000726670 */
[----:B------:R-:W-:Y:S02]  /*2add0*/  IMAD.MOV.U32 R15, RZ, RZ, -0x1 ;  /* 0xffffffffff0f7424 */ /* 0x000fe400078e00ff */
[----:B------:R-:W-:-:S10]  /*2ade0*/  IMAD.MOV.U32 R3, RZ, RZ, R14 ;  /* 0x000000ffff037224 */ /* 0x000fd400078e000e */
[----:B------:R-:W-:Y:S05]  /*2adf0*/  WARPSYNC.COLLECTIVE R15, `(.L_x_2728) ;  /* 0x000000000f087348 */ /* 0x000fea0003c00000 */
[----:B------:R0:W1:Y:S02]  /*2ae00*/  SHFL.IDX P6, R14, R13, R12, R11 ;  /* 0x0000000c0d0e7389 */ /* 0x00006400000c000b */
[----:B01----:R-:W-:Y:S01]  /*2ae10*/  ENDCOLLECTIVE ;  /* 0x000000000000791b */ /* 0x003fe20003800000 */
.L_x_2728:
[----:B------:R-:W-:Y:S02]  /*2ae20*/  IMAD.MOV.U32 R13, RZ, RZ, R49 ;  /* 0x000000ffff0d7224 */ /* 0x000fe400078e0031 */
[----:B------:R-:W-:-:S07]  /*2ae30*/  IMAD.MOV.U32 R9, RZ, RZ, R14 ;  /* 0x000000ffff097224 */ /* 0x000fce00078e000e */
[----:B------:R-:W-:Y:S05]  /*2ae40*/  WARPSYNC.COLLECTIVE R15, `(.L_x_2729) ;  /* 0x000000000f087348 */ /* 0x000fea0003c00000 */
[----:B------:R0:W1:Y:S02]  /*2ae50*/  SHFL.IDX P6, R14, R13, R12, R11 ;  /* 0x0000000c0d0e7389 */ /* 0x00006400000c000b */
[----:B01----:R-:W-:Y:S01]  /*2ae60*/  ENDCOLLECTIVE ;  /* 0x000000000000791b */ /* 0x003fe20003800000 */
.L_x_2729:
[----:B------:R-:W-:-:S05]  /*2ae70*/  @!P1 IADD3 R0, P2, R16, R9, RZ ;  /* 0x0000000910009210 */ /* 0x000fca0007f5e0ff */
[----:B------:R-:W-:Y:S02]  /*2ae80*/  @!P1 IMAD.X R3, R3, 0x1, R17, P2 ;  /* 0x0000000103039824 */ /* 0x000fe400010e0611 */
[----:B------:R-:W-:Y:S02]  /*2ae90*/  @!P1 IMAD.MOV.U32 R24, RZ, RZ, R0 ;  /* 0x000000ffff189224 */ /* 0x000fe400078e0000 */
[----:B------:R-:W-:Y:S02]  /*2aea0*/  @!P1 IMAD.MOV.U32 R25, RZ, RZ, R3 ;  /* 0x000000ffff199224 */ /* 0x000fe400078e0003 */
[----:B------:R-:W-:-:S04]  /*2aeb0*/  IMAD.MOV.U32 R13, RZ, RZ, R10 ;  /* 0x000000ffff0d7224 */ /* 0x000fc800078e000a */
[----:B------:R-:W5:Y:S01]  /*2aec0*/  @!P1 LD.E.128 R24, desc[UR46][R24.64] ;  /* 0x0000002e18189980 */ /* 0x000f62000c101d00 */
[----:B------:R-:W-:-:S07]  /*2aed0*/  IMAD.MOV.U32 R21, RZ, RZ, R14 ;  /* 0x000000ffff157224 */ /* 0x000fce00078e000e */
[----:B-----5:R-:W-:Y:S05]  /*2aee0*/  WARPSYNC.COLLECTIVE R15, `(.L_x_2730) ;  /* 0x000000000f087348 */ /* 0x020fea0003c00000 */
[----:B------:R0:W1:Y:S02]  /*2aef0*/  SHFL.IDX P6, R14, R13, R12, R11 ;  /* 0x0000000c0d0e7389 */ /* 0x00006400000c000b */
[----:B01---5:R-:W-:Y:S01]  /*2af00*/  ENDCOLLECTIVE ;  /* 0x000000000000791b */ /* 0x023fe20003800000 */
.L_x_2730:
[----:B------:R-:W-:-:S05]  /*2af10*/  @!P1 IADD3 R14, P3, R16, R14, RZ ;  /* 0x0000000e100e9210 */ /* 0x000fca0007f7e0ff */
[----:B------:R-:W-:Y:S02]  /*2af20*/  @!P1 IMAD.X R21, R21, 0x1, R17, P3 ;  /* 0x0000000115159824 */ /* 0x000fe400018e0611 */
[----:B------:R-:W-:Y:S02]  /*2af30*/  @!P1 IMAD.MOV.U32 R52, RZ, RZ, R14 ;  /* 0x000000ffff349224 */ /* 0x000fe400078e000e */
[----:B------:R-:W-:-:S06]  /*2af40*/  @!P1 IMAD.MOV.U32 R53, RZ, RZ, R21 ;  /* 0x000000ffff359224 */ /* 0x000fcc00078e0015 */
[----:B------:R-:W5:Y:S01]  /*2af50*/  @!P1 LD.E.128 R52, desc[UR46][R52.64] ;  /* 0x0000002e34349980 */ /* 0x000f62000c101d00 */
[----:B------:R-:W-:Y:S02]  /*2af60*/  IMAD.MOV.U32 R13, RZ, RZ, R8 ;  /* 0x000000ffff0d7224 */ /* 0x000fe400078e0008 */
[----:B------:R-:W-:-:S07]  /*2af70*/  IMAD.MOV.U32 R12, RZ, RZ, 0x3 ;  /* 0x00000003ff0c7424 */ /* 0x000fce00078e00ff */
[----:B-----5:R-:W-:Y:S05]  /*2af80*/  WARPSYNC.COLLECTIVE R15, `(.L_x_2731) ;  /* 0x000000000f087348 */ /* 0x020fea0003c00000 */
[----:B------:R0:W1:Y:S02]  /*2af90*/  SHFL.IDX P6, R14, R13, R12, R11 ;  /* 0x0000000c0d0e7389 */ /* 0x00006400000c000b */
[----:B01---5:R-:W-:Y:S01]  /*2afa0*/  ENDCOLLECTIVE ;  /* 0x000000000000791b */ /* 0x023fe20003800000 */
.L_x_2731:
[----:B------:R-:W-:Y:S01]  /*2afb0*/  MOV R13, R43 ;  /* 0x0000002b000d7202 */ /* 0x000fe20000000f00 */
[----:B------:R-:W-:-:S07]  /*2afc0*/  IMAD.MOV.U32 R3, RZ, RZ, R14 ;  /* 0x000000ffff037224 */ /* 0x000fce00078e000e */
[----:B------:R-:W-:Y:S05]  /*2afd0*/  WARPSYNC.COLLECTIVE R15, `(.L_x_2732) ;  /* 0x000000000f087348 */ /* 0x000fea0003c00000 */
[----:B------:R0:W1:Y:S02]  /*2afe0*/  SHFL.IDX P6, R14, R13, R12, R11 ;  /* 0x0000000c0d0e7389 */ /* 0x00006400000c000b */
[----:B01----:R-:W-:Y:S01]  /*2aff0*/  ENDCOLLECTIVE ;  /* 0x000000000000791b */ /* 0x003fe20003800000 */
.L_x_2732:
[----:B------:R-:W-:Y:S02]  /*2b000*/  IMAD.MOV.U32 R13, RZ, RZ, R49 ;  /* 0x000000ffff0d7224 */ /* 0x000fe400078e0031 */
[----:B------:R-:W-:-:S07]  /*2b010*/  IMAD.MOV.U32 R43, RZ, RZ, R14 ;  /* 0x000000ffff2b7224 */ /* 0x000fce00078e000e */
[----:B------:R-:W-:Y:S05]  /*2b020*/  WARPSYNC.COLLECTIVE R15, `(.L_x_2733) ;  /* 0x000000000f087348 */ /* 0x000fea0003c00000 */
[----:B------:R0:W1:Y:S02]  /*2b030*/  SHFL.IDX P6, R14, R13, R12, R11 ;  /* 0x0000000c0d0e7389 */ /* 0x00006400000c000b */
[----:B01----:R-:W-:Y:S01]  /*2b040*/  ENDCOLLECTIVE ;  /* 0x000000000000791b */ /* 0x003fe20003800000 */
.L_x_2733:
[----:B------:R-:W-:Y:S02]  /*2b050*/  IMAD.MOV.U32 R13, RZ, RZ, R10 ;  /* 0x000000ffff0d7224 */ /* 0x000fe400078e000a */
[----:B------:R-:W-:-:S07]  /*2b060*/  IMAD.MOV.U32 R49, RZ, RZ, R14 ;  /* 0x000000ffff317224 */ /* 0x000fce00078e000e */
[----:B------:R-:W-:Y:S05]  /*2b070*/  WARPSYNC.COLLECTIVE R15, `(.L_x_2734) ;  /* 0x000000000f087348 */ /* 0x000fea0003c00000 */
[----:B------:R0:W1:Y:S02]  /*2b080*/  SHFL.IDX P6, R14, R13, R12, R11 ;  /* 0x0000000c0d0e7389 */ /* 0x00006400000c000b */
[----:B01----:R-:W-:Y:S01]  /*2b090*/  ENDCOLLECTIVE ;  /* 0x000000000000791b */ /* 0x003fe20003800000 */
.L_x_2734:
[----:B------:R-:W-:Y:S02]  /*2b0a0*/  CS2R R20, SRZ ;  /* 0x0000000000147805 */ /* 0x000fe4000001ff00 */
[----:B------:R-:W-:Y:S02]  /*2b0b0*/  CS2R R28, SRZ ;  /* 0x00000000001c7805 */ /* 0x000fe4000001ff00 */
[----:B------:R-:W-:Y:S02]  /*2b0c0*/  CS2R R30, SRZ ;  /* 0x00000000001e7805 */ /* 0x000fe4000001ff00 */
[----:B------:R-:W-:Y:S02]  /*2b0d0*/  CS2R R32, SRZ ;  /* 0x0000000000207805 */ /* 0x000fe4000001ff00 */
[----:B------:R-:W-:Y:S01]  /*2b0e0*/  CS2R R8, SRZ ;  /* 0x0000000000087805 */ /* 0x000fe2000001ff00 */
[----:B------:R-:W-:Y:S02]  /*2b0f0*/  @!P1 IMAD.MOV.U32 R20, RZ, RZ, R24 ;  /* 0x000000ffff149224 */ /* 0x000fe400078e0018 */
[----:B------:R-:W-:-:S02]  /*2b100*/  @!P1 IMAD.MOV.U32 R21, RZ, RZ, R25 ;  /* 0x000000ffff159224 */ /* 0x000fc400078e0019 */
[----:B------:R-:W-:Y:S02]  /*2b110*/  @!P1 IMAD.MOV.U32 R28, RZ, RZ, R26 ;  /* 0x000000ffff1c9224 */ /* 0x000fe400078e001a */
[----:B------:R-:W-:Y:S02]  /*2b120*/  @!P1 IMAD.MOV.U32 R29, RZ, RZ, R27 ;  /* 0x000000ffff1d9224 */ /* 0x000fe400078e001b */
[----:B------:R-:W-:Y:S01]  /*2b130*/  @!P1 IMAD.MOV.U32 R30, RZ, RZ, R52 ;  /* 0x000000ffff1e9224 */ /* 0x000fe200078e0034 */
[----:B------:R-:W-:Y:S01]  /*2b140*/  @!P1 MOV R31, R53 ;  /* 0x00000035001f9202 */ /* 0x000fe20000000f00 */
[----:B------:R-:W-:Y:S02]  /*2b150*/  @!P1 IMAD.MOV.U32 R32, RZ, RZ, R54 ;  /* 0x000000ffff209224 */ /* 0x000fe400078e0036 */
[----:B------:R-:W-:Y:S01]  /*2b160*/  @!P1 IMAD.MOV.U32 R33, RZ, RZ, R55 ;  /* 0x000000ffff219224 */ /* 0x000fe200078e0037 */
[----:B------:R-:W-:Y:S06]  /*2b170*/  BRA `(.L_x_2735) ;  /* 0xfffffe6c00907947 */ /* 0x000fec000383ffff */
.L_x_2485:
[----:B0-----:R0:W1:Y:S02]  /*2b180*/  SYNCS.PHASECHK.TRANS64.TRYWAIT P4, [R18+URZ+0x38800], R3 ;  /* 0x03880003120075a7 */ /* 0x001064000808017f */
[----:B-1----:R-:W-:Y:S05]  /*2b190*/  @!P4 NANOSLEEP.SYNCS 0x989680 ;  /* 0x009896800000c95d */ /* 0x002fea0003900000 */
[----:B------:R-:W1:Y:S02]  /*2b1a0*/  @!P4 SYNCS.PHASECHK.TRANS64 P4, [R18+URZ+0x38800], R3 ;  /* 0x038800031200c5a7 */ /* 0x000e64000808007f */
[----:B-1----:R-:W-:Y:S05]  /*2b1b0*/  @!P4 BRA `(.L_x_2485) ;  /* 0xfffffffc00f0c947 */ /* 0x002fea000383ffff */
[----:B------:R-:W-:Y:S05]  /*2b1c0*/  BRA `(.L_x_2736) ;  /* 0xfffffe7000087947 */ /* 0x000fea000383ffff */
.L_x_2495:
[----:B-1----:R1:W2:Y:S02]  /*2b1d0*/  SYNCS.PHASECHK.TRANS64.TRYWAIT P0, [R4+URZ+0x38830], R3 ;  /* 0x03883003040075a7 */ /* 0x0022a4000800017f */
[----:B--2---:R-:W-:Y:S05]  /*2b1e0*/  @!P0 NANOSLEEP.SYNCS 0x989680 ;  /* 0x009896800000895d */ /* 0x004fea0003900000 */
[----:B------:R-:W2:Y:S02]  /*2b1f0*/  @!P0 SYNCS.PHASECHK.TRANS64 P0, [R4+URZ+0x38830], R3 ;  /* 0x03883003040085a7 */ /* 0x000ea4000800007f */
[----:B--2---:R-:W-:Y:S05]  /*2b200*/  @!P0 BRA `(.L_x_2495) ;  /* 0xfffffffc00f08947 */ /* 0x004fea000383ffff */
[----:B------:R-:W-:Y:S05]  /*2b210*/  BRA `(.L_x_2494) ;  /* 0xfffffeb000807947 */ /* 0x000fea000383ffff */
.L_x_2501:
[----:B-1----:R1:W2:Y:S02]  /*2b220*/  SYNCS.PHASECHK.TRANS64.TRYWAIT P3, [R3+URZ+0x38830], R0 ;  /* 0x03883000030075a7 */ /* 0x0022a4000806017f */
[----:B--2---:R-:W-:Y:S05]  /*2b230*/  @!P3 NANOSLEEP.SYNCS 0x989680 ;  /* 0x009896800000b95d */ /* 0x004fea0003900000 */
[----:B------:R-:W2:Y:S02]  /*2b240*/  @!P3 SYNCS.PHASECHK.TRANS64 P3, [R3+URZ+0x38830], R0 ;  /* 0x038830000300b5a7 */ /* 0x000ea4000806007f */
[----:B--2---:R-:W-:Y:S05]  /*2b250*/  @!P3 BRA `(.L_x_2501) ;  /* 0xfffffffc00f0b947 */ /* 0x004fea000383ffff */
[----:B------:R-:W-:Y:S05]  /*2b260*/  BRA `(.L_x_2500) ;  /* 0xfffffed8004c7947 */ /* 0x000fea000383ffff */
.L_x_2505:
[----:B-1----:R1:W2:Y:S02]  /*2b270*/  SYNCS.PHASECHK.TRANS64.TRYWAIT P2, [R3+URZ+0x38850], R0 ;  /* 0x03885000030075a7 */ /* 0x0022a4000804017f */
[----:B--2---:R-:W-:Y:S05]  /*2b280*/  @!P2 NANOSLEEP.SYNCS 0x989680 ;  /* 0x009896800000a95d */ /* 0x004fea0003900000 */
[----:B------:R-:W2:Y:S02]  /*2b290*/  @!P2 SYNCS.PHASECHK.TRANS64 P2, [R3+URZ+0x38850], R0 ;  /* 0x038850000300a5a7 */ /* 0x000ea4000804007f */
[----:B--2---:R-:W-:Y:S05]  /*2b2a0*/  @!P2 BRA `(.L_x_2505) ;  /* 0xfffffffc00f0a947 */ /* 0x004fea000383ffff */
[----:B------:R-:W-:Y:S05]  /*2b2b0*/  BRA `(.L_x_2502) ;  /* 0xfffffedc00587947 */ /* 0x000fea000383ffff */
.L_x_2513:
[----:B-1----:R1:W2:Y:S02]  /*2b2c0*/  SYNCS.PHASECHK.TRANS64.TRYWAIT P0, [R0+URZ+0x38830], R3 ;  /* 0x03883003000075a7 */ /* 0x0022a4000800017f */
[----:B--2---:R-:W-:Y:S05]  /*2b2d0*/  @!P0 NANOSLEEP.SYNCS 0x989680 ;  /* 0x009896800000895d */ /* 0x004fea0003900000 */
[----:B------:R-:W2:Y:S02]  /*2b2e0*/  @!P0 SYNCS.PHASECHK.TRANS64 P0, [R0+URZ+0x38830], R3 ;  /* 0x03883003000085a7 */ /* 0x000ea4000800007f */
[----:B--2---:R-:W-:Y:S05]  /*2b2f0*/  @!P0 BRA `(.L_x_2513) ;  /* 0xfffffffc00f08947 */ /* 0x004fea000383ffff */
[----:B------:R-:W-:Y:S05]  /*2b300*/  BRA `(.L_x_2512) ;  /* 0xffffff0400c07947 */ /* 0x000fea000383ffff */
.L_x_2517:
[----:B-1----:R1:W2:Y:S02]  /*2b310*/  SYNCS.PHASECHK.TRANS64.TRYWAIT P0, [R3+URZ+0x38850], R0 ;  /* 0x03885000030075a7 */ /* 0x0022a4000800017f */
[----:B--2---:R-:W-:Y:S05]  /*2b320*/  @!P0 NANOSLEEP.SYNCS 0x989680 ;  /* 0x009896800000895d */ /* 0x004fea0003900000 */
[----:B------:R-:W2:Y:S02]  /*2b330*/  @!P0 SYNCS.PHASECHK.TRANS64 P0, [R3+URZ+0x38850], R0 ;  /* 0x03885000030085a7 */ /* 0x000ea4000800007f */
[----:B--2---:R-:W-:Y:S05]  /*2b340*/  @!P0 BRA `(.L_x_2517) ;  /* 0xfffffffc00f08947 */ /* 0x004fea000383ffff */
[----:B------:R-:W-:Y:S05]  /*2b350*/  BRA `(.L_x_2514) ;  /* 0xffffff0800c07947 */ /* 0x000fea000383ffff */
.L_x_2523:
[----:B-1----:R1:W2:Y:S02]  /*2b360*/  SYNCS.PHASECHK.TRANS64.TRYWAIT P0, [R10+URZ+0x38850], R7 ;  /* 0x038850070a0075a7 */ /* 0x0022a4000800017f */
[----:B--2---:R-:W-:Y:S05]  /*2b370*/  @!P0 NANOSLEEP.SYNCS 0x989680 ;  /* 0x009896800000895d */ /* 0x004fea0003900000 */
[----:B------:R-:W2:Y:S02]  /*2b380*/  @!P0 SYNCS.PHASECHK.TRANS64 P0, [R10+URZ+0x38850], R7 ;  /* 0x038850070a0085a7 */ /* 0x000ea4000800007f */
[----:B--2---:R-:W-:Y:S05]  /*2b390*/  @!P0 BRA `(.L_x_2523) ;  /* 0xfffffffc00f08947 */ /* 0x004fea000383ffff */
[----:B------:R-:W-:Y:S05]  /*2b3a0*/  BRA `(.L_x_2522) ;  /* 0xffffff2800987947 */ /* 0x000fea000383ffff */
.L_x_2527:
[----:B------:R-:W-:Y:S01]  /*2b3b0*/  SEL R21, R32, R33, P0 ;  /* 0x0000002120157207 */ /* 0x000fe20000000000 */
[----:B------:R-:W-:Y:S01]  /*2b3c0*/  IMAD.MOV.U32 R15, RZ, RZ, -0x1 ;  /* 0xffffffffff0f7424 */ /* 0x000fe200078e00ff */
        /* <DEDUP_REMOVED lines=14> */
[----:B------:R-:W-:Y:S01]  /*2b4b0*/  IMAD.MOV.U32 R11, RZ, RZ, 0x1c1f ;  /* 0x00001c1fff0b7424 */ /* 0x000fe200078e00ff */
[----:B------:R-:W-:Y:S02]  /*2b4c0*/  SEL R53, R62, R59, P0 ;  /* 0x0000003b3e357207 */ /* 0x000fe40000000000 */
[----:B------:R-:W-:-:S07]  /*2b4d0*/  SEL R62, R59, R62, P0 ;  /* 0x0000003e3b3e7207 */ /* 0x000fce0000000000 */
[----:B------:R-:W-:Y:S05]  /*2b4e0*/  WARPSYNC.COLLECTIVE R15, `(.L_x_2737) ;  /* 0x000000000f087348 */ /* 0x000fea0003c00000 */
[----:B------:R0:W1:Y:S02]  /*2b4f0*/  SHFL.IDX P6, R14, R13, R12, R11 ;  /* 0x0000000c0d0e7389 */ /* 0x00006400000c000b */
[----:B01----:R-:W-:Y:S01]  /*2b500*/  ENDCOLLECTIVE ;  /* 0x000000000000791b */ /* 0x003fe20003800000 */
.L_x_2737:
[----:B------:R-:W-:Y:S02]  /*2b510*/  SEL R59, R66, R7, P0 ;  /* 0x00000007423b7207 */ /* 0x000fe40000000000 */
[----:B------:R-:W-:Y:S02]  /*2b520*/  SEL R66, R7, R66, P0 ;  /* 0x0000004207427207 */ /* 0x000fe40000000000 */
[----:B------:R-:W-:Y:S02]  /*2b530*/  LOP3.LUT R7, R2, 0x2, RZ, 0x3c, !PT ;  /* 0x0000000202077812 */ /* 0x000fe400078e3cff */
        /* <DEDUP_REMOVED lines=16> */
.L_x_2738:
        /* <DEDUP_REMOVED lines=18> */
.L_x_2739:
        /* <DEDUP_REMOVED lines=19> */
.L_x_2740:
        /* <DEDUP_REMOVED lines=12> */
[----:B------:R-:W-:Y:S01]  /*2b950*/  SEL R6, R9, R6, P0 ;  /* 0x0000000609067207 */ /* 0x000fe20000000000 */
[----:B------:R-:W-:-:S07]  /*2b960*/  IMAD.MOV.U32 R21, RZ, RZ, R14 ;  /* 0x000000ffff157224 */ /* 0x000fce00078e000e */
[----:B------:R-:W-:Y:S05]  /*2b970*/  WARPSYNC.COLLECTIVE R15, `(.L_x_2741) ;  /* 0x000000000f087348 */ /* 0x000fea0003c00000 */
[----:B------:R0:W1:Y:S02]  /*2b980*/  SHFL.IDX P6, R14, R13, R12, R11 ;  /* 0x0000000c0d0e7389 */ /* 0x00006400000c000b */
[----:B01----:R-:W-:Y:S01]  /*2b990*/  ENDCOLLECTIVE ;  /* 0x000000000000791b */ /* 0x003fe20003800000 */
.L_x_2741:
        /* <DEDUP_REMOVED lines=8> */
.L_x_2742:
[----:B------:R-:W-:Y:S02]  /*2ba20*/  IMAD.MOV.U32 R13, RZ, RZ, R27 ;  /* 0x000000ffff0d7224 */ /* 0x000fe400078e001b */
[----:B------:R-:W-:Y:S02]  /*2ba30*/  IMAD.MOV.U32 R12, RZ, RZ, R2 ;  /* 0x000000ffff0c7224 */ /* 0x000fe400078e0002 */
[----:B------:R-:W-:-:S07]  /*2ba40*/  IMAD.MOV.U32 R25, RZ, RZ, R14 ;  /* 0x000000ffff197224 */ /* 0x000fce00078e000e */
[----:B------:R-:W-:Y:S05]  /*2ba50*/  WARPSYNC.COLLECTIVE R15, `(.L_x_2743) ;  /* 0x000000000f087348 */ /* 0x000fea0003c00000 */
[----:B------:R0:W1:Y:S02]  /*2ba60*/  SHFL.IDX P6, R14, R13, R12, R11 ;  /* 0x0000000c0d0e7389 */ /* 0x00006400000c000b */
[----:B01----:R-:W-:Y:S01]  /*2ba70*/  ENDCOLLECTIVE ;  /* 0x000000000000791b */ /* 0x003fe20003800000 */
.L_x_2743:
        /* <DEDUP_REMOVED lines=8> */
.L_x_2744:
[----:B------:R-:W-:Y:S02]  /*2bb00*/  IMAD.MOV.U32 R13, RZ, RZ, R29 ;  /* 0x000000ffff0d7224 */ /* 0x000fe400078e001d */
[----:B------:R-:W-:Y:S02]  /*2bb10*/  IMAD.MOV.U32 R12, RZ, RZ, R2 ;  /* 0x000000ffff0c7224 */ /* 0x000fe400078e0002 */
[----:B------:R-:W-:-:S07]  /*2bb20*/  IMAD.MOV.U32 R27, RZ, RZ, R14 ;  /* 0x000000ffff1b7224 */ /* 0x000fce00078e000e */
[----:B------:R-:W-:Y:S05]  /*2bb30*/  WARPSYNC.COLLECTIVE R15, `(.L_x_2745) ;  /* 0x000000000f087348 */ /* 0x000fea0003c00000 */
[----:B------:R0:W1:Y:S02]  /*2bb40*/  SHFL.IDX P6, R14, R13, R12, R11 ;  /* 0x0000000c0d0e7389 */ /* 0x00006400000c000b */
[----:B01----:R-:W-:Y:S01]  /*2bb50*/  ENDCOLLECTIVE ;  /* 0x000000000000791b */ /* 0x003fe20003800000 */
.L_x_2745:
[----:B------:R-:W-:Y:S01]  /*2bb60*/  IMAD.MOV.U32 R13, RZ, RZ, R28 ;  /* 0x000000ffff0d7224 */ /* 0x000fe200078e001c */
[----:B------:R-:W-:Y:S01]  /*2bb70*/  SEL R28, R30, R27, P0 ;  /* 0x0000001b1e1c7207 */ /* 0x000fe20000000000 */
[----:B------:R-:W-:Y:S01]  /*2bb80*/  IMAD.MOV.U32 R12, RZ, RZ, R7 ;  /* 0x000000ffff0c7224 */ /* 0x000fe200078e0007 */
[----:B------:R-:W-:Y:S02]  /*2bb90*/  SEL R30, R27, R30, P0 ;  /* 0x0000001e1b1e7207 */ /* 0x000fe40000000000 */
[----:B------:R-:W-:-:S07]  /*2bba0*/  MOV R34, R14 ;  /* 0x0000000e00227202 */ /* 0x000fce0000000f00 */
[----:B------:R-:W-:Y:S05]  /*2bbb0*/  WARPSYNC.COLLECTIVE R15, `(.L_x_2746) ;  /* 0x000000000f087348 */ /* 0x000fea0003c00000 */
[----:B------:R0:W1:Y:S02]  /*2bbc0*/  SHFL.IDX P6, R14, R13, R12, R11 ;  /* 0x0000000c0d0e7389 */ /* 0x00006400000c000b */
[----:B01----:R-:W-:Y:S01]  /*2bbd0*/  ENDCOLLECTIVE ;  /* 0x000000000000791b */ /* 0x003fe20003800000 */
.L_x_2746:
[----:B------:R-:W-:Y:S02]  /*2bbe0*/  IMAD.MOV.U32 R13, RZ, RZ, R31 ;  /* 0x000000ffff0d7224 */ /* 0x000fe400078e001f */
[----:B------:R-:W-:Y:S02]  /*2bbf0*/  IMAD.MOV.U32 R12, RZ, RZ, R2 ;  /* 0x000000ffff0c7224 */ /* 0x000fe400078e0002 */
[----:B------:R-:W-:-:S07]  /*2bc00*/  IMAD.MOV.U32 R29, RZ, RZ, R14 ;  /* 0x000000ffff1d7224 */ /* 0x000fce00078e000e */
[----:B------:R-:W-:Y:S05]  /*2bc10*/  WARPSYNC.COLLECTIVE R15, `(.L_x_2747) ;  /* 0x000000000f087348 */ /* 0x000fea0003c00000 */
[----:B------:R0:W1:Y:S02]  /*2bc20*/  SHFL.IDX P6, R14, R13, R12, R11 ;  /* 0x0000000c0d0e7389 */ /* 0x00006400000c000b */
[----:B01----:R-:W-:Y:S01]  /*2bc30*/  ENDCOLLECTIVE ;  /* 0x000000000000791b */ /* 0x003fe20003800000 */
.L_x_2747:
        /* <DEDUP_REMOVED lines=8> */
.L_x_2748:
[----:B------:R-:W-:Y:S01]  /*2bcc0*/  MOV R13, R33 ;  /* 0x00000021000d7202 */ /* 0x000fe20000000f00 */
[----:B------:R-:W-:Y:S02]  /*2bcd0*/  IMAD.MOV.U32 R12, RZ, RZ, R2 ;  /* 0x000000ffff0c7224 */ /* 0x000fe400078e0002 */
[----:B------:R-:W-:-:S07]  /*2bce0*/  IMAD.MOV.U32 R31, RZ, RZ, R14 ;  /* 0x000000ffff1f7224 */ /* 0x000fce00078e000e */
[----:B------:R-:W-:Y:S05]  /*2bcf0*/  WARPSYNC.COLLECTIVE R15, `(.L_x_2749) ;  /* 0x000000000f087348 */ /* 0x000fea0003c00000 */
[----:B------:R0:W1:Y:S02]  /*2bd00*/  SHFL.IDX P6, R14, R13, R12, R11 ;  /* 0x0000000c0d0e7389 */ /* 0x00006400000c000b */
[----:B01----:R-:W-:Y:S01]  /*2bd10*/  ENDCOLLECTIVE ;  /* 0x000000000000791b */ /* 0x003fe20003800000 */
.L_x_2749:
        /* <DEDUP_REMOVED lines=8> */
.L_x_2750:
[----:B------:R-:W-:Y:S02]  /*2bda0*/  IMAD.MOV.U32 R13, RZ, RZ, R35 ;  /* 0x000000ffff0d7224 */ /* 0x000fe400078e0023 */
[----:B------:R-:W-:Y:S02]  /*2bdb0*/  IMAD.MOV.U32 R12, RZ, RZ, R2 ;  /* 0x000000ffff0c7224 */ /* 0x000fe400078e0002 */
[----:B------:R-:W-:-:S07]  /*2bdc0*/  IMAD.MOV.U32 R40, RZ, RZ, R14 ;  /* 0x000000ffff287224 */ /* 0x000fce00078e000e */
[----:B------:R-:W-:Y:S05]  /*2bdd0*/  WARPSYNC.COLLECTIVE R15, `(.L_x_2751) ;  /* 0x000000000f087348 */ /* 0x000fea0003c00000 */
[----:B------:R0:W1:Y:S02]  /*2bde0*/  SHFL.IDX P6, R14, R13, R12, R11 ;  /* 0x0000000c0d0e7389 */ /* 0x00006400000c000b */
[----:B01----:R-:W-:Y:S01]  /*2bdf0*/  ENDCOLLECTIVE ;  /* 0x000000000000791b */ /* 0x003fe20003800000 */
.L_x_2751:
[----:B------:R-:W-:Y:S01]  /*2be00*/  IMAD.MOV.U32 R13, RZ, RZ, R42 ;  /* 0x000000ffff0d7224 */ /* 0x000fe200078e002a */
[----:B------:R-:W-:Y:S01]  /*2be10*/  MOV R12, R7 ;  /* 0x00000007000c7202 */ /* 0x000fe20000000f00 */
[----:B------:R-:W-:-:S07]  /*2be20*/  IMAD.MOV.U32 R35, RZ, RZ, R14 ;  /* 0x000000ffff237224 */ /* 0x000fce00078e000e */
[----:B------:R-:W-:Y:S05]  /*2be30*/  WARPSYNC.COLLECTIVE R15, `(.L_x_2752) ;  /* 0x000000000f087348 */ /* 0x000fea0003c00000 */
[----:B------:R0:W1:Y:S02]  /*2be40*/  SHFL.IDX P6, R14, R13, R12, R11 ;  /* 0x0000000c0d0e7389 */ /* 0x00006400000c000b */
[----:B01----:R-:W-:Y:S01]  /*2be50*/  ENDCOLLECTIVE ;  /* 0x000000000000791b */ /* 0x003fe20003800000 */
.L_x_2752:
[----:B------:R-:W-:Y:S02]  /*2be60*/  IMAD.MOV.U32 R13, RZ, RZ, R37 ;  /* 0x000000ffff0d7224 */ /* 0x000fe400078e0025 */
[----:B------:R-:W-:Y:S02]  /*2be70*/  IMAD.MOV.U32 R12, RZ, RZ, R2 ;  /* 0x000000ffff0c7224 */ /* 0x000fe400078e0002 */
[----:B------:R-:W-:-:S07]  /*2be80*/  IMAD.MOV.U32 R42, RZ, RZ, R14 ;  /* 0x000000ffff2a7224 */ /* 0x000fce00078e000e */
[----:B------:R-:W-:Y:S05]  /*2be90*/  WARPSYNC.COLLECTIVE R15, `(.L_x_2753) ;  /* 0x000000000f087348 */ /* 0x000fea0003c00000 */
[----:B------:R0:W1:Y:S02]  /*2bea0*/  SHFL.IDX P6, R14, R13, R12, R11 ;  /* 0x0000000c0d0e7389 */ /* 0x00006400000c000b */
[----:B01----:R-:W-:Y:S01]  /*2beb0*/  ENDCOLLECTIVE ;  /* 0x000000000000791b */ /* 0x003fe20003800000 */
.L_x_2753:
[----:B------:R-:W-:Y:S02]  /*2bec0*/  IMAD.MOV.U32 R13, RZ, RZ, R44 ;  /* 0x000000ffff0d7224 */ /* 0x000fe400078e002c */
[----:B------:R-:W-:Y:S02]  /*2bed0*/  IMAD.MOV.U32 R12, RZ, RZ, R7 ;  /* 0x000000ffff0c7224 */ /* 0x000fe400078e0007 */
[----:B------:R-:W-:-:S07]  /*2bee0*/  IMAD.MOV.U32 R37, RZ, RZ, R14 ;  /* 0x000000ffff257224 */ /* 0x000fce00078e000e */
[----:B------:R-:W-:Y:S05]  /*2bef0*/  WARPSYNC.COLLECTIVE R15, `(.L_x_2754) ;  /* 0x000000000f087348 */ /* 0x000fea0003c00000 */
[----:B------:R0:W1:Y:S02]  /*2bf00*/  SHFL.IDX P6, R14, R13, R12, R11 ;  /* 0x0000000c0d0e7389 */ /* 0x00006400000c000b */
[----:B01----:R-:W-:Y:S01]  /*2bf10*/  ENDCOLLECTIVE ;  /* 0x000000000000791b */ /* 0x003fe20003800000 */
.L_x_2754:
[----:B------:R-:W-:Y:S02]  /*2bf20*/  IMAD.MOV.U32 R13, RZ, RZ, R39 ;  /* 0x000000ffff0d7224 */ /* 0x000fe400078e0027 */
[----:B------:R-:W-:Y:S02]  /*2bf30*/  IMAD.MOV.U32 R12, RZ, RZ, R2 ;  /* 0x000000ffff0c7224 */ /* 0x000fe400078e0002 */
[----:B------:R-:W-:-:S07]  /*2bf40*/  IMAD.MOV.U32 R44, RZ, RZ, R14 ;  /* 0x000000ffff2c7224 */ /* 0x000fce00078e000e */
[----:B------:R-:W-:Y:S05]  /*2bf50*/  WARPSYNC.COLLECTIVE R15, `(.L_x_2755) ;  /* 0x000000000f087348 */ /* 0x000fea0003c00000 */
[----:B------:R0:W1:Y:S02]  /*2bf60*/  SHFL.IDX P6, R14, R13, R12, R11 ;  /* 0x0000000c0d0e7389 */ /* 0x00006400000c000b */
[----:B01----:R-:W-:Y:S01]  /*2bf70*/  ENDCOLLECTIVE ;  /* 0x000000000000791b */ /* 0x003fe20003800000 */
.L_x_2755:
[----:B------:R-:W-:Y:S02]  /*2bf80*/  IMAD.MOV.U32 R13, RZ, RZ, R46 ;  /* 0x000000ffff0d7224 */ /* 0x000fe400078e002e */
[----:B------:R-:W-:Y:S01]  /*2bf90*/  IMAD.MOV.U32 R12, RZ, RZ, R7 ;  /* 0x000000ffff0c7224 */ /* 0x000fe200078e0007 */
[----:B------:R-:W-:-:S07]  /*2bfa0*/  MOV R39, R14 ;  /* 0x0000000e00277202 */ /* 0x000fce0000000f00 */
[----:B------:R-:W-:Y:S05]  /*2bfb0*/  WARPSYNC.COLLECTIVE R15, `(.L_x_2756) ;  /* 0x000000000f087348 */ /* 0x000fea0003c00000 */
[----:B------:R0:W1:Y:S02]  /*2bfc0*/  SHFL.IDX P6, R14, R13, R12, R11 ;  /* 0x0000000c0d0e7389 */ /* 0x00006400000c000b */
[----:B01----:R-:W-:Y:S01]  /*2bfd0*/  ENDCOLLECTIVE ;  /* 0x000000000000791b */ /* 0x003fe20003800000 */
.L_x_2756:
[----:B------:R-:W-:Y:S02]  /*2bfe0*/  IMAD.MOV.U32 R13, RZ, RZ, R41 ;  /* 0x000000ffff0d7224 */ /* 0x000fe400078e0029 */
[----:B------:R-:W-:Y:S02]  /*2bff0*/  IMAD.MOV.U32 R12, RZ, RZ, R2 ;  /* 0x000000ffff0c7224 */ /* 0x000fe400078e0002 */
[----:B------:R-:W-:-:S07]  /*2c000*/  IMAD.MOV.U32 R46, RZ, RZ, R14 ;  /* 0x000000ffff2e7224 */ /* 0x000fce00078e000e */
[----:B------:R-:W-:Y:S05]  /*2c010*/  WARPSYNC.COLLECTIVE R15, `(.L_x_2757) ;  /* 0x000000000f087348 */ /* 0x000fea0003c00000 */
[----:B------:R0:W1:Y:S02]  /*2c020*/  SHFL.IDX P6, R14, R13, R12, R11 ;  /* 0x0000000c0d0e7389 */ /* 0x00006400000c000b */
[----:B01----:R-:W-:Y:S01]  /*2c030*/  ENDCOLLECTIVE ;  /* 0x000000000000791b */ /* 0x003fe20003800000 */
.L_x_2757:
[----:B------:R-:W-:Y:S02]  /*2c040*/  IMAD.MOV.U32 R13, RZ, RZ, R48 ;  /* 0x000000ffff0d7224 */ /* 0x000fe400078e0030 */
[----:B------:R-:W-:Y:S02]  /*2c050*/  IMAD.MOV.U32 R12, RZ, RZ, R7 ;  /* 0x000000ffff0c7224 */ /* 0x000fe400078e0007 */
[----:B------:R-:W-:-:S07]  /*2c060*/  IMAD.MOV.U32 R41, RZ, RZ, R14 ;  /* 0x000000ffff297224 */ /* 0x000fce00078e000e */
[----:B------:R-:W-:Y:S05]  /*2c070*/  WARPSYNC.COLLECTIVE R15, `(.L_x_2758) ;  /* 0x000000000f087348 */ /* 0x000fea0003c00000 */
[----:B------:R0:W1:Y:S02]  /*2c080*/  SHFL.IDX P6, R14, R13, R12, R11 ;  /* 0x0000000c0d0e7389 */ /* 0x00006400000c000b */
[----:B01----:R-:W-:Y:S01]  /*2c090*/  ENDCOLLECTIVE ;  /* 0x000000000000791b */ /* 0x003fe20003800000 */
.L_x_2758:
[----:B------:R-:W-:Y:S01]  /*2c0a0*/  MOV R13, R43 ;  /* 0x0000002b000d7202 */ /* 0x000fe20000000f00 */
[----:B------:R-:W-:Y:S02]  /*2c0b0*/  IMAD.MOV.U32 R12, RZ, RZ, R2 ;  /* 0x000000ffff0c7224 */ /* 0x000fe400078e0002 */
[----:B------:R-:W-:-:S07]  /*2c0c0*/  IMAD.MOV.U32 R48, RZ, RZ, R14 ;  /* 0x000000ffff307224 */ /* 0x000fce00078e000e */
[----:B------:R-:W-:Y:S05]  /*2c0d0*/  WARPSYNC.COLLECTIVE R15, `(.L_x_2759) ;  /* 0x000000000f087348 */ /* 0x000fea0003c00000 */
[----:B------:R0:W1:Y:S02]  /*2c0e0*/  SHFL.IDX P6, R14, R13, R12, R11 ;  /* 0x0000000c0d0e7389 */ /* 0x00006400000c000b */
[----:B01----:R-:W-:Y:S01]  /*2c0f0*/  ENDCOLLECTIVE ;  /* 0x000000000000791b */ /* 0x003fe20003800000 */
.L_x_2759:
[----:B------:R-:W-:Y:S02]  /*2c100*/  IMAD.MOV.U32 R13, RZ, RZ, R50 ;  /* 0x000000ffff0d7224 */ /* 0x000fe400078e0032 */
[----:B------:R-:W-:Y:S02]  /*2c110*/  IMAD.MOV.U32 R12, RZ, RZ, R7 ;  /* 0x000000ffff0c7224 */ /* 0x000fe400078e0007 */
[----:B------:R-:W-:-:S07]  /*2c120*/  IMAD.MOV.U32 R43, RZ, RZ, R14 ;  /* 0x000000ffff2b7224 */ /* 0x000fce00078e000e */
[----:B------:R-:W-:Y:S05]  /*2c130*/  WARPSYNC.COLLECTIVE R15, `(.L_x_2760) ;  /* 0x000000000f087348 */ /* 0x000fea0003c00000 */
[----:B------:R0:W1:Y:S02]  /*2c140*/  SHFL.IDX P6, R14, R13, R12, R11 ;  /* 0x0000000c0d0e7389 */ /* 0x00006400000c000b */
[----:B01----:R-:W-:Y:S01]  /*2c150*/  ENDCOLLECTIVE ;  /* 0x000000000000791b */ /* 0x003fe20003800000 */
.L_x_2760:
[----:B------:R-:W-:Y:S02]  /*2c160*/  IMAD.MOV.U32 R13, RZ, RZ, R45 ;  /* 0x000000ffff0d7224 */ /* 0x000fe400078e002d */
[----:B------:R-:W-:Y:S02]  /*2c170*/  IMAD.MOV.U32 R12, RZ, RZ, R2 ;  /* 0x000000ffff0c7224 */ /* 0x000fe400078e0002 */
[----:B------:R-:W-:-:S07]  /*2c180*/  IMAD.MOV.U32 R50, RZ, RZ, R14 ;  /* 0x000000ffff327224 */ /* 0x000fce00078e000e */
[----:B------:R-:W-:Y:S05]  /*2c190*/  WARPSYNC.COLLECTIVE R15, `(.L_x_2761) ;  /* 0x000000000f087348 */ /* 0x000fea0003c00000 */
[----:B------:R0:W1:Y:S02]  /*2c1a0*/  SHFL.IDX P6, R14, R13, R12, R11 ;  /* 0x0000000c0d0e7389 */ /* 0x00006400000c000b */
[----:B01----:R-:W-:Y:S01]  /*2c1b0*/  ENDCOLLECTIVE ;  /* 0x000000000000791b */ /* 0x003fe20003800000 */
.L_x_2761:
[----:B------:R-:W-:Y:S01]  /*2c1c0*/  IMAD.MOV.U32 R13, RZ, RZ, R52 ;  /* 0x000000ffff0d7224 */ /* 0x000fe200078e0034 */
[----:B------:R-:W-:Y:S01]  /*2c1d0*/  MOV R12, R7 ;  /* 0x00000007000c7202 */ /* 0x000fe20000000f00 */
[----:B------:R-:W-:-:S07]  /*2c1e0*/  IMAD.MOV.U32 R45, RZ, RZ, R14 ;  /* 0x000000ffff2d7224 */ /* 0x000fce00078e000e */
[----:B------:R-:W-:Y:S05]  /*2c1f0*/  WARPSYNC.COLLECTIVE R15, `(.L_x_2762) ;  /* 0x000000000f087348 */ /* 0x000fea0003c00000 */
[----:B------:R0:W1:Y:S02]  /*2c200*/  SHFL.IDX P6, R14, R13, R12, R11 ;  /* 0x0000000c0d0e7389 */ /* 0x00006400000c000b */
[----:B01----:R-:W-:Y:S01]  /*2c210*/  ENDCOLLECTIVE ;  /* 0x000000000000791b */ /* 0x003fe20003800000 */
.L_x_2762:
[----:B------:R-:W-:Y:S02]  /*2c220*/  IMAD.MOV.U32 R13, RZ, RZ, R47 ;  /* 0x000000ffff0d7224 */ /* 0x000fe400078e002f */
[----:B------:R-:W-:Y:S02]  /*2c230*/  IMAD.MOV.U32 R12, RZ, RZ, R2 ;  /* 0x000000ffff0c7224 */ /* 0x000fe400078e0002 */
[----:B------:R-:W-:-:S07]  /*2c240*/  IMAD.MOV.U32 R52, RZ, RZ, R14 ;  /* 0x000000ffff347224 */ /* 0x000fce00078e000e */
[----:B------:R-:W-:Y:S05]  /*2c250*/  WARPSYNC.COLLECTIVE R15, `(.L_x_2763) ;  /* 0x000000000f087348 */ /* 0x000fea0003c00000 */
[----:B------:R0:W1:Y:S02]  /*2c260*/  SHFL.IDX P6, R14, R13, R12, R11 ;  /* 0x0000000c0d0e7389 */ /* 0x00006400000c000b */
[----:B01----:R-:W-:Y:S01]  /*2c270*/  ENDCOLLECTIVE ;  /* 0x000000000000791b */ /* 0x003fe20003800000 */
.L_x_2763:
[----:B------:R-:W-:Y:S01]  /*2c280*/  IMAD.MOV.U32 R13, RZ, RZ, R56 ;  /* 0x000000ffff0d7224 */ /* 0x000fe200078e0038 */
[----:B------:R-:W-:Y:S01]  /*2c290*/  SEL R56, R37, R44, P0 ;  /* 0x0000002c25387207 */ /* 0x000fe20000000000 */
[----:B------:R-:W-:Y:S02]  /*2c2a0*/  IMAD.MOV.U32 R12, RZ, RZ, R7 ;  /* 0x000000ffff0c7224 */ /* 0x000fe400078e0007 */
[----:B------:R-:W-:-:S07]  /*2c2b0*/  IMAD.MOV.U32 R47, RZ, RZ, R14 ;  /* 0x000000ffff2f7224 */ /* 0x000fce00078e000e */
[----:B------:R-:W-:Y:S05]  /*2c2c0*/  WARPSYNC.COLLECTIVE R15, `(.L_x_2764) ;  /* 0x000000000f087348 */ /* 0x000fea0003c00000 */
[----:B------:R0:W1:Y:S02]  /*2c2d0*/  SHFL.IDX P6, R14, R13, R12, R11 ;  /* 0x0000000c0d0e7389 */ /* 0x00006400000c000b */
[----:B01----:R-:W-:Y:S01]  /*2c2e0*/  ENDCOLLECTIVE ;  /* 0x000000000000791b */ /* 0x003fe20003800000 */
.L_x_2764:
[----:B------:R-:W-:Y:S02]  /*2c2f0*/  IMAD.MOV.U32 R13, RZ, RZ, R49 ;  /* 0x000000ffff0d7224 */ /* 0x000fe400078e0031 */
[----:B------:R-:W-:Y:S02]  /*2c300*/  IMAD.MOV.U32 R12, RZ, RZ, R2 ;  /* 0x000000ffff0c7224 */ /* 0x000fe400078e0002 */
[----:B------:R-:W-:-:S07]  /*2c310*/  IMAD.MOV.U32 R20, RZ, RZ, R14 ;  /* 0x000000ffff147224 */ /* 0x000fce00078e000e */
[----:B------:R-:W-:Y:S05]  /*2c320*/  WARPSYNC.COLLECTIVE R15, `(.L_x_2765) ;  /* 0x000000000f087348 */ /* 0x000fea0003c00000 */
[----:B------:R0:W1:Y:S02]  /*2c330*/  SHFL.IDX P6, R14, R13, R12, R11 ;  /* 0x0000000c0d0e7389 */ /* 0x00006400000c000b */
[----:B01----:R-:W-:Y:S01]  /*2c340*/  ENDCOLLECTIVE ;  /* 0x000000000000791b */ /* 0x003fe20003800000 */
.L_x_2765:
[----:B------:R-:W-:Y:S01]  /*2c350*/  IMAD.MOV.U32 R13, RZ, RZ, R58 ;  /* 0x000000ffff0d7224 */ /* 0x000fe200078e003a */
[----:B------:R-:W-:Y:S01]  /*2c360*/  SEL R58, R44, R37, P0 ;  /* 0x000000252c3a7207 */ /* 0x000fe20000000000 */
[----:B------:R-:W-:Y:S01]  /*2c370*/  IMAD.MOV.U32 R12, RZ, RZ, R7 ;  /* 0x000000ffff0c7224 */ /* 0x000fe200078e0007 */
[----:B------:R-:W-:Y:S02]  /*2c380*/  SEL R44, R39, R46, P0 ;  /* 0x0000002e272c7207 */ /* 0x000fe40000000000 */
[----:B------:R-:W-:Y:S02]  /*2c390*/  SEL R46, R46, R39, P0 ;  /* 0x000000272e2e7207 */ /* 0x000fe40000000000 */
[----:B------:R-:W-:-:S07]  /*2c3a0*/  MOV R49, R14 ;  /* 0x0000000e00317202 */ /* 0x000fce0000000f00 */
[----:B------:R-:W-:Y:S05]  /*2c3b0*/  WARPSYNC.COLLECTIVE R15, `(.L_x_2766) ;  /* 0x000000000f087348 */ /* 0x000fea0003c00000 */
[----:B------:R0:W1:Y:S02]  /*2c3c0*/  SHFL.IDX P6, R14, R13, R12, R11 ;  /* 0x0000000c0d0e7389 */ /* 0x00006400000c000b */
[----:B01----:R-:W-:Y:S01]  /*2c3d0*/  ENDCOLLECTIVE ;  /* 0x000000000000791b */ /* 0x003fe20003800000 */
.L_x_2766:
[----:B------:R-:W-:Y:S02]  /*2c3e0*/  IMAD.MOV.U32 R13, RZ, RZ, R51 ;  /* 0x000000ffff0d7224 */ /* 0x000fe400078e0033 */
[----:B------:R-:W-:Y:S02]  /*2c3f0*/  IMAD.MOV.U32 R12, RZ, RZ, R2 ;  /* 0x000000ffff0c7224 */ /* 0x000fe400078e0002 */
[----:B------:R-:W-:-:S07]  /*2c400*/  IMAD.MOV.U32 R68, RZ, RZ, R14 ;  /* 0x000000ffff447224 */ /* 0x000fce00078e000e */
[----:B------:R-:W-:Y:S05]  /*2c410*/  WARPSYNC.COLLECTIVE R15, `(.L_x_2767) ;  /* 0x000000000f087348 */ /* 0x000fea0003c00000 */
[----:B------:R0:W1:Y:S02]  /*2c420*/  SHFL.IDX P6, R14, R13, R12, R11 ;  /* 0x0000000c0d0e7389 */ /* 0x00006400000c000b */
[----:B01----:R-:W-:Y:S01]  /*2c430*/  ENDCOLLECTIVE ;  /* 0x000000000000791b */ /* 0x003fe20003800000 */
.L_x_2767:
[----:B------:R-:W-:Y:S01]  /*2c440*/  IMAD.MOV.U32 R13, RZ, RZ, R60 ;  /* 0x000000ffff0d7224 */ /* 0x000fe200078e003c */
[----:B------:R-:W-:Y:S01]  /*2c450*/  SEL R60, R41, R48, P0 ;  /* 0x00000030293c7207 */ /* 0x000fe20000000000 */
[----:B------:R-:W-:Y:S02]  /*2c460*/  IMAD.MOV.U32 R12, RZ, RZ, R7 ;  /* 0x000000ffff0c7224 */ /* 0x000fe400078e0007 */
[----:B------:R-:W-:-:S07]  /*2c470*/  IMAD.MOV.U32 R51, RZ, RZ, R14 ;  /* 0x000000ffff337224 */ /* 0x000fce00078e000e */
[----:B------:R-:W-:Y:S05]  /*2c480*/  WARPSYNC.COLLECTIVE R15, `(.L_x_2768) ;  /* 0x000000000f087348 */ /* 0x000fea0003c00000 */
[----:B------:R0:W1:Y:S02]  /*2c490*/  SHFL.IDX P6, R14, R13, R12, R11 ;  /* 0x0000000c0d0e7389 */ /* 0x00006400000c000b */
[----:B01----:R-:W-:Y:S01]  /*2c4a0*/  ENDCOLLECTIVE ;  /* 0x000000000000791b */ /* 0x003fe20003800000 */
.L_x_2768:
[----:B------:R-:W-:Y:S01]  /*2c4b0*/  MOV R13, R53 ;  /* 0x00000035000d7202 */ /* 0x000fe20000000f00 */
[----:B------:R-:W-:Y:S02]  /*2c4c0*/  IMAD.MOV.U32 R12, RZ, RZ, R2 ;  /* 0x000000ffff0c7224 */ /* 0x000fe400078e0002 */
[----:B------:R-:W-:-:S07]  /*2c4d0*/  IMAD.MOV.U32 R70, RZ, RZ, R14 ;  /* 0x000000ffff467224 */ /* 0x000fce00078e000e */
[----:B------:R-:W-:Y:S05]  /*2c4e0*/  WARPSYNC.COLLECTIVE R15, `(.L_x_2769) ;  /* 0x000000000f087348 */ /* 0x000fea0003c00000 */
[----:B------:R0:W1:Y:S02]  /*2c4f0*/  SHFL.IDX P6, R14, R13, R12, R11 ;  /* 0x0000000c0d0e7389 */ /* 0x00006400000c000b */
[----:B01----:R-:W-:Y:S01]  /*2c500*/  ENDCOLLECTIVE ;  /* 0x000000000000791b */ /* 0x003fe20003800000 */
.L_x_2769:
        /* <DEDUP_REMOVED lines=9> */
.L_x_2770:
[----:B------:R-:W-:Y:S02]  /*2c5a0*/  IMAD.MOV.U32 R13, RZ, RZ, R57 ;  /* 0x000000ffff0d7224 */ /* 0x000fe400078e0039 */
[----:B------:R-:W-:Y:S02]  /*2c5b0*/  IMAD.MOV.U32 R12, RZ, RZ, R2 ;  /* 0x000000ffff0c7224 */ /* 0x000fe400078e0002 */
[----:B------:R-:W-:-:S07]  /*2c5c0*/  IMAD.MOV.U32 R80, RZ, RZ, R14 ;  /* 0x000000ffff507224 */ /* 0x000fce00078e000e */
[----:B------:R-:W-:Y:S05]  /*2c5d0*/  WARPSYNC.COLLECTIVE R15, `(.L_x_2771) ;  /* 0x000000000f087348 */ /* 0x000fea0003c00000 */
[----:B------:R0:W1:Y:S02]  /*2c5e0*/  SHFL.IDX P6, R14, R13, R12, R11 ;  /* 0x0000000c0d0e7389 */ /* 0x00006400000c000b */
[----:B01----:R-:W-:Y:S01]  /*2c5f0*/  ENDCOLLECTIVE ;  /* 0x000000000000791b */ /* 0x003fe20003800000 */
.L_x_2771:
[----:B------:R-:W-:Y:S01]  /*2c600*/  IMAD.MOV.U32 R13, RZ, RZ, R64 ;  /* 0x000000ffff0d7224 */ /* 0x000fe200078e0040 */
[----:B------:R-:W-:Y:S02]  /*2c610*/  MOV R12, R7 ;  /* 0x00000007000c7202 */ /* 0x000fe40000000f00 */
[----:B------:R-:W-:Y:S01]  /*2c620*/  SEL R64, R45, R52, P0 ;  /* 0x000000342d407207 */ /* 0x000fe20000000000 */
[----:B------:R-:W-:-:S07]  /*2c630*/  IMAD.MOV.U32 R57, RZ, RZ, R14 ;  /* 0x000000ffff397224 */ /* 0x000fce00078e000e */
[----:B------:R-:W-:Y:S05]  /*2c640*/  WARPSYNC.COLLECTIVE R15, `(.L_x_2772) ;  /* 0x000000000f087348 */ /* 0x000fea0003c00000 */
[----:B------:R0:W1:Y:S02]  /*2c650*/  SHFL.IDX P6, R14, R13, R12, R11 ;  /* 0x0000000c0d0e7389 */ /* 0x00006400000c000b */
[----:B01----:R-:W-:Y:S01]  /*2c660*/  ENDCOLLECTIVE ;  /* 0x000000000000791b */ /* 0x003fe20003800000 */
.L_x_2772:
[----:B------:R-:W-:Y:S02]  /*2c670*/  IMAD.MOV.U32 R13, RZ, RZ, R59 ;  /* 0x000000ffff0d7224 */ /* 0x000fe400078e003b */
[----:B------:R-:W-:Y:S02]  /*2c680*/  IMAD.MOV.U32 R12, RZ, RZ, R2 ;  /* 0x000000ffff0c7224 */ /* 0x000fe400078e0002 */
[----:B------:R-:W-:-:S07]  /*2c690*/  IMAD.MOV.U32 R82, RZ, RZ, R14 ;  /* 0x000000ffff527224 */ /* 0x000fce00078e000e */
[----:B------:R-:W-:Y:S05]  /*2c6a0*/  WARPSYNC.COLLECTIVE R15, `(.L_x_2773) ;  /* 0x000000000f087348 */ /* 0x000fea0003c00000 */
[----:B------:R0:W1:Y:S02]  /*2c6b0*/  SHFL.IDX P6, R14, R13, R12, R11 ;  /* 0x0000000c0d0e7389 */ /* 0x00006400000c000b */
[----:B01----:R-:W-:Y:S01]  /*2c6c0*/  ENDCOLLECTIVE ;  /* 0x000000000000791b */ /* 0x003fe20003800000 */
.L_x_2773:
[----:B------:R-:W-:Y:S01]  /*2c6d0*/  SEL R9, R57, R82, P0 ;  /* 0x0000005239097207 */ /* 0x000fe20000000000 */
[----:B------:R-:W-:Y:S01]  /*2c6e0*/  IMAD.MOV.U32 R13, RZ, RZ, R66 ;  /* 0x000000ffff0d7224 */ /* 0x000fe200078e0042 */
[----:B------:R-:W-:Y:S01]  /*2c6f0*/  SEL R66, R52, R45, P0 ;  /* 0x0000002d34427207 */ /* 0x000fe20000000000 */
[----:B------:R-:W-:Y:S02]  /*2c700*/  IMAD.MOV.U32 R12, RZ, RZ, R7 ;  /* 0x000000ffff0c7224 */ /* 0x000fe400078e0007 */
[----:B------:R-:W-:-:S07]  /*2c710*/  IMAD.MOV.U32 R59, RZ, RZ, R14 ;  /* 0x000000ffff3b7224 */ /* 0x000fce00078e000e */
[----:B------:R-:W-:Y:S05]  /*2c720*/  WARPSYNC.COLLECTIVE R15, `(.L_x_2774) ;  /* 0x000000000f087348 */ /* 0x000fea0003c00000 */
[----:B------:R0:W1:Y:S02]  /*2c730*/  SHFL.IDX P6, R14, R13, R12, R11 ;  /* 0x0000000c0d0e7389 */ /* 0x00006400000c000b */
[----:B01----:R-:W-:Y:S01]  /*2c740*/  ENDCOLLECTIVE ;  /* 0x000000000000791b */ /* 0x003fe20003800000 */
.L_x_2774:
[----:B------:R-:W-:Y:S02]  /*2c750*/  IMAD.MOV.U32 R13, RZ, RZ, R61 ;  /* 0x000000ffff0d7224 */ /* 0x000fe400078e003d */
[----:B------:R-:W-:Y:S02]  /*2c760*/  IMAD.MOV.U32 R12, RZ, RZ, R2 ;  /* 0x000000ffff0c7224 */ /* 0x000fe400078e0002 */
[----:B------:R-:W-:-:S07]  /*2c770*/  IMAD.MOV.U32 R84, RZ, RZ, R14 ;  /* 0x000000ffff547224 */ /* 0x000fce00078e000e */
[----:B------:R-:W-:Y:S05]  /*2c780*/  WARPSYNC.COLLECTIVE R15, `(.L_x_2775) ;  /* 0x000000000f087348 */ /* 0x000fea0003c00000 */
[----:B------:R0:W1:Y:S02]  /*2c790*/  SHFL.IDX P6, R14, R13, R12, R11 ;  /* 0x0000000c0d0e7389 */ /* 0x00006400000c000b */
[----:B01----:R-:W-:Y:S01]  /*2c7a0*/  ENDCOLLECTIVE ;  /* 0x000000000000791b */ /* 0x003fe20003800000 */
.L_x_2775:
[----:B------:R-:W-:Y:S02]  /*2c7b0*/  SEL R25, R59, R84, P0 ;  /* 0x000000543b197207 */ /* 0x000fe40000000000 */
[----:B------:R-:W-:Y:S01]  /*2c7c0*/  SEL R27, R84, R59, P0 ;  /* 0x0000003b541b7207 */ /* 0x000fe20000000000 */
[----:B------:R-:W-:Y:S01]  /*2c7d0*/  IMAD.MOV.U32 R13, RZ, RZ, R72 ;  /* 0x000000ffff0d7224 */ /* 0x000fe200078e0048 */
[----:B------:R-:W-:Y:S01]  /*2c7e0*/  SEL R72, R47, R20, P0 ;  /* 0x000000142f487207 */ /* 0x000fe20000000000 */
[----:B------:R-:W-:Y:S01]  /*2c7f0*/  IMAD.MOV.U32 R12, RZ, RZ, R7 ;  /* 0x000000ffff0c7224 */ /* 0x000fe200078e0007 */
[----:B------:R-:W-:-:S07]  /*2c800*/  MOV R61, R14 ;  /* 0x0000000e003d7202 */ /* 0x000fce0000000f00 */
[----:B------:R-:W-:Y:S05]  /*2c810*/  WARPSYNC.COLLECTIVE R15, `(.L_x_2776) ;  /* 0x000000000f087348 */ /* 0x000fea0003c00000 */
[----:B------:R0:W1:Y:S02]  /*2c820*/  SHFL.IDX P6, R14, R13, R12, R11 ;  /* 0x0000000c0d0e7389 */ /* 0x00006400000c000b */
[----:B01----:R-:W-:Y:S01]  /*2c830*/  ENDCOLLECTIVE ;  /* 0x000000000000791b */ /* 0x003fe20003800000 */
.L_x_2776:
[----:B------:R-:W-:Y:S02]  /*2c840*/  IMAD.MOV.U32 R13, RZ, RZ, R63 ;  /* 0x000000ffff0d7224 */ /* 0x000fe400078e003f */
[----:B------:R-:W-:Y:S02]  /*2c850*/  IMAD.MOV.U32 R12, RZ, RZ, R2 ;  /* 0x000000ffff0c7224 */ /* 0x000fe400078e0002 */
[----:B------:R-:W-:-:S07]  /*2c860*/  IMAD.MOV.U32 R86, RZ, RZ, R14 ;  /* 0x000000ffff567224 */ /* 0x000fce00078e000e */
[----:B------:R-:W-:Y:S05]  /*2c870*/  WARPSYNC.COLLECTIVE R15, `(.L_x_2777) ;  /* 0x000000000f087348 */ /* 0x000fea0003c00000 */
[----:B------:R0:W1:Y:S02]  /*2c880*/  SHFL.IDX P6, R14, R13, R12, R11 ;  /* 0x0000000c0d0e7389 */ /* 0x00006400000c000b */
[----:B01----:R-:W-:Y:S01]  /*2c890*/  ENDCOLLECTIVE ;  /* 0x000000000000791b */ /* 0x003fe20003800000 */
.L_x_2777:
[----:B------:R-:W-:Y:S02]  /*2c8a0*/  SEL R29, R61, R86, P0 ;  /* 0x000000563d1d7207 */ /* 0x000fe40000000000 */
        /* <DEDUP_REMOVED lines=8> */
.L_x_2778:
[----:B------:R-:W-:Y:S01]  /*2c930*/  MOV R13, R65 ;  /* 0x00000041000d7202 */ /* 0x000fe20000000f00 */
[----:B------:R-:W-:Y:S02]  /*2c940*/  IMAD.MOV.U32 R12, RZ, RZ, R2 ;  /* 0x000000ffff0c7224 */ /* 0x000fe400078e0002 */
[----:B------:R-:W-:-:S07]  /*2c950*/  IMAD.MOV.U32 R88, RZ, RZ, R14 ;  /* 0x000000ffff587224 */ /* 0x000fce00078e000e */
[----:B------:R-:W-:Y:S05]  /*2c960*/  WARPSYNC.COLLECTIVE R15, `(.L_x_2779) ;  /* 0x000000000f087348 */ /* 0x000fea0003c00000 */
[----:B------:R0:W1:Y:S02]  /*2c970*/  SHFL.IDX P6, R14, R13, R12, R11 ;  /* 0x0000000c0d0e7389 */ /* 0x00006400000c000b */
[----:B01----:R-:W-:Y:S01]  /*2c980*/  ENDCOLLECTIVE ;  /* 0x000000000000791b */ /* 0x003fe20003800000 */
.L_x_2779:
[----:B------:R-:W-:Y:S01]  /*2c990*/  IMAD.MOV.U32 R13, RZ, RZ, R76 ;  /* 0x000000ffff0d7224 */ /* 0x000fe200078e004c */
[----:B------:R-:W-:Y:S01]  /*2c9a0*/  SEL R76, R49, R68, P0 ;  /* 0x00000044314c7207 */ /* 0x000fe20000000000 */
[----:B------:R-:W-:Y:S02]  /*2c9b0*/  IMAD.MOV.U32 R12, RZ, RZ, R7 ;  /* 0x000000ffff0c7224 */ /* 0x000fe400078e0007 */
[----:B------:R-:W-:-:S07]  /*2c9c0*/  IMAD.MOV.U32 R65, RZ, RZ, R14 ;  /* 0x000000ffff417224 */ /* 0x000fce00078e000e */
[----:B------:R-:W-:Y:S05]  /*2c9d0*/  WARPSYNC.COLLECTIVE R15, `(.L_x_2780) ;  /* 0x000000000f087348 */ /* 0x000fea0003c00000 */
[----:B------:R0:W1:Y:S02]  /*2c9e0*/  SHFL.IDX P6, R14, R13, R12, R11 ;  /* 0x0000000c0d0e7389 */ /* 0x00006400000c000b */
[----:B01----:R-:W-:Y:S01]  /*2c9f0*/  ENDCOLLECTIVE ;  /* 0x000000000000791b */ /* 0x003fe20003800000 */
.L_x_2780:
[----:B------:R-:W-:Y:S02]  /*2ca00*/  IMAD.MOV.U32 R13, RZ, RZ, R67 ;  /* 0x000000ffff0d7224 */ /* 0x000fe400078e0043 */
[----:B------:R-:W-:Y:S02]  /*2ca10*/  IMAD.MOV.U32 R12, RZ, RZ, R2 ;  /* 0x000000ffff0c7224 */ /* 0x000fe400078e0002 */
[----:B------:R-:W-:-:S07]  /*2ca20*/  IMAD.MOV.U32 R90, RZ, RZ, R14 ;  /* 0x000000ffff5a7224 */ /* 0x000fce00078e000e */
[----:B------:R-:W-:Y:S05]  /*2ca30*/  WARPSYNC.COLLECTIVE R15, `(.L_x_2781) ;  /* 0x000000000f087348 */ /* 0x000fea0003c00000 */
[----:B------:R0:W1:Y:S02]  /*2ca40*/  SHFL.IDX P6, R14, R13, R12, R11 ;  /* 0x0000000c0d0e7389 */ /* 0x00006400000c000b */
[----:B01----:R-:W-:Y:S01]  /*2ca50*/  ENDCOLLECTIVE ;  /* 0x000000000000791b */ /* 0x003fe20003800000 */
.L_x_2781:
[----:B------:R-:W-:Y:S02]  /*2ca60*/  SEL R37, R65, R90, P0 ;  /* 0x0000005a41257207 */ /* 0x000fe40000000000 */
[----:B------:R-:W-:Y:S01]  /*2ca70*/  SEL R39, R90, R65, P0 ;  /* 0x000000415a277207 */ /* 0x000fe20000000000 */
[----:B------:R-:W-:Y:S01]  /*2ca80*/  IMAD.MOV.U32 R13, RZ, RZ, R78 ;  /* 0x000000ffff0d7224 */ /* 0x000fe200078e004e */
[----:B------:R-:W-:Y:S02]  /*2ca90*/  MOV R12, R7 ;  /* 0x00000007000c7202 */ /* 0x000fe40000000f00 */
[----:B------:R-:W-:Y:S02]  /*2caa0*/  SEL R78, R68, R49, P0 ;  /* 0x00000031444e7207 */ /* 0x000fe40000000000 */
[----:B------:R-:W-:Y:S02]  /*2cab0*/  SEL R68, R51, R70, P0 ;  /* 0x0000004633447207 */ /* 0x000fe40000000000 */
[----:B------:R-:W-:Y:S01]  /*2cac0*/  SEL R70, R70, R51, P0 ;  /* 0x0000003346467207 */ /* 0x000fe20000000000 */
[----:B------:R-:W-:-:S07]  /*2cad0*/  IMAD.MOV.U32 R67, RZ, RZ, R14 ;  /* 0x000000ffff437224 */ /* 0x000fce00078e000e */
[----:B------:R-:W-:Y:S05]  /*2cae0*/  WARPSYNC.COLLECTIVE R15, `(.L_x_2782) ;  /* 0x000000000f087348 */ /* 0x000fea0003c00000 */
[----:B------:R0:W1:Y:S02]  /*2caf0*/  SHFL.IDX P6, R14, R13, R12, R11 ;  /* 0x0000000c0d0e7389 */ /* 0x00006400000c000b */
[----:B01----:R-:W-:Y:S01]  /*2cb00*/  ENDCOLLECTIVE ;  /* 0x000000000000791b */ /* 0x003fe20003800000 */
.L_x_2782:
[----:B------:R-:W-:Y:S02]  /*2cb10*/  IMAD.MOV.U32 R13, RZ, RZ, R69 ;  /* 0x000000ffff0d7224 */ /* 0x000fe400078e0045 */
[----:B------:R-:W-:Y:S02]  /*2cb20*/  IMAD.MOV.U32 R12, RZ, RZ, R2 ;  /* 0x000000ffff0c7224 */ /* 0x000fe400078e0002 */
[----:B------:R-:W-:-:S07]  /*2cb30*/  IMAD.MOV.U32 R92, RZ, RZ, R14 ;  /* 0x000000ffff5c7224 */ /* 0x000fce00078e000e */
[----:B------:R-:W-:Y:S05]  /*2cb40*/  WARPSYNC.COLLECTIVE R15, `(.L_x_2783) ;  /* 0x000000000f087348 */ /* 0x000fea0003c00000 */
[----:B------:R0:W1:Y:S02]  /*2cb50*/  SHFL.IDX P6, R14, R13, R12, R11 ;  /* 0x0000000c0d0e7389 */ /* 0x00006400000c000b */
[----:B01----:R-:W-:Y:S01]  /*2cb60*/  ENDCOLLECTIVE ;  /* 0x000000000000791b */ /* 0x003fe20003800000 */
.L_x_2783:
[----:B------:R-:W-:Y:S02]  /*2cb70*/  IMAD.MOV.U32 R13, RZ, RZ, R94 ;  /* 0x000000ffff0d7224 */ /* 0x000fe400078e005e */
[----:B------:R-:W-:Y:S02]  /*2cb80*/  IMAD.MOV.U32 R12, RZ, RZ, R7 ;  /* 0x000000ffff0c7224 */ /* 0x000fe400078e0007 */
[----:B------:R-:W-:-:S07]  /*2cb90*/  IMAD.MOV.U32 R69, RZ, RZ, R14 ;  /* 0x000000ffff457224 */ /* 0x000fce00078e000e */
[----:B------:R-:W-:Y:S05]  /*2cba0*/  WARPSYNC.COLLECTIVE R15, `(.L_x_2784) ;  /* 0x000000000f087348 */ /* 0x000fea0003c00000 */
[----:B------:R0:W1:Y:S02]  /*2cbb0*/  SHFL.IDX P6, R14, R13, R12, R11 ;  /* 0x0000000c0d0e7389 */ /* 0x00006400000c000b */
[----:B01----:R-:W-:Y:S01]  /*2cbc0*/  ENDCOLLECTIVE ;  /* 0x000000000000791b */ /* 0x003fe20003800000 */
.L_x_2784:
[----:B------:R-:W-:Y:S02]  /*2cbd0*/  IMAD.MOV.U32 R13, RZ, RZ, R71 ;  /* 0x000000ffff0d7224 */ /* 0x000fe400078e0047 */
[----:B------:R-:W-:Y:S02]  /*2cbe0*/  IMAD.MOV.U32 R12, RZ, RZ, R2 ;  /* 0x000000ffff0c7224 */ /* 0x000fe400078e0002 */
[----:B------:R-:W-:-:S07]  /*2cbf0*/  IMAD.MOV.U32 R94, RZ, RZ, R14 ;  /* 0x000000ffff5e7224 */ /* 0x000fce00078e000e */
[----:B------:R-:W-:Y:S05]  /*2cc00*/  WARPSYNC.COLLECTIVE R15, `(.L_x_2785) ;  /* 0x000000000f087348 */ /* 0x000fea0003c00000 */
[----:B------:R0:W1:Y:S02]  /*2cc10*/  SHFL.IDX P6, R14, R13, R12, R11 ;  /* 0x0000000c0d0e7389 */ /* 0x00006400000c000b */
[----:B01----:R-:W-:Y:S01]  /*2cc20*/  ENDCOLLECTIVE ;  /* 0x000000000000791b */ /* 0x003fe20003800000 */
.L_x_2785:
        /* <DEDUP_REMOVED lines=8> */
.L_x_2786:
[----:B------:R-:W-:Y:S02]  /*2ccb0*/  IMAD.MOV.U32 R13, RZ, RZ, R73 ;  /* 0x000000ffff0d7224 */ /* 0x000fe400078e0049 */
[----:B------:R-:W-:Y:S02]  /*2ccc0*/  IMAD.MOV.U32 R12, RZ, RZ, R2 ;  /* 0x000000ffff0c7224 */ /* 0x000fe400078e0002 */
[----:B------:R-:W-:-:S07]  /*2ccd0*/  IMAD.MOV.U32 R96, RZ, RZ, R14 ;  /* 0x000000ffff607224 */ /* 0x000fce00078e000e */
[----:B------:R-:W-:Y:S05]  /*2cce0*/  WARPSYNC.COLLECTIVE R15, `(.L_x_2787) ;  /* 0x000000000f087348 */ /* 0x000fea0003c00000 */
[----:B------:R0:W1:Y:S02]  /*2ccf0*/  SHFL.IDX P6, R14, R13, R12, R11 ;  /* 0x0000000c0d0e7389 */ /* 0x00006400000c000b */
[----:B01----:R-:W-:Y:S01]  /*2cd00*/  ENDCOLLECTIVE ;  /* 0x000000000000791b */ /* 0x003fe20003800000 */
.L_x_2787:
[----:B------:R-:W-:Y:S01]  /*2cd10*/  SEL R59, R96, R71, P0 ;  /* 0x00000047603b7207 */ /* 0x000fe20000000000 */
[----:B------:R-:W-:Y:S02]  /*2cd20*/  IMAD.MOV.U32 R13, RZ, RZ, R98 ;  /* 0x000000ffff0d7224 */ /* 0x000fe400078e0062 */
[----:B------:R-:W-:Y:S02]  /*2cd30*/  IMAD.MOV.U32 R12, RZ, RZ, R7 ;  /* 0x000000ffff0c7224 */ /* 0x000fe400078e0007 */
[----:B------:R-:W-:-:S07]  /*2cd40*/  IMAD.MOV.U32 R73, RZ, RZ, R14 ;  /* 0x000000ffff497224 */ /* 0x000fce00078e000e */
[----:B------:R-:W-:Y:S05]  /*2cd50*/  WARPSYNC.COLLECTIVE R15, `(.L_x_2788) ;  /* 0x000000000f087348 */ /* 0x000fea0003c00000 */
[----:B------:R0:W1:Y:S02]  /*2cd60*/  SHFL.IDX P6, R14, R13, R12, R11 ;  /* 0x0000000c0d0e7389 */ /* 0x00006400000c000b */
[----:B01----:R-:W-:Y:S01]  /*2cd70*/  ENDCOLLECTIVE ;  /* 0x000000000000791b */ /* 0x003fe20003800000 */
.L_x_2788:
[----:B------:R-:W-:Y:S01]  /*2cd80*/  MOV R13, R75 ;  /* 0x0000004b000d7202 */ /* 0x000fe20000000f00 */
[----:B------:R-:W-:Y:S02]  /*2cd90*/  IMAD.MOV.U32 R12, RZ, RZ, R2 ;  /* 0x000000ffff0c7224 */ /* 0x000fe400078e0002 */
[----:B------:R-:W-:-:S07]  /*2cda0*/  IMAD.MOV.U32 R98, RZ, RZ, R14 ;  /* 0x000000ffff627224 */ /* 0x000fce00078e000e */
[----:B------:R-:W-:Y:S05]  /*2cdb0*/  WARPSYNC.COLLECTIVE R15, `(.L_x_2789) ;  /* 0x000000000f087348 */ /* 0x000fea0003c00000 */
[----:B------:R0:W1:Y:S02]  /*2cdc0*/  SHFL.IDX P6, R14, R13, R12, R11 ;  /* 0x0000000c0d0e7389 */ /* 0x00006400000c000b */
[----:B01----:R-:W-:Y:S01]  /*2cdd0*/  ENDCOLLECTIVE ;  /* 0x000000000000791b */ /* 0x003fe20003800000 */
.L_x_2789:
        /* <DEDUP_REMOVED lines=8> */
.L_x_2790:
[----:B------:R-:W-:Y:S02]  /*2ce60*/  IMAD.MOV.U32 R13, RZ, RZ, R77 ;  /* 0x000000ffff0d7224 */ /* 0x000fe400078e004d */
[----:B------:R-:W-:Y:S02]  /*2ce70*/  IMAD.MOV.U32 R12, RZ, RZ, R2 ;  /* 0x000000ffff0c7224 */ /* 0x000fe400078e0002 */
[----:B------:R-:W-:-:S07]  /*2ce80*/  IMAD.MOV.U32 R108, RZ, RZ, R14 ;  /* 0x000000ffff6c7224 */ /* 0x000fce00078e000e */
[----:B------:R-:W-:Y:S05]  /*2ce90*/  WARPSYNC.COLLECTIVE R15, `(.L_x_2791) ;  /* 0x000000000f087348 */ /* 0x000fea0003c00000 */
[----:B------:R0:W1:Y:S02]  /*2cea0*/  SHFL.IDX P6, R14, R13, R12, R11 ;  /* 0x0000000c0d0e7389 */ /* 0x00006400000c000b */
[----:B01----:R-:W-:Y:S01]  /*2ceb0*/  ENDCOLLECTIVE ;  /* 0x000000000000791b */ /* 0x003fe20003800000 */
.L_x_2791:
[----:B------:R-:W-:Y:S01]  /*2cec0*/  SEL R61, R75, R108, P0 ;  /* 0x0000006c4b3d7207 */ /* 0x000fe20000000000 */
[----:B------:R-:W-:Y:S01]  /*2ced0*/  IMAD.MOV.U32 R13, RZ, RZ, R110 ;  /* 0x000000ffff0d7224 */ /* 0x000fe200078e006e */
[----:B------:R-:W-:Y:S01]  /*2cee0*/  MOV R12, R7 ;  /* 0x00000007000c7202 */ /* 0x000fe20000000f00 */
[----:B------:R-:W-:-:S07]  /*2cef0*/  IMAD.MOV.U32 R77, RZ, RZ, R14 ;  /* 0x000000ffff4d7224 */ /* 0x000fce00078e000e */
[----:B------:R-:W-:Y:S05]  /*2cf00*/  WARPSYNC.COLLECTIVE R15, `(.L_x_2792) ;  /* 0x000000000f087348 */ /* 0x000fea0003c00000 */
[----:B------:R0:W1:Y:S02]  /*2cf10*/  SHFL.IDX P6, R14, R13, R12, R11 ;  /* 0x0000000c0d0e7389 */ /* 0x00006400000c000b */
[----:B01----:R-:W-:Y:S01]  /*2cf20*/  ENDCOLLECTIVE ;  /* 0x000000000000791b */ /* 0x003fe20003800000 */
.L_x_2792:
[----:B------:R-:W-:Y:S02]  /*2cf30*/  IMAD.MOV.U32 R13, RZ, RZ, R79 ;  /* 0x000000ffff0d7224 */ /* 0x000fe400078e004f */
[----:B------:R-:W-:Y:S02]  /*2cf40*/  IMAD.MOV.U32 R12, RZ, RZ, R2 ;  /* 0x000000ffff0c7224 */ /* 0x000fe400078e0002 */
[----:B------:R-:W-:-:S07]  /*2cf50*/  IMAD.MOV.U32 R110, RZ, RZ, R14 ;  /* 0x000000ffff6e7224 */ /* 0x000fce00078e000e */
[----:B------:R-:W-:Y:S05]  /*2cf60*/  WARPSYNC.COLLECTIVE R15, `(.L_x_2793) ;  /* 0x000000000f087348 */ /* 0x000fea0003c00000 */
[----:B------:R0:W1:Y:S02]  /*2cf70*/  SHFL.IDX P6, R14, R13, R12, R11 ;  /* 0x0000000c0d0e7389 */ /* 0x00006400000c000b */
[----:B01----:R-:W-:Y:S01]  /*2cf80*/  ENDCOLLECTIVE ;  /* 0x000000000000791b */ /* 0x003fe20003800000 */
.L_x_2793:
        /* <DEDUP_REMOVED lines=8> */
.L_x_2794:
[----:B------:R-:W-:Y:S02]  /*2d010*/  IMAD.MOV.U32 R13, RZ, RZ, R109 ;  /* 0x000000ffff0d7224 */ /* 0x000fe400078e006d */
[----:B------:R-:W-:Y:S02]  /*2d020*/  IMAD.MOV.U32 R12, RZ, RZ, R2 ;  /* 0x000000ffff0c7224 */ /* 0x000fe400078e0002 */
[----:B------:R-:W-:-:S07]  /*2d030*/  IMAD.MOV.U32 R112, RZ, RZ, R14 ;  /* 0x000000ffff707224 */ /* 0x000fce00078e000e */
[----:B------:R-:W-:Y:S05]  /*2d040*/  WARPSYNC.COLLECTIVE R15, `(.L_x_2795) ;  /* 0x000000000f087348 */ /* 0x000fea0003c00000 */
[----:B------:R0:W1:Y:S02]  /*2d050*/  SHFL.IDX P6, R14, R13, R12, R11 ;  /* 0x0000000c0d0e7389 */ /* 0x00006400000c000b */
[----:B01----:R-:W-:Y:S01]  /*2d060*/  ENDCOLLECTIVE ;  /* 0x000000000000791b */ /* 0x003fe20003800000 */
.L_x_2795:
[----:B------:R-:W-:Y:S01]  /*2d070*/  SEL R65, R79, R112, P0 ;  /* 0x000000704f417207 */ /* 0x000fe20000000000 */
[----:B------:R-:W-:Y:S02]  /*2d080*/  IMAD.MOV.U32 R13, RZ, RZ, R114 ;  /* 0x000000ffff0d7224 */ /* 0x000fe400078e0072 */
[----:B------:R-:W-:Y:S01]  /*2d090*/  IMAD.MOV.U32 R12, RZ, RZ, R7 ;  /* 0x000000ffff0c7224 */ /* 0x000fe200078e0007 */
[----:B------:R-:W-:-:S07]  /*2d0a0*/  MOV R109, R14 ;  /* 0x0000000e006d7202 */ /* 0x000fce0000000f00 */
[----:B------:R-:W-:Y:S05]  /*2d0b0*/  WARPSYNC.COLLECTIVE R15, `(.L_x_2796) ;  /* 0x000000000f087348 */ /* 0x000fea0003c00000 */
[----:B------:R0:W1:Y:S02]  /*2d0c0*/  SHFL.IDX P6, R14, R13, R12, R11 ;  /* 0x0000000c0d0e7389 */ /* 0x00006400000c000b */
[----:B01----:R-:W-:Y:S01]  /*2d0d0*/  ENDCOLLECTIVE ;  /* 0x000000000000791b */ /* 0x003fe20003800000 */
.L_x_2796:
[----:B------:R-:W-:Y:S02]  /*2d0e0*/  IMAD.MOV.U32 R13, RZ, RZ, R111 ;  /* 0x000000ffff0d7224 */ /* 0x000fe400078e006f */
[----:B------:R-:W-:Y:S02]  /*2d0f0*/  IMAD.MOV.U32 R12, RZ, RZ, R2 ;  /* 0x000000ffff0c7224 */ /* 0x000fe400078e0002 */
[----:B------:R-:W-:-:S07]  /*2d100*/  IMAD.MOV.U32 R114, RZ, RZ, R14 ;  /* 0x000000ffff727224 */ /* 0x000fce00078e000e */
[----:B------:R-:W-:Y:S05]  /*2d110*/  WARPSYNC.COLLECTIVE R15, `(.L_x_2797) ;  /* 0x000000000f087348 */ /* 0x000fea0003c00000 */
[----:B------:R0:W1:Y:S02]  /*2d120*/  SHFL.IDX P6, R14, R13, R12, R11 ;  /* 0x0000000c0d0e7389 */ /* 0x00006400000c000b */
[----:B01----:R-:W-:Y:S01]  /*2d130*/  ENDCOLLECTIVE ;  /* 0x000000000000791b */ /* 0x003fe20003800000 */
.L_x_2797:
[----:B------:R-:W-:Y:S01]  /*2d140*/  SEL R73, R109, R114, P0 ;  /* 0x000000726d497207 */ /* 0x000fe20000000000 */
[----:B------:R-:W-:Y:S02]  /*2d150*/  IMAD.MOV.U32 R13, RZ, RZ, R116 ;  /* 0x000000ffff0d7224 */ /* 0x000fe400078e0074 */
[----:B------:R-:W-:Y:S02]  /*2d160*/  IMAD.MOV.U32 R12, RZ, RZ, R7 ;  /* 0x000000ffff0c7224 */ /* 0x000fe400078e0007 */
[----:B------:R-:W-:-:S07]  /*2d170*/  IMAD.MOV.U32 R111, RZ, RZ, R14 ;  /* 0x000000ffff6f7224 */ /* 0x000fce00078e000e */
[----:B------:R-:W-:Y:S05]  /*2d180*/  WARPSYNC.COLLECTIVE R15, `(.L_x_2798) ;  /* 0x000000000f087348 */ /* 0x000fea0003c00000 */
[----:B------:R0:W1:Y:S02]  /*2d190*/  SHFL.IDX P6, R14, R13, R12, R11 ;  /* 0x0000000c0d0e7389 */ /* 0x00006400000c000b */
[----:B01----:R-:W-:Y:S01]  /*2d1a0*/  ENDCOLLECTIVE ;  /* 0x000000000000791b */ /* 0x003fe20003800000 */
.L_x_2798:
[----:B------:R-:W-:Y:S01]  /*2d1b0*/  MOV R13, R5 ;  /* 0x00000005000d7202 */ /* 0x000fe20000000f00 */
[----:B------:R-:W-:Y:S01]  /*2d1c0*/  IMAD.MOV.U32 R12, RZ, RZ, R2 ;  /* 0x000000ffff0c7224 */ /* 0x000fe200078e0002 */
[----:B------:R-:W-:Y:S01]  /*2d1d0*/  SEL R5, R53, R80, P0 ;  /* 0x0000005035057207 */ /* 0x000fe20000000000 */
[----:B------:R-:W-:Y:S02]  /*2d1e0*/  IMAD.MOV.U32 R2, RZ, RZ, RZ ;  /* 0x000000ffff027224 */ /* 0x000fe400078e00ff */
[----:B------:R-:W-:-:S07]  /*2d1f0*/  IMAD.MOV.U32 R116, RZ, RZ, R14 ;  /* 0x000000ffff747224 */ /* 0x000fce00078e000e */
[----:B------:R-:W-:Y:S05]  /*2d200*/  WARPSYNC.COLLECTIVE R15, `(.L_x_2799) ;  /* 0x000000000f087348 */ /* 0x000fea0003c00000 */
[----:B------:R0:W1:Y:S02]  /*2d210*/  SHFL.IDX P6, R14, R13, R12, R11 ;  /* 0x0000000c0d0e7389 */ /* 0x00006400000c000b */
[----:B01----:R-:W-:Y:S01]  /*2d220*/  ENDCOLLECTIVE ;  /* 0x000000000000791b */ /* 0x003fe20003800000 */
.L_x_2799:
[----:B------:R-:W-:Y:S01]  /*2d230*/  SEL R77, R111, R116, P0 ;  /* 0x000000746f4d7207 */ /* 0x000fe20000000000 */
[----:B------:R-:W-:Y:S02]  /*2d240*/  IMAD.MOV.U32 R13, RZ, RZ, R3 ;  /* 0x000000ffff0d7224 */ /* 0x000fe400078e0003 */
[----:B------:R-:W-:Y:S01]  /*2d250*/  IMAD.MOV.U32 R12, RZ, RZ, R7 ;  /* 0x000000ffff0c7224 */ /* 0x000fe200078e0007 */
[----:B------:R-:W-:Y:S01]  /*2d260*/  SEL R7, R80, R53, P0 ;  /* 0x0000003550077207 */ /* 0x000fe20000000000 */
[----:B------:R-:W-:-:S07]  /*2d270*/  IMAD.MOV.U32 R0, RZ, RZ, R14 ;  /* 0x000000ffff007224 */ /* 0x000fce00078e000e */
[----:B------:R-:W-:Y:S05]  /*2d280*/  WARPSYNC.COLLECTIVE R15, `(.L_x_2800) ;  /* 0x000000000f087348 */ /* 0x000fea0003c00000 */
[----:B------:R0:W1:Y:S02]  /*2d290*/  SHFL.IDX P6, R14, R13, R12, R11 ;  /* 0x0000000c0d0e7389 */ /* 0x00006400000c000b */
[----:B01----:R-:W-:Y:S01]  /*2d2a0*/  ENDCOLLECTIVE ;  /* 0x000000000000791b */ /* 0x003fe20003800000 */
.L_x_2800:
        /* <DEDUP_REMOVED lines=14> */
[----:B------:R-:W-:Y:S01]  /*2d390*/  SEL R79, R116, R111, P0 ;  /* 0x0000006f744f7207 */ /* 0x000fe20000000000 */
[----:B------:R-:W-:Y:S06]  /*2d3a0*/  BRA `(.L_x_2801) ;  /* 0xffffff3000047947 */ /* 0x000fec000383ffff */
.L_x_2539:
[----:B------:R-:W-:Y:S01]  /*2d3b0*/  IMAD.MOV.U32 R13, RZ, RZ, R3 ;  /* 0x000000ffff0d7224 */ /* 0x000fe200078e0003 */
[----:B------:R-:W-:Y:S01]  /*2d3c0*/  MOV R15, 0xffffffff ;  /* 0xffffffff000f7802 */ /* 0x000fe20000000f00 */
[----:B------:R-:W-:Y:S02]  /*2d3d0*/  IMAD.MOV.U32 R12, RZ, RZ, RZ ;  /* 0x000000ffff0c7224 */ /* 0x000fe400078e00ff */
[----:B------:R-:W-:-:S07]  /*2d3e0*/  IMAD.MOV.U32 R11, RZ, RZ, 0x181f ;  /* 0x0000181fff0b7424 */ /* 0x000fce00078e00ff */
[----:B0-----:R-:W-:Y:S05]  /*2d3f0*/  WARPSYNC.COLLECTIVE R15, `(.L_x_2802) ;  /* 0x000000000f087348 */ /* 0x001fea0003c00000 */
[----:B------:R1:W2:Y:S02]  /*2d400*/  SHFL.IDX P6, R14, R13, R12, R11 ;  /* 0x0000000c0d0e7389 */ /* 0x0002a400000c000b */
[----:B012---:R-:W-:Y:S01]  /*2d410*/  ENDCOLLECTIVE ;  /* 0x000000000000791b */ /* 0x007fe20003800000 */
.L_x_2802:
[----:B------:R-:W-:Y:S02]  /*2d420*/  IMAD.MOV.U32 R13, RZ, RZ, R2 ;  /* 0x000000ffff0d7224 */ /* 0x000fe400078e0002 */
[----:B------:R-:W-:-:S07]  /*2d430*/  IMAD.MOV.U32 R0, RZ, RZ, R14 ;  /* 0x000000ffff007224 */ /* 0x000fce00078e000e */
[----:B------:R-:W-:Y:S05]  /*2d440*/  WARPSYNC.COLLECTIVE R15, `(.L_x_2803) ;  /* 0x000000000f087348 */ /* 0x000fea0003c00000 */
[----:B------:R0:W1:Y:S02]  /*2d450*/  SHFL.IDX P6, R14, R13, R12, R11 ;  /* 0x0000000c0d0e7389 */ /* 0x00006400000c000b */
[----:B01----:R-:W-:Y:S01]  /*2d460*/  ENDCOLLECTIVE ;  /* 0x000000000000791b */ /* 0x003fe20003800000 */
.L_x_2803:
[----:B------:R-:W-:Y:S05]  /*2d470*/  BRA `(.L_x_2804) ;  /* 0xffffff4c00787947 */ /* 0x000fea000383ffff */
.L_x_2542:
[----:B------:R-:W-:Y:S01]  /*2d480*/  BSSY B1, `(.L_x_2805) ;  /* 0x0000008000017945 */ /* 0x000fe20003800000 */
[----:B----4-:R-:W-:Y:S02]  /*2d490*/  IMAD.MOV.U32 R13, RZ, RZ, R3 ;  /* 0x000000ffff0d7224 */ /* 0x010fe400078e0003 */
[----:B------:R-:W-:Y:S02]  /*2d4a0*/  IMAD.MOV.U32 R12, RZ, RZ, 0x1 ;  /* 0x00000001ff0c7424 */ /* 0x000fe400078e00ff */
[----:B------:R-:W-:Y:S02]  /*2d4b0*/  IMAD.MOV.U32 R11, RZ, RZ, 0x181f ;  /* 0x0000181fff0b7424 */ /* 0x000fe400078e00ff */
[----:B------:R-:W-:-:S07]  /*2d4c0*/  IMAD.MOV.U32 R15, RZ, RZ, -0x1 ;  /* 0xffffffffff0f7424 */ /* 0x000fce00078e00ff */
[----:B0123--:R-:W-:Y:S05]  /*2d4d0*/  WARPSYNC.COLLECTIVE R15, `(.L_x_2806) ;  /* 0x000000000f087348 */ /* 0x00ffea0003c00000 */
[----:B---3--:R3:W4:Y:S02]  /*2d4e0*/  SHFL.IDX P6, R14, R13, R12, R11 ;  /* 0x0000000c0d0e7389 */ /* 0x00872400000c000b */
[----:B01234-:R-:W-:Y:S01]  /*2d4f0*/  ENDCOLLECTIVE ;  /* 0x000000000000791b */ /* 0x01ffe20003800000 */
.L_x_2806:
[----:B------:R-:W-:Y:S05]  /*2d500*/  BSYNC B1 ;  /* 0x0000000000017941 */ /* 0x000fea0003800000 */
.L_x_2805:
        /* <DEDUP_REMOVED lines=8> */
.L_x_2807:
[----:B------:R-:W-:Y:S05]  /*2d590*/  BRA `(.L_x_2808) ;  /* 0xffffff4c00987947 */ /* 0x000fea000383ffff */
.L_x_2545:
        /* <DEDUP_REMOVED lines=8> */
.L_x_2810:
[----:B------:R-:W-:Y:S05]  /*2d620*/  BSYNC B1 ;  /* 0x0000000000017941 */ /* 0x000fea0003800000 */
.L_x_2809:
[----:B------:R-:W-:Y:S01]  /*2d630*/  IMAD.MOV.U32 R13, RZ, RZ, R2 ;  /* 0x000000ffff0d7224 */ /* 0x000fe200078e0002 */
[----:B------:R-:W-:Y:S01]  /*2d640*/  MOV R15, 0xffffffff ;  /* 0xffffffff000f7802 */ /* 0x000fe20000000f00 */
[----:B------:R-:W-:Y:S02]  /*2d650*/  IMAD.MOV.U32 R12, RZ, RZ, 0x2 ;  /* 0x00000002ff0c7424 */ /* 0x000fe400078e00ff */
[----:B------:R-:W-:Y:S02]  /*2d660*/  IMAD.MOV.U32 R11, RZ, RZ, 0x181f ;  /* 0x0000181fff0b7424 */ /* 0x000fe400078e00ff */
[----:B------:R-:W-:-:S07]  /*2d670*/  IMAD.MOV.U32 R0, RZ, RZ, R14 ;  /* 0x000000ffff007224 */ /* 0x000fce00078e000e */
[----:B------:R-:W-:Y:S05]  /*2d680*/  WARPSYNC.COLLECTIVE R15, `(.L_x_2811) ;  /* 0x000000000f087348 */ /* 0x000fea0003c00000 */
[----:B------:R0:W1:Y:S02]  /*2d690*/  SHFL.IDX P6, R14, R13, R12, R11 ;  /* 0x0000000c0d0e7389 */ /* 0x00006400000c000b */
[----:B01----:R-:W-:Y:S01]  /*2d6a0*/  ENDCOLLECTIVE ;  /* 0x000000000000791b */ /* 0x003fe20003800000 */
.L_x_2811:
[----:B------:R-:W-:Y:S05]  /*2d6b0*/  BRA `(.L_x_2812) ;  /* 0xffffff4c00b87947 */ /* 0x000fea000383ffff */
.L_x_2548:
[----:B------:R-:W-:Y:S01]  /*2d6c0*/  BSSY B1, `(.L_x_2813) ;  /* 0x0000008000017945 */ /* 0x000fe20003800000 */
[----:B0-----:R-:W-:Y:S02]  /*2d6d0*/  IMAD.MOV.U32 R13, RZ, RZ, R3 ;  /* 0x000000ffff0d7224 */ /* 0x001fe400078e0003 */
[----:B------:R-:W-:Y:S02]  /*2d6e0*/  IMAD.MOV.U32 R12, RZ, RZ, 0x3 ;  /* 0x00000003ff0c7424 */ /* 0x000fe400078e00ff */
[----:B------:R-:W-:Y:S02]  /*2d6f0*/  IMAD.MOV.U32 R11, RZ, RZ, 0x181f ;  /* 0x0000181fff0b7424 */ /* 0x000fe400078e00ff */
[----:B------:R-:W-:-:S07]  /*2d700*/  IMAD.MOV.U32 R15, RZ, RZ, -0x1 ;  /* 0xffffffffff0f7424 */ /* 0x000fce00078e00ff */
[----:B-1234-:R-:W-:Y:S05]  /*2d710*/  WARPSYNC.COLLECTIVE R15, `(.L_x_2814) ;  /* 0x000000000f087348 */ /* 0x01efea0003c00000 */
[----:B----4-:R0:W4:Y:S02]  /*2d720*/  SHFL.IDX P6, R14, R13, R12, R11 ;  /* 0x0000000c0d0e7389 */ /* 0x01012400000c000b */
[----:B01234-:R-:W-:Y:S01]  /*2d730*/  ENDCOLLECTIVE ;  /* 0x000000000000791b */ /* 0x01ffe20003800000 */
.L_x_2814:
[----:B------:R-:W-:Y:S05]  /*2d740*/  BSYNC B1 ;  /* 0x0000000000017941 */ /* 0x000fea0003800000 */
.L_x_2813:
        /* <DEDUP_REMOVED lines=8> */
.L_x_2815:
[----:B------:R-:W-:Y:S05]  /*2d7d0*/  BRA `(.L_x_2816) ;  /* 0xffffff4c00d87947 */ /* 0x000fea000383ffff */
.L_x_2565:
[----:B------:R-:W2:Y:S01]  /*2d7e0*/  S2R R9, SR_TID.X ;  /* 0x0000000000097919 */ /* 0x000ea20000002100 */
[----:B------:R-:W-:Y:S01]  /*2d7f0*/  BSSY B1, `(.L_x_2817) ;  /* 0x000000a000017945 */ /* 0x000fe20003800000 */
[----:B------:R-:W-:Y:S02]  /*2d800*/  IMAD.MOV.U32 R12, RZ, RZ, RZ ;  /* 0x000000ffff0c7224 */ /* 0x000fe400078e00ff */
[----:B-1----:R-:W-:Y:S02]  /*2d810*/  IMAD.MOV.U32 R11, RZ, RZ, 0x1f ;  /* 0x0000001fff0b7424 */ /* 0x002fe400078e00ff */
[----:B------:R-:W-:Y:S01]  /*2d820*/  IMAD.MOV.U32 R15, RZ, RZ, -0x1 ;  /* 0xffffffffff0f7424 */ /* 0x000fe200078e00ff */
[----:B--2---:R-:W-:-:S04]  /*2d830*/  SHF.R.U32.HI R9, RZ, 0x5, R9 ;  /* 0x00000005ff097819 */ /* 0x004fc80000011609 */
[----:B------:R-:W-:-:S04]  /*2d840*/  LOP3.LUT R9, R9, 0x3, RZ, 0xc0, !PT ;  /* 0x0000000309097812 */ /* 0x000fc800078ec0ff */
[----:B------:R-:W-:-:S07]  /*2d850*/  MOV R13, R9 ;  /* 0x00000009000d7202 */ /* 0x000fce0000000f00 */
[----:B0-----:R-:W-:Y:S05]  /*2d860*/  WARPSYNC.COLLECTIVE R15, `(.L_x_2818) ;  /* 0x000000000f087348 */ /* 0x001fea0003c00000 */
[----:B0-----:R0:W1:Y:S02]  /*2d870*/  SHFL.IDX P6, R14, R13, R12, R11 ;  /* 0x0000000c0d0e7389 */ /* 0x00106400000c000b */
[----:B01----:R-:W-:Y:S01]  /*2d880*/  ENDCOLLECTIVE ;  /* 0x000000000000791b */ /* 0x003fe20003800000 */
.L_x_2818:
[----:B------:R-:W-:Y:S05]  /*2d890*/  BSYNC B1 ;  /* 0x0000000000017941 */ /* 0x000fea0003800000 */
.L_x_2817:
[----:B------:R-:W-:Y:S05]  /*2d8a0*/  BRA `(.L_x_2819) ;  /* 0xffffff6400c07947 */ /* 0x000fea000383ffff */
.L_x_2567:
[----:B------:R-:W-:Y:S01]  /*2d8b0*/  BSSY B1, `(.L_x_2820) ;  /* 0x0000006000017945 */ /* 0x000fe20003800000 */
[----:B------:R-:W-:-:S07]  /*2d8c0*/  IMAD.MOV.U32 R15, RZ, RZ, -0x1 ;  /* 0xffffffffff0f7424 */ /* 0x000fce00078e00ff */
[----:B01----:R-:W-:Y:S05]  /*2d8d0*/  WARPSYNC.COLLECTIVE R15, `(.L_x_2821) ;  /* 0x000000000f0c7348 */ /* 0x003fea0003c00000 */
[----:B------:R-:W-:Y:S02]  /*2d8e0*/  ELECT P6, UR62, PT ;  /* 0x00000000003e782f */ /* 0x000fe400038c0000 */
[----:B------:R-:W-:Y:S01]  /*2d8f0*/  MOV R14, UR62 ;  /* 0x0000003e000e7c02 */ /* 0x000fe20008000f00 */
[----:B01----:R-:W-:Y:S10]  /*2d900*/  ENDCOLLECTIVE ;  /* 0x000000000000791b */ /* 0x003ff40003800000 */
.L_x_2821:
[----:B------:R-:W-:Y:S05]  /*2d910*/  BSYNC B1 ;  /* 0x0000000000017941 */ /* 0x000fea0003800000 */
.L_x_2820:
[----:B------:R-:W-:Y:S05]  /*2d920*/  BRA `(.L_x_2566) ;  /* 0xffffff6400b87947 */ /* 0x000fea000383ffff */
.L_x_2569:
[----:B0-----:R-:W2:Y:S02]  /*2d930*/  LDL R5, [R1+0x4] ;  /* 0x0000040001057983 */ /* 0x001ea40000100800 */
[----:B--2---:R0:W2:Y:S02]  /*2d940*/  SYNCS.PHASECHK.TRANS64.TRYWAIT P0, [R5+URZ+0x38820], R4 ;  /* 0x03882004050075a7 */ /* 0x0040a4000800017f */
[----:B--2---:R-:W-:Y:S05]  /*2d950*/  @!P0 NANOSLEEP.SYNCS 0x989680 ;  /* 0x009896800000895d */ /* 0x004fea0003900000 */
[----:B------:R-:W2:Y:S02]  /*2d960*/  @!P0 SYNCS.PHASECHK.TRANS64 P0, [R5+URZ+0x38820], R4 ;  /* 0x03882004050085a7 */ /* 0x000ea4000800007f */
[----:B--2---:R-:W-:Y:S05]  /*2d970*/  @!P0 BRA `(.L_x_2569) ;  /* 0xfffffffc00ec8947 */ /* 0x004fea000383ffff */
[----:B------:R-:W-:Y:S05]  /*2d980*/  BRA `(.L_x_2822) ;  /* 0xffffff6400c87947 */ /* 0x000fea000383ffff */
.L_x_2573:
[----:B0-----:R0:W2:Y:S02]  /*2d990*/  SYNCS.PHASECHK.TRANS64.TRYWAIT P0, [R7+URZ+0x388a0], R10 ;  /* 0x0388a00a070075a7 */ /* 0x0010a4000800017f */
[----:B--2---:R-:W-:Y:S05]  /*2d9a0*/  @!P0 NANOSLEEP.SYNCS 0x989680 ;  /* 0x009896800000895d */ /* 0x004fea0003900000 */
[----:B------:R-:W2:Y:S02]  /*2d9b0*/  @!P0 SYNCS.PHASECHK.TRANS64 P0, [R7+URZ+0x388a0], R10 ;  /* 0x0388a00a070085a7 */ /* 0x000ea4000800007f */
[----:B--2---:R-:W-:Y:S05]  /*2d9c0*/  @!P0 BRA `(.L_x_2573) ;  /* 0xfffffffc00f08947 */ /* 0x004fea000383ffff */
[----:B------:R-:W-:Y:S05]  /*2d9d0*/  BRA `(.L_x_2823) ;  /* 0xffffff6400f07947 */ /* 0x000fea000383ffff */
.L_x_2579:
[----:B--2---:R2:W3:Y:S02]  /*2d9e0*/  SYNCS.PHASECHK.TRANS64.TRYWAIT P0, [R7+URZ+0x388c0], R10 ;  /* 0x0388c00a070075a7 */ /* 0x0044e4000800017f */
[----:B---3--:R-:W-:Y:S05]  /*2d9f0*/  @!P0 NANOSLEEP.SYNCS 0x989680 ;  /* 0x009896800000895d */ /* 0x008fea0003900000 */
[----:B------:R-:W3:Y:S02]  /*2da00*/  @!P0 SYNCS.PHASECHK.TRANS64 P0, [R7+URZ+0x388c0], R10 ;  /* 0x0388c00a070085a7 */ /* 0x000ee4000800007f */
[----:B---3--:R-:W-:Y:S05]  /*2da10*/  @!P0 BRA `(.L_x_2579) ;  /* 0xfffffffc00f08947 */ /* 0x008fea000383ffff */
[----:B------:R-:W-:Y:S05]  /*2da20*/  BRA `(.L_x_2824) ;  /* 0xffffff6800b47947 */ /* 0x000fea000383ffff */
.L_x_2587:
[----:B0-----:R0:W2:Y:S02]  /*2da30*/  SYNCS.PHASECHK.TRANS64.TRYWAIT P1, [R8+URZ+0x388a0], R7 ;  /* 0x0388a007080075a7 */ /* 0x0010a4000802017f */
[----:B--2---:R-:W-:Y:S05]  /*2da40*/  @!P1 NANOSLEEP.SYNCS 0x989680 ;  /* 0x009896800000995d */ /* 0x004fea0003900000 */
[----:B------:R-:W2:Y:S02]  /*2da50*/  @!P1 SYNCS.PHASECHK.TRANS64 P1, [R8+URZ+0x388a0], R7 ;  /* 0x0388a007080095a7 */ /* 0x000ea4000802007f */
[----:B--2---:R-:W-:Y:S05]  /*2da60*/  @!P1 BRA `(.L_x_2587) ;  /* 0xfffffffc00f09947 */ /* 0x004fea000383ffff */
[----:B------:R-:W-:Y:S05]  /*2da70*/  BRA `(.L_x_2825) ;  /* 0xffffff6c00c87947 */ /* 0x000fea000383ffff */
.L_x_2593:
[----:B--2---:R2:W3:Y:S02]  /*2da80*/  SYNCS.PHASECHK.TRANS64.TRYWAIT P1, [R8+URZ+0x388c0], R7 ;  /* 0x0388c007080075a7 */ /* 0x0044e4000802017f */
[----:B---3--:R-:W-:Y:S05]  /*2da90*/  @!P1 NANOSLEEP.SYNCS 0x989680 ;  /* 0x009896800000995d */ /* 0x008fea0003900000 */
[----:B------:R-:W3:Y:S02]  /*2daa0*/  @!P1 SYNCS.PHASECHK.TRANS64 P1, [R8+URZ+0x388c0], R7 ;  /* 0x0388c007080095a7 */ /* 0x000ee4000802007f */
[----:B---3--:R-:W-:Y:S05]  /*2dab0*/  @!P1 BRA `(.L_x_2593) ;  /* 0xfffffffc00f09947 */ /* 0x008fea000383ffff */
[----:B------:R-:W-:Y:S05]  /*2dac0*/  BRA `(.L_x_2826) ;  /* 0xffffff7000887947 */ /* 0x000fea000383ffff */
.L_x_2609:
[----:B------:R-:W2:Y:S01]  /*2dad0*/  S2R R4, SR_TID.X ;  /* 0x0000000000047919 */ /* 0x000ea20000002100 */
[----:B------:R-:W-:Y:S01]  /*2dae0*/  BSSY B0, `(.L_x_2827) ;  /* 0x000000a000007945 */ /* 0x000fe20003800000 */
[----:B------:R-:W-:Y:S02]  /*2daf0*/  IMAD.MOV.U32 R12, RZ, RZ, RZ ;  /* 0x000000ffff0c7224 */ /* 0x000fe400078e00ff */
[----:B-1----:R-:W-:Y:S02]  /*2db00*/  IMAD.MOV.U32 R11, RZ, RZ, 0x1f ;  /* 0x0000001fff0b7424 */ /* 0x002fe400078e00ff */
[----:B------:R-:W-:Y:S01]  /*2db10*/  IMAD.MOV.U32 R15, RZ, RZ, -0x1 ;  /* 0xffffffffff0f7424 */ /* 0x000fe200078e00ff */
[----:B--2---:R-:W-:-:S04]  /*2db20*/  SHF.R.U32.HI R4, RZ, 0x5, R4 ;  /* 0x00000005ff047819 */ /* 0x004fc80000011604 */
[----:B------:R-:W-:-:S05]  /*2db30*/  LOP3.LUT R4, R4, 0x3, RZ, 0xc0, !PT ;  /* 0x0000000304047812 */ /* 0x000fca00078ec0ff */
[----:B------:R-:W-:-:S07]  /*2db40*/  IMAD.MOV.U32 R13, RZ, RZ, R4 ;  /* 0x000000ffff0d7224 */ /* 0x000fce00078e0004 */
[----:B0--3--:R-:W-:Y:S05]  /*2db50*/  WARPSYNC.COLLECTIVE R15, `(.L_x_2828) ;  /* 0x000000000f087348 */ /* 0x009fea0003c00000 */
[----:B0-----:R0:W1:Y:S02]  /*2db60*/  SHFL.IDX P6, R14, R13, R12, R11 ;  /* 0x0000000c0d0e7389 */ /* 0x00106400000c000b */
[----:B01-3--:R-:W-:Y:S01]  /*2db70*/  ENDCOLLECTIVE ;  /* 0x000000000000791b */ /* 0x00bfe20003800000 */
.L_x_2828:
[----:B------:R-:W-:Y:S05]  /*2db80*/  BSYNC B0 ;  /* 0x0000000000007941 */ /* 0x000fea0003800000 */
.L_x_2827:
[----:B------:R-:W-:Y:S05]  /*2db90*/  BRA `(.L_x_2829) ;  /* 0xffffff7c00947947 */ /* 0x000fea000383ffff */
.L_x_2611:
[----:B------:R-:W-:Y:S01]  /*2dba0*/  BSSY B0, `(.L_x_2830) ;  /* 0x0000006000007945 */ /* 0x000fe20003800000 */
[----:B------:R-:W-:-:S07]  /*2dbb0*/  IMAD.MOV.U32 R15, RZ, RZ, -0x1 ;  /* 0xffffffffff0f7424 */ /* 0x000fce00078e00ff */
[----:B01-3--:R-:W-:Y:S05]  /*2dbc0*/  WARPSYNC.COLLECTIVE R15, `(.L_x_2831) ;  /* 0x000000000f0c7348 */ /* 0x00bfea0003c00000 */
[----:B------:R-:W-:Y:S02]  /*2dbd0*/  ELECT P6, UR62, PT ;  /* 0x00000000003e782f */ /* 0x000fe400038c0000 */
[----:B------:R-:W-:Y:S01]  /*2dbe0*/  MOV R14, UR62 ;  /* 0x0000003e000e7c02 */ /* 0x000fe20008000f00 */
[----:B01-3--:R-:W-:Y:S10]  /*2dbf0*/  ENDCOLLECTIVE ;  /* 0x000000000000791b */ /* 0x00bff40003800000 */
.L_x_2831:
[----:B------:R-:W-:Y:S05]  /*2dc00*/  BSYNC B0 ;  /* 0x0000000000007941 */ /* 0x000fea0003800000 */
.L_x_2830:
[----:B------:R-:W-:Y:S05]  /*2dc10*/  BRA `(.L_x_2832) ;  /* 0xffffff7c00a07947 */ /* 0x000fea000383ffff */
.L_x_2613:
[----:B0-----:R0:W2:Y:S02]  /*2dc20*/  SYNCS.PHASECHK.TRANS64.TRYWAIT P0, [R0+URZ+0x38880], R3 ;  /* 0x03888003000075a7 */ /* 0x0010a4000800017f */
[----:B--2---:R-:W-:Y:S05]  /*2dc30*/  @!P0 NANOSLEEP.SYNCS 0x989680 ;  /* 0x009896800000895d */ /* 0x004fea0003900000 */
[----:B------:R-:W2:Y:S02]  /*2dc40*/  @!P0 SYNCS.PHASECHK.TRANS64 P0, [R0+URZ+0x38880], R3 ;  /* 0x03888003000085a7 */ /* 0x000ea4000800007f */
[----:B--2---:R-:W-:Y:S05]  /*2dc50*/  @!P0 BRA `(.L_x_2613) ;  /* 0xfffffffc00f08947 */ /* 0x004fea000383ffff */
[----:B------:R-:W-:Y:S05]  /*2dc60*/  BRA `(.L_x_2833) ;  /* 0xffffff8000187947 */ /* 0x000fea000383ffff */
.L_x_2615:
[----:B--2---:R2:W3:Y:S02]  /*2dc70*/  SYNCS.PHASECHK.TRANS64.TRYWAIT P0, [R0+URZ+0x38840], R3 ;  /* 0x03884003000075a7 */ /* 0x0044e4000800017f */
[----:B---3--:R-:W-:Y:S05]  /*2dc80*/  @!P0 NANOSLEEP.SYNCS 0x989680 ;  /* 0x009896800000895d */ /* 0x008fea0003900000 */
[----:B------:R-:W3:Y:S02]  /*2dc90*/  @!P0 SYNCS.PHASECHK.TRANS64 P0, [R0+URZ+0x38840], R3 ;  /* 0x03884003000085a7 */ /* 0x000ee4000800007f */
[----:B---3--:R-:W-:Y:S05]  /*2dca0*/  @!P0 BRA `(.L_x_2615) ;  /* 0xfffffffc00f08947 */ /* 0x008fea000383ffff */
[----:B------:R-:W-:Y:S05]  /*2dcb0*/  BRA `(.L_x_2834) ;  /* 0xffffff80008c7947 */ /* 0x000fea000383ffff */
.L_x_2619:
[----:B------:R-:W2:Y:S01]  /*2dcc0*/  LDL.LU R11, [R1+0x48] ;  /* 0x00004800010b7983 */ /* 0x000ea20000300800 */
[----:B------:R-:W-:Y:S01]  /*2dcd0*/  MOV R13, R2 ;  /* 0x00000002000d7202 */ /* 0x000fe20000000f00 */
[----:B------:R-:W-:Y:S01]  /*2dce0*/  IMAD.MOV.U32 R12, RZ, RZ, RZ ;  /* 0x000000ffff0c7224 */ /* 0x000fe200078e00ff */
[----:B------:R-:W-:Y:S01]  /*2dcf0*/  LOP3.LUT R5, R5, 0x7f, RZ, 0xc0, !PT ;  /* 0x0000007f05057812 */ /* 0x000fe200078ec0ff */
[----:B------:R-:W-:-:S03]  /*2dd00*/  IMAD.MOV.U32 R15, RZ, RZ, -0x1 ;  /* 0xffffffffff0f7424 */ /* 0x000fc600078e00ff */
[----:B------:R-:W-:-:S05]  /*2dd10*/  SHF.R.U32.HI R7, RZ, 0x3, R5 ;  /* 0x00000003ff077819 */ /* 0x000fca0000011605 */
[----:B------:R-:W-:Y:S02]  /*2dd20*/  IMAD R17, R17, 0x80, R7 ;  /* 0x0000008011117824 */ /* 0x000fe400078e0207 */
[----:B--2---:R-:W-:Y:S02]  /*2dd30*/  IMAD R0, R11, R8, RZ ;  /* 0x000000080b007224 */ /* 0x004fe400078e02ff */
[----:B------:R-:W-:-:S03]  /*2dd40*/  IMAD.MOV.U32 R11, RZ, RZ, 0x181f ;  /* 0x0000181fff0b7424 */ /* 0x000fc600078e00ff */
[----:B------:R-:W-:-:S13]  /*2dd50*/  ISETP.GE.AND P2, PT, R17, R0, PT ;  /* 0x000000001100720c */ /* 0x000fda0003f46270 */
[----:B-----5:R-:W-:Y:S05]  /*2dd60*/  WARPSYNC.COLLECTIVE R15, `(.L_x_2835) ;  /* 0x000000000f087348 */ /* 0x020fea0003c00000 */
[----:B------:R0:W1:Y:S02]  /*2dd70*/  SHFL.IDX P6, R14, R13, R12, R11 ;  /* 0x0000000c0d0e7389 */ /* 0x00006400000c000b */
[----:B01---5:R-:W-:Y:S01]  /*2dd80*/  ENDCOLLECTIVE ;  /* 0x000000000000791b */ /* 0x023fe20003800000 */
.L_x_2835:
[----:B------:R-:W-:Y:S02]  /*2dd90*/  IMAD.MOV.U32 R13, RZ, RZ, R3 ;  /* 0x000000ffff0d7224 */ /* 0x000fe400078e0003 */
[----:B------:R-:W-:-:S07]  /*2dda0*/  IMAD.MOV.U32 R4, RZ, RZ, R14 ;  /* 0x000000ffff047224 */ /* 0x000fce00078e000e */
[----:B------:R-:W-:Y:S05]  /*2ddb0*/  WARPSYNC.COLLECTIVE R15, `(.L_x_2836) ;  /* 0x000000000f087348 */ /* 0x000fea0003c00000 */
[----:B------:R0:W1:Y:S02]  /*2ddc0*/  SHFL.IDX P6, R14, R13, R12, R11 ;  /* 0x0000000c0d0e7389 */ /* 0x00006400000c000b */
[----:B01----:R-:W-:Y:S01]  /*2ddd0*/  ENDCOLLECTIVE ;  /* 0x000000000000791b */ /* 0x003fe20003800000 */
.L_x_2836:
[----:B------:R-:W-:Y:S01]  /*2dde0*/  MOV R13, R2 ;  /* 0x00000002000d7202 */ /* 0x000fe20000000f00 */
[----:B------:R-:W-:Y:S02]  /*2ddf0*/  IMAD.MOV.U32 R12, RZ, RZ, 0x1 ;  /* 0x00000001ff0c7424 */ /* 0x000fe400078e00ff */
[----:B------:R-:W-:-:S07]  /*2de00*/  IMAD.MOV.U32 R5, RZ, RZ, R14 ;  /* 0x000000ffff057224 */ /* 0x000fce00078e000e */
[----:B------:R-:W-:Y:S05]  /*2de10*/  WARPSYNC.COLLECTIVE R15, `(.L_x_2837) ;  /* 0x000000000f087348 */ /* 0x000fea0003c00000 */
[----:B------:R0:W1:Y:S02]  /*2de20*/  SHFL.IDX P6, R14, R13, R12, R11 ;  /* 0x0000000c0d0e7389 */ /* 0x00006400000c000b */
[----:B01----:R-:W-:Y:S01]  /*2de30*/  ENDCOLLECTIVE ;  /* 0x000000000000791b */ /* 0x003fe20003800000 */
.L_x_2837:
        /* <DEDUP_REMOVED lines=10> */
.L_x_2838:
[----:B------:R-:W-:Y:S01]  /*2dee0*/  @!PT LDS RZ, [RZ] ;  /* 0x00000000fffff984 */ /* 0x000fe20000000800 */
[----:B------:R-:W-:Y:S01]  /*2def0*/  @!PT LDS RZ, [RZ] ;  /* 0x00000000fffff984 */ /* 0x000fe20000000800 */
[----:B------:R-:W-:Y:S01]  /*2df00*/  @!PT LDS RZ, [RZ] ;  /* 0x00000000fffff984 */ /* 0x000fe20000000800 */
[----:B------:R-:W-:Y:S04]  /*2df10*/  @!P2 LDGSTS.E.BYPASS.LTC128B.128 [R9+0x20400], desc[UR46][R4.64], !P0 ;  /* 0x204000000409afae */ /* 0x000fe8000c101d6e */
[----:B------:R0:W-:Y:S01]  /*2df20*/  @!P2 LDGSTS.E.BYPASS.LTC128B.128 [R9+0x24400], desc[UR46][R4.64+0x80], !P1 ;  /* 0x244000800409afae */ /* 0x0001e2000c901d6e */
[----:B------:R-:W-:Y:S02]  /*2df30*/  IMAD.MOV.U32 R13, RZ, RZ, R2 ;  /* 0x000000ffff0d7224 */ /* 0x000fe400078e0002 */
[----:B------:R-:W-:Y:S02]  /*2df40*/  IMAD.MOV.U32 R12, RZ, RZ, 0x2 ;  /* 0x00000002ff0c7424 */ /* 0x000fe400078e00ff */
[----:B0-----:R-:W-:Y:S02]  /*2df50*/  VIADD R4, R17, 0x10 ;  /* 0x0000001011047836 */ /* 0x001fe40000000000 */
[----:B------:R-:W-:-:S03]  /*2df60*/  IMAD.MOV.U32 R6, RZ, RZ, R14 ;  /* 0x000000ffff067224 */ /* 0x000fc600078e000e */
[----:B------:R-:W-:-:S13]  /*2df70*/  ISETP.GE.AND P2, PT, R4, R0, PT ;  /* 0x000000000400720c */ /* 0x000fda0003f46270 */
[----:B------:R-:W-:Y:S05]  /*2df80*/  WARPSYNC.COLLECTIVE R15, `(.L_x_2839) ;  /* 0x000000000f087348 */ /* 0x000fea0003c00000 */
[----:B------:R0:W1:Y:S02]  /*2df90*/  SHFL.IDX P6, R14, R13, R12, R11 ;  /* 0x0000000c0d0e7389 */ /* 0x00006400000c000b */
[----:B01----:R-:W-:Y:S01]  /*2dfa0*/  ENDCOLLECTIVE ;  /* 0x000000000000791b */ /* 0x003fe20003800000 */
.L_x_2839:
[----:B------:R-:W-:Y:S02]  /*2dfb0*/  @!P2 IADD3 R5, P3, R10, R6, RZ ;  /* 0x000000060a05a210 */ /* 0x000fe40007f7e0ff */
[----:B------:R-:W-:-:S03]  /*2dfc0*/  MOV R13, R3 ;  /* 0x00000003000d7202 */ /* 0x000fc60000000f00 */
[----:B------:R-:W-:-:S05]  /*2dfd0*/  @!P2 IMAD.X R4, RZ, RZ, R7, P3 ;  /* 0x000000ffff04a224 */ /* 0x000fca00018e0607 */
[----:B------:R-:W-:Y:S01]  /*2dfe0*/  @!P2 LOP3.LUT R5, R5, R4, RZ, 0x3c, !PT ;  /* 0x000000040505a212 */ /* 0x000fe200078e3cff */
[----:B------:R-:W-:-:S07]  /*2dff0*/  IMAD.MOV.U32 R6, RZ, RZ, R14 ;  /* 0x000000ffff067224 */ /* 0x000fce00078e000e */
[----:B------:R-:W-:Y:S05]  /*2e000*/  WARPSYNC.COLLECTIVE R15, `(.L_x_2840) ;  /* 0x000000000f087348 */ /* 0x000fea0003c00000 */
[----:B------:R0:W1:Y:S02]  /*2e010*/  SHFL.IDX P6, R14, R13, R12, R11 ;  /* 0x0000000c0d0e7389 */ /* 0x00006400000c000b */
[----:B01----:R-:W-:Y:S01]  /*2e020*/  ENDCOLLECTIVE ;  /* 0x000000000000791b */ /* 0x003fe20003800000 */
.L_x_2840:
[----:B------:R-:W-:-:S04]  /*2e030*/  @!P2 LOP3.LUT R4, R5, R4, RZ, 0x3c, !PT ;  /* 0x000000040504a212 */ /* 0x000fc800078e3cff */
[----:B------:R-:W-:-:S05]  /*2e040*/  @!P2 LOP3.LUT R5, R5, R4, RZ, 0x3c, !PT ;  /* 0x000000040505a212 */ /* 0x000fca00078e3cff */
[----:B------:R-:W-:Y:S01]  /*2e050*/  @!PT LDS RZ, [RZ] ;  /* 0x00000000fffff984 */ /* 0x000fe20000000800 */
[----:B------:R-:W-:Y:S01]  /*2e060*/  @!PT LDS RZ, [RZ] ;  /* 0x00000000fffff984 */ /* 0x000fe20000000800 */
[----:B------:R-:W-:Y:S01]  /*2e070*/  @!PT LDS RZ, [RZ] ;  /* 0x00000000fffff984 */ /* 0x000fe20000000800 */
[----:B------:R-:W-:Y:S04]  /*2e080*/  @!P2 LDGSTS.E.BYPASS.LTC128B.128 [R9+0x20c00], desc[UR46][R4.64], !P0 ;  /* 0x20c000000409afae */ /* 0x000fe8000c101d6e */
[----:B------:R0:W-:Y:S01]  /*2e090*/  @!P2 LDGSTS.E.BYPASS.LTC128B.128 [R9+0x24c00], desc[UR46][R4.64+0x80], !P1 ;  /* 0x24c000800409afae */ /* 0x0001e2000c901d6e */
[----:B------:R-:W-:Y:S02]  /*2e0a0*/  IMAD.MOV.U32 R13, RZ, RZ, R2 ;  /* 0x000000ffff0d7224 */ /* 0x000fe400078e0002 */
[----:B------:R-:W-:Y:S02]  /*2e0b0*/  IMAD.MOV.U32 R12, RZ, RZ, 0x3 ;  /* 0x00000003ff0c7424 */ /* 0x000fe400078e00ff */
[----:B0-----:R-:W-:-:S05]  /*2e0c0*/  VIADD R4, R17, 0x20 ;  /* 0x0000002011047836 */ /* 0x001fca0000000000 */
[----:B------:R-:W-:Y:S01]  /*2e0d0*/  ISETP.GE.AND P2, PT, R4, R0, PT ;  /* 0x000000000400720c */ /* 0x000fe20003f46270 */
[----:B------:R-:W-:-:S12]  /*2e0e0*/  IMAD.MOV.U32 R4, RZ, RZ, R14 ;  /* 0x000000ffff047224 */ /* 0x000fd800078e000e */
[----:B------:R-:W-:Y:S05]  /*2e0f0*/  WARPSYNC.COLLECTIVE R15, `(.L_x_2841) ;  /* 0x000000000f087348 */ /* 0x000fea0003c00000 */
[----:B------:R0:W1:Y:S02]  /*2e100*/  SHFL.IDX P6, R14, R13, R12, R11 ;  /* 0x0000000c0d0e7389 */ /* 0x00006400000c000b */
[----:B01----:R-:W-:Y:S01]  /*2e110*/  ENDCOLLECTIVE ;  /* 0x000000000000791b */ /* 0x003fe20003800000 */
.L_x_2841:
[----:B------:R-:W-:Y:S01]  /*2e120*/  @!P2 IADD3 R5, P3, R10, R4, RZ ;  /* 0x000000040a05a210 */ /* 0x000fe20007f7e0ff */
[----:B------:R-:W-:-:S04]  /*2e130*/  IMAD.MOV.U32 R13, RZ, RZ, R3 ;  /* 0x000000ffff0d7224 */ /* 0x000fc800078e0003 */
[----:B------:R-:W-:-:S05]  /*2e140*/  @!P2 IMAD.X R4, RZ, RZ, R6, P3 ;  /* 0x000000ffff04a224 */ /* 0x000fca00018e0606 */
[----:B------:R-:W-:Y:S01]  /*2e150*/  @!P2 LOP3.LUT R5, R5, R4, RZ, 0x3c, !PT ;  /* 0x000000040505a212 */ /* 0x000fe200078e3cff */
[----:B------:R-:W-:-:S03]  /*2e160*/  IMAD.MOV.U32 R6, RZ, RZ, R14 ;  /* 0x000000ffff067224 */ /* 0x000fc600078e000e */
[----:B------:R-:W-:-:S07]  /*2e170*/  @!P2 LOP3.LUT R4, R5, R4, RZ, 0x3c, !PT ;  /* 0x000000040504a212 */ /* 0x000fce00078e3cff */
[----:B------:R-:W-:Y:S05]  /*2e180*/  WARPSYNC.COLLECTIVE R15, `(.L_x_2842) ;  /* 0x000000000f087348 */ /* 0x000fea0003c00000 */
[----:B------:R0:W1:Y:S02]  /*2e190*/  SHFL.IDX P6, R14, R13, R12, R11 ;  /* 0x0000000c0d0e7389 */ /* 0x00006400000c000b */
[----:B01----:R-:W-:Y:S01]  /*2e1a0*/  ENDCOLLECTIVE ;  /* 0x000000000000791b */ /* 0x003fe20003800000 */
.L_x_2842:
        /* <DEDUP_REMOVED lines=14> */
.L_x_2843:
        /* <DEDUP_REMOVED lines=9> */
.L_x_2844:
[----:B------:R-:W-:-:S05]  /*2e320*/  @!P2 LOP3.LUT R5, R5, R4, RZ, 0x3c, !PT ;  /* 0x000000040505a212 */ /* 0x000fca00078e3cff */
[----:B------:R-:W-:Y:S01]  /*2e330*/  @!PT LDS RZ, [RZ] ;  /* 0x00000000fffff984 */ /* 0x000fe20000000800 */
[----:B------:R-:W-:Y:S01]  /*2e340*/  @!PT LDS RZ, [RZ] ;  /* 0x00000000fffff984 */ /* 0x000fe20000000800 */
[----:B------:R-:W-:Y:S01]  /*2e350*/  @!PT LDS RZ, [RZ] ;  /* 0x00000000fffff984 */ /* 0x000fe20000000800 */
[----:B------:R-:W-:Y:S04]  /*2e360*/  @!P2 LDGSTS.E.BYPASS.LTC128B.128 [R9+0x21c00], desc[UR46][R4.64], !P0 ;  /* 0x21c000000409afae */ /* 0x000fe8000c101d6e */
[----:B------:R0:W-:Y:S01]  /*2e370*/  @!P2 LDGSTS.E.BYPASS.LTC128B.128 [R9+0x25c00], desc[UR46][R4.64+0x80], !P1 ;  /* 0x25c000800409afae */ /* 0x0001e2000c901d6e */
[----:B------:R-:W-:Y:S01]  /*2e380*/  IMAD.MOV.U32 R13, RZ, RZ, R2 ;  /* 0x000000ffff0d7224 */ /* 0x000fe200078e0002 */
[----:B------:R-:W-:Y:S02]  /*2e390*/  MOV R12, 0x5 ;  /* 0x00000005000c7802 */ /* 0x000fe40000000f00 */
[----:B0-----:R-:W-:-:S04]  /*2e3a0*/  IADD3 R4, R17, 0x40, RZ ;  /* 0x0000004011047810 */ /* 0x001fc80007ffe0ff */
[----:B------:R-:W-:Y:S01]  /*2e3b0*/  ISETP.GE.AND P2, PT, R4, R0, PT ;  /* 0x000000000400720c */ /* 0x000fe20003f46270 */
[----:B------:R-:W-:-:S12]  /*2e3c0*/  IMAD.MOV.U32 R4, RZ, RZ, R14 ;  /* 0x000000ffff047224 */ /* 0x000fd800078e000e */
[----:B------:R-:W-:Y:S05]  /*2e3d0*/  WARPSYNC.COLLECTIVE R15, `(.L_x_2845) ;  /* 0x000000000f087348 */ /* 0x000fea0003c00000 */
[----:B------:R0:W1:Y:S02]  /*2e3e0*/  SHFL.IDX P6, R14, R13, R12, R11 ;  /* 0x0000000c0d0e7389 */ /* 0x00006400000c000b */
[----:B01----:R-:W-:Y:S01]  /*2e3f0*/  ENDCOLLECTIVE ;  /* 0x000000000000791b */ /* 0x003fe20003800000 */
.L_x_2845:
        /* <DEDUP_REMOVED lines=9> */
.L_x_2846:
        /* <DEDUP_REMOVED lines=14> */
.L_x_2847:
        /* <DEDUP_REMOVED lines=9> */
.L_x_2848:
        /* <DEDUP_REMOVED lines=8> */
[----:B0-----:R-:W-:Y:S01]  /*2e680*/  VIADD R5, R17, 0x60 ;  /* 0x0000006011057836 */ /* 0x001fe20000000000 */
[----:B------:R-:W-:-:S07]  /*2e690*/  MOV R4, R14 ;  /* 0x0000000e00047202 */ /* 0x000fce0000000f00 */
[----:B------:R-:W-:Y:S05]  /*2e6a0*/  WARPSYNC.COLLECTIVE R15, `(.L_x_2849) ;  /* 0x000000000f087348 */ /* 0x000fea0003c00000 */
[----:B------:R0:W1:Y:S02]  /*2e6b0*/  SHFL.IDX P6, R14, R13, R12, R11 ;  /* 0x0000000c0d0e7389 */ /* 0x00006400000c000b */
[----:B01----:R-:W-:Y:S01]  /*2e6c0*/  ENDCOLLECTIVE ;  /* 0x000000000000791b */ /* 0x003fe20003800000 */
.L_x_2849:
[----:B------:R-:W-:Y:S01]  /*2e6d0*/  ISETP.GE.AND P2, PT, R5, R0, PT ;  /* 0x000000000500720c */ /* 0x000fe20003f46270 */
[----:B------:R-:W-:-:S12]  /*2e6e0*/  IMAD.MOV.U32 R13, RZ, RZ, R3 ;  /* 0x000000ffff0d7224 */ /* 0x000fd800078e0003 */
[----:B------:R-:W-:-:S05]  /*2e6f0*/  @!P2 IADD3 R5, P3, R10, R4, RZ ;  /* 0x000000040a05a210 */ /* 0x000fca0007f7e0ff */
[----:B------:R-:W-:-:S05]  /*2e700*/  @!P2 IMAD.X R4, RZ, RZ, R6, P3 ;  /* 0x000000ffff04a224 */ /* 0x000fca00018e0606 */
[----:B------:R-:W-:-:S04]  /*2e710*/  @!P2 LOP3.LUT R5, R5, R4, RZ, 0x3c, !PT ;  /* 0x000000040505a212 */ /* 0x000fc800078e3cff */
[----:B------:R-:W-:-:S04]  /*2e720*/  @!P2 LOP3.LUT R4, R5, R4, RZ, 0x3c, !PT ;  /* 0x000000040504a212 */ /* 0x000fc800078e3cff */
[----:B------:R-:W-:-:S05]  /*2e730*/  @!P2 LOP3.LUT R5, R5, R4, RZ, 0x3c, !PT ;  /* 0x000000040505a212 */ /* 0x000fca00078e3cff */
        /* <DEDUP_REMOVED lines=9> */
.L_x_2850:
[----:B------:R-:W-:Y:S01]  /*2e7d0*/  IMAD.MOV.U32 R3, RZ, RZ, R14 ;  /* 0x000000ffff037224 */ /* 0x000fe200078e000e */
[----:B------:R-:W-:Y:S06]  /*2e7e0*/  BRA `(.L_x_2851) ;  /* 0xffffff8400307947 */ /* 0x000fec000383ffff */
.L_x_2624:
[----:B0-----:R-:W3:Y:S02]  /*2e7f0*/  LDL R2, [R1+0x4] ;  /* 0x0000040001027983 */ /* 0x001ee40000100800 */
[----:B---3--:R0:W3:Y:S02]  /*2e800*/  SYNCS.PHASECHK.TRANS64.TRYWAIT P0, [R2+URZ+0x38820], R0 ;  /* 0x03882000020075a7 */ /* 0x0080e4000800017f */
[----:B---3--:R-:W-:Y:S05]  /*2e810*/  @!P0 NANOSLEEP.SYNCS 0x989680 ;  /* 0x009896800000895d */ /* 0x008fea0003900000 */
[----:B------:R-:W3:Y:S02]  /*2e820*/  @!P0 SYNCS.PHASECHK.TRANS64 P0, [R2+URZ+0x38820], R0 ;  /* 0x03882000020085a7 */ /* 0x000ee4000800007f */
[----:B---3--:R-:W-:Y:S05]  /*2e830*/  @!P0 BRA `(.L_x_2624) ;  /* 0xfffffffc00ec8947 */ /* 0x008fea000383ffff */
[----:B------:R-:W-:Y:S05]  /*2e840*/  BRA `(.L_x_2852) ;  /* 0xffffff8400a07947 */ /* 0x000fea000383ffff */
.L_x_2630:
[----:B---3--:R3:W4:Y:S02]  /*2e850*/  SYNCS.PHASECHK.TRANS64.TRYWAIT P0, [R6+URZ+0x38880], R5 ;  /* 0x03888005060075a7 */ /* 0x008724000800017f */
[----:B----4-:R-:W-:Y:S05]  /*2e860*/  @!P0 NANOSLEEP.SYNCS 0x989680 ;  /* 0x009896800000895d */ /* 0x010fea0003900000 */
[----:B------:R-:W4:Y:S02]  /*2e870*/  @!P0 SYNCS.PHASECHK.TRANS64 P0, [R6+URZ+0x38880], R5 ;  /* 0x03888005060085a7 */ /* 0x000f24000800007f */
[----:B----4-:R-:W-:Y:S05]  /*2e880*/  @!P0 BRA `(.L_x_2630) ;  /* 0xfffffffc00f08947 */ /* 0x010fea000383ffff */
[----:B------:R-:W-:Y:S05]  /*2e890*/  BRA `(.L_x_2853) ;  /* 0xffffff8800607947 */ /* 0x000fea000383ffff */
.L_x_2636:
[----:B--2---:R2:W4:Y:S02]  /*2e8a0*/  SYNCS.PHASECHK.TRANS64.TRYWAIT P0, [R6+URZ+0x38840], R5 ;  /* 0x03884005060075a7 */ /* 0x004524000800017f */
[----:B----4-:R-:W-:Y:S05]  /*2e8b0*/  @!P0 NANOSLEEP.SYNCS 0x989680 ;  /* 0x009896800000895d */ /* 0x010fea0003900000 */
[----:B------:R-:W4:Y:S02]  /*2e8c0*/  @!P0 SYNCS.PHASECHK.TRANS64 P0, [R6+URZ+0x38840], R5 ;  /* 0x03884005060085a7 */ /* 0x000f24000800007f */
[----:B----4-:R-:W-:Y:S05]  /*2e8d0*/  @!P0 BRA `(.L_x_2636) ;  /* 0xfffffffc00f08947 */ /* 0x010fea000383ffff */
[----:B------:R-:W-:Y:S05]  /*2e8e0*/  BRA `(.L_x_2854) ;  /* 0xffffff8c002c7947 */ /* 0x000fea000383ffff */
.L_x_2643:
[----:B---3--:R3:W4:Y:S02]  /*2e8f0*/  SYNCS.PHASECHK.TRANS64.TRYWAIT P0, [R20+URZ+0x38870], R4 ;  /* 0x03887004140075a7 */ /* 0x008724000800017f */
[----:B----4-:R-:W-:Y:S05]  /*2e900*/  @!P0 NANOSLEEP.SYNCS 0x989680 ;  /* 0x009896800000895d */ /* 0x010fea0003900000 */
[----:B------:R-:W4:Y:S02]  /*2e910*/  @!P0 SYNCS.PHASECHK.TRANS64 P0, [R20+URZ+0x38870], R4 ;  /* 0x03887004140085a7 */ /* 0x000f24000800007f */
[----:B----4-:R-:W-:Y:S05]  /*2e920*/  @!P0 BRA `(.L_x_2643) ;  /* 0xfffffffc00f08947 */ /* 0x010fea000383ffff */
[----:B------:R-:W-:Y:S05]  /*2e930*/  BRA `(.L_x_2855) ;  /* 0xffffff9000107947 */ /* 0x000fea000383ffff */
.L_x_2645:
[----:B----4-:R4:W0:Y:S02]  /*2e940*/  SYNCS.PHASECHK.TRANS64.TRYWAIT P0, [R20+URZ+0x38860], R2 ;  /* 0x03886002140075a7 */ /* 0x010824000800017f */
[----:B0-----:R-:W-:Y:S05]  /*2e950*/  @!P0 NANOSLEEP.SYNCS 0x989680 ;  /* 0x009896800000895d */ /* 0x001fea0003900000 */
[----:B------:R-:W0:Y:S02]  /*2e960*/  @!P0 SYNCS.PHASECHK.TRANS64 P0, [R20+URZ+0x38860], R2 ;  /* 0x03886002140085a7 */ /* 0x000e24000800007f */
[----:B0-----:R-:W-:Y:S05]  /*2e970*/  @!P0 BRA `(.L_x_2645) ;  /* 0xfffffffc00f08947 */ /* 0x001fea000383ffff */
[----:B------:R-:W-:Y:S05]  /*2e980*/  BRA `(.L_x_2856) ;  /* 0xffffff9000187947 */ /* 0x000fea000383ffff */
.L_x_2652:
[----:B0-----:R0:W2:Y:S02]  /*2e990*/  SYNCS.PHASECHK.TRANS64.TRYWAIT P1, [R18+URZ+0x38870], R0 ;  /* 0x03887000120075a7 */ /* 0x0010a4000802017f */
[----:B--2---:R-:W-:Y:S05]  /*2e9a0*/  @!P1 NANOSLEEP.SYNCS 0x989680 ;  /* 0x009896800000995d */ /* 0x004fea0003900000 */
[----:B------:R-:W2:Y:S02]  /*2e9b0*/  @!P1 SYNCS.PHASECHK.TRANS64 P1, [R18+URZ+0x38870], R0 ;  /* 0x03887000120095a7 */ /* 0x000ea4000802007f */
[----:B--2---:R-:W-:Y:S05]  /*2e9c0*/  @!P1 BRA `(.L_x_2652) ;  /* 0xfffffffc00f09947 */ /* 0x004fea000383ffff */
[----:B------:R-:W-:Y:S05]  /*2e9d0*/  BRA `(.L_x_2857) ;  /* 0xffffff9800c87947 */ /* 0x000fea000383ffff */
.L_x_2654:
[----:B0-----:R0:W2:Y:S02]  /*2e9e0*/  SYNCS.PHASECHK.TRANS64.TRYWAIT P1, [R18+URZ+0x38860], R0 ;  /* 0x03886000120075a7 */ /* 0x0010a4000802017f */
[----:B--2---:R-:W-:Y:S05]  /*2e9f0*/  @!P1 NANOSLEEP.SYNCS 0x989680 ;  /* 0x009896800000995d */ /* 0x004fea0003900000 */
[----:B------:R-:W2:Y:S02]  /*2ea00*/  @!P1 SYNCS.PHASECHK.TRANS64 P1, [R18+URZ+0x38860], R0 ;  /* 0x03886000120095a7 */ /* 0x000ea4000802007f */
[----:B--2---:R-:W-:Y:S05]  /*2ea10*/  @!P1 BRA `(.L_x_2654) ;  /* 0xfffffffc00f09947 */ /* 0x004fea000383ffff */
[----:B------:R-:W-:Y:S05]  /*2ea20*/  BRA `(.L_x_2858) ;  /* 0xffffff9800d07947 */ /* 0x000fea000383ffff */
.L_x_2658:
[----:B------:R-:W-:Y:S01]  /*2ea30*/  BSSY B0, `(.L_x_2859) ;  /* 0x0000008000007945 */ /* 0x000fe20003800000 */
[----:B------:R-:W-:Y:S01]  /*2ea40*/  IMAD.MOV.U32 R13, RZ, RZ, R16 ;  /* 0x000000ffff0d7224 */ /* 0x000fe200078e0010 */
[----:B------:R-:W-:Y:S01]  /*2ea50*/  MOV R12, RZ ;  /* 0x000000ff000c7202 */ /* 0x000fe20000000f00 */
[----:B-1----:R-:W-:Y:S02]  /*2ea60*/  IMAD.MOV.U32 R11, RZ, RZ, 0x1f ;  /* 0x0000001fff0b7424 */ /* 0x002fe400078e00ff */
[----:B------:R-:W-:-:S07]  /*2ea70*/  IMAD.MOV.U32 R15, RZ, RZ, -0x1 ;  /* 0xffffffffff0f7424 */ /* 0x000fce00078e00ff */
[----:B------:R-:W-:Y:S05]  /*2ea80*/  WARPSYNC.COLLECTIVE R15, `(.L_x_2860) ;  /* 0x000000000f087348 */ /* 0x000fea0003c00000 */
[----:B------:R0:W1:Y:S02]  /*2ea90*/  SHFL.IDX P6, R14, R13, R12, R11 ;  /* 0x0000000c0d0e7389 */ /* 0x00006400000c000b */
[----:B01----:R-:W-:Y:S01]  /*2eaa0*/  ENDCOLLECTIVE ;  /* 0x000000000000791b */ /* 0x003fe20003800000 */
.L_x_2860:
[----:B------:R-:W-:Y:S05]  /*2eab0*/  BSYNC B0 ;  /* 0x0000000000007941 */ /* 0x000fea0003800000 */
.L_x_2859:
[----:B------:R-:W-:Y:S01]  /*2eac0*/  IMAD.MOV.U32 R13, RZ, RZ, R16 ;  /* 0x000000ffff0d7224 */ /* 0x000fe200078e0010 */
[----:B------:R-:W-:Y:S01]  /*2ead0*/  IADD3 R5, R19, R6, RZ ;  /* 0x0000000613057210 */ /* 0x000fe20007ffe0ff */
[----:B------:R-:W-:Y:S02]  /*2eae0*/  IMAD.MOV.U32 R12, RZ, RZ, 0x1 ;  /* 0x00000001ff0c7424 */ /* 0x000fe400078e00ff */
[----:B------:R-:W-:Y:S02]  /*2eaf0*/  IMAD.MOV.U32 R11, RZ, RZ, 0x1f ;  /* 0x0000001fff0b7424 */ /* 0x000fe400078e00ff */
[----:B------:R-:W-:Y:S02]  /*2eb00*/  IMAD.MOV.U32 R15, RZ, RZ, -0x1 ;  /* 0xffffffffff0f7424 */ /* 0x000fe400078e00ff */
[----:B------:R-:W-:-:S07]  /*2eb10*/  IMAD.MOV.U32 R0, RZ, RZ, R14 ;  /* 0x000000ffff007224 */ /* 0x000fce00078e000e */
[----:B------:R-:W-:Y:S05]  /*2eb20*/  WARPSYNC.COLLECTIVE R15, `(.L_x_2861) ;  /* 0x000000000f087348 */ /* 0x000fea0003c00000 */
[----:B------:R0:W1:Y:S02]  /*2eb30*/  SHFL.IDX P6, R14, R13, R12, R11 ;  /* 0x0000000c0d0e7389 */ /* 0x00006400000c000b */
[----:B01----:R-:W-:Y:S01]  /*2eb40*/  ENDCOLLECTIVE ;  /* 0x000000000000791b */ /* 0x003fe20003800000 */
.L_x_2861:
        /* <DEDUP_REMOVED lines=18> */
.L_x_2862:
        /* <DEDUP_REMOVED lines=8> */
.L_x_2863:
[----:B------:R-:W-:Y:S01]  /*2ecf0*/  IMAD.MOV.U32 R12, RZ, RZ, 0x4 ;  /* 0x00000004ff0c7424 */ /* 0x000fe200078e00ff */
[----:B------:R-:W-:-:S04]  /*2ed00*/  MOV R5, R14 ;  /* 0x0000000e00057202 */ /* 0x000fc80000000f00 */
[----:B------:R-:W-:-:S05]  /*2ed10*/  SEL R5, R5, RZ, P2 ;  /* 0x000000ff05057207 */ /* 0x000fca0001000000 */
[----:B------:R-:W-:-:S04]  /*2ed20*/  IMAD.IADD R3, R3, 0x1, R5 ;  /* 0x0000000103037824 */ /* 0x000fc800078e0205 */
[----:B------:R-:W-:-:S07]  /*2ed30*/  IMAD.MOV.U32 R13, RZ, RZ, R3 ;  /* 0x000000ffff0d7224 */ /* 0x000fce00078e0003 */
[----:B------:R-:W-:Y:S05]  /*2ed40*/  WARPSYNC.COLLECTIVE R15, `(.L_x_2864) ;  /* 0x000000000f087348 */ /* 0x000fea0003c00000 */
[----:B------:R0:W1:Y:S02]  /*2ed50*/  SHFL.UP P6, R14, R13, R12, R11 ;  /* 0x0400000c0d0e7389 */ /* 0x00006400000c000b */
[----:B01----:R-:W-:Y:S01]  /*2ed60*/  ENDCOLLECTIVE ;  /* 0x000000000000791b */ /* 0x003fe20003800000 */
.L_x_2864:
        /* <DEDUP_REMOVED lines=8> */
.L_x_2865:
        /* <DEDUP_REMOVED lines=8> */
.L_x_2866:
        /* <DEDUP_REMOVED lines=9> */
.L_x_2867:
[----:B------:R-:W-:Y:S01]  /*2ef00*/  IMAD.MOV.U32 R7, RZ, RZ, R14 ;  /* 0x000000ffff077224 */ /* 0x000fe200078e000e */
[----:B------:R-:W-:Y:S06]  /*2ef10*/  BRA `(.L_x_2868) ;  /* 0xffffffa000947947 */ /* 0x000fec000383ffff */
.L_x_2663:
[----:B------:R-:W-:Y:S01]  /*2ef20*/  BSSY B0, `(.L_x_2869) ;  /* 0x0000008000007945 */ /* 0x000fe20003800000 */
[----:B-----5:R-:W-:Y:S01]  /*2ef30*/  MOV R13, R2 ;  /* 0x00000002000d7202 */ /* 0x020fe20000000f00 */
[----:B------:R-:W-:Y:S02]  /*2ef40*/  IMAD.MOV.U32 R12, RZ, RZ, 0x1 ;  /* 0x00000001ff0c7424 */ /* 0x000fe400078e00ff */
[----:B-1----:R-:W-:Y:S02]  /*2ef50*/  IMAD.MOV.U32 R11, RZ, RZ, RZ ;  /* 0x000000ffff0b7224 */ /* 0x002fe400078e00ff */
[----:B------:R-:W-:-:S07]  /*2ef60*/  IMAD.MOV.U32 R15, RZ, RZ, -0x1 ;  /* 0xffffffffff0f7424 */ /* 0x000fce00078e00ff */
[----:B0-2---:R-:W-:Y:S05]  /*2ef70*/  WARPSYNC.COLLECTIVE R15, `(.L_x_2870) ;  /* 0x000000000f087348 */ /* 0x005fea0003c00000 */
[----:B------:R1:W3:Y:S02]  /*2ef80*/  SHFL.UP P6, R14, R13, R12, R11 ;  /* 0x0400000c0d0e7389 */ /* 0x0002e400000c000b */
[----:B0123--:R-:W-:Y:S01]  /*2ef90*/  ENDCOLLECTIVE ;  /* 0x000000000000791b */ /* 0x00ffe20003800000 */
.L_x_2870:
[----:B------:R-:W-:Y:S05]  /*2efa0*/  BSYNC B0 ;  /* 0x0000000000007941 */ /* 0x000fea0003800000 */
.L_x_2869:
[----:B------:R-:W-:Y:S01]  /*2efb0*/  IMAD.MOV.U32 R3, RZ, RZ, R14 ;  /* 0x000000ffff037224 */ /* 0x000fe200078e000e */
[----:B------:R-:W-:Y:S01]  /*2efc0*/  MOV R15, 0xffffffff ;  /* 0xffffffff000f7802 */ /* 0x000fe20000000f00 */
[----:B------:R-:W-:Y:S02]  /*2efd0*/  IMAD.MOV.U32 R12, RZ, RZ, 0x2 ;  /* 0x00000002ff0c7424 */ /* 0x000fe400078e00ff */
[----:B------:R-:W-:Y:S01]  /*2efe0*/  IMAD.MOV.U32 R11, RZ, RZ, RZ ;  /* 0x000000ffff0b7224 */ /* 0x000fe200078e00ff */
[----:B------:R-:W-:-:S05]  /*2eff0*/  SEL R3, R3, RZ, P1 ;  /* 0x000000ff03037207 */ /* 0x000fca0000800000 */
[----:B------:R-:W-:-:S04]  /*2f000*/  IMAD.IADD R3, R2, 0x1, R3 ;  /* 0x0000000102037824 */ /* 0x000fc800078e0203 */
[----:B------:R-:W-:-:S07]  /*2f010*/  IMAD.MOV.U32 R13, RZ, RZ, R3 ;  /* 0x000000ffff0d7224 */ /* 0x000fce00078e0003 */
[----:B------:R-:W-:Y:S05]  /*2f020*/  WARPSYNC.COLLECTIVE R15, `(.L_x_2871) ;  /* 0x000000000f087348 */ /* 0x000fea0003c00000 */
[----:B------:R0:W1:Y:S02]  /*2f030*/  SHFL.UP P6, R14, R13, R12, R11 ;  /* 0x0400000c0d0e7389 */ /* 0x00006400000c000b */
[----:B01----:R-:W-:Y:S01]  /*2f040*/  ENDCOLLECTIVE ;  /* 0x000000000000791b */ /* 0x003fe20003800000 */
.L_x_2871:
        /* <DEDUP_REMOVED lines=8> */
.L_x_2872:
        /* <DEDUP_REMOVED lines=8> */
.L_x_2873:
        /* <DEDUP_REMOVED lines=8> */
.L_x_2874:
        /* <DEDUP_REMOVED lines=9> */
.L_x_2875:
[----:B------:R-:W-:Y:S01]  /*2f260*/  MOV R7, R14 ;  /* 0x0000000e00077202 */ /* 0x000fe20000000f00 */
[----:B------:R-:W-:Y:S06]  /*2f270*/  BRA `(.L_x_2876) ;  /* 0xffffffa0005c7947 */ /* 0x000fec000383ffff */
.L_x_2665:
[----:B------:R-:W-:Y:S01]  /*2f280*/  BSSY B0, `(.L_x_2877) ;  /* 0x0000006000007945 */ /* 0x000fe20003800000 */
[----:B------:R-:W-:Y:S01]  /*2f290*/  PLOP3.LUT P6, PT, P6, PT, PT, 0x8, 0x0 ;  /* 0x000000000000781c */ /* 0x000fe200037ce170 */
[----:B------:R-:W-:-:S12]  /*2f2a0*/  IMAD.MOV.U32 R15, RZ, RZ, -0x1 ;  /* 0xffffffffff0f7424 */ /* 0x000fd800078e00ff */
[----:B01----:R-:W-:Y:S05]  /*2f2b0*/  WARPSYNC.COLLECTIVE R15, `(.L_x_2878) ;  /* 0x000000000f087348 */ /* 0x003fea0003c00000 */
[----:B------:R-:W-:Y:S01]  /*2f2c0*/  VOTE.ANY R14, PT, P6 ;  /* 0x00000000000e7806 */ /* 0x000fe200030e0100 */
[----:B01----:R-:W-:Y:S06]  /*2f2d0*/  ENDCOLLECTIVE ;  /* 0x000000000000791b */ /* 0x003fec0003800000 */
.L_x_2878:
[----:B------:R-:W-:Y:S05]  /*2f2e0*/  BSYNC B0 ;  /* 0x0000000000007941 */ /* 0x000fea0003800000 */
.L_x_2877:
[----:B------:R-:W-:Y:S02]  /*2f2f0*/  IMAD.MOV.U32 R5, RZ, RZ, R14 ;  /* 0x000000ffff057224 */ /* 0x000fe400078e000e */
[----:B------:R-:W-:Y:S02]  /*2f300*/  IMAD.MOV.U32 R13, RZ, RZ, R2 ;  /* 0x000000ffff0d7224 */ /* 0x000fe400078e0002 */
[----:B------:R-:W0:Y:S01]  /*2f310*/  POPC R4, R5 ;  /* 0x0000000500047309 */ /* 0x000e220000000000 */
[----:B------:R-:W-:Y:S02]  /*2f320*/  IMAD.MOV.U32 R11, RZ, RZ, 0x1f ;  /* 0x0000001fff0b7424 */ /* 0x000fe400078e00ff */
[----:B------:R-:W-:Y:S02]  /*2f330*/  IMAD.MOV.U32 R15, RZ, RZ, -0x1 ;  /* 0xffffffffff0f7424 */ /* 0x000fe400078e00ff */
[----:B0-----:R-:W-:-:S07]  /*2f340*/  IMAD.MOV.U32 R12, RZ, RZ, R4 ;  /* 0x000000ffff0c7224 */ /* 0x001fce00078e0004 */
[----:B------:R-:W-:Y:S05]  /*2f350*/  WARPSYNC.COLLECTIVE R15, `(.L_x_2879) ;  /* 0x000000000f087348 */ /* 0x000fea0003c00000 */
[----:B------:R0:W1:Y:S02]  /*2f360*/  SHFL.IDX P6, R14, R13, R12, R11 ;  /* 0x0000000c0d0e7389 */ /* 0x00006400000c000b */
[----:B01----:R-:W-:Y:S01]  /*2f370*/  ENDCOLLECTIVE ;  /* 0x000000000000791b */ /* 0x003fe20003800000 */
.L_x_2879:
[----:B------:R-:W-:Y:S01]  /*2f380*/  IMAD.MOV.U32 R17, RZ, RZ, R14 ;  /* 0x000000ffff117224 */ /* 0x000fe200078e000e */
[----:B------:R-:W-:Y:S06]  /*2f390*/  BRA `(.L_x_2880) ;  /* 0xffffffa0004c7947 */ /* 0x000fec000383ffff */
.L_x_2667:
[----:B------:R-:W-:Y:S01]  /*2f3a0*/  BSSY B0, `(.L_x_2881) ;  /* 0x0000007000007945 */ /* 0x000fe20003800000 */
[----:B------:R-:W-:Y:S01]  /*2f3b0*/  IMAD.MOV.U32 R13, RZ, RZ, R6 ;  /* 0x000000ffff0d7224 */ /* 0x000fe200078e0006 */
[----:B-1----:R-:W-:Y:S01]  /*2f3c0*/  MOV R11, 0x1f ;  /* 0x0000001f000b7802 */ /* 0x002fe20000000f00 */
[----:B------:R-:W-:-:S07]  /*2f3d0*/  IMAD.MOV.U32 R15, RZ, RZ, -0x1 ;  /* 0xffffffffff0f7424 */ /* 0x000fce00078e00ff */
[----:B0-2---:R-:W-:Y:S05]  /*2f3e0*/  WARPSYNC.COLLECTIVE R15, `(.L_x_2882) ;  /* 0x000000000f087348 */ /* 0x005fea0003c00000 */
[----:B------:R1:W3:Y:S02]  /*2f3f0*/  SHFL.IDX P6, R14, R13, R12, R11 ;  /* 0x0000000c0d0e7389 */ /* 0x0002e400000c000b */
[----:B0123--:R-:W-:Y:S01]  /*2f400*/  ENDCOLLECTIVE ;  /* 0x000000000000791b */ /* 0x00ffe20003800000 */
.L_x_2882:
[----:B------:R-:W-:Y:S05]  /*2f410*/  BSYNC B0 ;  /* 0x0000000000007941 */ /* 0x000fea0003800000 */
.L_x_2881:
[----:B------:R-:W-:Y:S01]  /*2f420*/  IMAD.MOV.U32 R6, RZ, RZ, R14 ;  /* 0x000000ffff067224 */ /* 0x000fe200078e000e */
[----:B------:R-:W-:Y:S06]  /*2f430*/  BRA `(.L_x_2883) ;  /* 0xffffffa000407947 */ /* 0x000fec000383ffff */
.L_x_2671:
[----:B0-----:R0:W2:Y:S02]  /*2f440*/  SYNCS.PHASECHK.TRANS64.TRYWAIT P0, [R0+URZ+0x38820], R3 ;  /* 0x03882003000075a7 */ /* 0x0010a4000800017f */
[----:B--2---:R-:W-:Y:S05]  /*2f450*/  @!P0 NANOSLEEP.SYNCS 0x989680 ;  /* 0x009896800000895d */ /* 0x004fea0003900000 */
[----:B------:R-:W2:Y:S02]  /*2f460*/  @!P0 SYNCS.PHASECHK.TRANS64 P0, [R0+URZ+0x38820], R3 ;  /* 0x03882003000085a7 */ /* 0x000ea4000800007f */
[----:B--2---:R-:W-:Y:S05]  /*2f470*/  @!P0 BRA `(.L_x_2671) ;  /* 0xfffffffc00f08947 */ /* 0x004fea000383ffff */
[----:B------:R-:W-:Y:S05]  /*2f480*/  BRA `(.L_x_2884) ;  /* 0xffffffa400c47947 */ /* 0x000fea000383ffff */
.L_x_2672:
[----:B------:R-:W2:Y:S01]  /*2f490*/  S2R R2, SR_TID.X ;  /* 0x0000000000027919 */ /* 0x000ea20000002100 */
[----:B------:R-:W-:Y:S01]  /*2f4a0*/  BSSY B0, `(.L_x_2885) ;  /* 0x000000a000007945 */ /* 0x000fe20003800000 */
[----:B---3--:R-:W-:Y:S02]  /*2f4b0*/  IMAD.MOV.U32 R12, RZ, RZ, RZ ;  /* 0x000000ffff0c7224 */ /* 0x008fe400078e00ff */
[----:B-1----:R-:W-:Y:S02]  /*2f4c0*/  IMAD.MOV.U32 R11, RZ, RZ, 0x1f ;  /* 0x0000001fff0b7424 */ /* 0x002fe400078e00ff */
[----:B------:R-:W-:Y:S01]  /*2f4d0*/  IMAD.MOV.U32 R15, RZ, RZ, -0x1 ;  /* 0xffffffffff0f7424 */ /* 0x000fe200078e00ff */
[----:B--2---:R-:W-:-:S04]  /*2f4e0*/  SHF.R.U32.HI R2, RZ, 0x5, R2 ;  /* 0x00000005ff027819 */ /* 0x004fc80000011602 */
[----:B------:R-:W-:-:S05]  /*2f4f0*/  LOP3.LUT R2, R2, 0x3, RZ, 0xc0, !PT ;  /* 0x0000000302027812 */ /* 0x000fca00078ec0ff */
[----:B------:R-:W-:-:S07]  /*2f500*/  IMAD.MOV.U32 R13, RZ, RZ, R2 ;  /* 0x000000ffff0d7224 */ /* 0x000fce00078e0002 */
[----:B0-----:R-:W-:Y:S05]  /*2f510*/  WARPSYNC.COLLECTIVE R15, `(.L_x_2886) ;  /* 0x000000000f087348 */ /* 0x001fea0003c00000 */
[----:B------:R1:W2:Y:S02]  /*2f520*/  SHFL.IDX P6, R14, R13, R12, R11 ;  /* 0x0000000c0d0e7389 */ /* 0x0002a400000c000b */
[----:B012---:R-:W-:Y:S01]  /*2f530*/  ENDCOLLECTIVE ;  /* 0x000000000000791b */ /* 0x007fe20003800000 */
.L_x_2886:
[----:B------:R-:W-:Y:S05]  /*2f540*/  BSYNC B0 ;  /* 0x0000000000007941 */ /* 0x000fea0003800000 */
.L_x_2885:
[----:B------:R-:W-:Y:S05]  /*2f550*/  BRA `(.L_x_2887) ;  /* 0xffffffa400ac7947 */ /* 0x000fea000383ffff */
.L_x_2673:
[----:B------:R-:W-:Y:S01]  /*2f560*/  BSSY B0, `(.L_x_2888) ;  /* 0x0000006000007945 */ /* 0x000fe20003800000 */
[----:B------:R-:W-:-:S07]  /*2f570*/  IMAD.MOV.U32 R15, RZ, RZ, -0x1 ;  /* 0xffffffffff0f7424 */ /* 0x000fce00078e00ff */
[----:B0123--:R-:W-:Y:S05]  /*2f580*/  WARPSYNC.COLLECTIVE R15, `(.L_x_2889) ;  /* 0x000000000f0c7348 */ /* 0x00ffea0003c00000 */
[----:B------:R-:W-:Y:S02]  /*2f590*/  ELECT P6, UR62, PT ;  /* 0x00000000003e782f */ /* 0x000fe400038c0000 */
[----:B------:R-:W-:Y:S01]  /*2f5a0*/  MOV R14, UR62 ;  /* 0x0000003e000e7c02 */ /* 0x000fe20008000f00 */
[----:B0123--:R-:W-:Y:S10]  /*2f5b0*/  ENDCOLLECTIVE ;  /* 0x000000000000791b */ /* 0x00fff40003800000 */
.L_x_2889:
[----:B------:R-:W-:Y:S05]  /*2f5c0*/  BSYNC B0 ;  /* 0x0000000000007941 */ /* 0x000fea0003800000 */
.L_x_2888:
[----:B------:R-:W-:Y:S05]  /*2f5d0*/  BRA `(.L_x_2890) ;  /* 0xffffffa400a07947 */ /* 0x000fea000383ffff */
.L_x_2675:
[----:B0-----:R0:W2:Y:S02]  /*2f5e0*/  SYNCS.PHASECHK.TRANS64.TRYWAIT P1, [R6+URZ], R5 ;  /* 0x00000005060075a7 */ /* 0x0010a4000802017f */
[----:B--2---:R-:W-:Y:S05]  /*2f5f0*/  @!P1 NANOSLEEP.SYNCS 0x989680 ;  /* 0x009896800000995d */ /* 0x004fea0003900000 */
[----:B------:R-:W2:Y:S02]  /*2f600*/  @!P1 SYNCS.PHASECHK.TRANS64 P1, [R6+URZ], R5 ;  /* 0x00000005060095a7 */ /* 0x000ea4000802007f */
[----:B--2---:R-:W-:Y:S05]  /*2f610*/  @!P1 BRA `(.L_x_2675) ;  /* 0xfffffffc00f09947 */ /* 0x004fea000383ffff */
[----:B------:R-:W-:Y:S05]  /*2f620*/  BRA `(.L_x_2891) ;  /* 0xffffffa400dc7947 */ /* 0x000fea000383ffff */
.L_x_2676:
[----:B--2---:R2:W4:Y:S02]  /*2f630*/  SYNCS.PHASECHK.TRANS64.TRYWAIT P1, [R7+URZ], R2 ;  /* 0x00000002070075a7 */ /* 0x004524000802017f */
[----:B----4-:R-:W-:Y:S05]  /*2f640*/  @!P1 NANOSLEEP.SYNCS 0x989680 ;  /* 0x009896800000995d */ /* 0x010fea0003900000 */
[----:B------:R-:W4:Y:S02]  /*2f650*/  @!P1 SYNCS.PHASECHK.TRANS64 P1, [R7+URZ], R2 ;  /* 0x00000002070095a7 */ /* 0x000f24000802007f */
[----:B----4-:R-:W-:Y:S05]  /*2f660*/  @!P1 BRA `(.L_x_2676) ;  /* 0xfffffffc00f09947 */ /* 0x010fea000383ffff */
[----:B------:R-:W-:Y:S05]  /*2f670*/  BRA `(.L_x_2892) ;  /* 0xffffffa400d07947 */ /* 0x000fea000383ffff */
.L_x_2678:
[----:B----4-:R4:W0:Y:S02]  /*2f680*/  SYNCS.PHASECHK.TRANS64.TRYWAIT P1, [R4+URZ+0x38860], R5 ;  /* 0x03886005040075a7 */ /* 0x010824000802017f */
[----:B0-----:R-:W-:Y:S05]  /*2f690*/  @!P1 NANOSLEEP.SYNCS 0x989680 ;  /* 0x009896800000995d */ /* 0x001fea0003900000 */
[----:B------:R-:W0:Y:S02]  /*2f6a0*/  @!P1 SYNCS.PHASECHK.TRANS64 P1, [R4+URZ+0x38860], R5 ;  /* 0x03886005040095a7 */ /* 0x000e24000802007f */
[----:B0-----:R-:W-:Y:S05]  /*2f6b0*/  @!P1 BRA `(.L_x_2678) ;  /* 0xfffffffc00f09947 */ /* 0x001fea000383ffff */
[----:B------:R-:W-:Y:S05]  /*2f6c0*/  BRA `(.L_x_2893) ;  /* 0xffffffa400d47947 */ /* 0x000fea000383ffff */
.L_x_2680:
[----:B------:R0:W0:Y:S02]  /*2f6d0*/  SYNCS.PHASECHK.TRANS64.TRYWAIT P1, [R3+URZ+0x38860], R2 ;  /* 0x03886002030075a7 */ /* 0x000024000802017f */
[----:B0-----:R-:W-:Y:S05]  /*2f6e0*/  @!P1 NANOSLEEP.SYNCS 0x989680 ;  /* 0x009896800000995d */ /* 0x001fea0003900000 */
[----:B------:R-:W0:Y:S02]  /*2f6f0*/  @!P1 SYNCS.PHASECHK.TRANS64 P1, [R3+URZ+0x38860], R2 ;  /* 0x03886002030095a7 */ /* 0x000e24000802007f */
[----:B0-----:R-:W-:Y:S05]  /*2f700*/  @!P1 BRA `(.L_x_2680) ;  /* 0xfffffffc00f09947 */ /* 0x001fea000383ffff */
[----:B------:R-:W-:Y:S05]  /*2f710*/  BRA `(.L_x_2894) ;  /* 0xffffffa400d47947 */ /* 0x000fea000383ffff */
.L_x_2682:
[----:B------:R0:W0:Y:S02]  /*2f720*/  SYNCS.PHASECHK.TRANS64.TRYWAIT P0, [R4+URZ+0x38880], R5 ;  /* 0x03888005040075a7 */ /* 0x000024000800017f */
[----:B0-----:R-:W-:Y:S05]  /*2f730*/  @!P0 NANOSLEEP.SYNCS 0x989680 ;  /* 0x009896800000895d */ /* 0x001fea0003900000 */
[----:B------:R-:W0:Y:S02]  /*2f740*/  @!P0 SYNCS.PHASECHK.TRANS64 P0, [R4+URZ+0x38880], R5 ;  /* 0x03888005040085a7 */ /* 0x000e24000800007f */
[----:B0-----:R-:W-:Y:S05]  /*2f750*/  @!P0 BRA `(.L_x_2682) ;  /* 0xfffffffc00f08947 */ /* 0x001fea000383ffff */
[----:B------:R-:W-:Y:S05]  /*2f760*/  BRA `(.L_x_2683) ;  /* 0xffffffa400d07947 */ /* 0x000fea000383ffff */
.L_x_2895:
        /* <DEDUP_REMOVED lines=9> */
.L_x_2904:


//--------------------- .nv.global.init           --------------------------
	.section	.nv.global.init,"aw",@progbits
	.align	4
.nv.global.init:
	.type		_ZZN5flash28permute_output_fp8_VcolmajorIN4cute6TensorINS1_11ArrayEngineIN7cutlass10bfloat16_tELm128EEENS1_6LayoutINS1_5tupleIJNS8_IJNS1_1CILi2EEESA_NS9_ILi32EEEEEENS9_ILi1EEESD_EEENS8_IJNS8_IJSD_SA_NS9_ILi4EEEEEENS9_ILi0EEESH_EEEEEEEEEvRT_E9upper_map,@object
	.size		_ZZN5flash28permute_output_fp8_VcolmajorIN4cute6TensorINS1_11ArrayEngineIN7cutlass10bfloat16_tELm128EEENS1_6LayoutINS1_5tupleIJNS8_IJNS1_1CILi2EEESA_NS9_ILi32EEEEEENS9_ILi1EEESD_EEENS8_IJNS8_IJSD_SA_NS9_ILi4EEEEEENS9_ILi0EEESH_EEEEEEEEEvRT_E9upper_map,($str$23 - _ZZN5flash28permute_output_fp8_VcolmajorIN4cute6TensorINS1_11ArrayEngineIN7cutlass10bfloat16_tELm128EEENS1_6LayoutINS1_5tupleIJNS8_IJNS1_1CILi2EEESA_NS9_ILi32EEEEEENS9_ILi1EEESD_EEENS8_IJNS8_IJSD_SA_NS9_ILi4EEEEEENS9_ILi0EEESH_EEEEEEEEEvRT_E9upper_map)
_ZZN5flash28permute_output_fp8_VcolmajorIN4cute6TensorINS1_11ArrayEngineIN7cutlass10bfloat16_tELm128EEENS1_6LayoutINS1_5tupleIJNS8_IJNS1_1CILi2EEESA_NS9_ILi32EEEEEENS9_ILi1EEESD_EEENS8_IJNS8_IJSD_SA_NS9_ILi4EEEEEENS9_ILi0EEESH_EEEEEEEEEvRT_E9upper_map:
        /*0000*/ 	.byte	0x00, 0x00, 0x00, 0x00, 0x02, 0x00, 0x00, 0x00, 0x03, 0x00, 0x00, 0x00, 0x01, 0x00, 0x00, 0x00
	.type		$str$23,@object
	.size		$str$23,($str$24 - $str$23)
$str$23:
        /*0010*/ 	.byte	0x28, 0x61, 0x64, 0x64, 0x72, 0x65, 0x73, 0x73, 0x20, 0x26, 0x20, 0x6d, 0x61, 0x73, 0x6b, 0x29
        /*0020*/ 	.byte	0x20, 0x3d, 0x3d, 0x20, 0x30, 0x00
	.type		$str$24,@object
	.size		$str$24,(__unnamed_11 - $str$24)
$str$24:
        /*0026*/ 	.byte	0x2f, 0x74, 0x6d, 0x70, 0x2f, 0x6f, 0x73, 0x73, 0x5f, 0x6b, 0x65, 0x72, 0x6e, 0x65, 0x6c, 0x73
        /*0036*/ 	.byte	0x5f, 0x73, 0x72, 0x63, 0x2f, 0x66, 0x6c, 0x61, 0x73, 0x68, 0x5f, 0x61, 0x74, 0x74, 0x65, 0x6e
        /*0046*/ 	.byte	0x74, 0x69, 0x6f, 0x6e, 0x2f, 0x63, 0x73, 0x72, 0x63, 0x2f, 0x63, 0x75, 0x74, 0x6c, 0x61, 0x73
        /*0056*/ 	.byte	0x73, 0x2f, 0x69, 0x6e, 0x63, 0x6c, 0x75, 0x64, 0x65, 0x2f, 0x63, 0x75, 0x74, 0x65, 0x2f, 0x70
        /*0066*/ 	.byte	0x6f, 0x69, 0x6e, 0x74, 0x65, 0x72, 0x5f, 0x66, 0x6c, 0x61, 0x67, 0x67, 0x65, 0x64, 0x2e, 0x68
        /*0076*/ 	.byte	0x70, 0x70, 0x00
	.type		__unnamed_11,@object
	.size		__unnamed_11,(__unnamed_6 - __unnamed_11)
__unnamed_11:
        /* <DEDUP_REMOVED lines=24> */
        /*01f9*/ 	.byte	0x26, 0x5d, 0x00
	.type		__unnamed_6,@object
	.size		__unnamed_6,(__unnamed_5 - __unnamed_6)
__unnamed_6:
        /* <DEDUP_REMOVED lines=24> */
        /*037c*/ 	.byte	0x3e, 0x3e, 0x20, 0x26, 0x5d, 0x00
	.type		__unnamed_5,@object
	.size		__unnamed_5,(__unnamed_9 - __unnamed_5)
__unnamed_5:
        /* <DEDUP_REMOVED lines=24> */
        /*0502*/ 	.byte	0x34, 0x3e, 0x3e, 0x3e, 0x3e, 0x3e, 0x20, 0x26, 0x5d, 0x00
	.type		__unnamed_9,@object
	.size		__unnamed_9,(__unnamed_3 - __unnamed_9)
__unnamed_9:
        /* <DEDUP_REMOVED lines=28> */
        /*06cc*/ 	.byte	0x3a, 0x43, 0x3c, 0x31, 0x36, 0x33, 0x38, 0x34, 0x3e, 0x3e, 0x3e, 0x3e, 0x3e, 0x5d, 0x00
	.type		__unnamed_3,@object
	.size		__unnamed_3,(__unnamed_8 - __unnamed_3)
__unnamed_3:
        /* <DEDUP_REMOVED lines=29> */
        /*08ab*/ 	.byte	0x5d, 0x00
	.type		__unnamed_8,@object
	.size		__unnamed_8,(__unnamed_10 - __unnamed_8)
__unnamed_8:
        /* <DEDUP_REMOVED lines=30> */
	.type		__unnamed_10,@object
	.size		__unnamed_10,(__unnamed_2 - __unnamed_10)
__unnamed_10:
        /* <DEDUP_REMOVED lines=30> */
	.type		__unnamed_2,@object
	.size		__unnamed_2,(__unnamed_4 - __unnamed_2)
__unnamed_2:
        /* <DEDUP_REMOVED lines=30> */
	.type		__unnamed_4,@object
	.size		__unnamed_4,(__unnamed_7 - __unnamed_4)
__unnamed_4:
        /* <DEDUP_REMOVED lines=30> */
	.type		__unnamed_7,@object
	.size		__unnamed_7,(__unnamed_1 - __unnamed_7)
__unnamed_7:
        /* <DEDUP_REMOVED lines=30> */
	.type		__unnamed_1,@object
	.size		__unnamed_1,(.L_0 - __unnamed_1)
__unnamed_1:
        /* <DEDUP_REMOVED lines=29> */
        /*13a7*/ 	.byte	0x3e, 0x3e, 0x3e, 0x3e, 0x20, 0x26, 0x5d, 0x00
.L_0:


//--------------------- .nv.shared._ZN7cutlass13device_kernelIN5flash11enable_sm90INS1_16FlashAttnFwdSm90INS1_25CollectiveMainloopFwdSm90ILi2EN4cute5tupleIJNS5_1CILi1EEES8_S8_EEENS6_IJNS7_ILi128EEESA_NS7_ILi256EEEEEELi256ENS_12float_e4m3_tEfNS_4arch4Sm90ELb0ELb0ELb0ELb0ELb0ELb0ELb0ELb1ELb1ELb1ELb0ELb0EEENS1_21CollectiveEpilogueFwdINS6_IJSA_SB_SA_EEES9_NS_10bfloat16_tESF_Li256ELb0ELb1ELb0ELb1EEENS1_29StaticPersistentTileSchedulerILb0EEEEEEEEEvNT_6ParamsE --------------------------
	.section	.nv.shared._ZN7cutlass13device_kernelIN5flash11enable_sm90INS1_16FlashAttnFwdSm90INS1_25CollectiveMainloopFwdSm90ILi2EN4cute5tupleIJNS5_1CILi1EEES8_S8_EEENS6_IJNS7_ILi128EEESA_NS7_ILi256EEEEEELi256ENS_12float_e4m3_tEfNS_4arch4Sm90ELb0ELb0ELb0ELb0ELb0ELb0ELb0ELb1ELb1ELb1ELb0ELb0EEENS1_21CollectiveEpilogueFwdINS6_IJSA_SB_SA_EEES9_NS_10bfloat16_tESF_Li256ELb0ELb1ELb0ELb1EEENS1_29StaticPersistentTileSchedulerILb0EEEEEEEEEvNT_6ParamsE,"aw",@nobits
	.sectionflags	@""
	.align	16
	.zero		1024


//--------------------- .nv.shared.reserved.0     --------------------------
	.section	.nv.shared.reserved.0,"aw",@nobits
	.weak		__nv_reservedSMEM_offset_0_alias
	.size		__nv_reservedSMEM_offset_0_alias, 0, 0
	.other		__nv_reservedSMEM_offset_0_alias,@"STO_CUDA_RESERVED_SHARED STV_DEFAULT"
__nv_reservedSMEM_offset_0_alias:
	.zero		0


//--------------------- .nv.global                --------------------------
	.section	.nv.global,"aw",@nobits
.nv.global:
	.type		_ZN74_INTERNAL_e9046415_38_flash_fwd_hdim256_e4m3_packgqa_sm90_cu_cb12e5b6_33064cute1_E,@object
	.size		_ZN74_INTERNAL_e9046415_38_flash_fwd_hdim256_e4m3_packgqa_sm90_cu_cb12e5b6_33064cute1_E,(_ZN74_INTERNAL_e9046415_38_flash_fwd_hdim256_e4m3_packgqa_sm90_cu_cb12e5b6_33064cuda3std3__45__cpo6cbeginE - _ZN74_INTERNAL_e9046415_38_flash_fwd_hdim256_e4m3_packgqa_sm90_cu_cb12e5b6_33064cute1_E)
_ZN74_INTERNAL_e9046415_38_flash_fwd_hdim256_e4m3_packgqa_sm90_cu_cb12e5b6_33064cute1_E:
	.zero		1
	.type		_ZN74_INTERNAL_e9046415_38_flash_fwd_hdim256_e4m3_packgqa_sm90_cu_cb12e5b6_33064cuda3std3__45__cpo6cbeginE,@object
	.size		_ZN74_INTERNAL_e9046415_38_flash_fwd_hdim256_e4m3_packgqa_sm90_cu_cb12e5b6_33064cuda3std3__45__cpo6cbeginE,(_ZN74_INTERNAL_e9046415_38_flash_fwd_hdim256_e4m3_packgqa_sm90_cu_cb12e5b6_33064cuda3std3__48in_placeE - _ZN74_INTERNAL_e9046415_38_flash_fwd_hdim256_e4m3_packgqa_sm90_cu_cb12e5b6_33064cuda3std3__45__cpo6cbeginE)
_ZN74_INTERNAL_e9046415_38_flash_fwd_hdim256_e4m3_packgqa_sm90_cu_cb12e5b6_33064cuda3std3__45__cpo6cbeginE:
	.zero		1
	.type		_ZN74_INTERNAL_e9046415_38_flash_fwd_hdim256_e4m3_packgqa_sm90_cu_cb12e5b6_33064cuda3std3__48in_placeE,@object
	.size		_ZN74_INTERNAL_e9046415_38_flash_fwd_hdim256_e4m3_packgqa_sm90_cu_cb12e5b6_33064cuda3std3__48in_placeE,(_ZN74_INTERNAL_e9046415_38_flash_fwd_hdim256_e4m3_packgqa_sm90_cu_cb12e5b6_33064cuda3std6ranges3__45__cpo9iter_moveE - _ZN74_INTERNAL_e9046415_38_flash_fwd_hdim256_e4m3_packgqa_sm90_cu_cb12e5b6_33064cuda3std3__48in_placeE)
_ZN74_INTERNAL_e9046415_38_flash_fwd_hdim256_e4m3_packgqa_sm90_cu_cb12e5b6_33064cuda3std3__48in_placeE:
	.zero		1
	.type		_ZN74_INTERNAL_e9046415_38_flash_fwd_hdim256_e4m3_packgqa_sm90_cu_cb12e5b6_33064cuda3std6ranges3__45__cpo9iter_moveE,@object
	.size		_ZN74_INTERNAL_e9046415_38_flash_fwd_hdim256_e4m3_packgqa_sm90_cu_cb12e5b6_33064cuda3std6ranges3__45__cpo9iter_moveE,(_ZN74_INTERNAL_e9046415_38_flash_fwd_hdim256_e4m3_packgqa_sm90_cu_cb12e5b6_33064cuda3std3__45__cpo5beginE - _ZN74_INTERNAL_e9046415_38_flash_fwd_hdim256_e4m3_packgqa_sm90_cu_cb12e5b6_33064cuda3std6ranges3__45__cpo9iter_moveE)
_ZN74_INTERNAL_e9046415_38_flash_fwd_hdim256_e4m3_packgqa_sm90_cu_cb12e5b6_33064cuda3std6ranges3__45__cpo9iter_moveE:
	.zero		1
	.type		_ZN74_INTERNAL_e9046415_38_flash_fwd_hdim256_e4m3_packgqa_sm90_cu_cb12e5b6_33064cuda3std3__45__cpo5beginE,@object
	.size		_ZN74_INTERNAL_e9046415_38_flash_fwd_hdim256_e4m3_packgqa_sm90_cu_cb12e5b6_33064cuda3std3__45__cpo5beginE,(_ZN74_INTERNAL_e9046415_38_flash_fwd_hdim256_e4m3_packgqa_sm90_cu_cb12e5b6_33064cuda3std3__476_GLOBAL__N__e9046415_38_flash_fwd_hdim256_e4m3_packgqa_sm90_cu_cb12e5b6_33066ignoreE - _ZN74_INTERNAL_e9046415_38_flash_fwd_hdim256_e4m3_packgqa_sm90_cu_cb12e5b6_33064cuda3std3__45__cpo5beginE)
_ZN74_INTERNAL_e9046415_38_flash_fwd_hdim256_e4m3_packgqa_sm90_cu_cb12e5b6_33064cuda3std3__45__cpo5beginE:
	.zero		1
	.type		_ZN74_INTERNAL_e9046415_38_flash_fwd_hdim256_e4m3_packgqa_sm90_cu_cb12e5b6_33064cuda3std3__476_GLOBAL__N__e9046415_38_flash_fwd_hdim256_e4m3_packgqa_sm90_cu_cb12e5b6_33066ignoreE,@object
	.size		_ZN74_INTERNAL_e9046415_38_flash_fwd_hdim256_e4m3_packgqa_sm90_cu_cb12e5b6_33064cuda3std3__476_GLOBAL__N__e9046415_38_flash_fwd_hdim256_e4m3_packgqa_sm90_cu_cb12e5b6_33066ignoreE,(_ZN74_INTERNAL_e9046415_38_flash_fwd_hdim256_e4m3_packgqa_sm90_cu_cb12e5b6_33064cute7productE - _ZN74_INTERNAL_e9046415_38_flash_fwd_hdim256_e4m3_packgqa_sm90_cu_cb12e5b6_33064cuda3std3__476_GLOBAL__N__e9046415_38_flash_fwd_hdim256_e4m3_packgqa_sm90_cu_cb12e5b6_33066ignoreE)
_ZN74_INTERNAL_e9046415_38_flash_fwd_hdim256_e4m3_packgqa_sm90_cu_cb12e5b6_33064cuda3std3__476_GLOBAL__N__e9046415_38_flash_fwd_hdim256_e4m3_packgqa_sm90_cu_cb12e5b6_33066ignoreE:
	.zero		1
	.type		_ZN74_INTERNAL_e9046415_38_flash_fwd_hdim256_e4m3_packgqa_sm90_cu_cb12e5b6_33064cute7productE,@object
	.size		_ZN74_INTERNAL_e9046415_38_flash_fwd_hdim256_e4m3_packgqa_sm90_cu_cb12e5b6_33064cute7productE,(_ZN74_INTERNAL_e9046415_38_flash_fwd_hdim256_e4m3_packgqa_sm90_cu_cb12e5b6_33064cuda3std3__45__cpo3endE - _ZN74_INTERNAL_e9046415_38_flash_fwd_hdim256_e4m3_packgqa_sm90_cu_cb12e5b6_33064cute7productE)
_ZN74_INTERNAL_e9046415_38_flash_fwd_hdim256_e4m3_packgqa_sm90_cu_cb12e5b6_33064cute7productE:
	.zero		1
	.type		_ZN74_INTERNAL_e9046415_38_flash_fwd_hdim256_e4m3_packgqa_sm90_cu_cb12e5b6_33064cuda3std3__45__cpo3endE,@object
	.size		_ZN74_INTERNAL_e9046415_38_flash_fwd_hdim256_e4m3_packgqa_sm90_cu_cb12e5b6_33064cuda3std3__45__cpo3endE,(_ZN74_INTERNAL_e9046415_38_flash_fwd_hdim256_e4m3_packgqa_sm90_cu_cb12e5b6_33064cuda3std3__419piecewise_constructE - _ZN74_INTERNAL_e9046415_38_flash_fwd_hdim256_e4m3_packgqa_sm90_cu_cb12e5b6_33064cuda3std3__45__cpo3endE)
_ZN74_INTERNAL_e9046415_38_flash_fwd_hdim256_e4m3_packgqa_sm90_cu_cb12e5b6_33064cuda3std3__45__cpo3endE:
	.zero		1
	.type		_ZN74_INTERNAL_e9046415_38_flash_fwd_hdim256_e4m3_packgqa_sm90_cu_cb12e5b6_33064cuda3std3__419piecewise_constructE,@object
	.size		_ZN74_INTERNAL_e9046415_38_flash_fwd_hdim256_e4m3_packgqa_sm90_cu_cb12e5b6_33064cuda3std3__419piecewise_constructE,(_ZN74_INTERNAL_e9046415_38_flash_fwd_hdim256_e4m3_packgqa_sm90_cu_cb12e5b6_33064cuda3std3__45__cpo4cendE - _ZN74_INTERNAL_e9046415_38_flash_fwd_hdim256_e4m3_packgqa_sm90_cu_cb12e5b6_33064cuda3std3__419piecewise_constructE)
_ZN74_INTERNAL_e9046415_38_flash_fwd_hdim256_e4m3_packgqa_sm90_cu_cb12e5b6_33064cuda3std3__419piecewise_constructE:
	.zero		1
	.type		_ZN74_INTERNAL_e9046415_38_flash_fwd_hdim256_e4m3_packgqa_sm90_cu_cb12e5b6_33064cuda3std3__45__cpo4cendE,@object
	.size		_ZN74_INTERNAL_e9046415_38_flash_fwd_hdim256_e4m3_packgqa_sm90_cu_cb12e5b6_33064cuda3std3__45__cpo4cendE,(_ZN74_INTERNAL_e9046415_38_flash_fwd_hdim256_e4m3_packgqa_sm90_cu_cb12e5b6_33064cuda3std6ranges3__45__cpo4swapE - _ZN74_INTERNAL_e9046415_38_flash_fwd_hdim256_e4m3_packgqa_sm90_cu_cb12e5b6_33064cuda3std3__45__cpo4cendE)
_ZN74_INTERNAL_e9046415_38_flash_fwd_hdim256_e4m3_packgqa_sm90_cu_cb12e5b6_33064cuda3std3__45__cpo4cendE:
	.zero		1
	.type		_ZN74_INTERNAL_e9046415_38_flash_fwd_hdim256_e4m3_packgqa_sm90_cu_cb12e5b6_33064cuda3std6ranges3__45__cpo4swapE,@object
	.size		_ZN74_INTERNAL_e9046415_38_flash_fwd_hdim256_e4m3_packgqa_sm90_cu_cb12e5b6_33064cuda3std6ranges3__45__cpo4swapE,(.L_19 - _ZN74_INTERNAL_e9046415_38_flash_fwd_hdim256_e4m3_packgqa_sm90_cu_cb12e5b6_33064cuda3std6ranges3__45__cpo4swapE)
_ZN74_INTERNAL_e9046415_38_flash_fwd_hdim256_e4m3_packgqa_sm90_cu_cb12e5b6_33064cuda3std6ranges3__45__cpo4swapE:
	.zero		1
.L_19:


//--------------------- .nv.shared._ZN7cutlass13device_kernelIN5flash11enable_sm90INS1_16FlashAttnFwdSm90INS1_25CollectiveMainloopFwdSm90ILi2EN4cute5tupleIJNS5_1CILi1EEES8_S8_EEENS6_IJNS7_ILi128EEESA_NS7_ILi256EEEEEELi256ENS_12float_e4m3_tEfNS_4arch4Sm90ELb0ELb0ELb0ELb1ELb0ELb0ELb0ELb1ELb1ELb1ELb0ELb0EEENS1_21CollectiveEpilogueFwdINS6_IJSA_SB_SA_EEES9_NS_10bfloat16_tESF_Li256ELb1ELb1ELb0ELb1EEENS1_36VarlenDynamicPersistentTileSchedulerILi128ELi128ELi256ELi128ELb0ELb1ELb1ELb0ELb1ELb1EEEEEEEEEvNT_6ParamsE --------------------------
	.section	.nv.shared._ZN7cutlass13device_kernelIN5flash11enable_sm90INS1_16FlashAttnFwdSm90INS1_25CollectiveMainloopFwdSm90ILi2EN4cute5tupleIJNS5_1CILi1EEES8_S8_EEENS6_IJNS7_ILi128EEESA_NS7_ILi256EEEEEELi256ENS_12float_e4m3_tEfNS_4arch4Sm90ELb0ELb0ELb0ELb1ELb0ELb0ELb0ELb1ELb1ELb1ELb0ELb0EEENS1_21CollectiveEpilogueFwdINS6_IJSA_SB_SA_EEES9_NS_10bfloat16_tESF_Li256ELb1ELb1ELb0ELb1EEENS1_36VarlenDynamicPersistentTileSchedulerILi128ELi128ELi256ELi128ELb0ELb1ELb1ELb0ELb1ELb1EEEEEEEEEvNT_6ParamsE,"aw",@nobits
	.sectionflags	@""
	.align	16
	.zero		1024


//--------------------- .nv.shared._ZN7cutlass13device_kernelIN5flash11enable_sm90INS1_16FlashAttnFwdSm90INS1_25CollectiveMainloopFwdSm90ILi2EN4cute5tupleIJNS5_1CILi1EEES8_S8_EEENS6_IJNS7_ILi128EEESA_NS7_ILi256EEEEEELi256ENS_12float_e4m3_tEfNS_4arch4Sm90ELb0ELb0ELb0ELb1ELb0ELb1ELb0ELb1ELb1ELb1ELb0ELb0EEENS1_21CollectiveEpilogueFwdINS6_IJSA_SB_SA_EEES9_NS_10bfloat16_tESF_Li256ELb1ELb1ELb0ELb1EEENS1_36VarlenDynamicPersistentTileSchedulerILi128ELi128ELi256ELi128ELb0ELb1ELb1ELb0ELb1ELb1EEEEEEEEEvNT_6ParamsE --------------------------
	.section	.nv.shared._ZN7cutlass13device_kernelIN5flash11enable_sm90INS1_16FlashAttnFwdSm90INS1_25CollectiveMainloopFwdSm90ILi2EN4cute5tupleIJNS5_1CILi1EEES8_S8_EEENS6_IJNS7_ILi128EEESA_NS7_ILi256EEEEEELi256ENS_12float_e4m3_tEfNS_4arch4Sm90ELb0ELb0ELb0ELb1ELb0ELb1ELb0ELb1ELb1ELb1ELb0ELb0EEENS1_21CollectiveEpilogueFwdINS6_IJSA_SB_SA_EEES9_NS_10bfloat16_tESF_Li256ELb1ELb1ELb0ELb1EEENS1_36VarlenDynamicPersistentTileSchedulerILi128ELi128ELi256ELi128ELb0ELb1ELb1ELb0ELb1ELb1EEEEEEEEEvNT_6ParamsE,"aw",@nobits
	.sectionflags	@""
	.align	16
	.zero		1024


//--------------------- .nv.shared._ZN7cutlass13device_kernelIN5flash11enable_sm90INS1_16FlashAttnFwdSm90INS1_25CollectiveMainloopFwdSm90ILi2EN4cute5tupleIJNS5_1CILi1EEES8_S8_EEENS6_IJNS7_ILi128EEENS7_ILi64EEENS7_ILi256EEEEEELi256ENS_12float_e4m3_tEfNS_4arch4Sm90ELb0ELb1ELb0ELb0ELb0ELb0ELb0ELb1ELb1ELb1ELb0ELb0EEENS1_21CollectiveEpilogueFwdINS6_IJSA_SC_SB_EEES9_NS_10bfloat16_tESG_Li256ELb0ELb1ELb0ELb1EEENS1_30DynamicPersistentTileSchedulerILi256ELi128ELb0ELb1ELb1EEEEEEEEEvNT_6ParamsE --------------------------
	.section	.nv.shared._ZN7cutlass13device_kernelIN5flash11enable_sm90INS1_16FlashAttnFwdSm90INS1_25CollectiveMainloopFwdSm90ILi2EN4cute5tupleIJNS5_1CILi1EEES8_S8_EEENS6_IJNS7_ILi128EEENS7_ILi64EEENS7_ILi256EEEEEELi256ENS_12float_e4m3_tEfNS_4arch4Sm90ELb0ELb1ELb0ELb0ELb0ELb0ELb0ELb1ELb1ELb1ELb0ELb0EEENS1_21CollectiveEpilogueFwdINS6_IJSA_SC_SB_EEES9_NS_10bfloat16_tESG_Li256ELb0ELb1ELb0ELb1EEENS1_30DynamicPersistentTileSchedulerILi256ELi128ELb0ELb1ELb1EEEEEEEEEvNT_6ParamsE,"aw",@nobits
	.sectionflags	@""
	.align	16
	.zero		1024


//--------------------- .nv.shared._ZN7cutlass13device_kernelIN5flash11enable_sm90INS1_16FlashAttnFwdSm90INS1_25CollectiveMainloopFwdSm90ILi2EN4cute5tupleIJNS5_1CILi1EEES8_S8_EEENS6_IJNS7_ILi128EEENS7_ILi64EEENS7_ILi256EEEEEELi256ENS_12float_e4m3_tEfNS_4arch4Sm90ELb0ELb1ELb0ELb1ELb0ELb0ELb0ELb1ELb1ELb1ELb0ELb0EEENS1_21CollectiveEpilogueFwdINS6_IJSA_SC_SB_EEES9_NS_10bfloat16_tESG_Li256ELb1ELb1ELb0ELb1EEENS1_36VarlenDynamicPersistentTileSchedulerILi128ELi64ELi256ELi128ELb0ELb1ELb1ELb1ELb0ELb1EEEEEEEEEvNT_6ParamsE --------------------------
	.section	.nv.shared._ZN7cutlass13device_kernelIN5flash11enable_sm90INS1_16FlashAttnFwdSm90INS1_25CollectiveMainloopFwdSm90ILi2EN4cute5tupleIJNS5_1CILi1EEES8_S8_EEENS6_IJNS7_ILi128EEENS7_ILi64EEENS7_ILi256EEEEEELi256ENS_12float_e4m3_tEfNS_4arch4Sm90ELb0ELb1ELb0ELb1ELb0ELb0ELb0ELb1ELb1ELb1ELb0ELb0EEENS1_21CollectiveEpilogueFwdINS6_IJSA_SC_SB_EEES9_NS_10bfloat16_tESG_Li256ELb1ELb1ELb0ELb1EEENS1_36VarlenDynamicPersistentTileSchedulerILi128ELi64ELi256ELi128ELb0ELb1ELb1ELb1ELb0ELb1EEEEEEEEEvNT_6ParamsE,"aw",@nobits
	.sectionflags	@""
	.align	16
	.zero		1024


//--------------------- .nv.shared._ZN7cutlass13device_kernelIN5flash11enable_sm90INS1_16FlashAttnFwdSm90INS1_25CollectiveMainloopFwdSm90ILi2EN4cute5tupleIJNS5_1CILi1EEES8_S8_EEENS6_IJNS7_ILi128EEENS7_ILi64EEENS7_ILi256EEEEEELi256ENS_12float_e4m3_tEfNS_4arch4Sm90ELb0ELb1ELb0ELb1ELb0ELb1ELb0ELb1ELb1ELb1ELb0ELb0EEENS1_21CollectiveEpilogueFwdINS6_IJSA_SC_SB_EEES9_NS_10bfloat16_tESG_Li256ELb1ELb1ELb0ELb1EEENS1_36VarlenDynamicPersistentTileSchedulerILi128ELi64ELi256ELi128ELb0ELb1ELb1ELb1ELb0ELb1EEEEEEEEEvNT_6ParamsE --------------------------
	.section	.nv.shared._ZN7cutlass13device_kernelIN5flash11enable_sm90INS1_16FlashAttnFwdSm90INS1_25CollectiveMainloopFwdSm90ILi2EN4cute5tupleIJNS5_1CILi1EEES8_S8_EEENS6_IJNS7_ILi128EEENS7_ILi64EEENS7_ILi256EEEEEELi256ENS_12float_e4m3_tEfNS_4arch4Sm90ELb0ELb1ELb0ELb1ELb0ELb1ELb0ELb1ELb1ELb1ELb0ELb0EEENS1_21CollectiveEpilogueFwdINS6_IJSA_SC_SB_EEES9_NS_10bfloat16_tESG_Li256ELb1ELb1ELb0ELb1EEENS1_36VarlenDynamicPersistentTileSchedulerILi128ELi64ELi256ELi128ELb0ELb1ELb1ELb1ELb0ELb1EEEEEEEEEvNT_6ParamsE,"aw",@nobits
	.sectionflags	@""
	.align	16
	.zero		1024


//--------------------- .nv.shared._ZN7cutlass13device_kernelIN5flash11enable_sm90INS1_16FlashAttnFwdSm90INS1_25CollectiveMainloopFwdSm90ILi2EN4cute5tupleIJNS5_1CILi1EEES8_S8_EEENS6_IJNS7_ILi128EEESA_NS7_ILi256EEEEEELi256ENS_12float_e4m3_tEfNS_4arch4Sm90ELb1ELb0ELb0ELb0ELb0ELb0ELb0ELb1ELb1ELb1ELb0ELb0EEENS1_21CollectiveEpilogueFwdINS6_IJSA_SB_SA_EEES9_NS_10bfloat16_tESF_Li256ELb0ELb1ELb0ELb1EEENS1_30DynamicPersistentTileSchedulerILi256ELi128ELb0ELb1ELb1EEEEEEEEEvNT_6ParamsE --------------------------
	.section	.nv.shared._ZN7cutlass13device_kernelIN5flash11enable_sm90INS1_16FlashAttnFwdSm90INS1_25CollectiveMainloopFwdSm90ILi2EN4cute5tupleIJNS5_1CILi1EEES8_S8_EEENS6_IJNS7_ILi128EEESA_NS7_ILi256EEEEEELi256ENS_12float_e4m3_tEfNS_4arch4Sm90ELb1ELb0ELb0ELb0ELb0ELb0ELb0ELb1ELb1ELb1ELb0ELb0EEENS1_21CollectiveEpilogueFwdINS6_IJSA_SB_SA_EEES9_NS_10bfloat16_tESF_Li256ELb0ELb1ELb0ELb1EEENS1_30DynamicPersistentTileSchedulerILi256ELi128ELb0ELb1ELb1EEEEEEEEEvNT_6ParamsE,"aw",@nobits
	.sectionflags	@""
	.align	16
	.zero		1024


//--------------------- .nv.shared._ZN7cutlass13device_kernelIN5flash11enable_sm90INS1_16FlashAttnFwdSm90INS1_25CollectiveMainloopFwdSm90ILi2EN4cute5tupleIJNS5_1CILi1EEES8_S8_EEENS6_IJNS7_ILi128EEESA_NS7_ILi256EEEEEELi256ENS_12float_e4m3_tEfNS_4arch4Sm90ELb1ELb0ELb0ELb1ELb0ELb0ELb0ELb1ELb1ELb1ELb0ELb0EEENS1_21CollectiveEpilogueFwdINS6_IJSA_SB_SA_EEES9_NS_10bfloat16_tESF_Li256ELb1ELb1ELb0ELb1EEENS1_36VarlenDynamicPersistentTileSchedulerILi128ELi128ELi256ELi128ELb0ELb1ELb1ELb1ELb1ELb1EEEEEEEEEvNT_6ParamsE --------------------------
	.section	.nv.shared._ZN7cutlass13device_kernelIN5flash11enable_sm90INS1_16FlashAttnFwdSm90INS1_25CollectiveMainloopFwdSm90ILi2EN4cute5tupleIJNS5_1CILi1EEES8_S8_EEENS6_IJNS7_ILi128EEESA_NS7_ILi256EEEEEELi256ENS_12float_e4m3_tEfNS_4arch4Sm90ELb1ELb0ELb0ELb1ELb0ELb0ELb0ELb1ELb1ELb1ELb0ELb0EEENS1_21CollectiveEpilogueFwdINS6_IJSA_SB_SA_EEES9_NS_10bfloat16_tESF_Li256ELb1ELb1ELb0ELb1EEENS1_36VarlenDynamicPersistentTileSchedulerILi128ELi128ELi256ELi128ELb0ELb1ELb1ELb1ELb1ELb1EEEEEEEEEvNT_6ParamsE,"aw",@nobits
	.sectionflags	@""
	.align	16
	.zero		1024


//--------------------- .nv.shared._ZN7cutlass13device_kernelIN5flash11enable_sm90INS1_16FlashAttnFwdSm90INS1_25CollectiveMainloopFwdSm90ILi2EN4cute5tupleIJNS5_1CILi1EEES8_S8_EEENS6_IJNS7_ILi128EEESA_NS7_ILi256EEEEEELi256ENS_12float_e4m3_tEfNS_4arch4Sm90ELb1ELb0ELb0ELb1ELb0ELb1ELb0ELb1ELb1ELb1ELb0ELb0EEENS1_21CollectiveEpilogueFwdINS6_IJSA_SB_SA_EEES9_NS_10bfloat16_tESF_Li256ELb1ELb1ELb0ELb1EEENS1_36VarlenDynamicPersistentTileSchedulerILi128ELi128ELi256ELi128ELb0ELb1ELb1ELb1ELb1ELb1EEEEEEEEEvNT_6ParamsE --------------------------
	.section	.nv.shared._ZN7cutlass13device_kernelIN5flash11enable_sm90INS1_16FlashAttnFwdSm90INS1_25CollectiveMainloopFwdSm90ILi2EN4cute5tupleIJNS5_1CILi1EEES8_S8_EEENS6_IJNS7_ILi128EEESA_NS7_ILi256EEEEEELi256ENS_12float_e4m3_tEfNS_4arch4Sm90ELb1ELb0ELb0ELb1ELb0ELb1ELb0ELb1ELb1ELb1ELb0ELb0EEENS1_21CollectiveEpilogueFwdINS6_IJSA_SB_SA_EEES9_NS_10bfloat16_tESF_Li256ELb1ELb1ELb0ELb1EEENS1_36VarlenDynamicPersistentTileSchedulerILi128ELi128ELi256ELi128ELb0ELb1ELb1ELb1ELb1ELb1EEEEEEEEEvNT_6ParamsE,"aw",@nobits
	.sectionflags	@""
	.align	16
	.zero		1024


//--------------------- .nv.constant0._ZN7cutlass13device_kernelIN5flash11enable_sm90INS1_16FlashAttnFwdSm90INS1_25CollectiveMainloopFwdSm90ILi2EN4cute5tupleIJNS5_1CILi1EEES8_S8_EEENS6_IJNS7_ILi128EEESA_NS7_ILi256EEEEEELi256ENS_12float_e4m3_tEfNS_4arch4Sm90ELb0ELb0ELb0ELb0ELb0ELb0ELb0ELb1ELb1ELb1ELb0ELb0EEENS1_21CollectiveEpilogueFwdINS6_IJSA_SB_SA_EEES9_NS_10bfloat16_tESF_Li256ELb0ELb1ELb0ELb1EEENS1_29StaticPersistentTileSchedulerILb0EEEEEEEEEvNT_6ParamsE --------------------------
	.section	.nv.constant0._ZN7cutlass13device_kernelIN5flash11enable_sm90INS1_16FlashAttnFwdSm90INS1_25CollectiveMainloopFwdSm90ILi2EN4cute5tupleIJNS5_1CILi1EEES8_S8_EEENS6_IJNS7_ILi128EEESA_NS7_ILi256EEEEEELi256ENS_12float_e4m3_tEfNS_4arch4Sm90ELb0ELb0ELb0ELb0ELb0ELb0ELb0ELb1ELb1ELb1ELb0ELb0EEENS1_21CollectiveEpilogueFwdINS6_IJSA_SB_SA_EEES9_NS_10bfloat16_tESF_Li256ELb0ELb1ELb0ELb1EEENS1_29StaticPersistentTileSchedulerILb0EEEEEEEEEvNT_6ParamsE,"a",@progbits
	.sectionflags	@""
	.align	4
.nv.constant0._ZN7cutlass13device_kernelIN5flash11enable_sm90INS1_16FlashAttnFwdSm90INS1_25CollectiveMainloopFwdSm90ILi2EN4cute5tupleIJNS5_1CILi1EEES8_S8_EEENS6_IJNS7_ILi128EEESA_NS7_ILi256EEEEEELi256ENS_12float_e4m3_tEfNS_4arch4Sm90ELb0ELb0ELb0ELb0ELb0ELb0ELb0ELb1ELb1ELb1ELb0ELb0EEENS1_21CollectiveEpilogueFwdINS6_IJSA_SB_SA_EEES9_NS_10bfloat16_tESF_Li256ELb0ELb1ELb0ELb1EEENS1_29StaticPersistentTileSchedulerILb0EEEEEEEEEvNT_6ParamsE:
	.zero		3200


//--------------------- .nv.constant0._ZN7cutlass13device_kernelIN5flash11enable_sm90INS1_16FlashAttnFwdSm90INS1_25CollectiveMainloopFwdSm90ILi2EN4cute5tupleIJNS5_1CILi1EEES8_S8_EEENS6_IJNS7_ILi128EEESA_NS7_ILi256EEEEEELi256ENS_12float_e4m3_tEfNS_4arch4Sm90ELb0ELb0ELb0ELb1ELb0ELb0ELb0ELb1ELb1ELb1ELb0ELb0EEENS1_21CollectiveEpilogueFwdINS6_IJSA_SB_SA_EEES9_NS_10bfloat16_tESF_Li256ELb1ELb1ELb0ELb1EEENS1_36VarlenDynamicPersistentTileSchedulerILi128ELi128ELi256ELi128ELb0ELb1ELb1ELb0ELb1ELb1EEEEEEEEEvNT_6ParamsE --------------------------
	.section	.nv.constant0._ZN7cutlass13device_kernelIN5flash11enable_sm90INS1_16FlashAttnFwdSm90INS1_25CollectiveMainloopFwdSm90ILi2EN4cute5tupleIJNS5_1CILi1EEES8_S8_EEENS6_IJNS7_ILi128EEESA_NS7_ILi256EEEEEELi256ENS_12float_e4m3_tEfNS_4arch4Sm90ELb0ELb0ELb0ELb1ELb0ELb0ELb0ELb1ELb1ELb1ELb0ELb0EEENS1_21CollectiveEpilogueFwdINS6_IJSA_SB_SA_EEES9_NS_10bfloat16_tESF_Li256ELb1ELb1ELb0ELb1EEENS1_36VarlenDynamicPersistentTileSchedulerILi128ELi128ELi256ELi128ELb0ELb1ELb1ELb0ELb1ELb1EEEEEEEEEvNT_6ParamsE,"a",@progbits
	.sectionflags	@""
	.align	4
.nv.constant0._ZN7cutlass13device_kernelIN5flash11enable_sm90INS1_16FlashAttnFwdSm90INS1_25CollectiveMainloopFwdSm90ILi2EN4cute5tupleIJNS5_1CILi1EEES8_S8_EEENS6_IJNS7_ILi128EEESA_NS7_ILi256EEEEEELi256ENS_12float_e4m3_tEfNS_4arch4Sm90ELb0ELb0ELb0ELb1ELb0ELb0ELb0ELb1ELb1ELb1ELb0ELb0EEENS1_21CollectiveEpilogueFwdINS6_IJSA_SB_SA_EEES9_NS_10bfloat16_tESF_Li256ELb1ELb1ELb0ELb1EEENS1_36VarlenDynamicPersistentTileSchedulerILi128ELi128ELi256ELi128ELb0ELb1ELb1ELb0ELb1ELb1EEEEEEEEEvNT_6ParamsE:
	.zero		3328


//--------------------- .nv.constant0._ZN7cutlass13device_kernelIN5flash11enable_sm90INS1_16FlashAttnFwdSm90INS1_25CollectiveMainloopFwdSm90ILi2EN4cute5tupleIJNS5_1CILi1EEES8_S8_EEENS6_IJNS7_ILi128EEESA_NS7_ILi256EEEEEELi256ENS_12float_e4m3_tEfNS_4arch4Sm90ELb0ELb0ELb0ELb1ELb0ELb1ELb0ELb1ELb1ELb1ELb0ELb0EEENS1_21CollectiveEpilogueFwdINS6_IJSA_SB_SA_EEES9_NS_10bfloat16_tESF_Li256ELb1ELb1ELb0ELb1EEENS1_36VarlenDynamicPersistentTileSchedulerILi128ELi128ELi256ELi128ELb0ELb1ELb1ELb0ELb1ELb1EEEEEEEEEvNT_6ParamsE --------------------------
	.section	.nv.constant0._ZN7cutlass13device_kernelIN5flash11enable_sm90INS1_16FlashAttnFwdSm90INS1_25CollectiveMainloopFwdSm90ILi2EN4cute5tupleIJNS5_1CILi1EEES8_S8_EEENS6_IJNS7_ILi128EEESA_NS7_ILi256EEEEEELi256ENS_12float_e4m3_tEfNS_4arch4Sm90ELb0ELb0ELb0ELb1ELb0ELb1ELb0ELb1ELb1ELb1ELb0ELb0EEENS1_21CollectiveEpilogueFwdINS6_IJSA_SB_SA_EEES9_NS_10bfloat16_tESF_Li256ELb1ELb1ELb0ELb1EEENS1_36VarlenDynamicPersistentTileSchedulerILi128ELi128ELi256ELi128ELb0ELb1ELb1ELb0ELb1ELb1EEEEEEEEEvNT_6ParamsE,"a",@progbits
	.sectionflags	@""
	.align	4
.nv.constant0._ZN7cutlass13device_kernelIN5flash11enable_sm90INS1_16FlashAttnFwdSm90INS1_25CollectiveMainloopFwdSm90ILi2EN4cute5tupleIJNS5_1CILi1EEES8_S8_EEENS6_IJNS7_ILi128EEESA_NS7_ILi256EEEEEELi256ENS_12float_e4m3_tEfNS_4arch4Sm90ELb0ELb0ELb0ELb1ELb0ELb1ELb0ELb1ELb1ELb1ELb0ELb0EEENS1_21CollectiveEpilogueFwdINS6_IJSA_SB_SA_EEES9_NS_10bfloat16_tESF_Li256ELb1ELb1ELb0ELb1EEENS1_36VarlenDynamicPersistentTileSchedulerILi128ELi128ELi256ELi128ELb0ELb1ELb1ELb0ELb1ELb1EEEEEEEEEvNT_6ParamsE:
	.zero		3328


//--------------------- .nv.constant0._ZN7cutlass13device_kernelIN5flash11enable_sm90INS1_16FlashAttnFwdSm90INS1_25CollectiveMainloopFwdSm90ILi2EN4cute5tupleIJNS5_1CILi1EEES8_S8_EEENS6_IJNS7_ILi128EEENS7_ILi64EEENS7_ILi256EEEEEELi256ENS_12float_e4m3_tEfNS_4arch4Sm90ELb0ELb1ELb0ELb0ELb0ELb0ELb0ELb1ELb1ELb1ELb0ELb0EEENS1_21CollectiveEpilogueFwdINS6_IJSA_SC_SB_EEES9_NS_10bfloat16_tESG_Li256ELb0ELb1ELb0ELb1EEENS1_30DynamicPersistentTileSchedulerILi256ELi128ELb0ELb1ELb1EEEEEEEEEvNT_6ParamsE --------------------------
	.section	.nv.constant0._ZN7cutlass13device_kernelIN5flash11enable_sm90INS1_16FlashAttnFwdSm90INS1_25CollectiveMainloopFwdSm90ILi2EN4cute5tupleIJNS5_1CILi1EEES8_S8_EEENS6_IJNS7_ILi128EEENS7_ILi64EEENS7_ILi256EEEEEELi256ENS_12float_e4m3_tEfNS_4arch4Sm90ELb0ELb1ELb0ELb0ELb0ELb0ELb0ELb1ELb1ELb1ELb0ELb0EEENS1_21CollectiveEpilogueFwdINS6_IJSA_SC_SB_EEES9_NS_10bfloat16_tESG_Li256ELb0ELb1ELb0ELb1EEENS1_30DynamicPersistentTileSchedulerILi256ELi128ELb0ELb1ELb1EEEEEEEEEvNT_6ParamsE,"a",@progbits
	.sectionflags	@""
	.align	4
.nv.constant0._ZN7cutlass13device_kernelIN5flash11enable_sm90INS1_16FlashAttnFwdSm90INS1_25CollectiveMainloopFwdSm90ILi2EN4cute5tupleIJNS5_1CILi1EEES8_S8_EEENS6_IJNS7_ILi128EEENS7_ILi64EEENS7_ILi256EEEEEELi256ENS_12float_e4m3_tEfNS_4arch4Sm90ELb0ELb1ELb0ELb0ELb0ELb0ELb0ELb1ELb1ELb1ELb0ELb0EEENS1_21CollectiveEpilogueFwdINS6_IJSA_SC_SB_EEES9_NS_10bfloat16_tESG_Li256ELb0ELb1ELb0ELb1EEENS1_30DynamicPersistentTileSchedulerILi256ELi128ELb0ELb1ELb1EEEEEEEEEvNT_6ParamsE:
	.zero		3328


//--------------------- .nv.constant0._ZN7cutlass13device_kernelIN5flash11enable_sm90INS1_16FlashAttnFwdSm90INS1_25CollectiveMainloopFwdSm90ILi2EN4cute5tupleIJNS5_1CILi1EEES8_S8_EEENS6_IJNS7_ILi128EEENS7_ILi64EEENS7_ILi256EEEEEELi256ENS_12float_e4m3_tEfNS_4arch4Sm90ELb0ELb1ELb0ELb1ELb0ELb0ELb0ELb1ELb1ELb1ELb0ELb0EEENS1_21CollectiveEpilogueFwdINS6_IJSA_SC_SB_EEES9_NS_10bfloat16_tESG_Li256ELb1ELb1ELb0ELb1EEENS1_36VarlenDynamicPersistentTileSchedulerILi128ELi64ELi256ELi128ELb0ELb1ELb1ELb1ELb0ELb1EEEEEEEEEvNT_6ParamsE --------------------------
	.section	.nv.constant0._ZN7cutlass13device_kernelIN5flash11enable_sm90INS1_16FlashAttnFwdSm90INS1_25CollectiveMainloopFwdSm90ILi2EN4cute5tupleIJNS5_1CILi1EEES8_S8_EEENS6_IJNS7_ILi128EEENS7_ILi64EEENS7_ILi256EEEEEELi256ENS_12float_e4m3_tEfNS_4arch4Sm90ELb0ELb1ELb0ELb1ELb0ELb0ELb0ELb1ELb1ELb1ELb0ELb0EEENS1_21CollectiveEpilogueFwdINS6_IJSA_SC_SB_EEES9_NS_10bfloat16_tESG_Li256ELb1ELb1ELb0ELb1EEENS1_36VarlenDynamicPersistentTileSchedulerILi128ELi64ELi256ELi128ELb0ELb1ELb1ELb1ELb0ELb1EEEEEEEEEvNT_6ParamsE,"a",@progbits
	.sectionflags	@""
	.align	4
.nv.constant0._ZN7cutlass13device_kernelIN5flash11enable_sm90INS1_16FlashAttnFwdSm90INS1_25CollectiveMainloopFwdSm90ILi2EN4cute5tupleIJNS5_1CILi1EEES8_S8_EEENS6_IJNS7_ILi128EEENS7_ILi64EEENS7_ILi256EEEEEELi256ENS_12float_e4m3_tEfNS_4arch4Sm90ELb0ELb1ELb0ELb1ELb0ELb0ELb0ELb1ELb1ELb1ELb0ELb0EEENS1_21CollectiveEpilogueFwdINS6_IJSA_SC_SB_EEES9_NS_10bfloat16_tESG_Li256ELb1ELb1ELb0ELb1EEENS1_36VarlenDynamicPersistentTileSchedulerILi128ELi64ELi256ELi128ELb0ELb1ELb1ELb1ELb0ELb1EEEEEEEEEvNT_6ParamsE:
	.zero		3328


//--------------------- .nv.constant0._ZN7cutlass13device_kernelIN5flash11enable_sm90INS1_16FlashAttnFwdSm90INS1_25CollectiveMainloopFwdSm90ILi2EN4cute5tupleIJNS5_1CILi1EEES8_S8_EEENS6_IJNS7_ILi128EEENS7_ILi64EEENS7_ILi256EEEEEELi256ENS_12float_e4m3_tEfNS_4arch4Sm90ELb0ELb1ELb0ELb1ELb0ELb1ELb0ELb1ELb1ELb1ELb0ELb0EEENS1_21CollectiveEpilogueFwdINS6_IJSA_SC_SB_EEES9_NS_10bfloat16_tESG_Li256ELb1ELb1ELb0ELb1EEENS1_36VarlenDynamicPersistentTileSchedulerILi128ELi64ELi256ELi128ELb0ELb1ELb1ELb1ELb0ELb1EEEEEEEEEvNT_6ParamsE --------------------------
	.section	.nv.constant0._ZN7cutlass13device_kernelIN5flash11enable_sm90INS1_16FlashAttnFwdSm90INS1_25CollectiveMainloopFwdSm90ILi2EN4cute5tupleIJNS5_1CILi1EEES8_S8_EEENS6_IJNS7_ILi128EEENS7_ILi64EEENS7_ILi256EEEEEELi256ENS_12float_e4m3_tEfNS_4arch4Sm90ELb0ELb1ELb0ELb1ELb0ELb1ELb0ELb1ELb1ELb1ELb0ELb0EEENS1_21CollectiveEpilogueFwdINS6_IJSA_SC_SB_EEES9_NS_10bfloat16_tESG_Li256ELb1ELb1ELb0ELb1EEENS1_36VarlenDynamicPersistentTileSchedulerILi128ELi64ELi256ELi128ELb0ELb1ELb1ELb1ELb0ELb1EEEEEEEEEvNT_6ParamsE,"a",@progbits
	.sectionflags	@""
	.align	4
.nv.constant0._ZN7cutlass13device_kernelIN5flash11enable_sm90INS1_16FlashAttnFwdSm90INS1_25CollectiveMainloopFwdSm90ILi2EN4cute5tupleIJNS5_1CILi1EEES8_S8_EEENS6_IJNS7_ILi128EEENS7_ILi64EEENS7_ILi256EEEEEELi256ENS_12float_e4m3_tEfNS_4arch4Sm90ELb0ELb1ELb0ELb1ELb0ELb1ELb0ELb1ELb1ELb1ELb0ELb0EEENS1_21CollectiveEpilogueFwdINS6_IJSA_SC_SB_EEES9_NS_10bfloat16_tESG_Li256ELb1ELb1ELb0ELb1EEENS1_36VarlenDynamicPersistentTileSchedulerILi128ELi64ELi256ELi128ELb0ELb1ELb1ELb1ELb0ELb1EEEEEEEEEvNT_6ParamsE:
	.zero		3328


//--------------------- .nv.constant0._ZN7cutlass13device_kernelIN5flash11enable_sm90INS1_16FlashAttnFwdSm90INS1_25CollectiveMainloopFwdSm90ILi2EN4cute5tupleIJNS5_1CILi1EEES8_S8_EEENS6_IJNS7_ILi128EEESA_NS7_ILi256EEEEEELi256ENS_12float_e4m3_tEfNS_4arch4Sm90ELb1ELb0ELb0ELb0ELb0ELb0ELb0ELb1ELb1ELb1ELb0ELb0EEENS1_21CollectiveEpilogueFwdINS6_IJSA_SB_SA_EEES9_NS_10bfloat16_tESF_Li256ELb0ELb1ELb0ELb1EEENS1_30DynamicPersistentTileSchedulerILi256ELi128ELb0ELb1ELb1EEEEEEEEEvNT_6ParamsE --------------------------
	.section	.nv.constant0._ZN7cutlass13device_kernelIN5flash11enable_sm90INS1_16FlashAttnFwdSm90INS1_25CollectiveMainloopFwdSm90ILi2EN4cute5tupleIJNS5_1CILi1EEES8_S8_EEENS6_IJNS7_ILi128EEESA_NS7_ILi256EEEEEELi256ENS_12float_e4m3_tEfNS_4arch4Sm90ELb1ELb0ELb0ELb0ELb0ELb0ELb0ELb1ELb1ELb1ELb0ELb0EEENS1_21CollectiveEpilogueFwdINS6_IJSA_SB_SA_EEES9_NS_10bfloat16_tESF_Li256ELb0ELb1ELb0ELb1EEENS1_30DynamicPersistentTileSchedulerILi256ELi128ELb0ELb1ELb1EEEEEEEEEvNT_6ParamsE,"a",@progbits
	.sectionflags	@""
	.align	4
.nv.constant0._ZN7cutlass13device_kernelIN5flash11enable_sm90INS1_16FlashAttnFwdSm90INS1_25CollectiveMainloopFwdSm90ILi2EN4cute5tupleIJNS5_1CILi1EEES8_S8_EEENS6_IJNS7_ILi128EEESA_NS7_ILi256EEEEEELi256ENS_12float_e4m3_tEfNS_4arch4Sm90ELb1ELb0ELb0ELb0ELb0ELb0ELb0ELb1ELb1ELb1ELb0ELb0EEENS1_21CollectiveEpilogueFwdINS6_IJSA_SB_SA_EEES9_NS_10bfloat16_tESF_Li256ELb0ELb1ELb0ELb1EEENS1_30DynamicPersistentTileSchedulerILi256ELi128ELb0ELb1ELb1EEEEEEEEEvNT_6ParamsE:
	.zero		3328


//--------------------- .nv.constant0._ZN7cutlass13device_kernelIN5flash11enable_sm90INS1_16FlashAttnFwdSm90INS1_25CollectiveMainloopFwdSm90ILi2EN4cute5tupleIJNS5_1CILi1EEES8_S8_EEENS6_IJNS7_ILi128EEESA_NS7_ILi256EEEEEELi256ENS_12float_e4m3_tEfNS_4arch4Sm90ELb1ELb0ELb0ELb1ELb0ELb0ELb0ELb1ELb1ELb1ELb0ELb0EEENS1_21CollectiveEpilogueFwdINS6_IJSA_SB_SA_EEES9_NS_10bfloat16_tESF_Li256ELb1ELb1ELb0ELb1EEENS1_36VarlenDynamicPersistentTileSchedulerILi128ELi128ELi256ELi128ELb0ELb1ELb1ELb1ELb1ELb1EEEEEEEEEvNT_6ParamsE --------------------------
	.section	.nv.constant0._ZN7cutlass13device_kernelIN5flash11enable_sm90INS1_16FlashAttnFwdSm90INS1_25CollectiveMainloopFwdSm90ILi2EN4cute5tupleIJNS5_1CILi1EEES8_S8_EEENS6_IJNS7_ILi128EEESA_NS7_ILi256EEEEEELi256ENS_12float_e4m3_tEfNS_4arch4Sm90ELb1ELb0ELb0ELb1ELb0ELb0ELb0ELb1ELb1ELb1ELb0ELb0EEENS1_21CollectiveEpilogueFwdINS6_IJSA_SB_SA_EEES9_NS_10bfloat16_tESF_Li256ELb1ELb1ELb0ELb1EEENS1_36VarlenDynamicPersistentTileSchedulerILi128ELi128ELi256ELi128ELb0ELb1ELb1ELb1ELb1ELb1EEEEEEEEEvNT_6ParamsE,"a",@progbits
	.sectionflags	@""
	.align	4
.nv.constant0._ZN7cutlass13device_kernelIN5flash11enable_sm90INS1_16FlashAttnFwdSm90INS1_25CollectiveMainloopFwdSm90ILi2EN4cute5tupleIJNS5_1CILi1EEES8_S8_EEENS6_IJNS7_ILi128EEESA_NS7_ILi256EEEEEELi256ENS_12float_e4m3_tEfNS_4arch4Sm90ELb1ELb0ELb0ELb1ELb0ELb0ELb0ELb1ELb1ELb1ELb0ELb0EEENS1_21CollectiveEpilogueFwdINS6_IJSA_SB_SA_EEES9_NS_10bfloat16_tESF_Li256ELb1ELb1ELb0ELb1EEENS1_36VarlenDynamicPersistentTileSchedulerILi128ELi128ELi256ELi128ELb0ELb1ELb1ELb1ELb1ELb1EEEEEEEEEvNT_6ParamsE:
	.zero		3328


//--------------------- .nv.constant0._ZN7cutlass13device_kernelIN5flash11enable_sm90INS1_16FlashAttnFwdSm90INS1_25CollectiveMainloopFwdSm90ILi2EN4cute5tupleIJNS5_1CILi1EEES8_S8_EEENS6_IJNS7_ILi128EEESA_NS7_ILi256EEEEEELi256ENS_12float_e4m3_tEfNS_4arch4Sm90ELb1ELb0ELb0ELb1ELb0ELb1ELb0ELb1ELb1ELb1ELb0ELb0EEENS1_21CollectiveEpilogueFwdINS6_IJSA_SB_SA_EEES9_NS_10bfloat16_tESF_Li256ELb1ELb1ELb0ELb1EEENS1_36VarlenDynamicPersistentTileSchedulerILi128ELi128ELi256ELi128ELb0ELb1ELb1ELb1ELb1ELb1EEEEEEEEEvNT_6ParamsE --------------------------
	.section	.nv.constant0._ZN7cutlass13device_kernelIN5flash11enable_sm90INS1_16FlashAttnFwdSm90INS1_25CollectiveMainloopFwdSm90ILi2EN4cute5tupleIJNS5_1CILi1EEES8_S8_EEENS6_IJNS7_ILi128EEESA_NS7_ILi256EEEEEELi256ENS_12float_e4m3_tEfNS_4arch4Sm90ELb1ELb0ELb0ELb1ELb0ELb1ELb0ELb1ELb1ELb1ELb0ELb0EEENS1_21CollectiveEpilogueFwdINS6_IJSA_SB_SA_EEES9_NS_10bfloat16_tESF_Li256ELb1ELb1ELb0ELb1EEENS1_36VarlenDynamicPersistentTileSchedulerILi128ELi128ELi256ELi128ELb0ELb1ELb1ELb1ELb1ELb1EEEEEEEEEvNT_6ParamsE,"a",@progbits
	.sectionflags	@""
	.align	4
.nv.constant0._ZN7cutlass13device_kernelIN5flash11enable_sm90INS1_16FlashAttnFwdSm90INS1_25CollectiveMainloopFwdSm90ILi2EN4cute5tupleIJNS5_1CILi1EEES8_S8_EEENS6_IJNS7_ILi128EEESA_NS7_ILi256EEEEEELi256ENS_12float_e4m3_tEfNS_4arch4Sm90ELb1ELb0ELb0ELb1ELb0ELb1ELb0ELb1ELb1ELb1ELb0ELb0EEENS1_21CollectiveEpilogueFwdINS6_IJSA_SB_SA_EEES9_NS_10bfloat16_tESF_Li256ELb1ELb1ELb0ELb1EEENS1_36VarlenDynamicPersistentTileSchedulerILi128ELi128ELi256ELi128ELb0ELb1ELb1ELb1ELb1ELb1EEEEEEEEEvNT_6ParamsE:
	.zero		3328


//--------------------- SYMBOLS --------------------------

	.type		.nv.reservedSmem.offset0,@object
	.size		.nv.reservedSmem.offset0,0x4
	.type		__assertfail,@function
